// Copyright (c) 2024, Jay Shah, Ganesh Bikshandi, Ying Zhang, Vijay Thakkar, Pradeep Ramani, Tri Dao.
// Splitting the different template instantiations to different files to speed up compilation.
// This file is auto-generated. See "generate_kernels.py"

#include "flash_fwd_launch_template.h"

#ifndef FLASHATTENTION_DISABLE_HDIM128
template void run_mha_fwd_<90, cutlass::float_e4m3_t, 128, 128, false, false, false, true>(Flash_fwd_params &params, cudaStream_t stream);
#endif


// ===== COMPILED SASS (sm_90a) =====

	.target	sm_90a

	.elftype	@"ET_EXEC"


//--------------------- .note.nv.tkinfo           --------------------------
	.section	.note.nv.tkinfo,"",@"SHT_NOTE"
	.sectionflags	@"SHF_NOTE_NV_TKINFO"
	.tkinfo
        /*0018*/ 	.word	0x00000002
        /*0030*/ 	.string	""
        /*0030*/ 	.string	"ptxas"
        /*0030*/ 	.string	"Cuda compilation tools, release 13.0, V13.0.88"
        /*0030*/ 	.string	"Build cuda_13.0.r13.0/compiler.36424714_0"
        /*0030*/ 	.string	"-arch sm_90a -m 64 "



//--------------------- .note.nv.cuinfo           --------------------------
	.section	.note.nv.cuinfo,"",@"SHT_NOTE"
	.sectionflags	@"SHF_NOTE_NV_CUINFO"
        /*0018*/ 	.short	0x0002
        /*001a*/ 	.short	0x005a
        /*001c*/ 	.short	0x0082
	.zero		2


//--------------------- .nv.info                  --------------------------
	.section	.nv.info,"",@"SHT_CUDA_INFO"
	.align	4


	//----- nvinfo : EIATTR_REGCOUNT
	.align		4
        /*0000*/ 	.byte	0x04, 0x2f
        /*0002*/ 	.short	(.L_21 - .L_20)
	.align		4
.L_20:
        /*0004*/ 	.word	index@(_ZN7cutlass13device_kernelIN5flash11enable_sm90INS1_16FlashAttnFwdSm90INS1_25CollectiveMainloopFwdSm90ILi2EN4cute5tupleIJNS5_1CILi1EEES8_S8_EEENS6_IJNS7_ILi128EEENS7_ILi224EEESA_EEELi128ENS_12float_e4m3_tEfNS_4arch4Sm90ELb1ELb0ELb0ELb1ELb0ELb1ELb0ELb1ELb1ELb1ELb0ELb0EEENS1_21CollectiveEpilogueFwdINS6_IJSA_SA_SB_EEES9_NS_10bfloat16_tESF_Li256ELb1ELb1ELb0ELb1EEENS1_36VarlenDynamicPersistentTileSchedulerILi128ELi224ELi256ELi128ELb0ELb1ELb1ELb1ELb1ELb1EEEEEEEEEvNT_6ParamsE)
        /*0008*/ 	.word	0x000000a8


	//----- nvinfo : EIATTR_FRAME_SIZE
	.align		4
.L_21:
        /*000c*/ 	.byte	0x04, 0x11
        /*000e*/ 	.short	(.L_23 - .L_22)
	.align		4
.L_22:
        /*0010*/ 	.word	index@(_ZN7cutlass13device_kernelIN5flash11enable_sm90INS1_16FlashAttnFwdSm90INS1_25CollectiveMainloopFwdSm90ILi2EN4cute5tupleIJNS5_1CILi1EEES8_S8_EEENS6_IJNS7_ILi128EEENS7_ILi224EEESA_EEELi128ENS_12float_e4m3_tEfNS_4arch4Sm90ELb1ELb0ELb0ELb1ELb0ELb1ELb0ELb1ELb1ELb1ELb0ELb0EEENS1_21CollectiveEpilogueFwdINS6_IJSA_SA_SB_EEES9_NS_10bfloat16_tESF_Li256ELb1ELb1ELb0ELb1EEENS1_36VarlenDynamicPersistentTileSchedulerILi128ELi224ELi256ELi128ELb0ELb1ELb1ELb1ELb1ELb1EEEEEEEEEvNT_6ParamsE)
        /*0014*/ 	.word	0x000000f0


	//----- nvinfo : EIATTR_REGCOUNT
	.align		4
.L_23:
        /*0018*/ 	.byte	0x04, 0x2f
        /*001a*/ 	.short	(.L_25 - .L_24)
	.align		4
.L_24:
        /*001c*/ 	.word	index@(_ZN7cutlass13device_kernelIN5flash11enable_sm90INS1_16FlashAttnFwdSm90INS1_25CollectiveMainloopFwdSm90ILi2EN4cute5tupleIJNS5_1CILi1EEES8_S8_EEENS6_IJNS7_ILi128EEENS7_ILi224EEESA_EEELi128ENS_12float_e4m3_tEfNS_4arch4Sm90ELb1ELb0ELb0ELb1ELb0ELb0ELb0ELb1ELb1ELb1ELb0ELb0EEENS1_21CollectiveEpilogueFwdINS6_IJSA_SA_SB_EEES9_NS_10bfloat16_tESF_Li256ELb1ELb1ELb0ELb1EEENS1_36VarlenDynamicPersistentTileSchedulerILi128ELi224ELi256ELi128ELb0ELb1ELb1ELb1ELb1ELb1EEEEEEEEEvNT_6ParamsE)
        /*0020*/ 	.word	0x000000a8


	//----- nvinfo : EIATTR_FRAME_SIZE
	.align		4
.L_25:
        /*0024*/ 	.byte	0x04, 0x11
        /*0026*/ 	.short	(.L_27 - .L_26)
	.align		4
.L_26:
        /*0028*/ 	.word	index@(_ZN7cutlass13device_kernelIN5flash11enable_sm90INS1_16FlashAttnFwdSm90INS1_25CollectiveMainloopFwdSm90ILi2EN4cute5tupleIJNS5_1CILi1EEES8_S8_EEENS6_IJNS7_ILi128EEENS7_ILi224EEESA_EEELi128ENS_12float_e4m3_tEfNS_4arch4Sm90ELb1ELb0ELb0ELb1ELb0ELb0ELb0ELb1ELb1ELb1ELb0ELb0EEENS1_21CollectiveEpilogueFwdINS6_IJSA_SA_SB_EEES9_NS_10bfloat16_tESF_Li256ELb1ELb1ELb0ELb1EEENS1_36VarlenDynamicPersistentTileSchedulerILi128ELi224ELi256ELi128ELb0ELb1ELb1ELb1ELb1ELb1EEEEEEEEEvNT_6ParamsE)
        /*002c*/ 	.word	0x00000038


	//----- nvinfo : EIATTR_REGCOUNT
	.align		4
.L_27:
        /*0030*/ 	.byte	0x04, 0x2f
        /*0032*/ 	.short	(.L_29 - .L_28)
	.align		4
.L_28:
        /*0034*/ 	.word	index@(_ZN7cutlass13device_kernelIN5flash11enable_sm90INS1_16FlashAttnFwdSm90INS1_25CollectiveMainloopFwdSm90ILi2EN4cute5tupleIJNS5_1CILi1EEES8_S8_EEENS6_IJNS7_ILi128EEENS7_ILi224EEESA_EEELi128ENS_12float_e4m3_tEfNS_4arch4Sm90ELb1ELb0ELb0ELb0ELb0ELb0ELb0ELb1ELb1ELb1ELb0ELb0EEENS1_21CollectiveEpilogueFwdINS6_IJSA_SA_SB_EEES9_NS_10bfloat16_tESF_Li256ELb0ELb1ELb0ELb1EEENS1_30DynamicPersistentTileSchedulerILi256ELi128ELb0ELb1ELb1EEEEEEEEEvNT_6ParamsE)
        /*0038*/ 	.word	0x000000a8


	//----- nvinfo : EIATTR_FRAME_SIZE
	.align		4
.L_29:
        /*003c*/ 	.byte	0x04, 0x11
        /*003e*/ 	.short	(.L_31 - .L_30)
	.align		4
.L_30:
        /*0040*/ 	.word	index@(_ZN7cutlass13device_kernelIN5flash11enable_sm90INS1_16FlashAttnFwdSm90INS1_25CollectiveMainloopFwdSm90ILi2EN4cute5tupleIJNS5_1CILi1EEES8_S8_EEENS6_IJNS7_ILi128EEENS7_ILi224EEESA_EEELi128ENS_12float_e4m3_tEfNS_4arch4Sm90ELb1ELb0ELb0ELb0ELb0ELb0ELb0ELb1ELb1ELb1ELb0ELb0EEENS1_21CollectiveEpilogueFwdINS6_IJSA_SA_SB_EEES9_NS_10bfloat16_tESF_Li256ELb0ELb1ELb0ELb1EEENS1_30DynamicPersistentTileSchedulerILi256ELi128ELb0ELb1ELb1EEEEEEEEEvNT_6ParamsE)
        /*0044*/ 	.word	0x00000028


	//----- nvinfo : EIATTR_REGCOUNT
	.align		4
.L_31:
        /*0048*/ 	.byte	0x04, 0x2f
        /*004a*/ 	.short	(.L_33 - .L_32)
	.align		4
.L_32:
        /*004c*/ 	.word	index@(_ZN7cutlass13device_kernelIN5flash11enable_sm90INS1_16FlashAttnFwdSm90INS1_25CollectiveMainloopFwdSm90ILi2EN4cute5tupleIJNS5_1CILi1EEES8_S8_EEENS6_IJNS7_ILi128EEENS7_ILi224EEESA_EEELi128ENS_12float_e4m3_tEfNS_4arch4Sm90ELb0ELb1ELb0ELb1ELb0ELb1ELb0ELb1ELb1ELb1ELb0ELb0EEENS1_21CollectiveEpilogueFwdINS6_IJSA_SA_SB_EEES9_NS_10bfloat16_tESF_Li256ELb1ELb1ELb0ELb1EEENS1_36VarlenDynamicPersistentTileSchedulerILi128ELi224ELi256ELi128ELb0ELb1ELb1ELb1ELb0ELb1EEEEEEEEEvNT_6ParamsE)
        /*0050*/ 	.word	0x000000a8


	//----- nvinfo : EIATTR_FRAME_SIZE
	.align		4
.L_33:
        /*0054*/ 	.byte	0x04, 0x11
        /*0056*/ 	.short	(.L_35 - .L_34)
	.align		4
.L_34:
        /*0058*/ 	.word	index@(_ZN7cutlass13device_kernelIN5flash11enable_sm90INS1_16FlashAttnFwdSm90INS1_25CollectiveMainloopFwdSm90ILi2EN4cute5tupleIJNS5_1CILi1EEES8_S8_EEENS6_IJNS7_ILi128EEENS7_ILi224EEESA_EEELi128ENS_12float_e4m3_tEfNS_4arch4Sm90ELb0ELb1ELb0ELb1ELb0ELb1ELb0ELb1ELb1ELb1ELb0ELb0EEENS1_21CollectiveEpilogueFwdINS6_IJSA_SA_SB_EEES9_NS_10bfloat16_tESF_Li256ELb1ELb1ELb0ELb1EEENS1_36VarlenDynamicPersistentTileSchedulerILi128ELi224ELi256ELi128ELb0ELb1ELb1ELb1ELb0ELb1EEEEEEEEEvNT_6ParamsE)
        /*005c*/ 	.word	0x000000d0


	//----- nvinfo : EIATTR_REGCOUNT
	.align		4
.L_35:
        /*0060*/ 	.byte	0x04, 0x2f
        /*0062*/ 	.short	(.L_37 - .L_36)
	.align		4
.L_36:
        /*0064*/ 	.word	index@(_ZN7cutlass13device_kernelIN5flash11enable_sm90INS1_16FlashAttnFwdSm90INS1_25CollectiveMainloopFwdSm90ILi2EN4cute5tupleIJNS5_1CILi1EEES8_S8_EEENS6_IJNS7_ILi128EEENS7_ILi224EEESA_EEELi128ENS_12float_e4m3_tEfNS_4arch4Sm90ELb0ELb1ELb0ELb1ELb0ELb0ELb0ELb1ELb1ELb1ELb0ELb0EEENS1_21CollectiveEpilogueFwdINS6_IJSA_SA_SB_EEES9_NS_10bfloat16_tESF_Li256ELb1ELb1ELb0ELb1EEENS1_36VarlenDynamicPersistentTileSchedulerILi128ELi224ELi256ELi128ELb0ELb1ELb1ELb1ELb0ELb1EEEEEEEEEvNT_6ParamsE)
        /*0068*/ 	.word	0x000000a8


	//----- nvinfo : EIATTR_FRAME_SIZE
	.align		4
.L_37:
        /*006c*/ 	.byte	0x04, 0x11
        /*006e*/ 	.short	(.L_39 - .L_38)
	.align		4
.L_38:
        /*0070*/ 	.word	index@(_ZN7cutlass13device_kernelIN5flash11enable_sm90INS1_16FlashAttnFwdSm90INS1_25CollectiveMainloopFwdSm90ILi2EN4cute5tupleIJNS5_1CILi1EEES8_S8_EEENS6_IJNS7_ILi128EEENS7_ILi224EEESA_EEELi128ENS_12float_e4m3_tEfNS_4arch4Sm90ELb0ELb1ELb0ELb1ELb0ELb0ELb0ELb1ELb1ELb1ELb0ELb0EEENS1_21CollectiveEpilogueFwdINS6_IJSA_SA_SB_EEES9_NS_10bfloat16_tESF_Li256ELb1ELb1ELb0ELb1EEENS1_36VarlenDynamicPersistentTileSchedulerILi128ELi224ELi256ELi128ELb0ELb1ELb1ELb1ELb0ELb1EEEEEEEEEvNT_6ParamsE)
        /*0074*/ 	.word	0x00000030


	//----- nvinfo : EIATTR_REGCOUNT
	.align		4
.L_39:
        /*0078*/ 	.byte	0x04, 0x2f
        /*007a*/ 	.short	(.L_41 - .L_40)
	.align		4
.L_40:
        /*007c*/ 	.word	index@(_ZN7cutlass13device_kernelIN5flash11enable_sm90INS1_16FlashAttnFwdSm90INS1_25CollectiveMainloopFwdSm90ILi2EN4cute5tupleIJNS5_1CILi1EEES8_S8_EEENS6_IJNS7_ILi128EEENS7_ILi224EEESA_EEELi128ENS_12float_e4m3_tEfNS_4arch4Sm90ELb0ELb1ELb0ELb0ELb0ELb0ELb0ELb1ELb1ELb1ELb0ELb0EEENS1_21CollectiveEpilogueFwdINS6_IJSA_SA_SB_EEES9_NS_10bfloat16_tESF_Li256ELb0ELb1ELb0ELb1EEENS1_30DynamicPersistentTileSchedulerILi256ELi128ELb0ELb1ELb1EEEEEEEEEvNT_6ParamsE)
        /*0080*/ 	.word	0x000000a8


	//----- nvinfo : EIATTR_FRAME_SIZE
	.align		4
.L_41:
        /*0084*/ 	.byte	0x04, 0x11
        /*0086*/ 	.short	(.L_43 - .L_42)
	.align		4
.L_42:
        /*0088*/ 	.word	index@(_ZN7cutlass13device_kernelIN5flash11enable_sm90INS1_16FlashAttnFwdSm90INS1_25CollectiveMainloopFwdSm90ILi2EN4cute5tupleIJNS5_1CILi1EEES8_S8_EEENS6_IJNS7_ILi128EEENS7_ILi224EEESA_EEELi128ENS_12float_e4m3_tEfNS_4arch4Sm90ELb0ELb1ELb0ELb0ELb0ELb0ELb0ELb1ELb1ELb1ELb0ELb0EEENS1_21CollectiveEpilogueFwdINS6_IJSA_SA_SB_EEES9_NS_10bfloat16_tESF_Li256ELb0ELb1ELb0ELb1EEENS1_30DynamicPersistentTileSchedulerILi256ELi128ELb0ELb1ELb1EEEEEEEEEvNT_6ParamsE)
        /*008c*/ 	.word	0x00000028


	//----- nvinfo : EIATTR_REGCOUNT
	.align		4
.L_43:
        /*0090*/ 	.byte	0x04, 0x2f
        /*0092*/ 	.short	(.L_45 - .L_44)
	.align		4
.L_44:
        /*0094*/ 	.word	index@(_ZN7cutlass13device_kernelIN5flash11enable_sm90INS1_16FlashAttnFwdSm90INS1_25CollectiveMainloopFwdSm90ILi2EN4cute5tupleIJNS5_1CILi1EEES8_S8_EEENS6_IJNS7_ILi128EEENS7_ILi224EEESA_EEELi128ENS_12float_e4m3_tEfNS_4arch4Sm90ELb0ELb0ELb0ELb1ELb0ELb1ELb0ELb1ELb1ELb1ELb0ELb0EEENS1_21CollectiveEpilogueFwdINS6_IJSA_SA_SB_EEES9_NS_10bfloat16_tESF_Li256ELb1ELb1ELb0ELb1EEENS1_36VarlenDynamicPersistentTileSchedulerILi128ELi224ELi256ELi128ELb0ELb1ELb1ELb0ELb1ELb1EEEEEEEEEvNT_6ParamsE)
        /*0098*/ 	.word	0x000000a8


	//----- nvinfo : EIATTR_FRAME_SIZE
	.align		4
.L_45:
        /*009c*/ 	.byte	0x04, 0x11
        /*009e*/ 	.short	(.L_47 - .L_46)
	.align		4
.L_46:
        /*00a0*/ 	.word	index@(_ZN7cutlass13device_kernelIN5flash11enable_sm90INS1_16FlashAttnFwdSm90INS1_25CollectiveMainloopFwdSm90ILi2EN4cute5tupleIJNS5_1CILi1EEES8_S8_EEENS6_IJNS7_ILi128EEENS7_ILi224EEESA_EEELi128ENS_12float_e4m3_tEfNS_4arch4Sm90ELb0ELb0ELb0ELb1ELb0ELb1ELb0ELb1ELb1ELb1ELb0ELb0EEENS1_21CollectiveEpilogueFwdINS6_IJSA_SA_SB_EEES9_NS_10bfloat16_tESF_Li256ELb1ELb1ELb0ELb1EEENS1_36VarlenDynamicPersistentTileSchedulerILi128ELi224ELi256ELi128ELb0ELb1ELb1ELb0ELb1ELb1EEEEEEEEEvNT_6ParamsE)
        /*00a4*/ 	.word	0x000000f8


	//----- nvinfo : EIATTR_REGCOUNT
	.align		4
.L_47:
        /*00a8*/ 	.byte	0x04, 0x2f
        /*00aa*/ 	.short	(.L_49 - .L_48)
	.align		4
.L_48:
        /*00ac*/ 	.word	index@(_ZN7cutlass13device_kernelIN5flash11enable_sm90INS1_16FlashAttnFwdSm90INS1_25CollectiveMainloopFwdSm90ILi2EN4cute5tupleIJNS5_1CILi1EEES8_S8_EEENS6_IJNS7_ILi128EEENS7_ILi224EEESA_EEELi128ENS_12float_e4m3_tEfNS_4arch4Sm90ELb0ELb0ELb0ELb1ELb0ELb0ELb0ELb1ELb1ELb1ELb0ELb0EEENS1_21CollectiveEpilogueFwdINS6_IJSA_SA_SB_EEES9_NS_10bfloat16_tESF_Li256ELb1ELb1ELb0ELb1EEENS1_36VarlenDynamicPersistentTileSchedulerILi128ELi224ELi256ELi128ELb0ELb1ELb1ELb0ELb1ELb1EEEEEEEEEvNT_6ParamsE)
        /*00b0*/ 	.word	0x000000a8


	//----- nvinfo : EIATTR_FRAME_SIZE
	.align		4
.L_49:
        /*00b4*/ 	.byte	0x04, 0x11
        /*00b6*/ 	.short	(.L_51 - .L_50)
	.align		4
.L_50:
        /*00b8*/ 	.word	index@(_ZN7cutlass13device_kernelIN5flash11enable_sm90INS1_16FlashAttnFwdSm90INS1_25CollectiveMainloopFwdSm90ILi2EN4cute5tupleIJNS5_1CILi1EEES8_S8_EEENS6_IJNS7_ILi128EEENS7_ILi224EEESA_EEELi128ENS_12float_e4m3_tEfNS_4arch4Sm90ELb0ELb0ELb0ELb1ELb0ELb0ELb0ELb1ELb1ELb1ELb0ELb0EEENS1_21CollectiveEpilogueFwdINS6_IJSA_SA_SB_EEES9_NS_10bfloat16_tESF_Li256ELb1ELb1ELb0ELb1EEENS1_36VarlenDynamicPersistentTileSchedulerILi128ELi224ELi256ELi128ELb0ELb1ELb1ELb0ELb1ELb1EEEEEEEEEvNT_6ParamsE)
        /*00bc*/ 	.word	0x00000030


	//----- nvinfo : EIATTR_REGCOUNT
	.align		4
.L_51:
        /*00c0*/ 	.byte	0x04, 0x2f
        /*00c2*/ 	.short	(.L_53 - .L_52)
	.align		4
.L_52:
        /*00c4*/ 	.word	index@(_ZN7cutlass13device_kernelIN5flash11enable_sm90INS1_16FlashAttnFwdSm90INS1_25CollectiveMainloopFwdSm90ILi2EN4cute5tupleIJNS5_1CILi1EEES8_S8_EEENS6_IJNS7_ILi128EEENS7_ILi224EEESA_EEELi128ENS_12float_e4m3_tEfNS_4arch4Sm90ELb0ELb0ELb0ELb0ELb0ELb0ELb0ELb1ELb1ELb1ELb0ELb0EEENS1_21CollectiveEpilogueFwdINS6_IJSA_SA_SB_EEES9_NS_10bfloat16_tESF_Li256ELb0ELb1ELb0ELb1EEENS1_29StaticPersistentTileSchedulerILb0EEEEEEEEEvNT_6ParamsE)
        /*00c8*/ 	.word	0x000000a8


	//----- nvinfo : EIATTR_FRAME_SIZE
	.align		4
.L_53:
        /*00cc*/ 	.byte	0x04, 0x11
        /*00ce*/ 	.short	(.L_55 - .L_54)
	.align		4
.L_54:
        /*00d0*/ 	.word	index@(_ZN7cutlass13device_kernelIN5flash11enable_sm90INS1_16FlashAttnFwdSm90INS1_25CollectiveMainloopFwdSm90ILi2EN4cute5tupleIJNS5_1CILi1EEES8_S8_EEENS6_IJNS7_ILi128EEENS7_ILi224EEESA_EEELi128ENS_12float_e4m3_tEfNS_4arch4Sm90ELb0ELb0ELb0ELb0ELb0ELb0ELb0ELb1ELb1ELb1ELb0ELb0EEENS1_21CollectiveEpilogueFwdINS6_IJSA_SA_SB_EEES9_NS_10bfloat16_tESF_Li256ELb0ELb1ELb0ELb1EEENS1_29StaticPersistentTileSchedulerILb0EEEEEEEEEvNT_6ParamsE)
        /*00d4*/ 	.word	0x00000020


	//----- nvinfo : EIATTR_MIN_STACK_SIZE
	.align		4
.L_55:
        /*00d8*/ 	.byte	0x04, 0x12
        /*00da*/ 	.short	(.L_57 - .L_56)
	.align		4
.L_56:
        /*00dc*/ 	.word	index@(_ZN7cutlass13device_kernelIN5flash11enable_sm90INS1_16FlashAttnFwdSm90INS1_25CollectiveMainloopFwdSm90ILi2EN4cute5tupleIJNS5_1CILi1EEES8_S8_EEENS6_IJNS7_ILi128EEENS7_ILi224EEESA_EEELi128ENS_12float_e4m3_tEfNS_4arch4Sm90ELb0ELb0ELb0ELb0ELb0ELb0ELb0ELb1ELb1ELb1ELb0ELb0EEENS1_21CollectiveEpilogueFwdINS6_IJSA_SA_SB_EEES9_NS_10bfloat16_tESF_Li256ELb0ELb1ELb0ELb1EEENS1_29StaticPersistentTileSchedulerILb0EEEEEEEEEvNT_6ParamsE)
        /*00e0*/ 	.word	0x00000020


	//----- nvinfo : EIATTR_MIN_STACK_SIZE
	.align		4
.L_57:
        /*00e4*/ 	.byte	0x04, 0x12
        /*00e6*/ 	.short	(.L_59 - .L_58)
	.align		4
.L_58:
        /*00e8*/ 	.word	index@(_ZN7cutlass13device_kernelIN5flash11enable_sm90INS1_16FlashAttnFwdSm90INS1_25CollectiveMainloopFwdSm90ILi2EN4cute5tupleIJNS5_1CILi1EEES8_S8_EEENS6_IJNS7_ILi128EEENS7_ILi224EEESA_EEELi128ENS_12float_e4m3_tEfNS_4arch4Sm90ELb0ELb0ELb0ELb1ELb0ELb0ELb0ELb1ELb1ELb1ELb0ELb0EEENS1_21CollectiveEpilogueFwdINS6_IJSA_SA_SB_EEES9_NS_10bfloat16_tESF_Li256ELb1ELb1ELb0ELb1EEENS1_36VarlenDynamicPersistentTileSchedulerILi128ELi224ELi256ELi128ELb0ELb1ELb1ELb0ELb1ELb1EEEEEEEEEvNT_6ParamsE)
        /*00ec*/ 	.word	0x00000030


	//----- nvinfo : EIATTR_MIN_STACK_SIZE
	.align		4
.L_59:
        /*00f0*/ 	.byte	0x04, 0x12
        /*00f2*/ 	.short	(.L_61 - .L_60)
	.align		4
.L_60:
        /*00f4*/ 	.word	index@(_ZN7cutlass13device_kernelIN5flash11enable_sm90INS1_16FlashAttnFwdSm90INS1_25CollectiveMainloopFwdSm90ILi2EN4cute5tupleIJNS5_1CILi1EEES8_S8_EEENS6_IJNS7_ILi128EEENS7_ILi224EEESA_EEELi128ENS_12float_e4m3_tEfNS_4arch4Sm90ELb0ELb0ELb0ELb1ELb0ELb1ELb0ELb1ELb1ELb1ELb0ELb0EEENS1_21CollectiveEpilogueFwdINS6_IJSA_SA_SB_EEES9_NS_10bfloat16_tESF_Li256ELb1ELb1ELb0ELb1EEENS1_36VarlenDynamicPersistentTileSchedulerILi128ELi224ELi256ELi128ELb0ELb1ELb1ELb0ELb1ELb1EEEEEEEEEvNT_6ParamsE)
        /*00f8*/ 	.word	0x000000f8


	//----- nvinfo : EIATTR_MIN_STACK_SIZE
	.align		4
.L_61:
        /*00fc*/ 	.byte	0x04, 0x12
        /*00fe*/ 	.short	(.L_63 - .L_62)
	.align		4
.L_62:
        /*0100*/ 	.word	index@(_ZN7cutlass13device_kernelIN5flash11enable_sm90INS1_16FlashAttnFwdSm90INS1_25CollectiveMainloopFwdSm90ILi2EN4cute5tupleIJNS5_1CILi1EEES8_S8_EEENS6_IJNS7_ILi128EEENS7_ILi224EEESA_EEELi128ENS_12float_e4m3_tEfNS_4arch4Sm90ELb0ELb1ELb0ELb0ELb0ELb0ELb0ELb1ELb1ELb1ELb0ELb0EEENS1_21CollectiveEpilogueFwdINS6_IJSA_SA_SB_EEES9_NS_10bfloat16_tESF_Li256ELb0ELb1ELb0ELb1EEENS1_30DynamicPersistentTileSchedulerILi256ELi128ELb0ELb1ELb1EEEEEEEEEvNT_6ParamsE)
        /*0104*/ 	.word	0x00000028


	//----- nvinfo : EIATTR_MIN_STACK_SIZE
	.align		4
.L_63:
        /*0108*/ 	.byte	0x04, 0x12
        /*010a*/ 	.short	(.L_65 - .L_64)
	.align		4
.L_64:
        /*010c*/ 	.word	index@(_ZN7cutlass13device_kernelIN5flash11enable_sm90INS1_16FlashAttnFwdSm90INS1_25CollectiveMainloopFwdSm90ILi2EN4cute5tupleIJNS5_1CILi1EEES8_S8_EEENS6_IJNS7_ILi128EEENS7_ILi224EEESA_EEELi128ENS_12float_e4m3_tEfNS_4arch4Sm90ELb0ELb1ELb0ELb1ELb0ELb0ELb0ELb1ELb1ELb1ELb0ELb0EEENS1_21CollectiveEpilogueFwdINS6_IJSA_SA_SB_EEES9_NS_10bfloat16_tESF_Li256ELb1ELb1ELb0ELb1EEENS1_36VarlenDynamicPersistentTileSchedulerILi128ELi224ELi256ELi128ELb0ELb1ELb1ELb1ELb0ELb1EEEEEEEEEvNT_6ParamsE)
        /*0110*/ 	.word	0x00000030


	//----- nvinfo : EIATTR_MIN_STACK_SIZE
	.align		4
.L_65:
        /*0114*/ 	.byte	0x04, 0x12
        /*0116*/ 	.short	(.L_67 - .L_66)
	.align		4
.L_66:
        /*0118*/ 	.word	index@(_ZN7cutlass13device_kernelIN5flash11enable_sm90INS1_16FlashAttnFwdSm90INS1_25CollectiveMainloopFwdSm90ILi2EN4cute5tupleIJNS5_1CILi1EEES8_S8_EEENS6_IJNS7_ILi128EEENS7_ILi224EEESA_EEELi128ENS_12float_e4m3_tEfNS_4arch4Sm90ELb0ELb1ELb0ELb1ELb0ELb1ELb0ELb1ELb1ELb1ELb0ELb0EEENS1_21CollectiveEpilogueFwdINS6_IJSA_SA_SB_EEES9_NS_10bfloat16_tESF_Li256ELb1ELb1ELb0ELb1EEENS1_36VarlenDynamicPersistentTileSchedulerILi128ELi224ELi256ELi128ELb0ELb1ELb1ELb1ELb0ELb1EEEEEEEEEvNT_6ParamsE)
        /*011c*/ 	.word	0x000000d0


	//----- nvinfo : EIATTR_MIN_STACK_SIZE
	.align		4
.L_67:
        /*0120*/ 	.byte	0x04, 0x12
        /*0122*/ 	.short	(.L_69 - .L_68)
	.align		4
.L_68:
        /*0124*/ 	.word	index@(_ZN7cutlass13device_kernelIN5flash11enable_sm90INS1_16FlashAttnFwdSm90INS1_25CollectiveMainloopFwdSm90ILi2EN4cute5tupleIJNS5_1CILi1EEES8_S8_EEENS6_IJNS7_ILi128EEENS7_ILi224EEESA_EEELi128ENS_12float_e4m3_tEfNS_4arch4Sm90ELb1ELb0ELb0ELb0ELb0ELb0ELb0ELb1ELb1ELb1ELb0ELb0EEENS1_21CollectiveEpilogueFwdINS6_IJSA_SA_SB_EEES9_NS_10bfloat16_tESF_Li256ELb0ELb1ELb0ELb1EEENS1_30DynamicPersistentTileSchedulerILi256ELi128ELb0ELb1ELb1EEEEEEEEEvNT_6ParamsE)
        /*0128*/ 	.word	0x00000028


	//----- nvinfo : EIATTR_MIN_STACK_SIZE
	.align		4
.L_69:
        /*012c*/ 	.byte	0x04, 0x12
        /*012e*/ 	.short	(.L_71 - .L_70)
	.align		4
.L_70:
        /*0130*/ 	.word	index@(_ZN7cutlass13device_kernelIN5flash11enable_sm90INS1_16FlashAttnFwdSm90INS1_25CollectiveMainloopFwdSm90ILi2EN4cute5tupleIJNS5_1CILi1EEES8_S8_EEENS6_IJNS7_ILi128EEENS7_ILi224EEESA_EEELi128ENS_12float_e4m3_tEfNS_4arch4Sm90ELb1ELb0ELb0ELb1ELb0ELb0ELb0ELb1ELb1ELb1ELb0ELb0EEENS1_21CollectiveEpilogueFwdINS6_IJSA_SA_SB_EEES9_NS_10bfloat16_tESF_Li256ELb1ELb1ELb0ELb1EEENS1_36VarlenDynamicPersistentTileSchedulerILi128ELi224ELi256ELi128ELb0ELb1ELb1ELb1ELb1ELb1EEEEEEEEEvNT_6ParamsE)
        /*0134*/ 	.word	0x00000038


	//----- nvinfo : EIATTR_MIN_STACK_SIZE
	.align		4
.L_71:
        /*0138*/ 	.byte	0x04, 0x12
        /*013a*/ 	.short	(.L_73 - .L_72)
	.align		4
.L_72:
        /*013c*/ 	.word	index@(_ZN7cutlass13device_kernelIN5flash11enable_sm90INS1_16FlashAttnFwdSm90INS1_25CollectiveMainloopFwdSm90ILi2EN4cute5tupleIJNS5_1CILi1EEES8_S8_EEENS6_IJNS7_ILi128EEENS7_ILi224EEESA_EEELi128ENS_12float_e4m3_tEfNS_4arch4Sm90ELb1ELb0ELb0ELb1ELb0ELb1ELb0ELb1ELb1ELb1ELb0ELb0EEENS1_21CollectiveEpilogueFwdINS6_IJSA_SA_SB_EEES9_NS_10bfloat16_tESF_Li256ELb1ELb1ELb0ELb1EEENS1_36VarlenDynamicPersistentTileSchedulerILi128ELi224ELi256ELi128ELb0ELb1ELb1ELb1ELb1ELb1EEEEEEEEEvNT_6ParamsE)
        /*0140*/ 	.word	0x000000f0
.L_73:


//--------------------- .nv.compat                --------------------------
	.section	.nv.compat,"",@"SHT_CUDA_COMPAT_INFO"
	.align	4
        /*0000*/ 	.byte	0x02, 0x09, 0x01, 0x00, 0x02, 0x02, 0x04, 0x00, 0x02, 0x05, 0x05, 0x00, 0x03, 0x07, 0x01, 0x01
        /*0010*/ 	.byte	0x02, 0x03, 0x01, 0x00, 0x02, 0x06, 0x01, 0x00, 0x04, 0x0b, 0x08, 0x00, 0x00, 0x00, 0x00, 0x00
        /*0020*/ 	.byte	0x00, 0x00, 0x00, 0x00


//--------------------- .nv.info._ZN7cutlass13device_kernelIN5flash11enable_sm90INS1_16FlashAttnFwdSm90INS1_25CollectiveMainloopFwdSm90ILi2EN4cute5tupleIJNS5_1CILi1EEES8_S8_EEENS6_IJNS7_ILi128EEENS7_ILi224EEESA_EEELi128ENS_12float_e4m3_tEfNS_4arch4Sm90ELb0ELb0ELb0ELb0ELb0ELb0ELb0ELb1ELb1ELb1ELb0ELb0EEENS1_21CollectiveEpilogueFwdINS6_IJSA_SA_SB_EEES9_NS_10bfloat16_tESF_Li256ELb0ELb1ELb0ELb1EEENS1_29StaticPersistentTileSchedulerILb0EEEEEEEEEvNT_6ParamsE --------------------------
	.section	.nv.info._ZN7cutlass13device_kernelIN5flash11enable_sm90INS1_16FlashAttnFwdSm90INS1_25CollectiveMainloopFwdSm90ILi2EN4cute5tupleIJNS5_1CILi1EEES8_S8_EEENS6_IJNS7_ILi128EEENS7_ILi224EEESA_EEELi128ENS_12float_e4m3_tEfNS_4arch4Sm90ELb0ELb0ELb0ELb0ELb0ELb0ELb0ELb1ELb1ELb1ELb0ELb0EEENS1_21CollectiveEpilogueFwdINS6_IJSA_SA_SB_EEES9_NS_10bfloat16_tESF_Li256ELb0ELb1ELb0ELb1EEENS1_29StaticPersistentTileSchedulerILb0EEEEEEEEEvNT_6ParamsE,"",@"SHT_CUDA_INFO"
	.sectionflags	@""
	.align	4


	//----- nvinfo : EIATTR_CUDA_API_VERSION
	.align		4
        /*0000*/ 	.byte	0x04, 0x37
        /*0002*/ 	.short	(.L_75 - .L_74)
.L_74:
        /*0004*/ 	.word	0x00000082


	//----- nvinfo : EIATTR_KPARAM_INFO
	.align		4
.L_75:
        /*0008*/ 	.byte	0x04, 0x17
        /*000a*/ 	.short	(.L_77 - .L_76)
.L_76:
        /*000c*/ 	.word	0x00000000
        /*0010*/ 	.short	0x0000
        /*0012*/ 	.short	0x0070
        /*0014*/ 	.byte	0x00, 0xf0, 0x01, 0x28


	//----- nvinfo : EIATTR_SPARSE_MMA_MASK
	.align		4
.L_77:
        /*0018*/ 	.byte	0x03, 0x50
        /*001a*/ 	.short	0x0000


	//----- nvinfo : EIATTR_MAXREG_COUNT
	.align		4
        /*001c*/ 	.byte	0x03, 0x1b
        /*001e*/ 	.short	0x00a8


	//----- nvinfo : EIATTR_NUM_BARRIERS
	.align		4
        /*0020*/ 	.byte	0x02, 0x4c
        /*0022*/ 	.byte	0x10
	.zero		1


	//----- nvinfo : EIATTR_EXTERNS
	.align		4
        /*0024*/ 	.byte	0x04, 0x0f
        /*0026*/ 	.short	(.L_79 - .L_78)


	//   ....[0]....
	.align		4
.L_78:
        /*0028*/ 	.word	index@(__assertfail)


	//----- nvinfo : EIATTR_ANNOTATIONS
	.align		4
.L_79:
        /*002c*/ 	.byte	0x04, 0x55
        /*002e*/ 	.short	(.L_81 - .L_80)


	//   ....[0]....
.L_80:
        /*0030*/ 	.word	0x00000001
        /*0034*/ 	.byte	0xd0, 0xae, 0x00, 0x00, 0x01, 0x00, 0x00, 0x00, 0x80, 0xb0, 0x00, 0x00, 0x01, 0x00, 0x00, 0x00
        /* <DEDUP_REMOVED lines=14> */
        /*0124*/ 	.byte	0x70, 0xe2, 0x00, 0x00, 0x01, 0x00, 0x00, 0x00, 0xf0, 0xe3, 0x00, 0x00


	//----- nvinfo : EIATTR_MERCURY_ISA_VERSION
	.align		4
.L_81:
        /*0130*/ 	.byte	0x03, 0x5f
        /*0132*/ 	.short	0x0101


	//----- nvinfo : EIATTR_INT_WARP_WIDE_INSTR_OFFSETS
	.align		4
        /*0134*/ 	.byte	0x04, 0x31
        /*0136*/ 	.short	(.L_83 - .L_82)


	//   ....[0]....
.L_82:
        /*0138*/ 	.word	0x00000130


	//   ....[1]....
        /*013c*/ 	.word	0x00000170


	//   ....[2]....
        /*0140*/ 	.word	0x000001e0


	//----- nvinfo : EIATTR_COOP_GROUP_MASK_REGIDS
	.align		4
.L_83:
        /*0144*/ 	.byte	0x04, 0x29
        /*0146*/ 	.short	(.L_85 - .L_84)


	//   ....[0]....
.L_84:
        /*0148*/ 	.word	0xffffffff


	//   ....[1]....
        /*014c*/ 	.word	0xffffffff


	//   ....[2]....
        /*0150*/ 	.word	0xffffffff


	//   ....[3]....
        /*0154*/ 	.word	0xffffffff


	//   ....[4]....
        /*0158*/ 	.word	0xffffffff


	//   ....[5]....
        /*015c*/ 	.word	0xffffffff


	//   ....[6]....
        /*0160*/ 	.word	0xffffffff


	//   ....[7]....
        /*0164*/ 	.word	0xffffffff


	//   ....[8]....
        /*0168*/ 	.word	0xffffffff


	//   ....[9]....
        /*016c*/ 	.word	0xffffffff


	//   ....[10]....
        /*0170*/ 	.word	0xffffffff


	//   ....[11]....
        /*0174*/ 	.word	0xffffffff


	//   ....[12]....
        /*0178*/ 	.word	0xffffffff


	//   ....[13]....
        /*017c*/ 	.word	0xffffffff


	//   ....[14]....
        /*0180*/ 	.word	0xffffffff


	//   ....[15]....
        /*0184*/ 	.word	0xffffffff


	//   ....[16]....
        /*0188*/ 	.word	0xffffffff


	//   ....[17]....
        /*018c*/ 	.word	0xffffffff


	//   ....[18]....
        /*0190*/ 	.word	0xffffffff


	//   ....[19]....
        /*0194*/ 	.word	0xffffffff


	//   ....[20]....
        /*0198*/ 	.word	0xffffffff


	//   ....[21]....
        /*019c*/ 	.word	0xffffffff


	//   ....[22]....
        /*01a0*/ 	.word	0xffffffff


	//   ....[23]....
        /*01a4*/ 	.word	0xffffffff


	//   ....[24]....
        /*01a8*/ 	.word	0xffffffff


	//   ....[25]....
        /*01ac*/ 	.word	0xffffffff


	//   ....[26]....
        /*01b0*/ 	.word	0xffffffff


	//   ....[27]....
        /*01b4*/ 	.word	0xffffffff


	//   ....[28]....
        /*01b8*/ 	.word	0xffffffff


	//   ....[29]....
        /*01bc*/ 	.word	0xffffffff


	//   ....[30]....
        /*01c0*/ 	.word	0xffffffff


	//   ....[31]....
        /*01c4*/ 	.word	0xffffffff


	//   ....[32]....
        /*01c8*/ 	.word	0xffffffff


	//   ....[33]....
        /*01cc*/ 	.word	0xffffffff


	//   ....[34]....
        /*01d0*/ 	.word	0xffffffff


	//   ....[35]....
        /*01d4*/ 	.word	0xffffffff


	//   ....[36]....
        /*01d8*/ 	.word	0xffffffff


	//   ....[37]....
        /*01dc*/ 	.word	0xffffffff


	//   ....[38]....
        /*01e0*/ 	.word	0xffffffff


	//   ....[39]....
        /*01e4*/ 	.word	0xffffffff


	//   ....[40]....
        /*01e8*/ 	.word	0xffffffff


	//   ....[41]....
        /*01ec*/ 	.word	0xffffffff


	//   ....[42]....
        /*01f0*/ 	.word	0xffffffff


	//   ....[43]....
        /*01f4*/ 	.word	0xffffffff


	//   ....[44]....
        /*01f8*/ 	.word	0xffffffff


	//   ....[45]....
        /*01fc*/ 	.word	0xffffffff


	//   ....[46]....
        /*0200*/ 	.word	0xffffffff


	//   ....[47]....
        /*0204*/ 	.word	0xffffffff


	//   ....[48]....
        /*0208*/ 	.word	0xffffffff


	//   ....[49]....
        /*020c*/ 	.word	0xffffffff


	//   ....[50]....
        /*0210*/ 	.word	0xffffffff


	//   ....[51]....
        /*0214*/ 	.word	0xffffffff


	//   ....[52]....
        /*0218*/ 	.word	0xffffffff


	//   ....[53]....
        /*021c*/ 	.word	0xffffffff


	//   ....[54]....
        /*0220*/ 	.word	0xffffffff


	//   ....[55]....
        /*0224*/ 	.word	0xffffffff


	//   ....[56]....
        /*0228*/ 	.word	0xffffffff


	//   ....[57]....
        /*022c*/ 	.word	0xffffffff


	//   ....[58]....
        /*0230*/ 	.word	0xffffffff


	//   ....[59]....
        /*0234*/ 	.word	0xffffffff


	//   ....[60]....
        /*0238*/ 	.word	0xffffffff


	//   ....[61]....
        /*023c*/ 	.word	0xffffffff


	//   ....[62]....
        /*0240*/ 	.word	0xffffffff


	//   ....[63]....
        /*0244*/ 	.word	0xffffffff


	//   ....[64]....
        /*0248*/ 	.word	0xffffffff


	//   ....[65]....
        /*024c*/ 	.word	0xffffffff


	//   ....[66]....
        /*0250*/ 	.word	0xffffffff


	//   ....[67]....
        /*0254*/ 	.word	0xffffffff


	//   ....[68]....
        /*0258*/ 	.word	0xffffffff


	//   ....[69]....
        /*025c*/ 	.word	0xffffffff


	//   ....[70]....
        /*0260*/ 	.word	0xffffffff


	//   ....[71]....
        /*0264*/ 	.word	0xffffffff


	//   ....[72]....
        /*0268*/ 	.word	0xffffffff


	//   ....[73]....
        /*026c*/ 	.word	0xffffffff


	//   ....[74]....
        /*0270*/ 	.word	0xffffffff


	//   ....[75]....
        /*0274*/ 	.word	0xffffffff


	//   ....[76]....
        /*0278*/ 	.word	0xffffffff


	//   ....[77]....
        /*027c*/ 	.word	0xffffffff


	//   ....[78]....
        /*0280*/ 	.word	0xffffffff


	//   ....[79]....
        /*0284*/ 	.word	0xffffffff


	//   ....[80]....
        /*0288*/ 	.word	0xffffffff


	//   ....[81]....
        /*028c*/ 	.word	0xffffffff


	//   ....[82]....
        /*0290*/ 	.word	0x0500000f


	//   ....[83]....
        /*0294*/ 	.word	0x0500000f


	//   ....[84]....
        /*0298*/ 	.word	0x0500000f


	//   ....[85]....
        /*029c*/ 	.word	0x0500000f


	//   ....[86]....
        /*02a0*/ 	.word	0x0500000f


	//   ....[87]....
        /*02a4*/ 	.word	0x0500000f


	//   ....[88]....
        /*02a8*/ 	.word	0x0500000f


	//   ....[89]....
        /*02ac*/ 	.word	0x0500000f


	//   ....[90]....
        /*02b0*/ 	.word	0x0500000f


	//   ....[91]....
        /*02b4*/ 	.word	0x0500000f


	//   ....[92]....
        /*02b8*/ 	.word	0x0500000f


	//   ....[93]....
        /*02bc*/ 	.word	0x0500000f


	//   ....[94]....
        /*02c0*/ 	.word	0x0500000f


	//   ....[95]....
        /*02c4*/ 	.word	0x0500000f


	//   ....[96]....
        /*02c8*/ 	.word	0x0500000f


	//   ....[97]....
        /*02cc*/ 	.word	0x0500000f


	//   ....[98]....
        /*02d0*/ 	.word	0x0500000f


	//----- nvinfo : EIATTR_COOP_GROUP_INSTR_OFFSETS
	.align		4
.L_85:
        /*02d4*/ 	.byte	0x04, 0x28
        /*02d6*/ 	.short	(.L_87 - .L_86)


	//   ....[0]....
.L_86:
        /*02d8*/ 	.word	0x00000070


	//   ....[1]....
        /*02dc*/ 	.word	0x00000140


	//   ....[2]....
        /*02e0*/ 	.word	0x00000190


	//   ....[3]....
        /*02e4*/ 	.word	0x000003c0


	//   ....[4]....
        /*02e8*/ 	.word	0x00000520


	//   ....[5]....
        /*02ec*/ 	.word	0x00000640


	//   ....[6]....
        /*02f0*/ 	.word	0x000007a0


	//   ....[7]....
        /*02f4*/ 	.word	0x00000f20


	//   ....[8]....
        /*02f8*/ 	.word	0x00002f00


	//   ....[9]....
        /*02fc*/ 	.word	0x00003000


	//   ....[10]....
        /*0300*/ 	.word	0x00003840


	//   ....[11]....
        /*0304*/ 	.word	0x00003900


	//   ....[12]....
        /*0308*/ 	.word	0x00006890


	//   ....[13]....
        /*030c*/ 	.word	0x000068b0


	//   ....[14]....
        /*0310*/ 	.word	0x000068e0


	//   ....[15]....
        /*0314*/ 	.word	0x00006900


	//   ....[16]....
        /*0318*/ 	.word	0x00008d50


	//   ....[17]....
        /*031c*/ 	.word	0x00008d60


	//   ....[18]....
        /*0320*/ 	.word	0x00008de0


	//   ....[19]....
        /*0324*/ 	.word	0x00008df0


	//   ....[20]....
        /*0328*/ 	.word	0x00009fc0


	//   ....[21]....
        /*032c*/ 	.word	0x0000a000


	//   ....[22]....
        /*0330*/ 	.word	0x0000a040


	//   ....[23]....
        /*0334*/ 	.word	0x0000a070


	//   ....[24]....
        /*0338*/ 	.word	0x0000a0b0


	//   ....[25]....
        /*033c*/ 	.word	0x0000a0f0


	//   ....[26]....
        /*0340*/ 	.word	0x0000a120


	//   ....[27]....
        /*0344*/ 	.word	0x0000a150


	//   ....[28]....
        /*0348*/ 	.word	0x0000a190


	//   ....[29]....
        /*034c*/ 	.word	0x0000a1d0


	//   ....[30]....
        /*0350*/ 	.word	0x0000a200


	//   ....[31]....
        /*0354*/ 	.word	0x0000a220


	//   ....[32]....
        /*0358*/ 	.word	0x0000a260


	//   ....[33]....
        /*035c*/ 	.word	0x0000a290


	//   ....[34]....
        /*0360*/ 	.word	0x0000a2b0


	//   ....[35]....
        /*0364*/ 	.word	0x0000a2c0


	//   ....[36]....
        /*0368*/ 	.word	0x0000a2e0


	//   ....[37]....
        /*036c*/ 	.word	0x0000a2f0


	//   ....[38]....
        /*0370*/ 	.word	0x0000a300


	//   ....[39]....
        /*0374*/ 	.word	0x0000a310


	//   ....[40]....
        /*0378*/ 	.word	0x0000a320


	//   ....[41]....
        /*037c*/ 	.word	0x0000a330


	//   ....[42]....
        /*0380*/ 	.word	0x0000a340


	//   ....[43]....
        /*0384*/ 	.word	0x0000a350


	//   ....[44]....
        /*0388*/ 	.word	0x0000a360


	//   ....[45]....
        /*038c*/ 	.word	0x0000a370


	//   ....[46]....
        /*0390*/ 	.word	0x0000a380


	//   ....[47]....
        /*0394*/ 	.word	0x0000a390


	//   ....[48]....
        /*0398*/ 	.word	0x0000a3a0


	//   ....[49]....
        /*039c*/ 	.word	0x0000a3b0


	//   ....[50]....
        /*03a0*/ 	.word	0x0000a3c0


	//   ....[51]....
        /*03a4*/ 	.word	0x0000a3d0


	//   ....[52]....
        /*03a8*/ 	.word	0x0000a540


	//   ....[53]....
        /*03ac*/ 	.word	0x0000a570


	//   ....[54]....
        /*03b0*/ 	.word	0x0000a5a0


	//   ....[55]....
        /*03b4*/ 	.word	0x0000a5d0


	//   ....[56]....
        /*03b8*/ 	.word	0x0000aa80


	//   ....[57]....
        /*03bc*/ 	.word	0x0000aac0


	//   ....[58]....
        /*03c0*/ 	.word	0x0000ab90


	//   ....[59]....
        /*03c4*/ 	.word	0x0000abb0


	//   ....[60]....
        /*03c8*/ 	.word	0x0000ac60


	//   ....[61]....
        /*03cc*/ 	.word	0x0000ac80


	//   ....[62]....
        /*03d0*/ 	.word	0x0000ad40


	//   ....[63]....
        /*03d4*/ 	.word	0x0000ad80


	//   ....[64]....
        /*03d8*/ 	.word	0x0000ba00


	//   ....[65]....
        /*03dc*/ 	.word	0x0000c4d0


	//   ....[66]....
        /*03e0*/ 	.word	0x0000c500


	//   ....[67]....
        /*03e4*/ 	.word	0x0000c530


	//   ....[68]....
        /*03e8*/ 	.word	0x0000c540


	//   ....[69]....
        /*03ec*/ 	.word	0x0000c550


	//   ....[70]....
        /*03f0*/ 	.word	0x0000c620


	//   ....[71]....
        /*03f4*/ 	.word	0x0000c630


	//   ....[72]....
        /*03f8*/ 	.word	0x0000c6c0


	//   ....[73]....
        /*03fc*/ 	.word	0x0000c6d0


	//   ....[74]....
        /*0400*/ 	.word	0x0000c760


	//   ....[75]....
        /*0404*/ 	.word	0x0000c770


	//   ....[76]....
        /*0408*/ 	.word	0x0000c800


	//   ....[77]....
        /*040c*/ 	.word	0x0000c810


	//   ....[78]....
        /*0410*/ 	.word	0x0000c890


	//   ....[79]....
        /*0414*/ 	.word	0x0000c8a0


	//   ....[80]....
        /*0418*/ 	.word	0x0000c8b0


	//   ....[81]....
        /*041c*/ 	.word	0x0000e340


	//   ....[82]....
        /*0420*/ 	.word	0x0000e840


	//   ....[83]....
        /*0424*/ 	.word	0x0000e9f0


	//   ....[84]....
        /*0428*/ 	.word	0x0000ea50


	//   ....[85]....
        /*042c*/ 	.word	0x0000eaf0


	//   ....[86]....
        /*0430*/ 	.word	0x0000eb90


	//   ....[87]....
        /*0434*/ 	.word	0x0000ec30


	//   ....[88]....
        /*0438*/ 	.word	0x0000ed10


	//   ....[89]....
        /*043c*/ 	.word	0x0000ed70


	//   ....[90]....
        /*0440*/ 	.word	0x0000ee70


	//   ....[91]....
        /*0444*/ 	.word	0x0000eed0


	//   ....[92]....
        /*0448*/ 	.word	0x0000efd0


	//   ....[93]....
        /*044c*/ 	.word	0x0000f030


	//   ....[94]....
        /*0450*/ 	.word	0x0000f130


	//   ....[95]....
        /*0454*/ 	.word	0x0000f190


	//   ....[96]....
        /*0458*/ 	.word	0x0000f280


	//   ....[97]....
        /*045c*/ 	.word	0x0000f2e0


	//   ....[98]....
        /*0460*/ 	.word	0x0000f3c0


	//----- nvinfo : EIATTR_REG_RECONFIG
	.align		4
.L_87:
        /*0464*/ 	.byte	0x01, 0x54
	.zero		2


	//----- nvinfo : EIATTR_SYSCALL_OFFSETS
	.align		4
        /*0468*/ 	.byte	0x04, 0x46
        /*046a*/ 	.short	(.L_89 - .L_88)


	//   ....[0]....
.L_88:
        /*046c*/ 	.word	0x00001450


	//   ....[1]....
        /*0470*/ 	.word	0x0000b4b0


	//   ....[2]....
        /*0474*/ 	.word	0x0000b5f0


	//   ....[3]....
        /*0478*/ 	.word	0x0000b730


	//   ....[4]....
        /*047c*/ 	.word	0x0000b850


	//   ....[5]....
        /*0480*/ 	.word	0x0000c120


	//----- nvinfo : EIATTR_MBARRIER_INSTR_OFFSETS
	.align		4
.L_89:
        /*0484*/ 	.byte	0x04, 0x39
        /*0486*/ 	.short	(.L_91 - .L_90)


	//   ....[0]....
.L_90:
        /*0488*/ 	.word	0x00000270
        /*048c*/ 	.word	0x000000ff
        /*0490*/ 	.word	0x0002e800
        /*0494*/ 	.short	0x0100
        /*0496*/ 	.byte	0x08
	.zero		1


	//   ....[1]....
        /*0498*/ 	.word	0x00000280
        /*049c*/ 	.word	0x000000ff
        /*04a0*/ 	.word	0x0002e820
        /*04a4*/ 	.short	0x0100
        /*04a6*/ 	.byte	0x08
	.zero		1


	//   ....[2]....
        /*04a8*/ 	.word	0x00000370
        /*04ac*/ 	.word	0x000000ff
        /*04b0*/ 	.word	0x0002e830
        /*04b4*/ 	.short	0x0100
        /*04b6*/ 	.byte	0x08
	.zero		1


	//   ....[3]....
        /*04b8*/ 	.word	0x00000380
        /*04bc*/ 	.word	0x000000ff
        /*04c0*/ 	.word	0x0002e840
        /*04c4*/ 	.short	0x0100
        /*04c6*/ 	.byte	0x08
	.zero		1


	//   ....[4]....
        /*04c8*/ 	.word	0x00000390
        /*04cc*/ 	.word	0x000000ff
        /*04d0*/ 	.word	0x0002e838
        /*04d4*/ 	.short	0x0100
        /*04d6*/ 	.byte	0x08
	.zero		1


	//   ....[5]....
        /*04d8*/ 	.word	0x000003a0
        /*04dc*/ 	.word	0x000000ff
        /*04e0*/ 	.word	0x0002e848
        /*04e4*/ 	.short	0x0100
        /*04e6*/ 	.byte	0x08
	.zero		1


	//   ....[6]....
        /*04e8*/ 	.word	0x000004d0
        /*04ec*/ 	.word	0x000000ff
        /*04f0*/ 	.word	0x0002e850
        /*04f4*/ 	.short	0x0100
        /*04f6*/ 	.byte	0x08
	.zero		1


	//   ....[7]....
        /*04f8*/ 	.word	0x000004e0
        /*04fc*/ 	.word	0x000000ff
        /*0500*/ 	.word	0x0002e860
        /*0504*/ 	.short	0x0100
        /*0506*/ 	.byte	0x08
	.zero		1


	//   ....[8]....
        /*0508*/ 	.word	0x000004f0
        /*050c*/ 	.word	0x000000ff
        /*0510*/ 	.word	0x0002e858
        /*0514*/ 	.short	0x0100
        /*0516*/ 	.byte	0x08
	.zero		1


	//   ....[9]....
        /*0518*/ 	.word	0x00000500
        /*051c*/ 	.word	0x000000ff
        /*0520*/ 	.word	0x0002e868
        /*0524*/ 	.short	0x0100
        /*0526*/ 	.byte	0x08
	.zero		1


	//   ....[10]....
        /*0528*/ 	.word	0x000005f0
        /*052c*/ 	.word	0x000000ff
        /*0530*/ 	.word	0x0002e870
        /*0534*/ 	.short	0x0100
        /*0536*/ 	.byte	0x06
	.zero		1


	//   ....[11]....
        /*0538*/ 	.word	0x00000600
        /*053c*/ 	.word	0x000000ff
        /*0540*/ 	.word	0x0002e880
        /*0544*/ 	.short	0x0100
        /*0546*/ 	.byte	0x06
	.zero		1


	//   ....[12]....
        /*0548*/ 	.word	0x00000610
        /*054c*/ 	.word	0x000000ff
        /*0550*/ 	.word	0x0002e878
        /*0554*/ 	.short	0x0100
        /*0556*/ 	.byte	0x06
	.zero		1


	//   ....[13]....
        /*0558*/ 	.word	0x00000620
        /*055c*/ 	.word	0x000000ff
        /*0560*/ 	.word	0x0002e888
        /*0564*/ 	.short	0x0100
        /*0566*/ 	.byte	0x06
	.zero		1


	//   ....[14]....
        /*0568*/ 	.word	0x00000750
        /*056c*/ 	.word	0x000000ff
        /*0570*/ 	.word	0x0002e890
        /*0574*/ 	.short	0x0100
        /*0576*/ 	.byte	0x08
	.zero		1


	//   ....[15]....
        /*0578*/ 	.word	0x00000760
        /*057c*/ 	.word	0x000000ff
        /*0580*/ 	.word	0x0002e8a0
        /*0584*/ 	.short	0x0100
        /*0586*/ 	.byte	0x08
	.zero		1


	//   ....[16]....
        /*0588*/ 	.word	0x00000770
        /*058c*/ 	.word	0x000000ff
        /*0590*/ 	.word	0x0002e898
        /*0594*/ 	.short	0x0100
        /*0596*/ 	.byte	0x08
	.zero		1


	//   ....[17]....
        /*0598*/ 	.word	0x00000780
        /*059c*/ 	.word	0x000000ff
        /*05a0*/ 	.word	0x0002e8a8
        /*05a4*/ 	.short	0x0100
        /*05a6*/ 	.byte	0x08
	.zero		1


	//   ....[18]....
        /*05a8*/ 	.word	0x000008b0
        /*05ac*/ 	.word	0x000000ff
        /*05b0*/ 	.word	0x0002e8b0
        /*05b4*/ 	.short	0x0100
        /*05b6*/ 	.byte	0x08
	.zero		1


	//   ....[19]....
        /*05b8*/ 	.word	0x000008c0
        /*05bc*/ 	.word	0x000000ff
        /*05c0*/ 	.word	0x0002e8c0
        /*05c4*/ 	.short	0x0100
        /*05c6*/ 	.byte	0x08
	.zero		1


	//   ....[20]....
        /*05c8*/ 	.word	0x000008d0
        /*05cc*/ 	.word	0x000000ff
        /*05d0*/ 	.word	0x0002e8b8
        /*05d4*/ 	.short	0x0100
        /*05d6*/ 	.byte	0x08
	.zero		1


	//   ....[21]....
        /*05d8*/ 	.word	0x000008e0
        /*05dc*/ 	.word	0x000000ff
        /*05e0*/ 	.word	0x0002e8c8
        /*05e4*/ 	.short	0x0100
        /*05e6*/ 	.byte	0x08
	.zero		1


	//   ....[22]....
        /*05e8*/ 	.word	0x000014b0
        /*05ec*/ 	.word	0x000000ff
        /*05f0*/ 	.word	0x0002e800
        /*05f4*/ 	.short	0x010a
        /*05f6*/ 	.byte	0x27
	.zero		1


	//   ....[23]....
        /*05f8*/ 	.word	0x00001530
        /*05fc*/ 	.word	0x00000004
        /*0600*/ 	.word	0x0002e830
        /*0604*/ 	.short	0x010a
        /*0606*/ 	.byte	0x3f
	.zero		1


	//   ....[24]....
        /*0608*/ 	.word	0x00001570
        /*060c*/ 	.word	0x00000004
        /*0610*/ 	.word	0x0002e830
        /*0614*/ 	.short	0x010a
        /*0616*/ 	.byte	0x3f
	.zero		1


	//   ....[25]....
        /*0618*/ 	.word	0x00003c20
        /*061c*/ 	.word	0x0000003a
        /*0620*/ 	.word	0x00000000
        /*0624*/ 	.short	0x0101
        /*0626*/ 	.byte	0x3f
	.zero		1


	//   ....[26]....
        /*0628*/ 	.word	0x000053f0
        /*062c*/ 	.word	0x000000ff
        /*0630*/ 	.word	0x0002e830
        /*0634*/ 	.short	0x010a
        /*0636*/ 	.byte	0x06
	.zero		1


	//   ....[27]....
        /*0638*/ 	.word	0x00005430
        /*063c*/ 	.word	0x000000ff
        /*0640*/ 	.word	0x0002e830
        /*0644*/ 	.short	0x010a
        /*0646*/ 	.byte	0x06
	.zero		1


	//   ....[28]....
        /*0648*/ 	.word	0x00006020
        /*064c*/ 	.word	0x000000ff
        /*0650*/ 	.word	0x0002e850
        /*0654*/ 	.short	0x010a
        /*0656*/ 	.byte	0x06
	.zero		1


	//   ....[29]....
        /*0658*/ 	.word	0x00006060
        /*065c*/ 	.word	0x000000ff
        /*0660*/ 	.word	0x0002e850
        /*0664*/ 	.short	0x010a
        /*0666*/ 	.byte	0x06
	.zero		1


	//   ....[30]....
        /*0668*/ 	.word	0x00007de0
        /*066c*/ 	.word	0x00000004
        /*0670*/ 	.word	0x00000000
        /*0674*/ 	.short	0x0101
        /*0676*/ 	.byte	0x3f
	.zero		1


	//   ....[31]....
        /*0678*/ 	.word	0x000081f0
        /*067c*/ 	.word	0x000000ff
        /*0680*/ 	.word	0x00000000
        /*0684*/ 	.short	0x0101
        /*0686*/ 	.byte	0x06
	.zero		1


	//   ....[32]....
        /*0688*/ 	.word	0x00008970
        /*068c*/ 	.word	0x000000ff
        /*0690*/ 	.word	0x0002e850
        /*0694*/ 	.short	0x010a
        /*0696*/ 	.byte	0x04
	.zero		1


	//   ....[33]....
        /*0698*/ 	.word	0x000089b0
        /*069c*/ 	.word	0x000000ff
        /*06a0*/ 	.word	0x0002e850
        /*06a4*/ 	.short	0x010a
        /*06a6*/ 	.byte	0x04
	.zero		1


	//   ....[34]....
        /*06a8*/ 	.word	0x00009820
        /*06ac*/ 	.word	0x000000ff
        /*06b0*/ 	.word	0x00000000
        /*06b4*/ 	.short	0x0101
        /*06b6*/ 	.byte	0x04
	.zero		1


	//   ....[35]....
        /*06b8*/ 	.word	0x0000aaa0
        /*06bc*/ 	.word	0x000000ff
        /*06c0*/ 	.word	0x00000000
        /*06c4*/ 	.short	0x0101
        /*06c6*/ 	.byte	0x27
	.zero		1


	//   ....[36]....
        /*06c8*/ 	.word	0x0000bc70
        /*06cc*/ 	.word	0x00000003
        /*06d0*/ 	.word	0x0002e880
        /*06d4*/ 	.short	0x010a
        /*06d6*/ 	.byte	0x3f
	.zero		1


	//   ....[37]....
        /*06d8*/ 	.word	0x0000be00
        /*06dc*/ 	.word	0x00000003
        /*06e0*/ 	.word	0x0002e840
        /*06e4*/ 	.short	0x010a
        /*06e6*/ 	.byte	0x3f
	.zero		1


	//   ....[38]....
        /*06e8*/ 	.word	0x0000c9a0
        /*06ec*/ 	.word	0x000000ff
        /*06f0*/ 	.word	0x0002e800
        /*06f4*/ 	.short	0x0107
        /*06f6*/ 	.byte	0x29
	.zero		1


	//   ....[39]....
        /*06f8*/ 	.word	0x0000c9f0
        /*06fc*/ 	.word	0x000000ff
        /*0700*/ 	.word	0x0002e800
        /*0704*/ 	.short	0x0101
        /*0706*/ 	.byte	0x29
	.zero		1


	//   ....[40]....
        /*0708*/ 	.word	0x0000ca20
        /*070c*/ 	.word	0x000000ff
        /*0710*/ 	.word	0x0002e820
        /*0714*/ 	.short	0x010a
        /*0716*/ 	.byte	0x29
	.zero		1


	//   ....[41]....
        /*0718*/ 	.word	0x0000cd00
        /*071c*/ 	.word	0x00000005
        /*0720*/ 	.word	0x0002e880
        /*0724*/ 	.short	0x010a
        /*0726*/ 	.byte	0x3f
	.zero		1


	//   ....[42]....
        /*0728*/ 	.word	0x0000cf50
        /*072c*/ 	.word	0x00000005
        /*0730*/ 	.word	0x0002e840
        /*0734*/ 	.short	0x010a
        /*0736*/ 	.byte	0x3f
	.zero		1


	//   ....[43]....
        /*0738*/ 	.word	0x0000d220
        /*073c*/ 	.word	0x00000012
        /*0740*/ 	.word	0x0002e870
        /*0744*/ 	.short	0x010a
        /*0746*/ 	.byte	0x3f
	.zero		1


	//   ....[44]....
        /*0748*/ 	.word	0x0000d290
        /*074c*/ 	.word	0x00000012
        /*0750*/ 	.word	0x0002e860
        /*0754*/ 	.short	0x010a
        /*0756*/ 	.byte	0x3f
	.zero		1


	//   ....[45]....
        /*0758*/ 	.word	0x0000d900
        /*075c*/ 	.word	0x00000012
        /*0760*/ 	.word	0x0002e850
        /*0764*/ 	.short	0x0101
        /*0766*/ 	.byte	0x3f
	.zero		1


	//   ....[46]....
        /*0768*/ 	.word	0x0000d960
        /*076c*/ 	.word	0x00000000
        /*0770*/ 	.word	0x00000000
        /*0774*/ 	.short	0x0101
        /*0776*/ 	.byte	0x3f
	.zero		1


	//   ....[47]....
        /*0778*/ 	.word	0x0000da70
        /*077c*/ 	.word	0x00000010
        /*0780*/ 	.word	0x0002e870
        /*0784*/ 	.short	0x010a
        /*0786*/ 	.byte	0x3f
	.zero		1


	//   ....[48]....
        /*0788*/ 	.word	0x0000dae0
        /*078c*/ 	.word	0x00000010
        /*0790*/ 	.word	0x0002e860
        /*0794*/ 	.short	0x010a
        /*0796*/ 	.byte	0x3f
	.zero		1


	//   ....[49]....
        /*0798*/ 	.word	0x0000e160
        /*079c*/ 	.word	0x00000010
        /*07a0*/ 	.word	0x0002e850
        /*07a4*/ 	.short	0x0101
        /*07a6*/ 	.byte	0x3f
	.zero		1


	//   ....[50]....
        /*07a8*/ 	.word	0x0000e1f0
        /*07ac*/ 	.word	0x00000000
        /*07b0*/ 	.word	0x00000000
        /*07b4*/ 	.short	0x0101
        /*07b6*/ 	.byte	0x3f
	.zero		1


	//   ....[51]....
        /*07b8*/ 	.word	0x0000e2f0
        /*07bc*/ 	.word	0x00000008
        /*07c0*/ 	.word	0x0002e820
        /*07c4*/ 	.short	0x010a
        /*07c6*/ 	.byte	0x3f
	.zero		1


	//   ....[52]....
        /*07c8*/ 	.word	0x0000e470
        /*07cc*/ 	.word	0x00000005
        /*07d0*/ 	.word	0x00000000
        /*07d4*/ 	.short	0x010a
        /*07d6*/ 	.byte	0x3f
	.zero		1


	//   ....[53]....
        /*07d8*/ 	.word	0x0000e4c0
        /*07dc*/ 	.word	0x00000007
        /*07e0*/ 	.word	0x00000000
        /*07e4*/ 	.short	0x010a
        /*07e6*/ 	.byte	0x3f
	.zero		1


	//   ....[54]....
        /*07e8*/ 	.word	0x0000e510
        /*07ec*/ 	.word	0x00000013
        /*07f0*/ 	.word	0x0002e860
        /*07f4*/ 	.short	0x010a
        /*07f6*/ 	.byte	0x3f
	.zero		1


	//   ....[55]....
        /*07f8*/ 	.word	0x0000e560
        /*07fc*/ 	.word	0x00000003
        /*0800*/ 	.word	0x0002e860
        /*0804*/ 	.short	0x010a
        /*0806*/ 	.byte	0x3f
	.zero		1


	//   ....[56]....
        /*0808*/ 	.word	0x0000e5a0
        /*080c*/ 	.word	0x00000013
        /*0810*/ 	.word	0x0002e880
        /*0814*/ 	.short	0x010a
        /*0816*/ 	.byte	0x3f
	.zero		1


	//   ....[57]....
        /*0818*/ 	.word	0x0000e5c0
        /*081c*/ 	.word	0x00000003
        /*0820*/ 	.word	0x0002e880
        /*0824*/ 	.short	0x010a
        /*0826*/ 	.byte	0x3f
	.zero		1


	//   ....[58]....
        /*0828*/ 	.word	0x0000e630
        /*082c*/ 	.word	0x00000003
        /*0830*/ 	.word	0x0002e800
        /*0834*/ 	.short	0x010a
        /*0836*/ 	.byte	0x3f
	.zero		1


	//   ....[59]....
        /*0838*/ 	.word	0x0000e680
        /*083c*/ 	.word	0x00000004
        /*0840*/ 	.word	0x0002e830
        /*0844*/ 	.short	0x010a
        /*0846*/ 	.byte	0x3f
	.zero		1


	//   ....[60]....
        /*0848*/ 	.word	0x0000e6e0
        /*084c*/ 	.word	0x00000006
        /*0850*/ 	.word	0x0002e830
        /*0854*/ 	.short	0x010a
        /*0856*/ 	.byte	0x3f
	.zero		1


	//   ....[61]....
        /*0858*/ 	.word	0x0000e740
        /*085c*/ 	.word	0x00000006
        /*0860*/ 	.word	0x0002e850
        /*0864*/ 	.short	0x010a
        /*0866*/ 	.byte	0x3f
	.zero		1


	//   ....[62]....
        /*0868*/ 	.word	0x0000e7a0
        /*086c*/ 	.word	0x00000007
        /*0870*/ 	.word	0x0002e850
        /*0874*/ 	.short	0x010a
        /*0876*/ 	.byte	0x3f
	.zero		1


	//   ....[63]....
        /*0878*/ 	.word	0x0000e8f0
        /*087c*/ 	.word	0x00000003
        /*0880*/ 	.word	0x0002e880
        /*0884*/ 	.short	0x010a
        /*0886*/ 	.byte	0x3f
	.zero		1


	//   ....[64]....
        /*0888*/ 	.word	0x0000e940
        /*088c*/ 	.word	0x00000003
        /*0890*/ 	.word	0x0002e840
        /*0894*/ 	.short	0x010a
        /*0896*/ 	.byte	0x3f
	.zero		1


	//   ....[65]....
        /*0898*/ 	.word	0x0000f400
        /*089c*/ 	.word	0x00000003
        /*08a0*/ 	.word	0x0002e820
        /*08a4*/ 	.short	0x010a
        /*08a6*/ 	.byte	0x3f
	.zero		1


	//   ....[66]....
        /*08a8*/ 	.word	0x0000f450
        /*08ac*/ 	.word	0x00000005
        /*08b0*/ 	.word	0x0002e880
        /*08b4*/ 	.short	0x010a
        /*08b6*/ 	.byte	0x3f
	.zero		1


	//   ....[67]....
        /*08b8*/ 	.word	0x0000f4a0
        /*08bc*/ 	.word	0x00000005
        /*08c0*/ 	.word	0x0002e840
        /*08c4*/ 	.short	0x010a
        /*08c6*/ 	.byte	0x3f
	.zero		1


	//   ....[68]....
        /*08c8*/ 	.word	0x0000f4f0
        /*08cc*/ 	.word	0x00000012
        /*08d0*/ 	.word	0x0002e870
        /*08d4*/ 	.short	0x010a
        /*08d6*/ 	.byte	0x3f
	.zero		1


	//   ....[69]....
        /*08d8*/ 	.word	0x0000f540
        /*08dc*/ 	.word	0x00000012
        /*08e0*/ 	.word	0x0002e860
        /*08e4*/ 	.short	0x010a
        /*08e6*/ 	.byte	0x3f
	.zero		1


	//   ....[70]....
        /*08e8*/ 	.word	0x0000f590
        /*08ec*/ 	.word	0x00000010
        /*08f0*/ 	.word	0x0002e870
        /*08f4*/ 	.short	0x010a
        /*08f6*/ 	.byte	0x3f
	.zero		1


	//   ....[71]....
        /*08f8*/ 	.word	0x0000f5e0
        /*08fc*/ 	.word	0x00000010
        /*0900*/ 	.word	0x0002e860
        /*0904*/ 	.short	0x010a
        /*0906*/ 	.byte	0x3f
	.zero		1


	//   ....[72]....
        /*0908*/ 	.word	0x0000f630
        /*090c*/ 	.word	0x00000008
        /*0910*/ 	.word	0x0002e820
        /*0914*/ 	.short	0x010a
        /*0916*/ 	.byte	0x3f
	.zero		1


	//   ....[73]....
        /*0918*/ 	.word	0x0000f680
        /*091c*/ 	.word	0x00000005
        /*0920*/ 	.word	0x00000000
        /*0924*/ 	.short	0x010a
        /*0926*/ 	.byte	0x3f
	.zero		1


	//   ....[74]....
        /*0928*/ 	.word	0x0000f6d0
        /*092c*/ 	.word	0x00000007
        /*0930*/ 	.word	0x00000000
        /*0934*/ 	.short	0x010a
        /*0936*/ 	.byte	0x3f
	.zero		1


	//   ....[75]....
        /*0938*/ 	.word	0x0000f720
        /*093c*/ 	.word	0x00000013
        /*0940*/ 	.word	0x0002e860
        /*0944*/ 	.short	0x010a
        /*0946*/ 	.byte	0x3f
	.zero		1


	//   ....[76]....
        /*0948*/ 	.word	0x0000f770
        /*094c*/ 	.word	0x00000003
        /*0950*/ 	.word	0x0002e860
        /*0954*/ 	.short	0x010a
        /*0956*/ 	.byte	0x3f
	.zero		1


	//   ....[77]....
        /*0958*/ 	.word	0x0000f7c0
        /*095c*/ 	.word	0x00000013
        /*0960*/ 	.word	0x0002e880
        /*0964*/ 	.short	0x010a
        /*0966*/ 	.byte	0x3f
	.zero		1


	//----- nvinfo : EIATTR_NUM_MBARRIERS
	.align		4
.L_91:
        /*0968*/ 	.byte	0x03, 0x38
        /*096a*/ 	.short	0x0016


	//----- nvinfo : EIATTR_EXIT_INSTR_OFFSETS
	.align		4
        /*096c*/ 	.byte	0x04, 0x1c
        /*096e*/ 	.short	(.L_93 - .L_92)


	//   ....[0]....
.L_92:
        /*0970*/ 	.word	0x00000a30


	//   ....[1]....
        /*0974*/ 	.word	0x0000ae60


	//   ....[2]....
        /*0978*/ 	.word	0x0000e360


	//   ....[3]....
        /*097c*/ 	.word	0x0000e610


	//----- nvinfo : EIATTR_MAX_THREADS
	.align		4
.L_93:
        /*0980*/ 	.byte	0x04, 0x05
        /*0982*/ 	.short	(.L_95 - .L_94)
.L_94:
        /*0984*/ 	.word	0x00000180
        /*0988*/ 	.word	0x00000001
        /*098c*/ 	.word	0x00000001


	//----- nvinfo : EIATTR_CRS_STACK_SIZE
	.align		4
.L_95:
        /*0990*/ 	.byte	0x04, 0x1e
        /*0992*/ 	.short	(.L_97 - .L_96)
.L_96:
        /*0994*/ 	.word	0x00000000


	//----- nvinfo : EIATTR_CBANK_PARAM_SIZE
	.align		4
.L_97:
        /*0998*/ 	.byte	0x03, 0x19
        /*099a*/ 	.short	0x0a70


	//----- nvinfo : EIATTR_PARAM_CBANK
	.align		4
        /*099c*/ 	.byte	0x04, 0x0a
        /*099e*/ 	.short	(.L_99 - .L_98)
	.align		4
.L_98:
        /*09a0*/ 	.word	index@(.nv.constant0._ZN7cutlass13device_kernelIN5flash11enable_sm90INS1_16FlashAttnFwdSm90INS1_25CollectiveMainloopFwdSm90ILi2EN4cute5tupleIJNS5_1CILi1EEES8_S8_EEENS6_IJNS7_ILi128EEENS7_ILi224EEESA_EEELi128ENS_12float_e4m3_tEfNS_4arch4Sm90ELb0ELb0ELb0ELb0ELb0ELb0ELb0ELb1ELb1ELb1ELb0ELb0EEENS1_21CollectiveEpilogueFwdINS6_IJSA_SA_SB_EEES9_NS_10bfloat16_tESF_Li256ELb0ELb1ELb0ELb1EEENS1_29StaticPersistentTileSchedulerILb0EEEEEEEEEvNT_6ParamsE)
        /*09a4*/ 	.short	0x0210
        /*09a6*/ 	.short	0x0a70


	//----- nvinfo : EIATTR_SW_WAR
	.align		4
.L_99:
        /*09a8*/ 	.byte	0x04, 0x36
        /*09aa*/ 	.short	(.L_101 - .L_100)
.L_100:
        /*09ac*/ 	.word	0x00000008
.L_101:


//--------------------- .nv.info._ZN7cutlass13device_kernelIN5flash11enable_sm90INS1_16FlashAttnFwdSm90INS1_25CollectiveMainloopFwdSm90ILi2EN4cute5tupleIJNS5_1CILi1EEES8_S8_EEENS6_IJNS7_ILi128EEENS7_ILi224EEESA_EEELi128ENS_12float_e4m3_tEfNS_4arch4Sm90ELb0ELb0ELb0ELb1ELb0ELb0ELb0ELb1ELb1ELb1ELb0ELb0EEENS1_21CollectiveEpilogueFwdINS6_IJSA_SA_SB_EEES9_NS_10bfloat16_tESF_Li256ELb1ELb1ELb0ELb1EEENS1_36VarlenDynamicPersistentTileSchedulerILi128ELi224ELi256ELi128ELb0ELb1ELb1ELb0ELb1ELb1EEEEEEEEEvNT_6ParamsE --------------------------
	.section	.nv.info._ZN7cutlass13device_kernelIN5flash11enable_sm90INS1_16FlashAttnFwdSm90INS1_25CollectiveMainloopFwdSm90ILi2EN4cute5tupleIJNS5_1CILi1EEES8_S8_EEENS6_IJNS7_ILi128EEENS7_ILi224EEESA_EEELi128ENS_12float_e4m3_tEfNS_4arch4Sm90ELb0ELb0ELb0ELb1ELb0ELb0ELb0ELb1ELb1ELb1ELb0ELb0EEENS1_21CollectiveEpilogueFwdINS6_IJSA_SA_SB_EEES9_NS_10bfloat16_tESF_Li256ELb1ELb1ELb0ELb1EEENS1_36VarlenDynamicPersistentTileSchedulerILi128ELi224ELi256ELi128ELb0ELb1ELb1ELb0ELb1ELb1EEEEEEEEEvNT_6ParamsE,"",@"SHT_CUDA_INFO"
	.sectionflags	@""
	.align	4


	//----- nvinfo : EIATTR_CUDA_API_VERSION
	.align		4
        /*0000*/ 	.byte	0x04, 0x37
        /*0002*/ 	.short	(.L_103 - .L_102)
.L_102:
        /*0004*/ 	.word	0x00000082


	//----- nvinfo : EIATTR_KPARAM_INFO
	.align		4
.L_103:
        /*0008*/ 	.byte	0x04, 0x17
        /*000a*/ 	.short	(.L_105 - .L_104)
.L_104:
        /*000c*/ 	.word	0x00000000
        /*0010*/ 	.short	0x0000
        /*0012*/ 	.short	0x0070
        /*0014*/ 	.byte	0x00, 0xf0, 0x01, 0x2a


	//----- nvinfo : EIATTR_SPARSE_MMA_MASK
	.align		4
.L_105:
        /*0018*/ 	.byte	0x03, 0x50
        /*001a*/ 	.short	0x0000


	//----- nvinfo : EIATTR_MAXREG_COUNT
	.align		4
        /*001c*/ 	.byte	0x03, 0x1b
        /*001e*/ 	.short	0x00a8


	//----- nvinfo : EIATTR_NUM_BARRIERS
	.align		4
        /*0020*/ 	.byte	0x02, 0x4c
        /*0022*/ 	.byte	0x10
	.zero		1


	//----- nvinfo : EIATTR_EXTERNS
	.align		4
        /*0024*/ 	.byte	0x04, 0x0f
        /*0026*/ 	.short	(.L_107 - .L_106)


	//   ....[0]....
	.align		4
.L_106:
        /*0028*/ 	.word	index@(__assertfail)


	//----- nvinfo : EIATTR_ANNOTATIONS
	.align		4
.L_107:
        /*002c*/ 	.byte	0x04, 0x55
        /*002e*/ 	.short	(.L_109 - .L_108)


	//   ....[0]....
.L_108:
        /* <DEDUP_REMOVED lines=38> */
        /*0284*/ 	.byte	0x10, 0x17, 0x01, 0x00


	//----- nvinfo : EIATTR_MERCURY_ISA_VERSION
	.align		4
.L_109:
        /*0288*/ 	.byte	0x03, 0x5f
        /*028a*/ 	.short	0x0101


	//----- nvinfo : EIATTR_UNUSED_LOAD_BYTE_OFFSET
	.align		4
        /*028c*/ 	.byte	0x04, 0x44
        /*028e*/ 	.short	(.L_111 - .L_110)


	//   ....[0]....
.L_110:
        /*0290*/ 	.word	0x00000a40
        /*0294*/ 	.word	0x0000fff0


	//   ....[1]....
        /*0298*/ 	.word	0x00009b60
        /*029c*/ 	.word	0x0000fff0


	//----- nvinfo : EIATTR_INT_WARP_WIDE_INSTR_OFFSETS
	.align		4
.L_111:
        /*02a0*/ 	.byte	0x04, 0x31
        /*02a2*/ 	.short	(.L_113 - .L_112)


	//   ....[0]....
.L_112:
        /*02a4*/ 	.word	0x00000130


	//   ....[1]....
        /*02a8*/ 	.word	0x00000170


	//   ....[2]....
        /*02ac*/ 	.word	0x000001e0


	//   ....[3]....
        /*02b0*/ 	.word	0x0000d6b0


	//   ....[4]....
        /*02b4*/ 	.word	0x0000d740


	//   ....[5]....
        /*02b8*/ 	.word	0x00010080


	//   ....[6]....
        /*02bc*/ 	.word	0x00010110


	//----- nvinfo : EIATTR_COOP_GROUP_MASK_REGIDS
	.align		4
.L_113:
        /*02c0*/ 	.byte	0x04, 0x29
        /*02c2*/ 	.short	(.L_115 - .L_114)


	//   ....[0]....
.L_114:
        /*02c4*/ 	.word	0xffffffff


	//   ....[1]....
        /*02c8*/ 	.word	0xffffffff


	//   ....[2]....
        /*02cc*/ 	.word	0xffffffff


	//   ....[3]....
        /*02d0*/ 	.word	0xffffffff


	//   ....[4]....
        /*02d4*/ 	.word	0xffffffff


	//   ....[5]....
        /*02d8*/ 	.word	0xffffffff


	//   ....[6]....
        /*02dc*/ 	.word	0xffffffff


	//   ....[7]....
        /*02e0*/ 	.word	0xffffffff


	//   ....[8]....
        /*02e4*/ 	.word	0xffffffff


	//   ....[9]....
        /*02e8*/ 	.word	0xffffffff


	//   ....[10]....
        /*02ec*/ 	.word	0xffffffff


	//   ....[11]....
        /*02f0*/ 	.word	0xffffffff


	//   ....[12]....
        /*02f4*/ 	.word	0xffffffff


	//   ....[13]....
        /*02f8*/ 	.word	0xffffffff


	//   ....[14]....
        /*02fc*/ 	.word	0xffffffff


	//   ....[15]....
        /*0300*/ 	.word	0xffffffff


	//   ....[16]....
        /*0304*/ 	.word	0xffffffff


	//   ....[17]....
        /*0308*/ 	.word	0xffffffff


	//   ....[18]....
        /*030c*/ 	.word	0xffffffff


	//   ....[19]....
        /*0310*/ 	.word	0xffffffff


	//   ....[20]....
        /*0314*/ 	.word	0xffffffff


	//   ....[21]....
        /*0318*/ 	.word	0xffffffff


	//   ....[22]....
        /*031c*/ 	.word	0xffffffff


	//   ....[23]....
        /*0320*/ 	.word	0xffffffff


	//   ....[24]....
        /*0324*/ 	.word	0xffffffff


	//   ....[25]....
        /*0328*/ 	.word	0xffffffff


	//   ....[26]....
        /*032c*/ 	.word	0xffffffff


	//   ....[27]....
        /*0330*/ 	.word	0xffffffff


	//   ....[28]....
        /*0334*/ 	.word	0xffffffff


	//   ....[29]....
        /*0338*/ 	.word	0xffffffff


	//   ....[30]....
        /*033c*/ 	.word	0xffffffff


	//   ....[31]....
        /*0340*/ 	.word	0xffffffff


	//   ....[32]....
        /*0344*/ 	.word	0xffffffff


	//   ....[33]....
        /*0348*/ 	.word	0xffffffff


	//   ....[34]....
        /*034c*/ 	.word	0xffffffff


	//   ....[35]....
        /*0350*/ 	.word	0xffffffff


	//   ....[36]....
        /*0354*/ 	.word	0xffffffff


	//   ....[37]....
        /*0358*/ 	.word	0xffffffff


	//   ....[38]....
        /*035c*/ 	.word	0xffffffff


	//   ....[39]....
        /*0360*/ 	.word	0xffffffff


	//   ....[40]....
        /*0364*/ 	.word	0xffffffff


	//   ....[41]....
        /*0368*/ 	.word	0xffffffff


	//   ....[42]....
        /*036c*/ 	.word	0xffffffff


	//   ....[43]....
        /*0370*/ 	.word	0xffffffff


	//   ....[44]....
        /*0374*/ 	.word	0xffffffff


	//   ....[45]....
        /*0378*/ 	.word	0xffffffff


	//   ....[46]....
        /*037c*/ 	.word	0xffffffff


	//   ....[47]....
        /*0380*/ 	.word	0xffffffff


	//   ....[48]....
        /*0384*/ 	.word	0xffffffff


	//   ....[49]....
        /*0388*/ 	.word	0xffffffff


	//   ....[50]....
        /*038c*/ 	.word	0xffffffff


	//   ....[51]....
        /*0390*/ 	.word	0xffffffff


	//   ....[52]....
        /*0394*/ 	.word	0xffffffff


	//   ....[53]....
        /*0398*/ 	.word	0xffffffff


	//   ....[54]....
        /*039c*/ 	.word	0xffffffff


	//   ....[55]....
        /*03a0*/ 	.word	0xffffffff


	//   ....[56]....
        /*03a4*/ 	.word	0xffffffff


	//   ....[57]....
        /*03a8*/ 	.word	0xffffffff


	//   ....[58]....
        /*03ac*/ 	.word	0xffffffff


	//   ....[59]....
        /*03b0*/ 	.word	0xffffffff


	//   ....[60]....
        /*03b4*/ 	.word	0xffffffff


	//   ....[61]....
        /*03b8*/ 	.word	0xffffffff


	//   ....[62]....
        /*03bc*/ 	.word	0xffffffff


	//   ....[63]....
        /*03c0*/ 	.word	0xffffffff


	//   ....[64]....
        /*03c4*/ 	.word	0xffffffff


	//   ....[65]....
        /*03c8*/ 	.word	0xffffffff


	//   ....[66]....
        /*03cc*/ 	.word	0xffffffff


	//   ....[67]....
        /*03d0*/ 	.word	0xffffffff


	//   ....[68]....
        /*03d4*/ 	.word	0xffffffff


	//   ....[69]....
        /*03d8*/ 	.word	0xffffffff


	//   ....[70]....
        /*03dc*/ 	.word	0xffffffff


	//   ....[71]....
        /*03e0*/ 	.word	0xffffffff


	//   ....[72]....
        /*03e4*/ 	.word	0xffffffff


	//   ....[73]....
        /*03e8*/ 	.word	0xffffffff


	//   ....[74]....
        /*03ec*/ 	.word	0xffffffff


	//   ....[75]....
        /*03f0*/ 	.word	0xffffffff


	//   ....[76]....
        /*03f4*/ 	.word	0xffffffff


	//   ....[77]....
        /*03f8*/ 	.word	0xffffffff


	//   ....[78]....
        /*03fc*/ 	.word	0xffffffff


	//   ....[79]....
        /*0400*/ 	.word	0xffffffff


	//   ....[80]....
        /*0404*/ 	.word	0xffffffff


	//   ....[81]....
        /*0408*/ 	.word	0xffffffff


	//   ....[82]....
        /*040c*/ 	.word	0xffffffff


	//   ....[83]....
        /*0410*/ 	.word	0xffffffff


	//   ....[84]....
        /*0414*/ 	.word	0xffffffff


	//   ....[85]....
        /*0418*/ 	.word	0xffffffff


	//   ....[86]....
        /*041c*/ 	.word	0xffffffff


	//   ....[87]....
        /*0420*/ 	.word	0xffffffff


	//   ....[88]....
        /*0424*/ 	.word	0xffffffff


	//   ....[89]....
        /*0428*/ 	.word	0xffffffff


	//   ....[90]....
        /*042c*/ 	.word	0xffffffff


	//   ....[91]....
        /*0430*/ 	.word	0xffffffff


	//   ....[92]....
        /*0434*/ 	.word	0xffffffff


	//   ....[93]....
        /*0438*/ 	.word	0xffffffff


	//   ....[94]....
        /*043c*/ 	.word	0xffffffff


	//   ....[95]....
        /*0440*/ 	.word	0xffffffff


	//   ....[96]....
        /*0444*/ 	.word	0xffffffff


	//   ....[97]....
        /*0448*/ 	.word	0xffffffff


	//   ....[98]....
        /*044c*/ 	.word	0xffffffff


	//   ....[99]....
        /*0450*/ 	.word	0xffffffff


	//   ....[100]....
        /*0454*/ 	.word	0xffffffff


	//   ....[101]....
        /*0458*/ 	.word	0xffffffff


	//   ....[102]....
        /*045c*/ 	.word	0xffffffff


	//   ....[103]....
        /*0460*/ 	.word	0xffffffff


	//   ....[104]....
        /*0464*/ 	.word	0xffffffff


	//   ....[105]....
        /*0468*/ 	.word	0xffffffff


	//   ....[106]....
        /*046c*/ 	.word	0xffffffff


	//   ....[107]....
        /*0470*/ 	.word	0xffffffff


	//   ....[108]....
        /*0474*/ 	.word	0xffffffff


	//   ....[109]....
        /*0478*/ 	.word	0xffffffff


	//   ....[110]....
        /*047c*/ 	.word	0xffffffff


	//   ....[111]....
        /*0480*/ 	.word	0xffffffff


	//   ....[112]....
        /*0484*/ 	.word	0xffffffff


	//   ....[113]....
        /*0488*/ 	.word	0xffffffff


	//   ....[114]....
        /*048c*/ 	.word	0xffffffff


	//   ....[115]....
        /*0490*/ 	.word	0xffffffff


	//   ....[116]....
        /*0494*/ 	.word	0xffffffff


	//   ....[117]....
        /*0498*/ 	.word	0xffffffff


	//   ....[118]....
        /*049c*/ 	.word	0xffffffff


	//   ....[119]....
        /*04a0*/ 	.word	0xffffffff


	//   ....[120]....
        /*04a4*/ 	.word	0xffffffff


	//   ....[121]....
        /*04a8*/ 	.word	0xffffffff


	//   ....[122]....
        /*04ac*/ 	.word	0xffffffff


	//   ....[123]....
        /*04b0*/ 	.word	0x0500000f


	//   ....[124]....
        /*04b4*/ 	.word	0x0500000f


	//   ....[125]....
        /*04b8*/ 	.word	0x0500000f


	//   ....[126]....
        /*04bc*/ 	.word	0x0500000f


	//   ....[127]....
        /*04c0*/ 	.word	0x0500000f


	//   ....[128]....
        /*04c4*/ 	.word	0x0500000f


	//   ....[129]....
        /*04c8*/ 	.word	0x0500000f


	//   ....[130]....
        /*04cc*/ 	.word	0x0500000f


	//   ....[131]....
        /*04d0*/ 	.word	0x0500000f


	//   ....[132]....
        /*04d4*/ 	.word	0x0500000f


	//   ....[133]....
        /*04d8*/ 	.word	0x0500000f


	//   ....[134]....
        /*04dc*/ 	.word	0x0500000f


	//   ....[135]....
        /*04e0*/ 	.word	0x0500000f


	//   ....[136]....
        /*04e4*/ 	.word	0x0500000f


	//   ....[137]....
        /*04e8*/ 	.word	0x0500000f


	//   ....[138]....
        /*04ec*/ 	.word	0x0500000f


	//   ....[139]....
        /*04f0*/ 	.word	0x0500000f


	//   ....[140]....
        /*04f4*/ 	.word	0x0500000f


	//----- nvinfo : EIATTR_COOP_GROUP_INSTR_OFFSETS
	.align		4
.L_115:
        /*04f8*/ 	.byte	0x04, 0x28
        /*04fa*/ 	.short	(.L_117 - .L_116)


	//   ....[0]....
.L_116:
        /*04fc*/ 	.word	0x00000070


	//   ....[1]....
        /*0500*/ 	.word	0x00000140


	//   ....[2]....
        /*0504*/ 	.word	0x00000190


	//   ....[3]....
        /*0508*/ 	.word	0x000003c0


	//   ....[4]....
        /*050c*/ 	.word	0x00000520


	//   ....[5]....
        /*0510*/ 	.word	0x00000640


	//   ....[6]....
        /*0514*/ 	.word	0x000007a0


	//   ....[7]....
        /*0518*/ 	.word	0x000016f0


	//   ....[8]....
        /*051c*/ 	.word	0x000033d0


	//   ....[9]....
        /*0520*/ 	.word	0x000034d0


	//   ....[10]....
        /*0524*/ 	.word	0x00003cf0


	//   ....[11]....
        /*0528*/ 	.word	0x00003d70


	//   ....[12]....
        /*052c*/ 	.word	0x00006e10


	//   ....[13]....
        /*0530*/ 	.word	0x00006e40


	//   ....[14]....
        /*0534*/ 	.word	0x00006e60


	//   ....[15]....
        /*0538*/ 	.word	0x00006e90


	//   ....[16]....
        /*053c*/ 	.word	0x000093c0


	//   ....[17]....
        /*0540*/ 	.word	0x00009420


	//   ....[18]....
        /*0544*/ 	.word	0x00009440


	//   ....[19]....
        /*0548*/ 	.word	0x00009460


	//   ....[20]....
        /*054c*/ 	.word	0x0000a3f0


	//   ....[21]....
        /*0550*/ 	.word	0x0000a400


	//   ....[22]....
        /*0554*/ 	.word	0x0000a410


	//   ....[23]....
        /*0558*/ 	.word	0x0000a420


	//   ....[24]....
        /*055c*/ 	.word	0x0000a430


	//   ....[25]....
        /*0560*/ 	.word	0x0000a440


	//   ....[26]....
        /*0564*/ 	.word	0x0000a450


	//   ....[27]....
        /*0568*/ 	.word	0x0000a460


	//   ....[28]....
        /*056c*/ 	.word	0x0000a490


	//   ....[29]....
        /*0570*/ 	.word	0x0000a4a0


	//   ....[30]....
        /*0574*/ 	.word	0x0000a4d0


	//   ....[31]....
        /*0578*/ 	.word	0x0000a4e0


	//   ....[32]....
        /*057c*/ 	.word	0x0000a4f0


	//   ....[33]....
        /*0580*/ 	.word	0x0000a520


	//   ....[34]....
        /*0584*/ 	.word	0x0000a550


	//   ....[35]....
        /*0588*/ 	.word	0x0000a570


	//   ....[36]....
        /*058c*/ 	.word	0x0000a580


	//   ....[37]....
        /*0590*/ 	.word	0x0000a590


	//   ....[38]....
        /*0594*/ 	.word	0x0000a5c0


	//   ....[39]....
        /*0598*/ 	.word	0x0000a5f0


	//   ....[40]....
        /*059c*/ 	.word	0x0000a620


	//   ....[41]....
        /*05a0*/ 	.word	0x0000a630


	//   ....[42]....
        /*05a4*/ 	.word	0x0000a640


	//   ....[43]....
        /*05a8*/ 	.word	0x0000a650


	//   ....[44]....
        /*05ac*/ 	.word	0x0000a660


	//   ....[45]....
        /*05b0*/ 	.word	0x0000a670


	//   ....[46]....
        /*05b4*/ 	.word	0x0000a680


	//   ....[47]....
        /*05b8*/ 	.word	0x0000a690


	//   ....[48]....
        /*05bc*/ 	.word	0x0000a6a0


	//   ....[49]....
        /*05c0*/ 	.word	0x0000a6f0


	//   ....[50]....
        /*05c4*/ 	.word	0x0000a720


	//   ....[51]....
        /*05c8*/ 	.word	0x0000a750


	//   ....[52]....
        /*05cc*/ 	.word	0x0000ad70


	//   ....[53]....
        /*05d0*/ 	.word	0x0000adb0


	//   ....[54]....
        /*05d4*/ 	.word	0x0000adf0


	//   ....[55]....
        /*05d8*/ 	.word	0x0000ae20


	//   ....[56]....
        /*05dc*/ 	.word	0x0000b3b0


	//   ....[57]....
        /*05e0*/ 	.word	0x0000b3f0


	//   ....[58]....
        /*05e4*/ 	.word	0x0000b4b0


	//   ....[59]....
        /*05e8*/ 	.word	0x0000b4d0


	//   ....[60]....
        /*05ec*/ 	.word	0x0000b590


	//   ....[61]....
        /*05f0*/ 	.word	0x0000b5b0


	//   ....[62]....
        /*05f4*/ 	.word	0x0000b680


	//   ....[63]....
        /*05f8*/ 	.word	0x0000b6a0


	//   ....[64]....
        /*05fc*/ 	.word	0x0000bf90


	//   ....[65]....
        /*0600*/ 	.word	0x0000bfb0


	//   ....[66]....
        /*0604*/ 	.word	0x0000c070


	//   ....[67]....
        /*0608*/ 	.word	0x0000c090


	//   ....[68]....
        /*060c*/ 	.word	0x0000c150


	//   ....[69]....
        /*0610*/ 	.word	0x0000c170


	//   ....[70]....
        /*0614*/ 	.word	0x0000c240


	//   ....[71]....
        /*0618*/ 	.word	0x0000c260


	//   ....[72]....
        /*061c*/ 	.word	0x0000c3a0


	//   ....[73]....
        /*0620*/ 	.word	0x0000c5b0


	//   ....[74]....
        /*0624*/ 	.word	0x0000c5e0


	//   ....[75]....
        /*0628*/ 	.word	0x0000c610


	//   ....[76]....
        /*062c*/ 	.word	0x0000c650


	//   ....[77]....
        /*0630*/ 	.word	0x0000c680


	//   ....[78]....
        /*0634*/ 	.word	0x0000c6b0


	//   ....[79]....
        /*0638*/ 	.word	0x0000c840


	//   ....[80]....
        /*063c*/ 	.word	0x0000c870


	//   ....[81]....
        /*0640*/ 	.word	0x0000c8a0


	//   ....[82]....
        /*0644*/ 	.word	0x0000c8d0


	//   ....[83]....
        /*0648*/ 	.word	0x0000c900


	//   ....[84]....
        /*064c*/ 	.word	0x0000c940


	//   ....[85]....
        /*0650*/ 	.word	0x0000c9d0


	//   ....[86]....
        /*0654*/ 	.word	0x0000ca10


	//   ....[87]....
        /*0658*/ 	.word	0x0000caa0


	//   ....[88]....
        /*065c*/ 	.word	0x0000de60


	//   ....[89]....
        /*0660*/ 	.word	0x0000e9f0


	//   ....[90]....
        /*0664*/ 	.word	0x0000ea20


	//   ....[91]....
        /*0668*/ 	.word	0x0000eac0


	//   ....[92]....
        /*066c*/ 	.word	0x0000eae0


	//   ....[93]....
        /*0670*/ 	.word	0x0000eb60


	//   ....[94]....
        /*0674*/ 	.word	0x0000eb80


	//   ....[95]....
        /*0678*/ 	.word	0x0000ec00


	//   ....[96]....
        /*067c*/ 	.word	0x0000ec20


	//   ....[97]....
        /*0680*/ 	.word	0x0000eca0


	//   ....[98]....
        /*0684*/ 	.word	0x0000ecc0


	//   ....[99]....
        /*0688*/ 	.word	0x0000ed40


	//   ....[100]....
        /*068c*/ 	.word	0x0000ed60


	//   ....[101]....
        /*0690*/ 	.word	0x0000ede0


	//   ....[102]....
        /*0694*/ 	.word	0x0000ee00


	//   ....[103]....
        /*0698*/ 	.word	0x0000ee10


	//   ....[104]....
        /*069c*/ 	.word	0x0000ee20


	//   ....[105]....
        /*06a0*/ 	.word	0x00010c00


	//   ....[106]....
        /*06a4*/ 	.word	0x00010c30


	//   ....[107]....
        /*06a8*/ 	.word	0x00010c60


	//   ....[108]....
        /*06ac*/ 	.word	0x00010c90


	//   ....[109]....
        /*06b0*/ 	.word	0x00010cd0


	//   ....[110]....
        /*06b4*/ 	.word	0x00010ce0


	//   ....[111]....
        /*06b8*/ 	.word	0x00010d10


	//   ....[112]....
        /*06bc*/ 	.word	0x00010d20


	//   ....[113]....
        /*06c0*/ 	.word	0x00010e60


	//   ....[114]....
        /*06c4*/ 	.word	0x00010e90


	//   ....[115]....
        /*06c8*/ 	.word	0x00010ec0


	//   ....[116]....
        /*06cc*/ 	.word	0x00010ef0


	//   ....[117]....
        /*06d0*/ 	.word	0x00010f20


	//   ....[118]....
        /*06d4*/ 	.word	0x00010f60


	//   ....[119]....
        /*06d8*/ 	.word	0x00010ff0


	//   ....[120]....
        /*06dc*/ 	.word	0x00011030


	//   ....[121]....
        /*06e0*/ 	.word	0x00011070


	//   ....[122]....
        /*06e4*/ 	.word	0x00011520


	//   ....[123]....
        /*06e8*/ 	.word	0x00011a40


	//   ....[124]....
        /*06ec*/ 	.word	0x00011c00


	//   ....[125]....
        /*06f0*/ 	.word	0x00011c70


	//   ....[126]....
        /*06f4*/ 	.word	0x00011cd0


	//   ....[127]....
        /*06f8*/ 	.word	0x00011dd0


	//   ....[128]....
        /*06fc*/ 	.word	0x00011e30


	//   ....[129]....
        /*0700*/ 	.word	0x00011f30


	//   ....[130]....
        /*0704*/ 	.word	0x00011f90


	//   ....[131]....
        /*0708*/ 	.word	0x00012090


	//   ....[132]....
        /*070c*/ 	.word	0x000120f0


	//   ....[133]....
        /*0710*/ 	.word	0x000121f0


	//   ....[134]....
        /*0714*/ 	.word	0x00012250


	//   ....[135]....
        /*0718*/ 	.word	0x00012350


	//   ....[136]....
        /*071c*/ 	.word	0x000123b0


	//   ....[137]....
        /*0720*/ 	.word	0x000124a0


	//   ....[138]....
        /*0724*/ 	.word	0x00012500


	//   ....[139]....
        /*0728*/ 	.word	0x000125a0


	//   ....[140]....
        /*072c*/ 	.word	0x00012930


	//----- nvinfo : EIATTR_REG_RECONFIG
	.align		4
.L_117:
        /*0730*/ 	.byte	0x01, 0x54
	.zero		2


	//----- nvinfo : EIATTR_SYSCALL_OFFSETS
	.align		4
        /*0734*/ 	.byte	0x04, 0x46
        /*0736*/ 	.short	(.L_119 - .L_118)


	//   ....[0]....
.L_118:
        /*0738*/ 	.word	0x000018d0


	//   ....[1]....
        /*073c*/ 	.word	0x0000d8b0


	//   ....[2]....
        /*0740*/ 	.word	0x0000da40


	//   ....[3]....
        /*0744*/ 	.word	0x0000db90


	//   ....[4]....
        /*0748*/ 	.word	0x0000dcd0


	//   ....[5]....
        /*074c*/ 	.word	0x0000e670


	//----- nvinfo : EIATTR_MBARRIER_INSTR_OFFSETS
	.align		4
.L_119:
        /*0750*/ 	.byte	0x04, 0x39
        /*0752*/ 	.short	(.L_121 - .L_120)


	//   ....[0]....
.L_120:
        /*0754*/ 	.word	0x00000270
        /*0758*/ 	.word	0x000000ff
        /*075c*/ 	.word	0x0002e800
        /*0760*/ 	.short	0x0100
        /*0762*/ 	.byte	0x08
	.zero		1


	//   ....[1]....
        /*0764*/ 	.word	0x00000280
        /*0768*/ 	.word	0x000000ff
        /*076c*/ 	.word	0x0002e820
        /*0770*/ 	.short	0x0100
        /*0772*/ 	.byte	0x08
	.zero		1


	//   ....[2]....
        /*0774*/ 	.word	0x00000370
        /*0778*/ 	.word	0x000000ff
        /*077c*/ 	.word	0x0002e830
        /*0780*/ 	.short	0x0100
        /*0782*/ 	.byte	0x08
	.zero		1


	//   ....[3]....
        /*0784*/ 	.word	0x00000380
        /*0788*/ 	.word	0x000000ff
        /*078c*/ 	.word	0x0002e840
        /*0790*/ 	.short	0x0100
        /*0792*/ 	.byte	0x08
	.zero		1


	//   ....[4]....
        /*0794*/ 	.word	0x00000390
        /*0798*/ 	.word	0x000000ff
        /*079c*/ 	.word	0x0002e838
        /*07a0*/ 	.short	0x0100
        /*07a2*/ 	.byte	0x08
	.zero		1


	//   ....[5]....
        /*07a4*/ 	.word	0x000003a0
        /*07a8*/ 	.word	0x000000ff
        /*07ac*/ 	.word	0x0002e848
        /*07b0*/ 	.short	0x0100
        /*07b2*/ 	.byte	0x08
	.zero		1


	//   ....[6]....
        /*07b4*/ 	.word	0x000004d0
        /*07b8*/ 	.word	0x000000ff
        /*07bc*/ 	.word	0x0002e850
        /*07c0*/ 	.short	0x0100
        /*07c2*/ 	.byte	0x08
	.zero		1


	//   ....[7]....
        /*07c4*/ 	.word	0x000004e0
        /*07c8*/ 	.word	0x000000ff
        /*07cc*/ 	.word	0x0002e860
        /*07d0*/ 	.short	0x0100
        /*07d2*/ 	.byte	0x08
	.zero		1


	//   ....[8]....
        /*07d4*/ 	.word	0x000004f0
        /*07d8*/ 	.word	0x000000ff
        /*07dc*/ 	.word	0x0002e858
        /*07e0*/ 	.short	0x0100
        /*07e2*/ 	.byte	0x08
	.zero		1


	//   ....[9]....
        /*07e4*/ 	.word	0x00000500
        /*07e8*/ 	.word	0x000000ff
        /*07ec*/ 	.word	0x0002e868
        /*07f0*/ 	.short	0x0100
        /*07f2*/ 	.byte	0x08
	.zero		1


	//   ....[10]....
        /*07f4*/ 	.word	0x000005f0
        /*07f8*/ 	.word	0x000000ff
        /*07fc*/ 	.word	0x0002e870
        /*0800*/ 	.short	0x0100
        /*0802*/ 	.byte	0x06
	.zero		1


	//   ....[11]....
        /*0804*/ 	.word	0x00000600
        /*0808*/ 	.word	0x000000ff
        /*080c*/ 	.word	0x0002e880
        /*0810*/ 	.short	0x0100
        /*0812*/ 	.byte	0x06
	.zero		1


	//   ....[12]....
        /*0814*/ 	.word	0x00000610
        /*0818*/ 	.word	0x000000ff
        /*081c*/ 	.word	0x0002e878
        /*0820*/ 	.short	0x0100
        /*0822*/ 	.byte	0x06
	.zero		1


	//   ....[13]....
        /*0824*/ 	.word	0x00000620
        /*0828*/ 	.word	0x000000ff
        /*082c*/ 	.word	0x0002e888
        /*0830*/ 	.short	0x0100
        /*0832*/ 	.byte	0x06
	.zero		1


	//   ....[14]....
        /*0834*/ 	.word	0x00000750
        /*0838*/ 	.word	0x000000ff
        /*083c*/ 	.word	0x0002e890
        /*0840*/ 	.short	0x0100
        /*0842*/ 	.byte	0x08
	.zero		1


	//   ....[15]....
        /*0844*/ 	.word	0x00000760
        /*0848*/ 	.word	0x000000ff
        /*084c*/ 	.word	0x0002e8a0
        /*0850*/ 	.short	0x0100
        /*0852*/ 	.byte	0x08
	.zero		1


	//   ....[16]....
        /*0854*/ 	.word	0x00000770
        /*0858*/ 	.word	0x000000ff
        /*085c*/ 	.word	0x0002e898
        /*0860*/ 	.short	0x0100
        /*0862*/ 	.byte	0x08
	.zero		1


	//   ....[17]....
        /*0864*/ 	.word	0x00000780
        /*0868*/ 	.word	0x000000ff
        /*086c*/ 	.word	0x0002e8a8
        /*0870*/ 	.short	0x0100
        /*0872*/ 	.byte	0x08
	.zero		1


	//   ....[18]....
        /*0874*/ 	.word	0x000008b0
        /*0878*/ 	.word	0x000000ff
        /*087c*/ 	.word	0x0002e8b0
        /*0880*/ 	.short	0x0100
        /*0882*/ 	.byte	0x08
	.zero		1


	//   ....[19]....
        /*0884*/ 	.word	0x000008c0
        /*0888*/ 	.word	0x000000ff
        /*088c*/ 	.word	0x0002e8c0
        /*0890*/ 	.short	0x0100
        /*0892*/ 	.byte	0x08
	.zero		1


	//   ....[20]....
        /*0894*/ 	.word	0x000008d0
        /*0898*/ 	.word	0x000000ff
        /*089c*/ 	.word	0x0002e8b8
        /*08a0*/ 	.short	0x0100
        /*08a2*/ 	.byte	0x08
	.zero		1


	//   ....[21]....
        /*08a4*/ 	.word	0x000008e0
        /*08a8*/ 	.word	0x000000ff
        /*08ac*/ 	.word	0x0002e8c8
        /*08b0*/ 	.short	0x0100
        /*08b2*/ 	.byte	0x08
	.zero		1


	//   ....[22]....
        /*08b4*/ 	.word	0x00001980
        /*08b8*/ 	.word	0x00000000
        /*08bc*/ 	.word	0x0002e800
        /*08c0*/ 	.short	0x010a
        /*08c2*/ 	.byte	0x3f
	.zero		1


	//   ....[23]....
        /*08c4*/ 	.word	0x00001a10
        /*08c8*/ 	.word	0x00000005
        /*08cc*/ 	.word	0x0002e830
        /*08d0*/ 	.short	0x010a
        /*08d2*/ 	.byte	0x3f
	.zero		1


	//   ....[24]....
        /*08d4*/ 	.word	0x00001aa0
        /*08d8*/ 	.word	0x00000005
        /*08dc*/ 	.word	0x0002e830
        /*08e0*/ 	.short	0x010a
        /*08e2*/ 	.byte	0x3f
	.zero		1


	//   ....[25]....
        /*08e4*/ 	.word	0x000040e0
        /*08e8*/ 	.word	0x0000003a
        /*08ec*/ 	.word	0x00000000
        /*08f0*/ 	.short	0x0101
        /*08f2*/ 	.byte	0x3f
	.zero		1


	//   ....[26]....
        /*08f4*/ 	.word	0x00005900
        /*08f8*/ 	.word	0x000000ff
        /*08fc*/ 	.word	0x0002e830
        /*0900*/ 	.short	0x010a
        /*0902*/ 	.byte	0x06
	.zero		1


	//   ....[27]....
        /*0904*/ 	.word	0x00005940
        /*0908*/ 	.word	0x000000ff
        /*090c*/ 	.word	0x0002e830
        /*0910*/ 	.short	0x010a
        /*0912*/ 	.byte	0x06
	.zero		1


	//   ....[28]....
        /*0914*/ 	.word	0x00006560
        /*0918*/ 	.word	0x000000ff
        /*091c*/ 	.word	0x0002e850
        /*0920*/ 	.short	0x010a
        /*0922*/ 	.byte	0x06
	.zero		1


	//   ....[29]....
        /*0924*/ 	.word	0x000065a0
        /*0928*/ 	.word	0x000000ff
        /*092c*/ 	.word	0x0002e850
        /*0930*/ 	.short	0x010a
        /*0932*/ 	.byte	0x06
	.zero		1


	//   ....[30]....
        /*0934*/ 	.word	0x000083b0
        /*0938*/ 	.word	0x00000005
        /*093c*/ 	.word	0x00000000
        /*0940*/ 	.short	0x0101
        /*0942*/ 	.byte	0x3f
	.zero		1


	//   ....[31]....
        /*0944*/ 	.word	0x000087d0
        /*0948*/ 	.word	0x0000000b
        /*094c*/ 	.word	0x00000000
        /*0950*/ 	.short	0x0101
        /*0952*/ 	.byte	0x3f
	.zero		1


	//   ....[32]....
        /*0954*/ 	.word	0x00008f20
        /*0958*/ 	.word	0x00000014
        /*095c*/ 	.word	0x0002e850
        /*0960*/ 	.short	0x010a
        /*0962*/ 	.byte	0x3f
	.zero		1


	//   ....[33]....
        /*0964*/ 	.word	0x00008fb0
        /*0968*/ 	.word	0x00000014
        /*096c*/ 	.word	0x0002e850
        /*0970*/ 	.short	0x010a
        /*0972*/ 	.byte	0x3f
	.zero		1


	//   ....[34]....
        /*0974*/ 	.word	0x00009700
        /*0978*/ 	.word	0x00000005
        /*097c*/ 	.word	0x00000000
        /*0980*/ 	.short	0x0101
        /*0982*/ 	.byte	0x3f
	.zero		1


	//   ....[35]....
        /*0984*/ 	.word	0x0000b3e0
        /*0988*/ 	.word	0x00000002
        /*098c*/ 	.word	0x00000000
        /*0990*/ 	.short	0x0101
        /*0992*/ 	.byte	0x3f
	.zero		1


	//   ....[36]....
        /*0994*/ 	.word	0x0000e0f0
        /*0998*/ 	.word	0x00000003
        /*099c*/ 	.word	0x0002e880
        /*09a0*/ 	.short	0x010a
        /*09a2*/ 	.byte	0x3f
	.zero		1


	//   ....[37]....
        /*09a4*/ 	.word	0x0000e290
        /*09a8*/ 	.word	0x00000003
        /*09ac*/ 	.word	0x0002e840
        /*09b0*/ 	.short	0x010a
        /*09b2*/ 	.byte	0x3f
	.zero		1


	//   ....[38]....
        /*09b4*/ 	.word	0x0000ef20
        /*09b8*/ 	.word	0x00000012
        /*09bc*/ 	.word	0x0002e800
        /*09c0*/ 	.short	0x0107
        /*09c2*/ 	.byte	0x3f
	.zero		1


	//   ....[39]....
        /*09c4*/ 	.word	0x0000f010
        /*09c8*/ 	.word	0x00000012
        /*09cc*/ 	.word	0x0002e800
        /*09d0*/ 	.short	0x0101
        /*09d2*/ 	.byte	0x3f
	.zero		1


	//   ....[40]....
        /*09d4*/ 	.word	0x0000f030
        /*09d8*/ 	.word	0x00000012
        /*09dc*/ 	.word	0x0002e820
        /*09e0*/ 	.short	0x010a
        /*09e2*/ 	.byte	0x3f
	.zero		1


	//   ....[41]....
        /*09e4*/ 	.word	0x0000f370
        /*09e8*/ 	.word	0x00000003
        /*09ec*/ 	.word	0x0002e880
        /*09f0*/ 	.short	0x010a
        /*09f2*/ 	.byte	0x3f
	.zero		1


	//   ....[42]....
        /*09f4*/ 	.word	0x0000f5b0
        /*09f8*/ 	.word	0x00000003
        /*09fc*/ 	.word	0x0002e840
        /*0a00*/ 	.short	0x010a
        /*0a02*/ 	.byte	0x3f
	.zero		1


	//   ....[43]....
        /*0a04*/ 	.word	0x0000f880
        /*0a08*/ 	.word	0x00000013
        /*0a0c*/ 	.word	0x0002e870
        /*0a10*/ 	.short	0x010a
        /*0a12*/ 	.byte	0x3f
	.zero		1


	//   ....[44]....
        /*0a14*/ 	.word	0x0000f8f0
        /*0a18*/ 	.word	0x00000013
        /*0a1c*/ 	.word	0x0002e860
        /*0a20*/ 	.short	0x010a
        /*0a22*/ 	.byte	0x3f
	.zero		1


	//   ....[45]....
        /*0a24*/ 	.word	0x0000ff60
        /*0a28*/ 	.word	0x00000013
        /*0a2c*/ 	.word	0x0002e850
        /*0a30*/ 	.short	0x0101
        /*0a32*/ 	.byte	0x3f
	.zero		1


	//   ....[46]....
        /*0a34*/ 	.word	0x0000ffe0
        /*0a38*/ 	.word	0x00000013
        /*0a3c*/ 	.word	0x00000000
        /*0a40*/ 	.short	0x0101
        /*0a42*/ 	.byte	0x3f
	.zero		1


	//   ....[47]....
        /*0a44*/ 	.word	0x000101f0
        /*0a48*/ 	.word	0x00000010
        /*0a4c*/ 	.word	0x0002e870
        /*0a50*/ 	.short	0x010a
        /*0a52*/ 	.byte	0x3f
	.zero		1


	//   ....[48]....
        /*0a54*/ 	.word	0x00010280
        /*0a58*/ 	.word	0x00000010
        /*0a5c*/ 	.word	0x0002e860
        /*0a60*/ 	.short	0x010a
        /*0a62*/ 	.byte	0x3f
	.zero		1


	//   ....[49]....
        /*0a64*/ 	.word	0x00010910
        /*0a68*/ 	.word	0x00000010
        /*0a6c*/ 	.word	0x0002e850
        /*0a70*/ 	.short	0x0101
        /*0a72*/ 	.byte	0x3f
	.zero		1


	//   ....[50]....
        /*0a74*/ 	.word	0x00010950
        /*0a78*/ 	.word	0x00000000
        /*0a7c*/ 	.word	0x00000000
        /*0a80*/ 	.short	0x0101
        /*0a82*/ 	.byte	0x3f
	.zero		1


	//   ....[51]....
        /*0a84*/ 	.word	0x000114a0
        /*0a88*/ 	.word	0x00000000
        /*0a8c*/ 	.word	0x0002e820
        /*0a90*/ 	.short	0x010a
        /*0a92*/ 	.byte	0x3f
	.zero		1


	//   ....[52]....
        /*0a94*/ 	.word	0x00011660
        /*0a98*/ 	.word	0x00000006
        /*0a9c*/ 	.word	0x00000000
        /*0aa0*/ 	.short	0x010a
        /*0aa2*/ 	.byte	0x3f
	.zero		1


	//   ....[53]....
        /*0aa4*/ 	.word	0x000116d0
        /*0aa8*/ 	.word	0x00000007
        /*0aac*/ 	.word	0x00000000
        /*0ab0*/ 	.short	0x010a
        /*0ab2*/ 	.byte	0x3f
	.zero		1


	//   ....[54]....
        /*0ab4*/ 	.word	0x00011730
        /*0ab8*/ 	.word	0x00000004
        /*0abc*/ 	.word	0x0002e860
        /*0ac0*/ 	.short	0x010a
        /*0ac2*/ 	.byte	0x3f
	.zero		1


	//   ....[55]....
        /*0ac4*/ 	.word	0x00011780
        /*0ac8*/ 	.word	0x00000003
        /*0acc*/ 	.word	0x0002e860
        /*0ad0*/ 	.short	0x010a
        /*0ad2*/ 	.byte	0x3f
	.zero		1


	//   ....[56]....
        /*0ad4*/ 	.word	0x000117c0
        /*0ad8*/ 	.word	0x00000004
        /*0adc*/ 	.word	0x0002e880
        /*0ae0*/ 	.short	0x010a
        /*0ae2*/ 	.byte	0x3f
	.zero		1


	//   ....[57]....
        /*0ae4*/ 	.word	0x000117e0
        /*0ae8*/ 	.word	0x00000003
        /*0aec*/ 	.word	0x0002e880
        /*0af0*/ 	.short	0x010a
        /*0af2*/ 	.byte	0x3f
	.zero		1


	//   ....[58]....
        /*0af4*/ 	.word	0x00011840
        /*0af8*/ 	.word	0x00000000
        /*0afc*/ 	.word	0x0002e800
        /*0b00*/ 	.short	0x010a
        /*0b02*/ 	.byte	0x3f
	.zero		1


	//   ....[59]....
        /*0b04*/ 	.word	0x00011890
        /*0b08*/ 	.word	0x00000005
        /*0b0c*/ 	.word	0x0002e830
        /*0b10*/ 	.short	0x010a
        /*0b12*/ 	.byte	0x3f
	.zero		1


	//   ....[60]....
        /*0b14*/ 	.word	0x000118f0
        /*0b18*/ 	.word	0x00000007
        /*0b1c*/ 	.word	0x0002e830
        /*0b20*/ 	.short	0x010a
        /*0b22*/ 	.byte	0x3f
	.zero		1


	//   ....[61]....
        /*0b24*/ 	.word	0x00011950
        /*0b28*/ 	.word	0x00000007
        /*0b2c*/ 	.word	0x0002e850
        /*0b30*/ 	.short	0x010a
        /*0b32*/ 	.byte	0x3f
	.zero		1


	//   ....[62]....
        /*0b34*/ 	.word	0x000119a0
        /*0b38*/ 	.word	0x00000014
        /*0b3c*/ 	.word	0x0002e850
        /*0b40*/ 	.short	0x010a
        /*0b42*/ 	.byte	0x3f
	.zero		1


	//   ....[63]....
        /*0b44*/ 	.word	0x00011af0
        /*0b48*/ 	.word	0x00000003
        /*0b4c*/ 	.word	0x0002e880
        /*0b50*/ 	.short	0x010a
        /*0b52*/ 	.byte	0x3f
	.zero		1


	//   ....[64]....
        /*0b54*/ 	.word	0x00011b40
        /*0b58*/ 	.word	0x00000003
        /*0b5c*/ 	.word	0x0002e840
        /*0b60*/ 	.short	0x010a
        /*0b62*/ 	.byte	0x3f
	.zero		1


	//   ....[65]....
        /*0b64*/ 	.word	0x00012620
        /*0b68*/ 	.word	0x00000012
        /*0b6c*/ 	.word	0x0002e820
        /*0b70*/ 	.short	0x010a
        /*0b72*/ 	.byte	0x3f
	.zero		1


	//   ....[66]....
        /*0b74*/ 	.word	0x00012670
        /*0b78*/ 	.word	0x00000003
        /*0b7c*/ 	.word	0x0002e880
        /*0b80*/ 	.short	0x010a
        /*0b82*/ 	.byte	0x3f
	.zero		1


	//   ....[67]....
        /*0b84*/ 	.word	0x000126c0
        /*0b88*/ 	.word	0x00000003
        /*0b8c*/ 	.word	0x0002e840
        /*0b90*/ 	.short	0x010a
        /*0b92*/ 	.byte	0x3f
	.zero		1


	//   ....[68]....
        /*0b94*/ 	.word	0x00012710
        /*0b98*/ 	.word	0x00000013
        /*0b9c*/ 	.word	0x0002e870
        /*0ba0*/ 	.short	0x010a
        /*0ba2*/ 	.byte	0x3f
	.zero		1


	//   ....[69]....
        /*0ba4*/ 	.word	0x00012760
        /*0ba8*/ 	.word	0x00000013
        /*0bac*/ 	.word	0x0002e860
        /*0bb0*/ 	.short	0x010a
        /*0bb2*/ 	.byte	0x3f
	.zero		1


	//   ....[70]....
        /*0bb4*/ 	.word	0x000127b0
        /*0bb8*/ 	.word	0x00000010
        /*0bbc*/ 	.word	0x0002e870
        /*0bc0*/ 	.short	0x010a
        /*0bc2*/ 	.byte	0x3f
	.zero		1


	//   ....[71]....
        /*0bc4*/ 	.word	0x00012800
        /*0bc8*/ 	.word	0x00000010
        /*0bcc*/ 	.word	0x0002e860
        /*0bd0*/ 	.short	0x010a
        /*0bd2*/ 	.byte	0x3f
	.zero		1


	//   ....[72]....
        /*0bd4*/ 	.word	0x00012850
        /*0bd8*/ 	.word	0x00000000
        /*0bdc*/ 	.word	0x0002e820
        /*0be0*/ 	.short	0x010a
        /*0be2*/ 	.byte	0x3f
	.zero		1


	//   ....[73]....
        /*0be4*/ 	.word	0x000129f0
        /*0be8*/ 	.word	0x00000006
        /*0bec*/ 	.word	0x00000000
        /*0bf0*/ 	.short	0x010a
        /*0bf2*/ 	.byte	0x3f
	.zero		1


	//   ....[74]....
        /*0bf4*/ 	.word	0x00012a40
        /*0bf8*/ 	.word	0x00000007
        /*0bfc*/ 	.word	0x00000000
        /*0c00*/ 	.short	0x010a
        /*0c02*/ 	.byte	0x3f
	.zero		1


	//   ....[75]....
        /*0c04*/ 	.word	0x00012a90
        /*0c08*/ 	.word	0x00000004
        /*0c0c*/ 	.word	0x0002e860
        /*0c10*/ 	.short	0x010a
        /*0c12*/ 	.byte	0x3f
	.zero		1


	//   ....[76]....
        /*0c14*/ 	.word	0x00012ae0
        /*0c18*/ 	.word	0x00000003
        /*0c1c*/ 	.word	0x0002e860
        /*0c20*/ 	.short	0x010a
        /*0c22*/ 	.byte	0x3f
	.zero		1


	//   ....[77]....
        /*0c24*/ 	.word	0x00012b30
        /*0c28*/ 	.word	0x00000004
        /*0c2c*/ 	.word	0x0002e880
        /*0c30*/ 	.short	0x010a
        /*0c32*/ 	.byte	0x3f
	.zero		1


	//----- nvinfo : EIATTR_NUM_MBARRIERS
	.align		4
.L_121:
        /*0c34*/ 	.byte	0x03, 0x38
        /*0c36*/ 	.short	0x0016


	//----- nvinfo : EIATTR_EXIT_INSTR_OFFSETS
	.align		4
        /*0c38*/ 	.byte	0x04, 0x1c
        /*0c3a*/ 	.short	(.L_123 - .L_122)


	//   ....[0]....
.L_122:
        /*0c3c*/ 	.word	0x00000a80


	//   ....[1]....
        /*0c40*/ 	.word	0x0000c350


	//   ....[2]....
        /*0c44*/ 	.word	0x00011830


	//----- nvinfo : EIATTR_MAX_THREADS
	.align		4
.L_123:
        /*0c48*/ 	.byte	0x04, 0x05
        /*0c4a*/ 	.short	(.L_125 - .L_124)
.L_124:
        /*0c4c*/ 	.word	0x00000180
        /*0c50*/ 	.word	0x00000001
        /*0c54*/ 	.word	0x00000001


	//----- nvinfo : EIATTR_CRS_STACK_SIZE
	.align		4
.L_125:
        /*0c58*/ 	.byte	0x04, 0x1e
        /*0c5a*/ 	.short	(.L_127 - .L_126)
.L_126:
        /*0c5c*/ 	.word	0x00000000


	//----- nvinfo : EIATTR_CBANK_PARAM_SIZE
	.align		4
.L_127:
        /*0c60*/ 	.byte	0x03, 0x19
        /*0c62*/ 	.short	0x0af0


	//----- nvinfo : EIATTR_PARAM_CBANK
	.align		4
        /*0c64*/ 	.byte	0x04, 0x0a
        /*0c66*/ 	.short	(.L_129 - .L_128)
	.align		4
.L_128:
        /*0c68*/ 	.word	index@(.nv.constant0._ZN7cutlass13device_kernelIN5flash11enable_sm90INS1_16FlashAttnFwdSm90INS1_25CollectiveMainloopFwdSm90ILi2EN4cute5tupleIJNS5_1CILi1EEES8_S8_EEENS6_IJNS7_ILi128EEENS7_ILi224EEESA_EEELi128ENS_12float_e4m3_tEfNS_4arch4Sm90ELb0ELb0ELb0ELb1ELb0ELb0ELb0ELb1ELb1ELb1ELb0ELb0EEENS1_21CollectiveEpilogueFwdINS6_IJSA_SA_SB_EEES9_NS_10bfloat16_tESF_Li256ELb1ELb1ELb0ELb1EEENS1_36VarlenDynamicPersistentTileSchedulerILi128ELi224ELi256ELi128ELb0ELb1ELb1ELb0ELb1ELb1EEEEEEEEEvNT_6ParamsE)
        /*0c6c*/ 	.short	0x0210
        /*0c6e*/ 	.short	0x0af0


	//----- nvinfo : EIATTR_SW_WAR
	.align		4
.L_129:
        /*0c70*/ 	.byte	0x04, 0x36
        /*0c72*/ 	.short	(.L_131 - .L_130)
.L_130:
        /*0c74*/ 	.word	0x00000008
.L_131:


//--------------------- .nv.info._ZN7cutlass13device_kernelIN5flash11enable_sm90INS1_16FlashAttnFwdSm90INS1_25CollectiveMainloopFwdSm90ILi2EN4cute5tupleIJNS5_1CILi1EEES8_S8_EEENS6_IJNS7_ILi128EEENS7_ILi224EEESA_EEELi128ENS_12float_e4m3_tEfNS_4arch4Sm90ELb0ELb0ELb0ELb1ELb0ELb1ELb0ELb1ELb1ELb1ELb0ELb0EEENS1_21CollectiveEpilogueFwdINS6_IJSA_SA_SB_EEES9_NS_10bfloat16_tESF_Li256ELb1ELb1ELb0ELb1EEENS1_36VarlenDynamicPersistentTileSchedulerILi128ELi224ELi256ELi128ELb0ELb1ELb1ELb0ELb1ELb1EEEEEEEEEvNT_6ParamsE --------------------------
	.section	.nv.info._ZN7cutlass13device_kernelIN5flash11enable_sm90INS1_16FlashAttnFwdSm90INS1_25CollectiveMainloopFwdSm90ILi2EN4cute5tupleIJNS5_1CILi1EEES8_S8_EEENS6_IJNS7_ILi128EEENS7_ILi224EEESA_EEELi128ENS_12float_e4m3_tEfNS_4arch4Sm90ELb0ELb0ELb0ELb1ELb0ELb1ELb0ELb1ELb1ELb1ELb0ELb0EEENS1_21CollectiveEpilogueFwdINS6_IJSA_SA_SB_EEES9_NS_10bfloat16_tESF_Li256ELb1ELb1ELb0ELb1EEENS1_36VarlenDynamicPersistentTileSchedulerILi128ELi224ELi256ELi128ELb0ELb1ELb1ELb0ELb1ELb1EEEEEEEEEvNT_6ParamsE,"",@"SHT_CUDA_INFO"
	.sectionflags	@""
	.align	4


	//----- nvinfo : EIATTR_CUDA_API_VERSION
	.align		4
        /*0000*/ 	.byte	0x04, 0x37
        /*0002*/ 	.short	(.L_133 - .L_132)
.L_132:
        /*0004*/ 	.word	0x00000082


	//----- nvinfo : EIATTR_KPARAM_INFO
	.align		4
.L_133:
        /*0008*/ 	.byte	0x04, 0x17
        /*000a*/ 	.short	(.L_135 - .L_134)
.L_134:
        /*000c*/ 	.word	0x00000000
        /*0010*/ 	.short	0x0000
        /*0012*/ 	.short	0x0070
        /*0014*/ 	.byte	0x00, 0xf0, 0x01, 0x2a


	//----- nvinfo : EIATTR_SPARSE_MMA_MASK
	.align		4
.L_135:
        /*0018*/ 	.byte	0x03, 0x50
        /*001a*/ 	.short	0x0000


	//----- nvinfo : EIATTR_MAXREG_COUNT
	.align		4
        /*001c*/ 	.byte	0x03, 0x1b
        /*001e*/ 	.short	0x00a8


	//----- nvinfo : EIATTR_NUM_BARRIERS
	.align		4
        /*0020*/ 	.byte	0x02, 0x4c
        /*0022*/ 	.byte	0x10
	.zero		1


	//----- nvinfo : EIATTR_EXTERNS
	.align		4
        /*0024*/ 	.byte	0x04, 0x0f
        /*0026*/ 	.short	(.L_137 - .L_136)


	//   ....[0]....
	.align		4
.L_136:
        /*0028*/ 	.word	index@(__assertfail)


	//----- nvinfo : EIATTR_ANNOTATIONS
	.align		4
.L_137:
        /*002c*/ 	.byte	0x04, 0x55
        /*002e*/ 	.short	(.L_139 - .L_138)


	//   ....[0]....
.L_138:
        /* <DEDUP_REMOVED lines=139> */


	//----- nvinfo : EIATTR_MERCURY_ISA_VERSION
	.align		4
.L_139:
        /*08d0*/ 	.byte	0x03, 0x5f
        /*08d2*/ 	.short	0x0101


	//----- nvinfo : EIATTR_UNUSED_LOAD_BYTE_OFFSET
	.align		4
        /*08d4*/ 	.byte	0x04, 0x44
        /*08d6*/ 	.short	(.L_141 - .L_140)


	//   ....[0]....
.L_140:
        /*08d8*/ 	.word	0x00000b10
        /*08dc*/ 	.word	0x0000fff0


	//   ....[1]....
        /*08e0*/ 	.word	0x0001a090
        /*08e4*/ 	.word	0x0000fff0


	//----- nvinfo : EIATTR_INT_WARP_WIDE_INSTR_OFFSETS
	.align		4
.L_141:
        /*08e8*/ 	.byte	0x04, 0x31
        /*08ea*/ 	.short	(.L_143 - .L_142)


	//   ....[0]....
.L_142:
        /*08ec*/ 	.word	0x00000190


	//   ....[1]....
        /*08f0*/ 	.word	0x000001d0


	//   ....[2]....
        /*08f4*/ 	.word	0x00000240


	//   ....[3]....
        /*08f8*/ 	.word	0x0001ecb0


	//   ....[4]....
        /*08fc*/ 	.word	0x0001ed40


	//   ....[5]....
        /*0900*/ 	.word	0x00021850


	//   ....[6]....
        /*0904*/ 	.word	0x000218e0


	//----- nvinfo : EIATTR_COOP_GROUP_MASK_REGIDS
	.align		4
.L_143:
        /*0908*/ 	.byte	0x04, 0x29
        /*090a*/ 	.short	(.L_145 - .L_144)


	//   ....[0]....
.L_144:
        /*090c*/ 	.word	0xffffffff


	//   ....[1]....
        /*0910*/ 	.word	0xffffffff


	//   ....[2]....
        /*0914*/ 	.word	0xffffffff


	//   ....[3]....
        /*0918*/ 	.word	0xffffffff


	//   ....[4]....
        /*091c*/ 	.word	0xffffffff


	//   ....[5]....
        /*0920*/ 	.word	0xffffffff


	//   ....[6]....
        /*0924*/ 	.word	0xffffffff


	//   ....[7]....
        /*0928*/ 	.word	0xffffffff


	//   ....[8]....
        /*092c*/ 	.word	0xffffffff


	//   ....[9]....
        /*0930*/ 	.word	0xffffffff


	//   ....[10]....
        /*0934*/ 	.word	0xffffffff


	//   ....[11]....
        /*0938*/ 	.word	0xffffffff


	//   ....[12]....
        /*093c*/ 	.word	0xffffffff


	//   ....[13]....
        /*0940*/ 	.word	0xffffffff


	//   ....[14]....
        /*0944*/ 	.word	0xffffffff


	//   ....[15]....
        /*0948*/ 	.word	0xffffffff


	//   ....[16]....
        /*094c*/ 	.word	0xffffffff


	//   ....[17]....
        /*0950*/ 	.word	0xffffffff


	//   ....[18]....
        /*0954*/ 	.word	0xffffffff


	//   ....[19]....
        /*0958*/ 	.word	0xffffffff


	//   ....[20]....
        /*095c*/ 	.word	0xffffffff


	//   ....[21]....
        /*0960*/ 	.word	0xffffffff


	//   ....[22]....
        /*0964*/ 	.word	0xffffffff


	//   ....[23]....
        /*0968*/ 	.word	0xffffffff


	//   ....[24]....
        /*096c*/ 	.word	0xffffffff


	//   ....[25]....
        /*0970*/ 	.word	0xffffffff


	//   ....[26]....
        /*0974*/ 	.word	0xffffffff


	//   ....[27]....
        /*0978*/ 	.word	0xffffffff


	//   ....[28]....
        /*097c*/ 	.word	0xffffffff


	//   ....[29]....
        /*0980*/ 	.word	0xffffffff


	//   ....[30]....
        /*0984*/ 	.word	0xffffffff


	//   ....[31]....
        /*0988*/ 	.word	0xffffffff


	//   ....[32]....
        /*098c*/ 	.word	0xffffffff


	//   ....[33]....
        /*0990*/ 	.word	0xffffffff


	//   ....[34]....
        /*0994*/ 	.word	0xffffffff


	//   ....[35]....
        /*0998*/ 	.word	0xffffffff


	//   ....[36]....
        /*099c*/ 	.word	0xffffffff


	//   ....[37]....
        /*09a0*/ 	.word	0xffffffff


	//   ....[38]....
        /*09a4*/ 	.word	0xffffffff


	//   ....[39]....
        /*09a8*/ 	.word	0xffffffff


	//   ....[40]....
        /*09ac*/ 	.word	0xffffffff


	//   ....[41]....
        /*09b0*/ 	.word	0xffffffff


	//   ....[42]....
        /*09b4*/ 	.word	0xffffffff


	//   ....[43]....
        /*09b8*/ 	.word	0xffffffff


	//   ....[44]....
        /*09bc*/ 	.word	0xffffffff


	//   ....[45]....
        /*09c0*/ 	.word	0xffffffff


	//   ....[46]....
        /*09c4*/ 	.word	0xffffffff


	//   ....[47]....
        /*09c8*/ 	.word	0xffffffff


	//   ....[48]....
        /*09cc*/ 	.word	0xffffffff


	//   ....[49]....
        /*09d0*/ 	.word	0xffffffff


	//   ....[50]....
        /*09d4*/ 	.word	0xffffffff


	//   ....[51]....
        /*09d8*/ 	.word	0xffffffff


	//   ....[52]....
        /*09dc*/ 	.word	0xffffffff


	//   ....[53]....
        /*09e0*/ 	.word	0xffffffff


	//   ....[54]....
        /*09e4*/ 	.word	0xffffffff


	//   ....[55]....
        /*09e8*/ 	.word	0xffffffff


	//   ....[56]....
        /*09ec*/ 	.word	0xffffffff


	//   ....[57]....
        /*09f0*/ 	.word	0xffffffff


	//   ....[58]....
        /*09f4*/ 	.word	0xffffffff


	//   ....[59]....
        /*09f8*/ 	.word	0xffffffff


	//   ....[60]....
        /*09fc*/ 	.word	0xffffffff


	//   ....[61]....
        /*0a00*/ 	.word	0xffffffff


	//   ....[62]....
        /*0a04*/ 	.word	0xffffffff


	//   ....[63]....
        /*0a08*/ 	.word	0xffffffff


	//   ....[64]....
        /*0a0c*/ 	.word	0xffffffff


	//   ....[65]....
        /*0a10*/ 	.word	0xffffffff


	//   ....[66]....
        /*0a14*/ 	.word	0xffffffff


	//   ....[67]....
        /*0a18*/ 	.word	0xffffffff


	//   ....[68]....
        /*0a1c*/ 	.word	0xffffffff


	//   ....[69]....
        /*0a20*/ 	.word	0xffffffff


	//   ....[70]....
        /*0a24*/ 	.word	0xffffffff


	//   ....[71]....
        /*0a28*/ 	.word	0xffffffff


	//   ....[72]....
        /*0a2c*/ 	.word	0xffffffff


	//   ....[73]....
        /*0a30*/ 	.word	0xffffffff


	//   ....[74]....
        /*0a34*/ 	.word	0xffffffff


	//   ....[75]....
        /*0a38*/ 	.word	0xffffffff


	//   ....[76]....
        /*0a3c*/ 	.word	0xffffffff


	//   ....[77]....
        /*0a40*/ 	.word	0xffffffff


	//   ....[78]....
        /*0a44*/ 	.word	0xffffffff


	//   ....[79]....
        /*0a48*/ 	.word	0xffffffff


	//   ....[80]....
        /*0a4c*/ 	.word	0xffffffff


	//   ....[81]....
        /*0a50*/ 	.word	0xffffffff


	//   ....[82]....
        /*0a54*/ 	.word	0xffffffff


	//   ....[83]....
        /*0a58*/ 	.word	0xffffffff


	//   ....[84]....
        /*0a5c*/ 	.word	0xffffffff


	//   ....[85]....
        /*0a60*/ 	.word	0xffffffff


	//   ....[86]....
        /*0a64*/ 	.word	0xffffffff


	//   ....[87]....
        /*0a68*/ 	.word	0xffffffff


	//   ....[88]....
        /*0a6c*/ 	.word	0xffffffff


	//   ....[89]....
        /*0a70*/ 	.word	0xffffffff


	//   ....[90]....
        /*0a74*/ 	.word	0xffffffff


	//   ....[91]....
        /*0a78*/ 	.word	0xffffffff


	//   ....[92]....
        /*0a7c*/ 	.word	0xffffffff


	//   ....[93]....
        /*0a80*/ 	.word	0xffffffff


	//   ....[94]....
        /*0a84*/ 	.word	0xffffffff


	//   ....[95]....
        /*0a88*/ 	.word	0xffffffff


	//   ....[96]....
        /*0a8c*/ 	.word	0xffffffff


	//   ....[97]....
        /*0a90*/ 	.word	0xffffffff


	//   ....[98]....
        /*0a94*/ 	.word	0xffffffff


	//   ....[99]....
        /*0a98*/ 	.word	0xffffffff


	//   ....[100]....
        /*0a9c*/ 	.word	0xffffffff


	//   ....[101]....
        /*0aa0*/ 	.word	0xffffffff


	//   ....[102]....
        /*0aa4*/ 	.word	0xffffffff


	//   ....[103]....
        /*0aa8*/ 	.word	0xffffffff


	//   ....[104]....
        /*0aac*/ 	.word	0xffffffff


	//   ....[105]....
        /*0ab0*/ 	.word	0xffffffff


	//   ....[106]....
        /*0ab4*/ 	.word	0xffffffff


	//   ....[107]....
        /*0ab8*/ 	.word	0xffffffff


	//   ....[108]....
        /*0abc*/ 	.word	0xffffffff


	//   ....[109]....
        /*0ac0*/ 	.word	0xffffffff


	//   ....[110]....
        /*0ac4*/ 	.word	0xffffffff


	//   ....[111]....
        /*0ac8*/ 	.word	0xffffffff


	//   ....[112]....
        /*0acc*/ 	.word	0xffffffff


	//   ....[113]....
        /*0ad0*/ 	.word	0xffffffff


	//   ....[114]....
        /*0ad4*/ 	.word	0xffffffff


	//   ....[115]....
        /*0ad8*/ 	.word	0xffffffff


	//   ....[116]....
        /*0adc*/ 	.word	0xffffffff


	//   ....[117]....
        /*0ae0*/ 	.word	0xffffffff


	//   ....[118]....
        /*0ae4*/ 	.word	0xffffffff


	//   ....[119]....
        /*0ae8*/ 	.word	0xffffffff


	//   ....[120]....
        /*0aec*/ 	.word	0xffffffff


	//   ....[121]....
        /*0af0*/ 	.word	0xffffffff


	//   ....[122]....
        /*0af4*/ 	.word	0xffffffff


	//   ....[123]....
        /*0af8*/ 	.word	0xffffffff


	//   ....[124]....
        /*0afc*/ 	.word	0xffffffff


	//   ....[125]....
        /*0b00*/ 	.word	0xffffffff


	//   ....[126]....
        /*0b04*/ 	.word	0xffffffff


	//   ....[127]....
        /*0b08*/ 	.word	0xffffffff


	//   ....[128]....
        /*0b0c*/ 	.word	0xffffffff


	//   ....[129]....
        /*0b10*/ 	.word	0xffffffff


	//   ....[130]....
        /*0b14*/ 	.word	0xffffffff


	//   ....[131]....
        /*0b18*/ 	.word	0xffffffff


	//   ....[132]....
        /*0b1c*/ 	.word	0x0500000f


	//   ....[133]....
        /*0b20*/ 	.word	0x0500000f


	//   ....[134]....
        /*0b24*/ 	.word	0x0500000f


	//   ....[135]....
        /*0b28*/ 	.word	0x0500000f


	//   ....[136]....
        /*0b2c*/ 	.word	0x0500000f


	//   ....[137]....
        /*0b30*/ 	.word	0x0500000f


	//   ....[138]....
        /*0b34*/ 	.word	0x0500000f


	//   ....[139]....
        /*0b38*/ 	.word	0x0500000f


	//   ....[140]....
        /*0b3c*/ 	.word	0x0500000f


	//   ....[141]....
        /*0b40*/ 	.word	0x0500000f


	//   ....[142]....
        /*0b44*/ 	.word	0x0500000f


	//   ....[143]....
        /*0b48*/ 	.word	0x0500000f


	//   ....[144]....
        /*0b4c*/ 	.word	0x0500000f


	//   ....[145]....
        /*0b50*/ 	.word	0x0500000f


	//   ....[146]....
        /*0b54*/ 	.word	0x0500000f


	//   ....[147]....
        /*0b58*/ 	.word	0x0500000f


	//   ....[148]....
        /*0b5c*/ 	.word	0x0500000f


	//   ....[149]....
        /*0b60*/ 	.word	0x0500000f


	//   ....[150]....
        /*0b64*/ 	.word	0x0500000f


	//   ....[151]....
        /*0b68*/ 	.word	0x0500000f


	//   ....[152]....
        /*0b6c*/ 	.word	0x0500000f


	//   ....[153]....
        /*0b70*/ 	.word	0x0500000f


	//   ....[154]....
        /*0b74*/ 	.word	0x0500000f


	//   ....[155]....
        /*0b78*/ 	.word	0x0500000f


	//   ....[156]....
        /*0b7c*/ 	.word	0x0500000f


	//   ....[157]....
        /*0b80*/ 	.word	0x0500000f


	//   ....[158]....
        /*0b84*/ 	.word	0x0500000f


	//   ....[159]....
        /*0b88*/ 	.word	0x0500000f


	//   ....[160]....
        /*0b8c*/ 	.word	0x0500000f


	//   ....[161]....
        /*0b90*/ 	.word	0x0500000f


	//   ....[162]....
        /*0b94*/ 	.word	0x0500000f


	//   ....[163]....
        /*0b98*/ 	.word	0x0500000f


	//   ....[164]....
        /*0b9c*/ 	.word	0x0500000f


	//   ....[165]....
        /*0ba0*/ 	.word	0x0500000f


	//   ....[166]....
        /*0ba4*/ 	.word	0x0500000f


	//   ....[167]....
        /*0ba8*/ 	.word	0x0500000f


	//   ....[168]....
        /*0bac*/ 	.word	0x0500000f


	//   ....[169]....
        /*0bb0*/ 	.word	0x0500000f


	//   ....[170]....
        /*0bb4*/ 	.word	0x0500000f


	//   ....[171]....
        /*0bb8*/ 	.word	0x0500000f


	//   ....[172]....
        /*0bbc*/ 	.word	0x0500000f


	//   ....[173]....
        /*0bc0*/ 	.word	0x0500000f


	//   ....[174]....
        /*0bc4*/ 	.word	0x0500000f


	//   ....[175]....
        /*0bc8*/ 	.word	0x0500000f


	//   ....[176]....
        /*0bcc*/ 	.word	0x0500000f


	//   ....[177]....
        /*0bd0*/ 	.word	0x0500000f


	//   ....[178]....
        /*0bd4*/ 	.word	0x0500000f


	//   ....[179]....
        /*0bd8*/ 	.word	0x0500000f


	//   ....[180]....
        /*0bdc*/ 	.word	0x0500000f


	//   ....[181]....
        /*0be0*/ 	.word	0x0500000f


	//   ....[182]....
        /*0be4*/ 	.word	0x0500000f


	//   ....[183]....
        /*0be8*/ 	.word	0x0500000f


	//   ....[184]....
        /*0bec*/ 	.word	0x0500000f


	//   ....[185]....
        /*0bf0*/ 	.word	0x0500000f


	//   ....[186]....
        /*0bf4*/ 	.word	0x0500000f


	//   ....[187]....
        /*0bf8*/ 	.word	0x0500000f


	//   ....[188]....
        /*0bfc*/ 	.word	0x0500000f


	//   ....[189]....
        /*0c00*/ 	.word	0x0500000f


	//   ....[190]....
        /*0c04*/ 	.word	0x0500000f


	//   ....[191]....
        /*0c08*/ 	.word	0x0500000f


	//   ....[192]....
        /*0c0c*/ 	.word	0x0500000f


	//   ....[193]....
        /*0c10*/ 	.word	0x0500000f


	//   ....[194]....
        /*0c14*/ 	.word	0x0500000f


	//   ....[195]....
        /*0c18*/ 	.word	0x0500000f


	//   ....[196]....
        /*0c1c*/ 	.word	0x0500000f


	//   ....[197]....
        /*0c20*/ 	.word	0x0500000f


	//   ....[198]....
        /*0c24*/ 	.word	0x0500000f


	//   ....[199]....
        /*0c28*/ 	.word	0x0500000f


	//   ....[200]....
        /*0c2c*/ 	.word	0x0500000f


	//   ....[201]....
        /*0c30*/ 	.word	0x0500000f


	//   ....[202]....
        /*0c34*/ 	.word	0x0500000f


	//   ....[203]....
        /*0c38*/ 	.word	0x0500000f


	//   ....[204]....
        /*0c3c*/ 	.word	0x0500000f


	//   ....[205]....
        /*0c40*/ 	.word	0x0500000f


	//   ....[206]....
        /*0c44*/ 	.word	0x0500000f


	//   ....[207]....
        /*0c48*/ 	.word	0x0500000f


	//   ....[208]....
        /*0c4c*/ 	.word	0x0500000f


	//   ....[209]....
        /*0c50*/ 	.word	0x0500000f


	//   ....[210]....
        /*0c54*/ 	.word	0x0500000f


	//   ....[211]....
        /*0c58*/ 	.word	0x0500000f


	//   ....[212]....
        /*0c5c*/ 	.word	0x0500000f


	//   ....[213]....
        /*0c60*/ 	.word	0x0500000f


	//   ....[214]....
        /*0c64*/ 	.word	0x0500000f


	//   ....[215]....
        /*0c68*/ 	.word	0x0500000f


	//   ....[216]....
        /*0c6c*/ 	.word	0x0500000f


	//----- nvinfo : EIATTR_COOP_GROUP_INSTR_OFFSETS
	.align		4
.L_145:
        /*0c70*/ 	.byte	0x04, 0x28
        /*0c72*/ 	.short	(.L_147 - .L_146)


	//   ....[0]....
.L_146:
        /*0c74*/ 	.word	0x00000070


	//   ....[1]....
        /*0c78*/ 	.word	0x000001a0


	//   ....[2]....
        /*0c7c*/ 	.word	0x000001f0


	//   ....[3]....
        /*0c80*/ 	.word	0x00000420


	//   ....[4]....
        /*0c84*/ 	.word	0x00000580


	//   ....[5]....
        /*0c88*/ 	.word	0x000006a0


	//   ....[6]....
        /*0c8c*/ 	.word	0x00000800


	//   ....[7]....
        /*0c90*/ 	.word	0x0000cac0


	//   ....[8]....
        /*0c94*/ 	.word	0x0000d080


	//   ....[9]....
        /*0c98*/ 	.word	0x0000d090


	//   ....[10]....
        /*0c9c*/ 	.word	0x0000d0a0


	//   ....[11]....
        /*0ca0*/ 	.word	0x0000d0b0


	//   ....[12]....
        /*0ca4*/ 	.word	0x0000eff0


	//   ....[13]....
        /*0ca8*/ 	.word	0x0000f000


	//   ....[14]....
        /*0cac*/ 	.word	0x0000f010


	//   ....[15]....
        /*0cb0*/ 	.word	0x0000f020


	//   ....[16]....
        /*0cb4*/ 	.word	0x00012ec0


	//   ....[17]....
        /*0cb8*/ 	.word	0x00012fc0


	//   ....[18]....
        /*0cbc*/ 	.word	0x000138c0


	//   ....[19]....
        /*0cc0*/ 	.word	0x00013980


	//   ....[20]....
        /*0cc4*/ 	.word	0x00017360


	//   ....[21]....
        /*0cc8*/ 	.word	0x00017370


	//   ....[22]....
        /*0ccc*/ 	.word	0x000173b0


	//   ....[23]....
        /*0cd0*/ 	.word	0x000173d0


	//   ....[24]....
        /*0cd4*/ 	.word	0x00019860


	//   ....[25]....
        /*0cd8*/ 	.word	0x00019870


	//   ....[26]....
        /*0cdc*/ 	.word	0x000198f0


	//   ....[27]....
        /*0ce0*/ 	.word	0x00019900


	//   ....[28]....
        /*0ce4*/ 	.word	0x0001a700


	//   ....[29]....
        /*0ce8*/ 	.word	0x0001a730


	//   ....[30]....
        /*0cec*/ 	.word	0x0001a760


	//   ....[31]....
        /*0cf0*/ 	.word	0x0001a790


	//   ....[32]....
        /*0cf4*/ 	.word	0x0001a7c0


	//   ....[33]....
        /*0cf8*/ 	.word	0x0001a7f0


	//   ....[34]....
        /*0cfc*/ 	.word	0x0001a820


	//   ....[35]....
        /*0d00*/ 	.word	0x0001a850


	//   ....[36]....
        /*0d04*/ 	.word	0x0001a880


	//   ....[37]....
        /*0d08*/ 	.word	0x0001a8b0


	//   ....[38]....
        /*0d0c*/ 	.word	0x0001a8e0


	//   ....[39]....
        /*0d10*/ 	.word	0x0001a910


	//   ....[40]....
        /*0d14*/ 	.word	0x0001a940


	//   ....[41]....
        /*0d18*/ 	.word	0x0001a970


	//   ....[42]....
        /*0d1c*/ 	.word	0x0001a9a0


	//   ....[43]....
        /*0d20*/ 	.word	0x0001a9d0


	//   ....[44]....
        /*0d24*/ 	.word	0x0001aa00


	//   ....[45]....
        /*0d28*/ 	.word	0x0001aa30


	//   ....[46]....
        /*0d2c*/ 	.word	0x0001aa60


	//   ....[47]....
        /*0d30*/ 	.word	0x0001aa90


	//   ....[48]....
        /*0d34*/ 	.word	0x0001aab0


	//   ....[49]....
        /*0d38*/ 	.word	0x0001aae0


	//   ....[50]....
        /*0d3c*/ 	.word	0x0001ab10


	//   ....[51]....
        /*0d40*/ 	.word	0x0001ab40


	//   ....[52]....
        /*0d44*/ 	.word	0x0001ab50


	//   ....[53]....
        /*0d48*/ 	.word	0x0001ab60


	//   ....[54]....
        /*0d4c*/ 	.word	0x0001ab80


	//   ....[55]....
        /*0d50*/ 	.word	0x0001ab90


	//   ....[56]....
        /*0d54*/ 	.word	0x0001aba0


	//   ....[57]....
        /*0d58*/ 	.word	0x0001abb0


	//   ....[58]....
        /*0d5c*/ 	.word	0x0001abe0


	//   ....[59]....
        /*0d60*/ 	.word	0x0001ac10


	//   ....[60]....
        /*0d64*/ 	.word	0x0001b250


	//   ....[61]....
        /*0d68*/ 	.word	0x0001b290


	//   ....[62]....
        /*0d6c*/ 	.word	0x0001b2d0


	//   ....[63]....
        /*0d70*/ 	.word	0x0001b2f0


	//   ....[64]....
        /*0d74*/ 	.word	0x0001b9e0


	//   ....[65]....
        /*0d78*/ 	.word	0x0001b9f0


	//   ....[66]....
        /*0d7c*/ 	.word	0x0001bab0


	//   ....[67]....
        /*0d80*/ 	.word	0x0001bad0


	//   ....[68]....
        /*0d84*/ 	.word	0x0001bb90


	//   ....[69]....
        /*0d88*/ 	.word	0x0001bbb0


	//   ....[70]....
        /*0d8c*/ 	.word	0x0001bc80


	//   ....[71]....
        /*0d90*/ 	.word	0x0001bca0


	//   ....[72]....
        /*0d94*/ 	.word	0x0001c540


	//   ....[73]....
        /*0d98*/ 	.word	0x0001c550


	//   ....[74]....
        /*0d9c*/ 	.word	0x0001c6b0


	//   ....[75]....
        /*0da0*/ 	.word	0x0001c6c0


	//   ....[76]....
        /*0da4*/ 	.word	0x0001c810


	//   ....[77]....
        /*0da8*/ 	.word	0x0001c820


	//   ....[78]....
        /*0dac*/ 	.word	0x0001c970


	//   ....[79]....
        /*0db0*/ 	.word	0x0001c980


	//   ....[80]....
        /*0db4*/ 	.word	0x0001cb30


	//   ....[81]....
        /*0db8*/ 	.word	0x0001cd20


	//   ....[82]....
        /*0dbc*/ 	.word	0x0001cd50


	//   ....[83]....
        /*0dc0*/ 	.word	0x0001cd80


	//   ....[84]....
        /*0dc4*/ 	.word	0x0001cdb0


	//   ....[85]....
        /*0dc8*/ 	.word	0x0001cde0


	//   ....[86]....
        /*0dcc*/ 	.word	0x0001ce10


	//   ....[87]....
        /*0dd0*/ 	.word	0x0001cf80


	//   ....[88]....
        /*0dd4*/ 	.word	0x0001cfb0


	//   ....[89]....
        /*0dd8*/ 	.word	0x0001cfe0


	//   ....[90]....
        /*0ddc*/ 	.word	0x0001d010


	//   ....[91]....
        /*0de0*/ 	.word	0x0001d040


	//   ....[92]....
        /*0de4*/ 	.word	0x0001d070


	//   ....[93]....
        /*0de8*/ 	.word	0x0001d110


	//   ....[94]....
        /*0dec*/ 	.word	0x0001d140


	//   ....[95]....
        /*0df0*/ 	.word	0x0001d1d0


	//   ....[96]....
        /*0df4*/ 	.word	0x0001dee0


	//   ....[97]....
        /*0df8*/ 	.word	0x0001f480


	//   ....[98]....
        /*0dfc*/ 	.word	0x00020180


	//   ....[99]....
        /*0e00*/ 	.word	0x00020190


	//   ....[100]....
        /*0e04*/ 	.word	0x00020230


	//   ....[101]....
        /*0e08*/ 	.word	0x00020240


	//   ....[102]....
        /*0e0c*/ 	.word	0x000202c0


	//   ....[103]....
        /*0e10*/ 	.word	0x000202d0


	//   ....[104]....
        /*0e14*/ 	.word	0x00020350


	//   ....[105]....
        /*0e18*/ 	.word	0x00020360


	//   ....[106]....
        /*0e1c*/ 	.word	0x000203e0


	//   ....[107]....
        /*0e20*/ 	.word	0x000203f0


	//   ....[108]....
        /*0e24*/ 	.word	0x00020470


	//   ....[109]....
        /*0e28*/ 	.word	0x00020480


	//   ....[110]....
        /*0e2c*/ 	.word	0x00020500


	//   ....[111]....
        /*0e30*/ 	.word	0x00020510


	//   ....[112]....
        /*0e34*/ 	.word	0x00020560


	//   ....[113]....
        /*0e38*/ 	.word	0x00020580


	//   ....[114]....
        /*0e3c*/ 	.word	0x00022360


	//   ....[115]....
        /*0e40*/ 	.word	0x00022390


	//   ....[116]....
        /*0e44*/ 	.word	0x000223d0


	//   ....[117]....
        /*0e48*/ 	.word	0x00022400


	//   ....[118]....
        /*0e4c*/ 	.word	0x00022430


	//   ....[119]....
        /*0e50*/ 	.word	0x00022460


	//   ....[120]....
        /*0e54*/ 	.word	0x00022490


	//   ....[121]....
        /*0e58*/ 	.word	0x000224c0


	//   ....[122]....
        /*0e5c*/ 	.word	0x00022640


	//   ....[123]....
        /*0e60*/ 	.word	0x00022670


	//   ....[124]....
        /*0e64*/ 	.word	0x000226a0


	//   ....[125]....
        /*0e68*/ 	.word	0x000226d0


	//   ....[126]....
        /*0e6c*/ 	.word	0x00022700


	//   ....[127]....
        /*0e70*/ 	.word	0x00022730


	//   ....[128]....
        /*0e74*/ 	.word	0x000227f0


	//   ....[129]....
        /*0e78*/ 	.word	0x00022810


	//   ....[130]....
        /*0e7c*/ 	.word	0x00022880


	//   ....[131]....
        /*0e80*/ 	.word	0x00022d10


	//   ....[132]....
        /*0e84*/ 	.word	0x00023230


	//   ....[133]....
        /*0e88*/ 	.word	0x000232e0


	//   ....[134]....
        /*0e8c*/ 	.word	0x00023370


	//   ....[135]....
        /*0e90*/ 	.word	0x000233c0


	//   ....[136]....
        /*0e94*/ 	.word	0x00023410


	//   ....[137]....
        /*0e98*/ 	.word	0x000234f0


	//   ....[138]....
        /*0e9c*/ 	.word	0x00023580


	//   ....[139]....
        /*0ea0*/ 	.word	0x000235d0


	//   ....[140]....
        /*0ea4*/ 	.word	0x00023620


	//   ....[141]....
        /*0ea8*/ 	.word	0x00023860


	//   ....[142]....
        /*0eac*/ 	.word	0x00023980


	//   ....[143]....
        /*0eb0*/ 	.word	0x00023ab0


	//   ....[144]....
        /*0eb4*/ 	.word	0x00023b40


	//   ....[145]....
        /*0eb8*/ 	.word	0x00023ba0


	//   ....[146]....
        /*0ebc*/ 	.word	0x00023c20


	//   ....[147]....
        /*0ec0*/ 	.word	0x00023c80


	//   ....[148]....
        /*0ec4*/ 	.word	0x00023ce0


	//   ....[149]....
        /*0ec8*/ 	.word	0x00023d40


	//   ....[150]....
        /*0ecc*/ 	.word	0x00023dc0


	//   ....[151]....
        /*0ed0*/ 	.word	0x00023e20


	//   ....[152]....
        /*0ed4*/ 	.word	0x00023ea0


	//   ....[153]....
        /*0ed8*/ 	.word	0x00023f00


	//   ....[154]....
        /*0edc*/ 	.word	0x00023f80


	//   ....[155]....
        /*0ee0*/ 	.word	0x00023fe0


	//   ....[156]....
        /*0ee4*/ 	.word	0x00024060


	//   ....[157]....
        /*0ee8*/ 	.word	0x000240c0


	//   ....[158]....
        /*0eec*/ 	.word	0x00024150


	//   ....[159]....
        /*0ef0*/ 	.word	0x000241b0


	//   ....[160]....
        /*0ef4*/ 	.word	0x00024230


	//   ....[161]....
        /*0ef8*/ 	.word	0x00024290


	//   ....[162]....
        /*0efc*/ 	.word	0x000242f0


	//   ....[163]....
        /*0f00*/ 	.word	0x00024350


	//   ....[164]....
        /*0f04*/ 	.word	0x000243b0


	//   ....[165]....
        /*0f08*/ 	.word	0x00024410


	//   ....[166]....
        /*0f0c*/ 	.word	0x00024490


	//   ....[167]....
        /*0f10*/ 	.word	0x000244f0


	//   ....[168]....
        /*0f14*/ 	.word	0x00024570


	//   ....[169]....
        /*0f18*/ 	.word	0x000245d0


	//   ....[170]....
        /*0f1c*/ 	.word	0x00024650


	//   ....[171]....
        /*0f20*/ 	.word	0x000246b0


	//   ....[172]....
        /*0f24*/ 	.word	0x00024730


	//   ....[173]....
        /*0f28*/ 	.word	0x00024820


	//   ....[174]....
        /*0f2c*/ 	.word	0x00024870


	//   ....[175]....
        /*0f30*/ 	.word	0x00024900


	//   ....[176]....
        /*0f34*/ 	.word	0x00024990


	//   ....[177]....
        /*0f38*/ 	.word	0x00024a20


	//   ....[178]....
        /*0f3c*/ 	.word	0x00024ab0


	//   ....[179]....
        /*0f40*/ 	.word	0x00024b40


	//   ....[180]....
        /*0f44*/ 	.word	0x00024bd0


	//   ....[181]....
        /*0f48*/ 	.word	0x00024c90


	//   ....[182]....
        /*0f4c*/ 	.word	0x00024f80


	//   ....[183]....
        /*0f50*/ 	.word	0x000251b0


	//   ....[184]....
        /*0f54*/ 	.word	0x00025200


	//   ....[185]....
        /*0f58*/ 	.word	0x00025260


	//   ....[186]....
        /*0f5c*/ 	.word	0x00025350


	//   ....[187]....
        /*0f60*/ 	.word	0x000253b0


	//   ....[188]....
        /*0f64*/ 	.word	0x000254a0


	//   ....[189]....
        /*0f68*/ 	.word	0x00025500


	//   ....[190]....
        /*0f6c*/ 	.word	0x000255f0


	//   ....[191]....
        /*0f70*/ 	.word	0x00025650


	//   ....[192]....
        /*0f74*/ 	.word	0x00025740


	//   ....[193]....
        /*0f78*/ 	.word	0x000257a0


	//   ....[194]....
        /*0f7c*/ 	.word	0x00025890


	//   ....[195]....
        /*0f80*/ 	.word	0x000258f0


	//   ....[196]....
        /*0f84*/ 	.word	0x000259d0


	//   ....[197]....
        /*0f88*/ 	.word	0x00025a30


	//   ....[198]....
        /*0f8c*/ 	.word	0x00025b00


	//   ....[199]....
        /*0f90*/ 	.word	0x00025de0


	//   ....[200]....
        /*0f94*/ 	.word	0x00025e80


	//   ....[201]....
        /*0f98*/ 	.word	0x00025fa0


	//   ....[202]....
        /*0f9c*/ 	.word	0x00026020


	//   ....[203]....
        /*0fa0*/ 	.word	0x000260a0


	//   ....[204]....
        /*0fa4*/ 	.word	0x00026120


	//   ....[205]....
        /*0fa8*/ 	.word	0x000261a0


	//   ....[206]....
        /*0fac*/ 	.word	0x00026230


	//   ....[207]....
        /*0fb0*/ 	.word	0x000262d0


	//   ....[208]....
        /*0fb4*/ 	.word	0x00026380


	//   ....[209]....
        /*0fb8*/ 	.word	0x00026400


	//   ....[210]....
        /*0fbc*/ 	.word	0x00026480


	//   ....[211]....
        /*0fc0*/ 	.word	0x00026500


	//   ....[212]....
        /*0fc4*/ 	.word	0x00026590


	//   ....[213]....
        /*0fc8*/ 	.word	0x00026610


	//   ....[214]....
        /*0fcc*/ 	.word	0x000266b0


	//   ....[215]....
        /*0fd0*/ 	.word	0x00026740


	//   ....[216]....
        /*0fd4*/ 	.word	0x00026870


	//----- nvinfo : EIATTR_REG_RECONFIG
	.align		4
.L_147:
        /*0fd8*/ 	.byte	0x01, 0x54
	.zero		2


	//----- nvinfo : EIATTR_SYSCALL_OFFSETS
	.align		4
        /*0fdc*/ 	.byte	0x04, 0x46
        /*0fde*/ 	.short	(.L_149 - .L_148)


	//   ....[0]....
.L_148:
        /*0fe0*/ 	.word	0x00001ab0


	//   ....[1]....
        /*0fe4*/ 	.word	0x00001c00


	//   ....[2]....
        /*0fe8*/ 	.word	0x0000cc80


	//   ....[3]....
        /*0fec*/ 	.word	0x0000cfe0


	//   ....[4]....
        /*0ff0*/ 	.word	0x0001eeb0


	//   ....[5]....
        /*0ff4*/ 	.word	0x0001f050


	//   ....[6]....
        /*0ff8*/ 	.word	0x0001f1b0


	//   ....[7]....
        /*0ffc*/ 	.word	0x0001f300


	//   ....[8]....
        /*1000*/ 	.word	0x0001fd90


	//----- nvinfo : EIATTR_MBARRIER_INSTR_OFFSETS
	.align		4
.L_149:
        /*1004*/ 	.byte	0x04, 0x39
        /*1006*/ 	.short	(.L_151 - .L_150)


	//   ....[0]....
.L_150:
        /*1008*/ 	.word	0x000002d0
        /*100c*/ 	.word	0x000000ff
        /*1010*/ 	.word	0x0002e800
        /*1014*/ 	.short	0x0100
        /*1016*/ 	.byte	0x08
	.zero		1


	//   ....[1]....
        /*1018*/ 	.word	0x000002e0
        /*101c*/ 	.word	0x000000ff
        /*1020*/ 	.word	0x0002e820
        /*1024*/ 	.short	0x0100
        /*1026*/ 	.byte	0x08
	.zero		1


	//   ....[2]....
        /*1028*/ 	.word	0x000003d0
        /*102c*/ 	.word	0x000000ff
        /*1030*/ 	.word	0x0002e830
        /*1034*/ 	.short	0x0100
        /*1036*/ 	.byte	0x08
	.zero		1


	//   ....[3]....
        /*1038*/ 	.word	0x000003e0
        /*103c*/ 	.word	0x000000ff
        /*1040*/ 	.word	0x0002e840
        /*1044*/ 	.short	0x0100
        /*1046*/ 	.byte	0x08
	.zero		1


	//   ....[4]....
        /*1048*/ 	.word	0x000003f0
        /*104c*/ 	.word	0x000000ff
        /*1050*/ 	.word	0x0002e838
        /*1054*/ 	.short	0x0100
        /*1056*/ 	.byte	0x08
	.zero		1


	//   ....[5]....
        /*1058*/ 	.word	0x00000400
        /*105c*/ 	.word	0x000000ff
        /*1060*/ 	.word	0x0002e848
        /*1064*/ 	.short	0x0100
        /*1066*/ 	.byte	0x08
	.zero		1


	//   ....[6]....
        /*1068*/ 	.word	0x00000530
        /*106c*/ 	.word	0x000000ff
        /*1070*/ 	.word	0x0002e850
        /*1074*/ 	.short	0x0100
        /*1076*/ 	.byte	0x08
	.zero		1


	//   ....[7]....
        /*1078*/ 	.word	0x00000540
        /*107c*/ 	.word	0x000000ff
        /*1080*/ 	.word	0x0002e860
        /*1084*/ 	.short	0x0100
        /*1086*/ 	.byte	0x08
	.zero		1


	//   ....[8]....
        /*1088*/ 	.word	0x00000550
        /*108c*/ 	.word	0x000000ff
        /*1090*/ 	.word	0x0002e858
        /*1094*/ 	.short	0x0100
        /*1096*/ 	.byte	0x08
	.zero		1


	//   ....[9]....
        /*1098*/ 	.word	0x00000560
        /*109c*/ 	.word	0x000000ff
        /*10a0*/ 	.word	0x0002e868
        /*10a4*/ 	.short	0x0100
        /*10a6*/ 	.byte	0x08
	.zero		1


	//   ....[10]....
        /*10a8*/ 	.word	0x00000650
        /*10ac*/ 	.word	0x000000ff
        /*10b0*/ 	.word	0x0002e870
        /*10b4*/ 	.short	0x0100
        /*10b6*/ 	.byte	0x06
	.zero		1


	//   ....[11]....
        /*10b8*/ 	.word	0x00000660
        /*10bc*/ 	.word	0x000000ff
        /*10c0*/ 	.word	0x0002e880
        /*10c4*/ 	.short	0x0100
        /*10c6*/ 	.byte	0x06
	.zero		1


	//   ....[12]....
        /*10c8*/ 	.word	0x00000670
        /*10cc*/ 	.word	0x000000ff
        /*10d0*/ 	.word	0x0002e878
        /*10d4*/ 	.short	0x0100
        /*10d6*/ 	.byte	0x06
	.zero		1


	//   ....[13]....
        /*10d8*/ 	.word	0x00000680
        /*10dc*/ 	.word	0x000000ff
        /*10e0*/ 	.word	0x0002e888
        /*10e4*/ 	.short	0x0100
        /*10e6*/ 	.byte	0x06
	.zero		1


	//   ....[14]....
        /*10e8*/ 	.word	0x000007b0
        /*10ec*/ 	.word	0x000000ff
        /*10f0*/ 	.word	0x0002e890
        /*10f4*/ 	.short	0x0100
        /*10f6*/ 	.byte	0x08
	.zero		1


	//   ....[15]....
        /*10f8*/ 	.word	0x000007c0
        /*10fc*/ 	.word	0x000000ff
        /*1100*/ 	.word	0x0002e8a0
        /*1104*/ 	.short	0x0100
        /*1106*/ 	.byte	0x08
	.zero		1


	//   ....[16]....
        /*1108*/ 	.word	0x000007d0
        /*110c*/ 	.word	0x000000ff
        /*1110*/ 	.word	0x0002e898
        /*1114*/ 	.short	0x0100
        /*1116*/ 	.byte	0x08
	.zero		1


	//   ....[17]....
        /*1118*/ 	.word	0x000007e0
        /*111c*/ 	.word	0x000000ff
        /*1120*/ 	.word	0x0002e8a8
        /*1124*/ 	.short	0x0100
        /*1126*/ 	.byte	0x08
	.zero		1


	//   ....[18]....
        /*1128*/ 	.word	0x00000910
        /*112c*/ 	.word	0x000000ff
        /*1130*/ 	.word	0x0002e8b0
        /*1134*/ 	.short	0x0100
        /*1136*/ 	.byte	0x08
	.zero		1


	//   ....[19]....
        /*1138*/ 	.word	0x00000920
        /*113c*/ 	.word	0x000000ff
        /*1140*/ 	.word	0x0002e8c0
        /*1144*/ 	.short	0x0100
        /*1146*/ 	.byte	0x08
	.zero		1


	//   ....[20]....
        /*1148*/ 	.word	0x00000930
        /*114c*/ 	.word	0x000000ff
        /*1150*/ 	.word	0x0002e8b8
        /*1154*/ 	.short	0x0100
        /*1156*/ 	.byte	0x08
	.zero		1


	//   ....[21]....
        /*1158*/ 	.word	0x00000940
        /*115c*/ 	.word	0x000000ff
        /*1160*/ 	.word	0x0002e8c8
        /*1164*/ 	.short	0x0100
        /*1166*/ 	.byte	0x08
	.zero		1


	//   ....[22]....
        /*1168*/ 	.word	0x00003200
        /*116c*/ 	.word	0x0000006f
        /*1170*/ 	.word	0x0002e890
        /*1174*/ 	.short	0x010a
        /*1176*/ 	.byte	0x3f
	.zero		1


	//   ....[23]....
        /*1178*/ 	.word	0x00007470
        /*117c*/ 	.word	0x0000006f
        /*1180*/ 	.word	0x0002e890
        /*1184*/ 	.short	0x010a
        /*1186*/ 	.byte	0x3f
	.zero		1


	//   ....[24]....
        /*1188*/ 	.word	0x0000b560
        /*118c*/ 	.word	0x0000006f
        /*1190*/ 	.word	0x0002e890
        /*1194*/ 	.short	0x010a
        /*1196*/ 	.byte	0x3f
	.zero		1


	//   ....[25]....
        /*1198*/ 	.word	0x0000bc70
        /*119c*/ 	.word	0x00000034
        /*11a0*/ 	.word	0x00000000
        /*11a4*/ 	.short	0x0101
        /*11a6*/ 	.byte	0x3f
	.zero		1


	//   ....[26]....
        /*11a8*/ 	.word	0x0000bcb0
        /*11ac*/ 	.word	0x0000006f
        /*11b0*/ 	.word	0x0002e8b0
        /*11b4*/ 	.short	0x010a
        /*11b6*/ 	.byte	0x3f
	.zero		1


	//   ....[27]....
        /*11b8*/ 	.word	0x0000c460
        /*11bc*/ 	.word	0x0000006f
        /*11c0*/ 	.word	0x00000000
        /*11c4*/ 	.short	0x0101
        /*11c6*/ 	.byte	0x3f
	.zero		1


	//   ....[28]....
        /*11c8*/ 	.word	0x0000cd40
        /*11cc*/ 	.word	0x00000010
        /*11d0*/ 	.word	0x0002e800
        /*11d4*/ 	.short	0x010a
        /*11d6*/ 	.byte	0x3f
	.zero		1


	//   ....[29]....
        /*11d8*/ 	.word	0x0000cd90
        /*11dc*/ 	.word	0x00000010
        /*11e0*/ 	.word	0x0002e800
        /*11e4*/ 	.short	0x010a
        /*11e6*/ 	.byte	0x3f
	.zero		1


	//   ....[30]....
        /*11e8*/ 	.word	0x0000d630
        /*11ec*/ 	.word	0x00000010
        /*11f0*/ 	.word	0x0002e800
        /*11f4*/ 	.short	0x010a
        /*11f6*/ 	.byte	0x3f
	.zero		1


	//   ....[31]....
        /*11f8*/ 	.word	0x0000f3f0
        /*11fc*/ 	.word	0x00000010
        /*1200*/ 	.word	0x0002e800
        /*1204*/ 	.short	0x010a
        /*1206*/ 	.byte	0x3f
	.zero		1


	//   ....[32]....
        /*1208*/ 	.word	0x00010fc0
        /*120c*/ 	.word	0x00000003
        /*1210*/ 	.word	0x0002e830
        /*1214*/ 	.short	0x010a
        /*1216*/ 	.byte	0x3f
	.zero		1


	//   ....[33]....
        /*1218*/ 	.word	0x00011070
        /*121c*/ 	.word	0x00000003
        /*1220*/ 	.word	0x0002e830
        /*1224*/ 	.short	0x010a
        /*1226*/ 	.byte	0x3f
	.zero		1


	//   ....[34]....
        /*1228*/ 	.word	0x00013c00
        /*122c*/ 	.word	0x0000003d
        /*1230*/ 	.word	0x00000000
        /*1234*/ 	.short	0x0101
        /*1236*/ 	.byte	0x3f
	.zero		1


	//   ....[35]....
        /*1238*/ 	.word	0x000153e0
        /*123c*/ 	.word	0x0000000d
        /*1240*/ 	.word	0x0002e830
        /*1244*/ 	.short	0x010a
        /*1246*/ 	.byte	0x3f
	.zero		1


	//   ....[36]....
        /*1248*/ 	.word	0x00015430
        /*124c*/ 	.word	0x0000000d
        /*1250*/ 	.word	0x0002e830
        /*1254*/ 	.short	0x010a
        /*1256*/ 	.byte	0x3f
	.zero		1


	//   ....[37]....
        /*1258*/ 	.word	0x00016970
        /*125c*/ 	.word	0x0000000c
        /*1260*/ 	.word	0x0002e850
        /*1264*/ 	.short	0x010a
        /*1266*/ 	.byte	0x3f
	.zero		1


	//   ....[38]....
        /*1268*/ 	.word	0x000169b0
        /*126c*/ 	.word	0x0000000c
        /*1270*/ 	.word	0x0002e850
        /*1274*/ 	.short	0x010a
        /*1276*/ 	.byte	0x3f
	.zero		1


	//   ....[39]....
        /*1278*/ 	.word	0x000189b0
        /*127c*/ 	.word	0x00000072
        /*1280*/ 	.word	0x00000000
        /*1284*/ 	.short	0x0101
        /*1286*/ 	.byte	0x3f
	.zero		1


	//   ....[40]....
        /*1288*/ 	.word	0x00019350
        /*128c*/ 	.word	0x00000066
        /*1290*/ 	.word	0x00000000
        /*1294*/ 	.short	0x0101
        /*1296*/ 	.byte	0x3f
	.zero		1


	//   ....[41]....
        /*1298*/ 	.word	0x000193e0
        /*129c*/ 	.word	0x0000000c
        /*12a0*/ 	.word	0x0002e850
        /*12a4*/ 	.short	0x010a
        /*12a6*/ 	.byte	0x3f
	.zero		1


	//   ....[42]....
        /*12a8*/ 	.word	0x00019460
        /*12ac*/ 	.word	0x0000000c
        /*12b0*/ 	.word	0x0002e850
        /*12b4*/ 	.short	0x010a
        /*12b6*/ 	.byte	0x3f
	.zero		1


	//   ....[43]....
        /*12b8*/ 	.word	0x00019fb0
        /*12bc*/ 	.word	0x00000000
        /*12c0*/ 	.word	0x00000000
        /*12c4*/ 	.short	0x0101
        /*12c6*/ 	.byte	0x3f
	.zero		1


	//   ....[44]....
        /*12c8*/ 	.word	0x0001b9d0
        /*12cc*/ 	.word	0x00000000
        /*12d0*/ 	.word	0x00000000
        /*12d4*/ 	.short	0x0101
        /*12d6*/ 	.byte	0x3f
	.zero		1


	//   ....[45]....
        /*12d8*/ 	.word	0x0001dfd0
        /*12dc*/ 	.word	0x00000006
        /*12e0*/ 	.word	0x0002e820
        /*12e4*/ 	.short	0x010a
        /*12e6*/ 	.byte	0x3f
	.zero		1


	//   ....[46]....
        /*12e8*/ 	.word	0x0001e0c0
        /*12ec*/ 	.word	0x00000007
        /*12f0*/ 	.word	0x0002e8a0
        /*12f4*/ 	.short	0x010a
        /*12f6*/ 	.byte	0x3f
	.zero		1


	//   ....[47]....
        /*12f8*/ 	.word	0x0001e310
        /*12fc*/ 	.word	0x00000007
        /*1300*/ 	.word	0x0002e8c0
        /*1304*/ 	.short	0x010a
        /*1306*/ 	.byte	0x3f
	.zero		1


	//   ....[48]....
        /*1308*/ 	.word	0x0001e6d0
        /*130c*/ 	.word	0x00000005
        /*1310*/ 	.word	0x0002e8a0
        /*1314*/ 	.short	0x010a
        /*1316*/ 	.byte	0x3f
	.zero		1


	//   ....[49]....
        /*1318*/ 	.word	0x0001e910
        /*131c*/ 	.word	0x00000005
        /*1320*/ 	.word	0x0002e8c0
        /*1324*/ 	.short	0x010a
        /*1326*/ 	.byte	0x3f
	.zero		1


	//   ....[50]....
        /*1328*/ 	.word	0x0001f740
        /*132c*/ 	.word	0x00000002
        /*1330*/ 	.word	0x0002e880
        /*1334*/ 	.short	0x010a
        /*1336*/ 	.byte	0x3f
	.zero		1


	//   ....[51]....
        /*1338*/ 	.word	0x0001f910
        /*133c*/ 	.word	0x00000002
        /*1340*/ 	.word	0x0002e840
        /*1344*/ 	.short	0x010a
        /*1346*/ 	.byte	0x3f
	.zero		1


	//   ....[52]....
        /*1348*/ 	.word	0x00020660
        /*134c*/ 	.word	0x00000009
        /*1350*/ 	.word	0x0002e800
        /*1354*/ 	.short	0x0107
        /*1356*/ 	.byte	0x3f
	.zero		1


	//   ....[53]....
        /*1358*/ 	.word	0x00020760
        /*135c*/ 	.word	0x00000002
        /*1360*/ 	.word	0x0002e800
        /*1364*/ 	.short	0x0101
        /*1366*/ 	.byte	0x3f
	.zero		1


	//   ....[54]....
        /*1368*/ 	.word	0x00020780
        /*136c*/ 	.word	0x00000002
        /*1370*/ 	.word	0x0002e820
        /*1374*/ 	.short	0x010a
        /*1376*/ 	.byte	0x3f
	.zero		1


	//   ....[55]....
        /*1378*/ 	.word	0x00020ae0
        /*137c*/ 	.word	0x00000006
        /*1380*/ 	.word	0x0002e880
        /*1384*/ 	.short	0x010a
        /*1386*/ 	.byte	0x3f
	.zero		1


	//   ....[56]....
        /*1388*/ 	.word	0x00020d40
        /*138c*/ 	.word	0x00000006
        /*1390*/ 	.word	0x0002e840
        /*1394*/ 	.short	0x010a
        /*1396*/ 	.byte	0x3f
	.zero		1


	//   ....[57]....
        /*1398*/ 	.word	0x00021030
        /*139c*/ 	.word	0x00000011
        /*13a0*/ 	.word	0x0002e870
        /*13a4*/ 	.short	0x010a
        /*13a6*/ 	.byte	0x3f
	.zero		1


	//   ....[58]....
        /*13a8*/ 	.word	0x000210a0
        /*13ac*/ 	.word	0x00000011
        /*13b0*/ 	.word	0x0002e860
        /*13b4*/ 	.short	0x010a
        /*13b6*/ 	.byte	0x3f
	.zero		1


	//   ....[59]....
        /*13b8*/ 	.word	0x00021730
        /*13bc*/ 	.word	0x00000011
        /*13c0*/ 	.word	0x0002e850
        /*13c4*/ 	.short	0x0101
        /*13c6*/ 	.byte	0x3f
	.zero		1


	//   ....[60]....
        /*13c8*/ 	.word	0x000217b0
        /*13cc*/ 	.word	0x00000011
        /*13d0*/ 	.word	0x00000000
        /*13d4*/ 	.short	0x0101
        /*13d6*/ 	.byte	0x3f
	.zero		1


	//   ....[61]....
        /*13d8*/ 	.word	0x000219e0
        /*13dc*/ 	.word	0x00000011
        /*13e0*/ 	.word	0x0002e870
        /*13e4*/ 	.short	0x010a
        /*13e6*/ 	.byte	0x3f
	.zero		1


	//   ....[62]....
        /*13e8*/ 	.word	0x00021a50
        /*13ec*/ 	.word	0x00000011
        /*13f0*/ 	.word	0x0002e860
        /*13f4*/ 	.short	0x010a
        /*13f6*/ 	.byte	0x3f
	.zero		1


	//   ....[63]....
        /*13f8*/ 	.word	0x00022100
        /*13fc*/ 	.word	0x00000011
        /*1400*/ 	.word	0x0002e850
        /*1404*/ 	.short	0x0101
        /*1406*/ 	.byte	0x3f
	.zero		1


	//   ....[64]....
        /*1408*/ 	.word	0x00022150
        /*140c*/ 	.word	0x00000011
        /*1410*/ 	.word	0x00000000
        /*1414*/ 	.short	0x0101
        /*1416*/ 	.byte	0x3f
	.zero		1


	//   ....[65]....
        /*1418*/ 	.word	0x00022c90
        /*141c*/ 	.word	0x00000000
        /*1420*/ 	.word	0x0002e820
        /*1424*/ 	.short	0x010a
        /*1426*/ 	.byte	0x3f
	.zero		1


	//   ....[66]....
        /*1428*/ 	.word	0x00022e60
        /*142c*/ 	.word	0x00000006
        /*1430*/ 	.word	0x00000000
        /*1434*/ 	.short	0x010a
        /*1436*/ 	.byte	0x3f
	.zero		1


	//   ....[67]....
        /*1438*/ 	.word	0x00022ed0
        /*143c*/ 	.word	0x00000007
        /*1440*/ 	.word	0x00000000
        /*1444*/ 	.short	0x010a
        /*1446*/ 	.byte	0x3f
	.zero		1


	//   ....[68]....
        /*1448*/ 	.word	0x00022f30
        /*144c*/ 	.word	0x00000004
        /*1450*/ 	.word	0x0002e860
        /*1454*/ 	.short	0x010a
        /*1456*/ 	.byte	0x3f
	.zero		1


	//   ....[69]....
        /*1458*/ 	.word	0x00022f80
        /*145c*/ 	.word	0x00000003
        /*1460*/ 	.word	0x0002e860
        /*1464*/ 	.short	0x010a
        /*1466*/ 	.byte	0x3f
	.zero		1


	//   ....[70]....
        /*1468*/ 	.word	0x00022fc0
        /*146c*/ 	.word	0x00000004
        /*1470*/ 	.word	0x0002e880
        /*1474*/ 	.short	0x010a
        /*1476*/ 	.byte	0x3f
	.zero		1


	//   ....[71]....
        /*1478*/ 	.word	0x00022fe0
        /*147c*/ 	.word	0x00000003
        /*1480*/ 	.word	0x0002e880
        /*1484*/ 	.short	0x010a
        /*1486*/ 	.byte	0x3f
	.zero		1


	//   ....[72]....
        /*1488*/ 	.word	0x00023040
        /*148c*/ 	.word	0x0000006f
        /*1490*/ 	.word	0x0002e890
        /*1494*/ 	.short	0x010a
        /*1496*/ 	.byte	0x3f
	.zero		1


	//   ....[73]....
        /*1498*/ 	.word	0x00023090
        /*149c*/ 	.word	0x0000006f
        /*14a0*/ 	.word	0x0002e890
        /*14a4*/ 	.short	0x010a
        /*14a6*/ 	.byte	0x3f
	.zero		1


	//   ....[74]....
        /*14a8*/ 	.word	0x000230e0
        /*14ac*/ 	.word	0x0000006f
        /*14b0*/ 	.word	0x0002e890
        /*14b4*/ 	.short	0x010a
        /*14b6*/ 	.byte	0x3f
	.zero		1


	//   ....[75]....
        /*14b8*/ 	.word	0x00023130
        /*14bc*/ 	.word	0x0000006f
        /*14c0*/ 	.word	0x0002e8b0
        /*14c4*/ 	.short	0x010a
        /*14c6*/ 	.byte	0x3f
	.zero		1


	//   ....[76]....
        /*14c8*/ 	.word	0x00023440
        /*14cc*/ 	.word	0x00000010
        /*14d0*/ 	.word	0x0002e800
        /*14d4*/ 	.short	0x010a
        /*14d6*/ 	.byte	0x3f
	.zero		1


	//   ....[77]....
        /*14d8*/ 	.word	0x00023650
        /*14dc*/ 	.word	0x00000010
        /*14e0*/ 	.word	0x0002e800
        /*14e4*/ 	.short	0x010a
        /*14e6*/ 	.byte	0x3f
	.zero		1


	//   ....[78]....
        /*14e8*/ 	.word	0x000236a0
        /*14ec*/ 	.word	0x00000003
        /*14f0*/ 	.word	0x0002e830
        /*14f4*/ 	.short	0x010a
        /*14f6*/ 	.byte	0x3f
	.zero		1


	//   ....[79]....
        /*14f8*/ 	.word	0x000236f0
        /*14fc*/ 	.word	0x0000000d
        /*1500*/ 	.word	0x0002e830
        /*1504*/ 	.short	0x010a
        /*1506*/ 	.byte	0x3f
	.zero		1


	//   ....[80]....
        /*1508*/ 	.word	0x00023740
        /*150c*/ 	.word	0x0000000c
        /*1510*/ 	.word	0x0002e850
        /*1514*/ 	.short	0x010a
        /*1516*/ 	.byte	0x3f
	.zero		1


	//   ....[81]....
        /*1518*/ 	.word	0x00023790
        /*151c*/ 	.word	0x0000000c
        /*1520*/ 	.word	0x0002e850
        /*1524*/ 	.short	0x010a
        /*1526*/ 	.byte	0x3f
	.zero		1


	//   ....[82]....
        /*1528*/ 	.word	0x00024d60
        /*152c*/ 	.word	0x00000005
        /*1530*/ 	.word	0x0002e820
        /*1534*/ 	.short	0x010a
        /*1536*/ 	.byte	0x3f
	.zero		1


	//   ....[83]....
        /*1538*/ 	.word	0x00024db0
        /*153c*/ 	.word	0x00000007
        /*1540*/ 	.word	0x0002e8a0
        /*1544*/ 	.short	0x010a
        /*1546*/ 	.byte	0x3f
	.zero		1


	//   ....[84]....
        /*1548*/ 	.word	0x00024e00
        /*154c*/ 	.word	0x00000007
        /*1550*/ 	.word	0x0002e8c0
        /*1554*/ 	.short	0x010a
        /*1556*/ 	.byte	0x3f
	.zero		1


	//   ....[85]....
        /*1558*/ 	.word	0x00024e50
        /*155c*/ 	.word	0x00000005
        /*1560*/ 	.word	0x0002e8a0
        /*1564*/ 	.short	0x010a
        /*1566*/ 	.byte	0x3f
	.zero		1


	//   ....[86]....
        /*1568*/ 	.word	0x00024ea0
        /*156c*/ 	.word	0x00000005
        /*1570*/ 	.word	0x0002e8c0
        /*1574*/ 	.short	0x010a
        /*1576*/ 	.byte	0x3f
	.zero		1


	//   ....[87]....
        /*1578*/ 	.word	0x00025040
        /*157c*/ 	.word	0x00000002
        /*1580*/ 	.word	0x0002e880
        /*1584*/ 	.short	0x010a
        /*1586*/ 	.byte	0x3f
	.zero		1


	//   ....[88]....
        /*1588*/ 	.word	0x00025090
        /*158c*/ 	.word	0x00000002
        /*1590*/ 	.word	0x0002e840
        /*1594*/ 	.short	0x010a
        /*1596*/ 	.byte	0x3f
	.zero		1


	//   ....[89]....
        /*1598*/ 	.word	0x00025b50
        /*159c*/ 	.word	0x00000002
        /*15a0*/ 	.word	0x0002e820
        /*15a4*/ 	.short	0x010a
        /*15a6*/ 	.byte	0x3f
	.zero		1


	//   ....[90]....
        /*15a8*/ 	.word	0x00025ba0
        /*15ac*/ 	.word	0x00000006
        /*15b0*/ 	.word	0x0002e880
        /*15b4*/ 	.short	0x010a
        /*15b6*/ 	.byte	0x3f
	.zero		1


	//   ....[91]....
        /*15b8*/ 	.word	0x00025bf0
        /*15bc*/ 	.word	0x00000006
        /*15c0*/ 	.word	0x0002e840
        /*15c4*/ 	.short	0x010a
        /*15c6*/ 	.byte	0x3f
	.zero		1


	//   ....[92]....
        /*15c8*/ 	.word	0x00025c40
        /*15cc*/ 	.word	0x00000011
        /*15d0*/ 	.word	0x0002e870
        /*15d4*/ 	.short	0x010a
        /*15d6*/ 	.byte	0x3f
	.zero		1


	//   ....[93]....
        /*15d8*/ 	.word	0x00025c90
        /*15dc*/ 	.word	0x00000011
        /*15e0*/ 	.word	0x0002e860
        /*15e4*/ 	.short	0x010a
        /*15e6*/ 	.byte	0x3f
	.zero		1


	//   ....[94]....
        /*15e8*/ 	.word	0x00025ce0
        /*15ec*/ 	.word	0x00000011
        /*15f0*/ 	.word	0x0002e870
        /*15f4*/ 	.short	0x010a
        /*15f6*/ 	.byte	0x3f
	.zero		1


	//   ....[95]....
        /*15f8*/ 	.word	0x00025d30
        /*15fc*/ 	.word	0x00000011
        /*1600*/ 	.word	0x0002e860
        /*1604*/ 	.short	0x010a
        /*1606*/ 	.byte	0x3f
	.zero		1


	//   ....[96]....
        /*1608*/ 	.word	0x00026790
        /*160c*/ 	.word	0x00000000
        /*1610*/ 	.word	0x0002e820
        /*1614*/ 	.short	0x010a
        /*1616*/ 	.byte	0x3f
	.zero		1


	//   ....[97]....
        /*1618*/ 	.word	0x00026930
        /*161c*/ 	.word	0x00000006
        /*1620*/ 	.word	0x00000000
        /*1624*/ 	.short	0x010a
        /*1626*/ 	.byte	0x3f
	.zero		1


	//   ....[98]....
        /*1628*/ 	.word	0x00026980
        /*162c*/ 	.word	0x00000007
        /*1630*/ 	.word	0x00000000
        /*1634*/ 	.short	0x010a
        /*1636*/ 	.byte	0x3f
	.zero		1


	//   ....[99]....
        /*1638*/ 	.word	0x000269d0
        /*163c*/ 	.word	0x00000004
        /*1640*/ 	.word	0x0002e860
        /*1644*/ 	.short	0x010a
        /*1646*/ 	.byte	0x3f
	.zero		1


	//   ....[100]....
        /*1648*/ 	.word	0x00026a20
        /*164c*/ 	.word	0x00000003
        /*1650*/ 	.word	0x0002e860
        /*1654*/ 	.short	0x010a
        /*1656*/ 	.byte	0x3f
	.zero		1


	//   ....[101]....
        /*1658*/ 	.word	0x00026a70
        /*165c*/ 	.word	0x00000004
        /*1660*/ 	.word	0x0002e880
        /*1664*/ 	.short	0x010a
        /*1666*/ 	.byte	0x3f
	.zero		1


	//----- nvinfo : EIATTR_NUM_MBARRIERS
	.align		4
.L_151:
        /*1668*/ 	.byte	0x03, 0x38
        /*166a*/ 	.short	0x0016


	//----- nvinfo : EIATTR_EXIT_INSTR_OFFSETS
	.align		4
        /*166c*/ 	.byte	0x04, 0x1c
        /*166e*/ 	.short	(.L_153 - .L_152)


	//   ....[0]....
.L_152:
        /*1670*/ 	.word	0x00023030


	//----- nvinfo : EIATTR_MAX_THREADS
	.align		4
.L_153:
        /*1674*/ 	.byte	0x04, 0x05
        /*1676*/ 	.short	(.L_155 - .L_154)
.L_154:
        /*1678*/ 	.word	0x00000180
        /*167c*/ 	.word	0x00000001
        /*1680*/ 	.word	0x00000001


	//----- nvinfo : EIATTR_CRS_STACK_SIZE
	.align		4
.L_155:
        /*1684*/ 	.byte	0x04, 0x1e
        /*1686*/ 	.short	(.L_157 - .L_156)
.L_156:
        /*1688*/ 	.word	0x00000000


	//----- nvinfo : EIATTR_CBANK_PARAM_SIZE
	.align		4
.L_157:
        /*168c*/ 	.byte	0x03, 0x19
        /*168e*/ 	.short	0x0af0


	//----- nvinfo : EIATTR_PARAM_CBANK
	.align		4
        /*1690*/ 	.byte	0x04, 0x0a
        /*1692*/ 	.short	(.L_159 - .L_158)
	.align		4
.L_158:
        /*1694*/ 	.word	index@(.nv.constant0._ZN7cutlass13device_kernelIN5flash11enable_sm90INS1_16FlashAttnFwdSm90INS1_25CollectiveMainloopFwdSm90ILi2EN4cute5tupleIJNS5_1CILi1EEES8_S8_EEENS6_IJNS7_ILi128EEENS7_ILi224EEESA_EEELi128ENS_12float_e4m3_tEfNS_4arch4Sm90ELb0ELb0ELb0ELb1ELb0ELb1ELb0ELb1ELb1ELb1ELb0ELb0EEENS1_21CollectiveEpilogueFwdINS6_IJSA_SA_SB_EEES9_NS_10bfloat16_tESF_Li256ELb1ELb1ELb0ELb1EEENS1_36VarlenDynamicPersistentTileSchedulerILi128ELi224ELi256ELi128ELb0ELb1ELb1ELb0ELb1ELb1EEEEEEEEEvNT_6ParamsE)
        /*1698*/ 	.short	0x0210
        /*169a*/ 	.short	0x0af0


	//----- nvinfo : EIATTR_SW_WAR
	.align		4
.L_159:
        /*169c*/ 	.byte	0x04, 0x36
        /*169e*/ 	.short	(.L_161 - .L_160)
.L_160:
        /*16a0*/ 	.word	0x00000008
.L_161:


//--------------------- .nv.info._ZN7cutlass13device_kernelIN5flash11enable_sm90INS1_16FlashAttnFwdSm90INS1_25CollectiveMainloopFwdSm90ILi2EN4cute5tupleIJNS5_1CILi1EEES8_S8_EEENS6_IJNS7_ILi128EEENS7_ILi224EEESA_EEELi128ENS_12float_e4m3_tEfNS_4arch4Sm90ELb0ELb1ELb0ELb0ELb0ELb0ELb0ELb1ELb1ELb1ELb0ELb0EEENS1_21CollectiveEpilogueFwdINS6_IJSA_SA_SB_EEES9_NS_10bfloat16_tESF_Li256ELb0ELb1ELb0ELb1EEENS1_30DynamicPersistentTileSchedulerILi256ELi128ELb0ELb1ELb1EEEEEEEEEvNT_6ParamsE --------------------------
	.section	.nv.info._ZN7cutlass13device_kernelIN5flash11enable_sm90INS1_16FlashAttnFwdSm90INS1_25CollectiveMainloopFwdSm90ILi2EN4cute5tupleIJNS5_1CILi1EEES8_S8_EEENS6_IJNS7_ILi128EEENS7_ILi224EEESA_EEELi128ENS_12float_e4m3_tEfNS_4arch4Sm90ELb0ELb1ELb0ELb0ELb0ELb0ELb0ELb1ELb1ELb1ELb0ELb0EEENS1_21CollectiveEpilogueFwdINS6_IJSA_SA_SB_EEES9_NS_10bfloat16_tESF_Li256ELb0ELb1ELb0ELb1EEENS1_30DynamicPersistentTileSchedulerILi256ELi128ELb0ELb1ELb1EEEEEEEEEvNT_6ParamsE,"",@"SHT_CUDA_INFO"
	.sectionflags	@""
	.align	4


	//----- nvinfo : EIATTR_CUDA_API_VERSION
	.align		4
        /*0000*/ 	.byte	0x04, 0x37
        /*0002*/ 	.short	(.L_163 - .L_162)
.L_162:
        /*0004*/ 	.word	0x00000082


	//----- nvinfo : EIATTR_KPARAM_INFO
	.align		4
.L_163:
        /*0008*/ 	.byte	0x04, 0x17
        /*000a*/ 	.short	(.L_165 - .L_164)
.L_164:
        /*000c*/ 	.word	0x00000000
        /*0010*/ 	.short	0x0000
        /*0012*/ 	.short	0x0070
        /*0014*/ 	.byte	0x00, 0xf0, 0x01, 0x2a


	//----- nvinfo : EIATTR_SPARSE_MMA_MASK
	.align		4
.L_165:
        /*0018*/ 	.byte	0x03, 0x50
        /*001a*/ 	.short	0x0000


	//----- nvinfo : EIATTR_MAXREG_COUNT
	.align		4
        /*001c*/ 	.byte	0x03, 0x1b
        /*001e*/ 	.short	0x00a8


	//----- nvinfo : EIATTR_NUM_BARRIERS
	.align		4
        /*0020*/ 	.byte	0x02, 0x4c
        /*0022*/ 	.byte	0x10
	.zero		1


	//----- nvinfo : EIATTR_EXTERNS
	.align		4
        /*0024*/ 	.byte	0x04, 0x0f
        /*0026*/ 	.short	(.L_167 - .L_166)


	//   ....[0]....
	.align		4
.L_166:
        /*0028*/ 	.word	index@(__assertfail)


	//----- nvinfo : EIATTR_ANNOTATIONS
	.align		4
.L_167:
        /*002c*/ 	.byte	0x04, 0x55
        /*002e*/ 	.short	(.L_169 - .L_168)


	//   ....[0]....
.L_168:
        /* <DEDUP_REMOVED lines=26> */


	//----- nvinfo : EIATTR_MERCURY_ISA_VERSION
	.align		4
.L_169:
        /*01b8*/ 	.byte	0x03, 0x5f
        /*01ba*/ 	.short	0x0101


	//----- nvinfo : EIATTR_INT_WARP_WIDE_INSTR_OFFSETS
	.align		4
        /*01bc*/ 	.byte	0x04, 0x31
        /*01be*/ 	.short	(.L_171 - .L_170)


	//   ....[0]....
.L_170:
        /*01c0*/ 	.word	0x00000130


	//   ....[1]....
        /*01c4*/ 	.word	0x00000170


	//   ....[2]....
        /*01c8*/ 	.word	0x000001e0


	//   ....[3]....
        /*01cc*/ 	.word	0x0001a0b0


	//   ....[4]....
        /*01d0*/ 	.word	0x0001a140


	//   ....[5]....
        /*01d4*/ 	.word	0x0001c880


	//   ....[6]....
        /*01d8*/ 	.word	0x0001c910


	//----- nvinfo : EIATTR_COOP_GROUP_MASK_REGIDS
	.align		4
.L_171:
        /*01dc*/ 	.byte	0x04, 0x29
        /*01de*/ 	.short	(.L_173 - .L_172)


	//   ....[0]....
.L_172:
        /*01e0*/ 	.word	0xffffffff


	//   ....[1]....
        /*01e4*/ 	.word	0xffffffff


	//   ....[2]....
        /*01e8*/ 	.word	0xffffffff


	//   ....[3]....
        /*01ec*/ 	.word	0xffffffff


	//   ....[4]....
        /*01f0*/ 	.word	0xffffffff


	//   ....[5]....
        /*01f4*/ 	.word	0xffffffff


	//   ....[6]....
        /*01f8*/ 	.word	0xffffffff


	//   ....[7]....
        /*01fc*/ 	.word	0xffffffff


	//   ....[8]....
        /*0200*/ 	.word	0xffffffff


	//   ....[9]....
        /*0204*/ 	.word	0xffffffff


	//   ....[10]....
        /*0208*/ 	.word	0xffffffff


	//   ....[11]....
        /*020c*/ 	.word	0xffffffff


	//   ....[12]....
        /*0210*/ 	.word	0xffffffff


	//   ....[13]....
        /*0214*/ 	.word	0xffffffff


	//   ....[14]....
        /*0218*/ 	.word	0xffffffff


	//   ....[15]....
        /*021c*/ 	.word	0xffffffff


	//   ....[16]....
        /*0220*/ 	.word	0xffffffff


	//   ....[17]....
        /*0224*/ 	.word	0xffffffff


	//   ....[18]....
        /*0228*/ 	.word	0xffffffff


	//   ....[19]....
        /*022c*/ 	.word	0xffffffff


	//   ....[20]....
        /*0230*/ 	.word	0xffffffff


	//   ....[21]....
        /*0234*/ 	.word	0xffffffff


	//   ....[22]....
        /*0238*/ 	.word	0xffffffff


	//   ....[23]....
        /*023c*/ 	.word	0xffffffff


	//   ....[24]....
        /*0240*/ 	.word	0xffffffff


	//   ....[25]....
        /*0244*/ 	.word	0xffffffff


	//   ....[26]....
        /*0248*/ 	.word	0xffffffff


	//   ....[27]....
        /*024c*/ 	.word	0xffffffff


	//   ....[28]....
        /*0250*/ 	.word	0xffffffff


	//   ....[29]....
        /*0254*/ 	.word	0xffffffff


	//   ....[30]....
        /*0258*/ 	.word	0xffffffff


	//   ....[31]....
        /*025c*/ 	.word	0xffffffff


	//   ....[32]....
        /*0260*/ 	.word	0xffffffff


	//   ....[33]....
        /*0264*/ 	.word	0xffffffff


	//   ....[34]....
        /*0268*/ 	.word	0xffffffff


	//   ....[35]....
        /*026c*/ 	.word	0xffffffff


	//   ....[36]....
        /*0270*/ 	.word	0xffffffff


	//   ....[37]....
        /*0274*/ 	.word	0xffffffff


	//   ....[38]....
        /*0278*/ 	.word	0xffffffff


	//   ....[39]....
        /*027c*/ 	.word	0xffffffff


	//   ....[40]....
        /*0280*/ 	.word	0xffffffff


	//   ....[41]....
        /*0284*/ 	.word	0xffffffff


	//   ....[42]....
        /*0288*/ 	.word	0xffffffff


	//   ....[43]....
        /*028c*/ 	.word	0xffffffff


	//   ....[44]....
        /*0290*/ 	.word	0xffffffff


	//   ....[45]....
        /*0294*/ 	.word	0xffffffff


	//   ....[46]....
        /*0298*/ 	.word	0xffffffff


	//   ....[47]....
        /*029c*/ 	.word	0xffffffff


	//   ....[48]....
        /*02a0*/ 	.word	0xffffffff


	//   ....[49]....
        /*02a4*/ 	.word	0xffffffff


	//   ....[50]....
        /*02a8*/ 	.word	0xffffffff


	//   ....[51]....
        /*02ac*/ 	.word	0xffffffff


	//   ....[52]....
        /*02b0*/ 	.word	0xffffffff


	//   ....[53]....
        /*02b4*/ 	.word	0xffffffff


	//   ....[54]....
        /*02b8*/ 	.word	0xffffffff


	//   ....[55]....
        /*02bc*/ 	.word	0xffffffff


	//   ....[56]....
        /*02c0*/ 	.word	0xffffffff


	//   ....[57]....
        /*02c4*/ 	.word	0xffffffff


	//   ....[58]....
        /*02c8*/ 	.word	0xffffffff


	//   ....[59]....
        /*02cc*/ 	.word	0xffffffff


	//   ....[60]....
        /*02d0*/ 	.word	0xffffffff


	//   ....[61]....
        /*02d4*/ 	.word	0xffffffff


	//   ....[62]....
        /*02d8*/ 	.word	0xffffffff


	//   ....[63]....
        /*02dc*/ 	.word	0xffffffff


	//   ....[64]....
        /*02e0*/ 	.word	0xffffffff


	//   ....[65]....
        /*02e4*/ 	.word	0xffffffff


	//   ....[66]....
        /*02e8*/ 	.word	0xffffffff


	//   ....[67]....
        /*02ec*/ 	.word	0xffffffff


	//   ....[68]....
        /*02f0*/ 	.word	0xffffffff


	//   ....[69]....
        /*02f4*/ 	.word	0xffffffff


	//   ....[70]....
        /*02f8*/ 	.word	0xffffffff


	//   ....[71]....
        /*02fc*/ 	.word	0xffffffff


	//   ....[72]....
        /*0300*/ 	.word	0xffffffff


	//   ....[73]....
        /*0304*/ 	.word	0xffffffff


	//   ....[74]....
        /*0308*/ 	.word	0xffffffff


	//   ....[75]....
        /*030c*/ 	.word	0xffffffff


	//   ....[76]....
        /*0310*/ 	.word	0xffffffff


	//   ....[77]....
        /*0314*/ 	.word	0xffffffff


	//   ....[78]....
        /*0318*/ 	.word	0xffffffff


	//   ....[79]....
        /*031c*/ 	.word	0xffffffff


	//   ....[80]....
        /*0320*/ 	.word	0xffffffff


	//   ....[81]....
        /*0324*/ 	.word	0xffffffff


	//   ....[82]....
        /*0328*/ 	.word	0xffffffff


	//   ....[83]....
        /*032c*/ 	.word	0xffffffff


	//   ....[84]....
        /*0330*/ 	.word	0xffffffff


	//   ....[85]....
        /*0334*/ 	.word	0xffffffff


	//   ....[86]....
        /*0338*/ 	.word	0xffffffff


	//   ....[87]....
        /*033c*/ 	.word	0xffffffff


	//   ....[88]....
        /*0340*/ 	.word	0xffffffff


	//   ....[89]....
        /*0344*/ 	.word	0xffffffff


	//   ....[90]....
        /*0348*/ 	.word	0xffffffff


	//   ....[91]....
        /*034c*/ 	.word	0xffffffff


	//   ....[92]....
        /*0350*/ 	.word	0xffffffff


	//   ....[93]....
        /*0354*/ 	.word	0xffffffff


	//   ....[94]....
        /*0358*/ 	.word	0xffffffff


	//   ....[95]....
        /*035c*/ 	.word	0xffffffff


	//   ....[96]....
        /*0360*/ 	.word	0xffffffff


	//   ....[97]....
        /*0364*/ 	.word	0xffffffff


	//   ....[98]....
        /*0368*/ 	.word	0xffffffff


	//   ....[99]....
        /*036c*/ 	.word	0xffffffff


	//   ....[100]....
        /*0370*/ 	.word	0xffffffff


	//   ....[101]....
        /*0374*/ 	.word	0xffffffff


	//   ....[102]....
        /*0378*/ 	.word	0xffffffff


	//   ....[103]....
        /*037c*/ 	.word	0xffffffff


	//   ....[104]....
        /*0380*/ 	.word	0xffffffff


	//   ....[105]....
        /*0384*/ 	.word	0xffffffff


	//   ....[106]....
        /*0388*/ 	.word	0x0500000f


	//   ....[107]....
        /*038c*/ 	.word	0x0500000f


	//   ....[108]....
        /*0390*/ 	.word	0x0500000f


	//   ....[109]....
        /*0394*/ 	.word	0x0500000f


	//   ....[110]....
        /*0398*/ 	.word	0x0500000f


	//   ....[111]....
        /*039c*/ 	.word	0x0500000f


	//   ....[112]....
        /*03a0*/ 	.word	0x0500000f


	//   ....[113]....
        /*03a4*/ 	.word	0x0500000f


	//   ....[114]....
        /*03a8*/ 	.word	0x0500000f


	//   ....[115]....
        /*03ac*/ 	.word	0x0500000f


	//   ....[116]....
        /*03b0*/ 	.word	0x0500000f


	//   ....[117]....
        /*03b4*/ 	.word	0x0500000f


	//   ....[118]....
        /*03b8*/ 	.word	0x0500000f


	//   ....[119]....
        /*03bc*/ 	.word	0x0500000f


	//   ....[120]....
        /*03c0*/ 	.word	0x0500000f


	//   ....[121]....
        /*03c4*/ 	.word	0x0500000f


	//   ....[122]....
        /*03c8*/ 	.word	0x0500000f


	//   ....[123]....
        /*03cc*/ 	.word	0x0500000f


	//----- nvinfo : EIATTR_COOP_GROUP_INSTR_OFFSETS
	.align		4
.L_173:
        /*03d0*/ 	.byte	0x04, 0x28
        /*03d2*/ 	.short	(.L_175 - .L_174)


	//   ....[0]....
.L_174:
        /*03d4*/ 	.word	0x00000070


	//   ....[1]....
        /*03d8*/ 	.word	0x00000140


	//   ....[2]....
        /*03dc*/ 	.word	0x00000190


	//   ....[3]....
        /*03e0*/ 	.word	0x000003c0


	//   ....[4]....
        /*03e4*/ 	.word	0x00000520


	//   ....[5]....
        /*03e8*/ 	.word	0x00000640


	//   ....[6]....
        /*03ec*/ 	.word	0x000007a0


	//   ....[7]....
        /*03f0*/ 	.word	0x00001b10


	//   ....[8]....
        /*03f4*/ 	.word	0x000029f0


	//   ....[9]....
        /*03f8*/ 	.word	0x00002cf0


	//   ....[10]....
        /*03fc*/ 	.word	0x00004990


	//   ....[11]....
        /*0400*/ 	.word	0x00004aa0


	//   ....[12]....
        /*0404*/ 	.word	0x00005b10


	//   ....[13]....
        /*0408*/ 	.word	0x00005b90


	//   ....[14]....
        /*040c*/ 	.word	0x00008350


	//   ....[15]....
        /*0410*/ 	.word	0x00008530


	//   ....[16]....
        /*0414*/ 	.word	0x0000a3f0


	//   ....[17]....
        /*0418*/ 	.word	0x0000a500


	//   ....[18]....
        /*041c*/ 	.word	0x0000b520


	//   ....[19]....
        /*0420*/ 	.word	0x0000b580


	//   ....[20]....
        /*0424*/ 	.word	0x0000e720


	//   ....[21]....
        /*0428*/ 	.word	0x0000e740


	//   ....[22]....
        /*042c*/ 	.word	0x0000e760


	//   ....[23]....
        /*0430*/ 	.word	0x0000e790


	//   ....[24]....
        /*0434*/ 	.word	0x000118e0


	//   ....[25]....
        /*0438*/ 	.word	0x00012f40


	//   ....[26]....
        /*043c*/ 	.word	0x000139b0


	//   ....[27]....
        /*0440*/ 	.word	0x00013ac0


	//   ....[28]....
        /*0444*/ 	.word	0x00014af0


	//   ....[29]....
        /*0448*/ 	.word	0x00014b60


	//   ....[30]....
        /*044c*/ 	.word	0x00016880


	//   ....[31]....
        /*0450*/ 	.word	0x000168a0


	//   ....[32]....
        /*0454*/ 	.word	0x00016900


	//   ....[33]....
        /*0458*/ 	.word	0x00016910


	//   ....[34]....
        /*045c*/ 	.word	0x00017dc0


	//   ....[35]....
        /*0460*/ 	.word	0x00017dd0


	//   ....[36]....
        /*0464*/ 	.word	0x00017de0


	//   ....[37]....
        /*0468*/ 	.word	0x00017df0


	//   ....[38]....
        /*046c*/ 	.word	0x00017e00


	//   ....[39]....
        /*0470*/ 	.word	0x00017e10


	//   ....[40]....
        /*0474*/ 	.word	0x00017e20


	//   ....[41]....
        /*0478*/ 	.word	0x00017e30


	//   ....[42]....
        /*047c*/ 	.word	0x00017e40


	//   ....[43]....
        /*0480*/ 	.word	0x00017e70


	//   ....[44]....
        /*0484*/ 	.word	0x00017eb0


	//   ....[45]....
        /*0488*/ 	.word	0x00017ec0


	//   ....[46]....
        /*048c*/ 	.word	0x00017ef0


	//   ....[47]....
        /*0490*/ 	.word	0x00017f00


	//   ....[48]....
        /*0494*/ 	.word	0x00017f10


	//   ....[49]....
        /*0498*/ 	.word	0x00017f20


	//   ....[50]....
        /*049c*/ 	.word	0x00017f30


	//   ....[51]....
        /*04a0*/ 	.word	0x00017f40


	//   ....[52]....
        /*04a4*/ 	.word	0x00017f50


	//   ....[53]....
        /*04a8*/ 	.word	0x00017f60


	//   ....[54]....
        /*04ac*/ 	.word	0x00017f70


	//   ....[55]....
        /*04b0*/ 	.word	0x00017f80


	//   ....[56]....
        /*04b4*/ 	.word	0x00017f90


	//   ....[57]....
        /*04b8*/ 	.word	0x00017fa0


	//   ....[58]....
        /*04bc*/ 	.word	0x00017fb0


	//   ....[59]....
        /*04c0*/ 	.word	0x00017fc0


	//   ....[60]....
        /*04c4*/ 	.word	0x00017ff0


	//   ....[61]....
        /*04c8*/ 	.word	0x00018020


	//   ....[62]....
        /*04cc*/ 	.word	0x00018040


	//   ....[63]....
        /*04d0*/ 	.word	0x00018050


	//   ....[64]....
        /*04d4*/ 	.word	0x00018080


	//   ....[65]....
        /*04d8*/ 	.word	0x00018090


	//   ....[66]....
        /*04dc*/ 	.word	0x000181a0


	//   ....[67]....
        /*04e0*/ 	.word	0x000181d0


	//   ....[68]....
        /*04e4*/ 	.word	0x00018200


	//   ....[69]....
        /*04e8*/ 	.word	0x00018260


	//   ....[70]....
        /*04ec*/ 	.word	0x000186b0


	//   ....[71]....
        /*04f0*/ 	.word	0x000186e0


	//   ....[72]....
        /*04f4*/ 	.word	0x000187a0


	//   ....[73]....
        /*04f8*/ 	.word	0x000187c0


	//   ....[74]....
        /*04fc*/ 	.word	0x00018880


	//   ....[75]....
        /*0500*/ 	.word	0x000188a0


	//   ....[76]....
        /*0504*/ 	.word	0x00018970


	//   ....[77]....
        /*0508*/ 	.word	0x00018990


	//   ....[78]....
        /*050c*/ 	.word	0x00019020


	//   ....[79]....
        /*0510*/ 	.word	0x00019040


	//   ....[80]....
        /*0514*/ 	.word	0x00019100


	//   ....[81]....
        /*0518*/ 	.word	0x00019120


	//   ....[82]....
        /*051c*/ 	.word	0x000191e0


	//   ....[83]....
        /*0520*/ 	.word	0x00019200


	//   ....[84]....
        /*0524*/ 	.word	0x000192d0


	//   ....[85]....
        /*0528*/ 	.word	0x000192f0


	//   ....[86]....
        /*052c*/ 	.word	0x00019460


	//   ....[87]....
        /*0530*/ 	.word	0x0001a850


	//   ....[88]....
        /*0534*/ 	.word	0x0001b2e0


	//   ....[89]....
        /*0538*/ 	.word	0x0001b2f0


	//   ....[90]....
        /*053c*/ 	.word	0x0001b300


	//   ....[91]....
        /*0540*/ 	.word	0x0001b370


	//   ....[92]....
        /*0544*/ 	.word	0x0001b410


	//   ....[93]....
        /*0548*/ 	.word	0x0001b420


	//   ....[94]....
        /*054c*/ 	.word	0x0001b490


	//   ....[95]....
        /*0550*/ 	.word	0x0001b4a0


	//   ....[96]....
        /*0554*/ 	.word	0x0001b510


	//   ....[97]....
        /*0558*/ 	.word	0x0001b520


	//   ....[98]....
        /*055c*/ 	.word	0x0001b590


	//   ....[99]....
        /*0560*/ 	.word	0x0001b5a0


	//   ....[100]....
        /*0564*/ 	.word	0x0001b610


	//   ....[101]....
        /*0568*/ 	.word	0x0001b620


	//   ....[102]....
        /*056c*/ 	.word	0x0001b630


	//   ....[103]....
        /*0570*/ 	.word	0x0001b640


	//   ....[104]....
        /*0574*/ 	.word	0x0001d310


	//   ....[105]....
        /*0578*/ 	.word	0x0001d4b0


	//   ....[106]....
        /*057c*/ 	.word	0x0001db70


	//   ....[107]....
        /*0580*/ 	.word	0x0001dd40


	//   ....[108]....
        /*0584*/ 	.word	0x0001dd90


	//   ....[109]....
        /*0588*/ 	.word	0x0001de20


	//   ....[110]....
        /*058c*/ 	.word	0x0001df10


	//   ....[111]....
        /*0590*/ 	.word	0x0001df70


	//   ....[112]....
        /*0594*/ 	.word	0x0001e040


	//   ....[113]....
        /*0598*/ 	.word	0x0001e0a0


	//   ....[114]....
        /*059c*/ 	.word	0x0001e180


	//   ....[115]....
        /*05a0*/ 	.word	0x0001e1e0


	//   ....[116]....
        /*05a4*/ 	.word	0x0001e2c0


	//   ....[117]....
        /*05a8*/ 	.word	0x0001e320


	//   ....[118]....
        /*05ac*/ 	.word	0x0001e400


	//   ....[119]....
        /*05b0*/ 	.word	0x0001e460


	//   ....[120]....
        /*05b4*/ 	.word	0x0001e530


	//   ....[121]....
        /*05b8*/ 	.word	0x0001e590


	//   ....[122]....
        /*05bc*/ 	.word	0x0001e650


	//   ....[123]....
        /*05c0*/ 	.word	0x0001e9a0


	//----- nvinfo : EIATTR_REG_RECONFIG
	.align		4
.L_175:
        /*05c4*/ 	.byte	0x01, 0x54
	.zero		2


	//----- nvinfo : EIATTR_SYSCALL_OFFSETS
	.align		4
        /*05c8*/ 	.byte	0x04, 0x46
        /*05ca*/ 	.short	(.L_177 - .L_176)


	//   ....[0]....
.L_176:
        /*05cc*/ 	.word	0x00001c90


	//   ....[1]....
        /*05d0*/ 	.word	0x0001a2b0


	//   ....[2]....
        /*05d4*/ 	.word	0x0001a420


	//   ....[3]....
        /*05d8*/ 	.word	0x0001a570


	//   ....[4]....
        /*05dc*/ 	.word	0x0001a6b0


	//   ....[5]....
        /*05e0*/ 	.word	0x0001af40


	//----- nvinfo : EIATTR_MBARRIER_INSTR_OFFSETS
	.align		4
.L_177:
        /*05e4*/ 	.byte	0x04, 0x39
        /*05e6*/ 	.short	(.L_179 - .L_178)


	//   ....[0]....
.L_178:
        /*05e8*/ 	.word	0x00000270
        /*05ec*/ 	.word	0x000000ff
        /*05f0*/ 	.word	0x0002e800
        /*05f4*/ 	.short	0x0100
        /*05f6*/ 	.byte	0x08
	.zero		1


	//   ....[1]....
        /*05f8*/ 	.word	0x00000280
        /*05fc*/ 	.word	0x000000ff
        /*0600*/ 	.word	0x0002e820
        /*0604*/ 	.short	0x0100
        /*0606*/ 	.byte	0x08
	.zero		1


	//   ....[2]....
        /*0608*/ 	.word	0x00000370
        /*060c*/ 	.word	0x000000ff
        /*0610*/ 	.word	0x0002e830
        /*0614*/ 	.short	0x0100
        /*0616*/ 	.byte	0x08
	.zero		1


	//   ....[3]....
        /*0618*/ 	.word	0x00000380
        /*061c*/ 	.word	0x000000ff
        /*0620*/ 	.word	0x0002e840
        /*0624*/ 	.short	0x0100
        /*0626*/ 	.byte	0x08
	.zero		1


	//   ....[4]....
        /*0628*/ 	.word	0x00000390
        /*062c*/ 	.word	0x000000ff
        /*0630*/ 	.word	0x0002e838
        /*0634*/ 	.short	0x0100
        /*0636*/ 	.byte	0x08
	.zero		1


	//   ....[5]....
        /*0638*/ 	.word	0x000003a0
        /*063c*/ 	.word	0x000000ff
        /*0640*/ 	.word	0x0002e848
        /*0644*/ 	.short	0x0100
        /*0646*/ 	.byte	0x08
	.zero		1


	//   ....[6]....
        /*0648*/ 	.word	0x000004d0
        /*064c*/ 	.word	0x000000ff
        /*0650*/ 	.word	0x0002e850
        /*0654*/ 	.short	0x0100
        /*0656*/ 	.byte	0x08
	.zero		1


	//   ....[7]....
        /*0658*/ 	.word	0x000004e0
        /*065c*/ 	.word	0x000000ff
        /*0660*/ 	.word	0x0002e860
        /*0664*/ 	.short	0x0100
        /*0666*/ 	.byte	0x08
	.zero		1


	//   ....[8]....
        /*0668*/ 	.word	0x000004f0
        /*066c*/ 	.word	0x000000ff
        /*0670*/ 	.word	0x0002e858
        /*0674*/ 	.short	0x0100
        /*0676*/ 	.byte	0x08
	.zero		1


	//   ....[9]....
        /*0678*/ 	.word	0x00000500
        /*067c*/ 	.word	0x000000ff
        /*0680*/ 	.word	0x0002e868
        /*0684*/ 	.short	0x0100
        /*0686*/ 	.byte	0x08
	.zero		1


	//   ....[10]....
        /*0688*/ 	.word	0x000005f0
        /*068c*/ 	.word	0x000000ff
        /*0690*/ 	.word	0x0002e870
        /*0694*/ 	.short	0x0100
        /*0696*/ 	.byte	0x06
	.zero		1


	//   ....[11]....
        /*0698*/ 	.word	0x00000600
        /*069c*/ 	.word	0x000000ff
        /*06a0*/ 	.word	0x0002e880
        /*06a4*/ 	.short	0x0100
        /*06a6*/ 	.byte	0x06
	.zero		1


	//   ....[12]....
        /*06a8*/ 	.word	0x00000610
        /*06ac*/ 	.word	0x000000ff
        /*06b0*/ 	.word	0x0002e878
        /*06b4*/ 	.short	0x0100
        /*06b6*/ 	.byte	0x06
	.zero		1


	//   ....[13]....
        /*06b8*/ 	.word	0x00000620
        /*06bc*/ 	.word	0x000000ff
        /*06c0*/ 	.word	0x0002e888
        /*06c4*/ 	.short	0x0100
        /*06c6*/ 	.byte	0x06
	.zero		1


	//   ....[14]....
        /*06c8*/ 	.word	0x00000750
        /*06cc*/ 	.word	0x000000ff
        /*06d0*/ 	.word	0x0002e890
        /*06d4*/ 	.short	0x0100
        /*06d6*/ 	.byte	0x08
	.zero		1


	//   ....[15]....
        /*06d8*/ 	.word	0x00000760
        /*06dc*/ 	.word	0x000000ff
        /*06e0*/ 	.word	0x0002e8a0
        /*06e4*/ 	.short	0x0100
        /*06e6*/ 	.byte	0x08
	.zero		1


	//   ....[16]....
        /*06e8*/ 	.word	0x00000770
        /*06ec*/ 	.word	0x000000ff
        /*06f0*/ 	.word	0x0002e898
        /*06f4*/ 	.short	0x0100
        /*06f6*/ 	.byte	0x08
	.zero		1


	//   ....[17]....
        /*06f8*/ 	.word	0x00000780
        /*06fc*/ 	.word	0x000000ff
        /*0700*/ 	.word	0x0002e8a8
        /*0704*/ 	.short	0x0100
        /*0706*/ 	.byte	0x08
	.zero		1


	//   ....[18]....
        /*0708*/ 	.word	0x000008b0
        /*070c*/ 	.word	0x000000ff
        /*0710*/ 	.word	0x0002e8b0
        /*0714*/ 	.short	0x0100
        /*0716*/ 	.byte	0x08
	.zero		1


	//   ....[19]....
        /*0718*/ 	.word	0x000008c0
        /*071c*/ 	.word	0x000000ff
        /*0720*/ 	.word	0x0002e8c0
        /*0724*/ 	.short	0x0100
        /*0726*/ 	.byte	0x08
	.zero		1


	//   ....[20]....
        /*0728*/ 	.word	0x000008d0
        /*072c*/ 	.word	0x000000ff
        /*0730*/ 	.word	0x0002e8b8
        /*0734*/ 	.short	0x0100
        /*0736*/ 	.byte	0x08
	.zero		1


	//   ....[21]....
        /*0738*/ 	.word	0x000008e0
        /*073c*/ 	.word	0x000000ff
        /*0740*/ 	.word	0x0002e8c8
        /*0744*/ 	.short	0x0100
        /*0746*/ 	.byte	0x08
	.zero		1


	//   ....[22]....
        /*0748*/ 	.word	0x00001d10
        /*074c*/ 	.word	0x000000ff
        /*0750*/ 	.word	0x0002e800
        /*0754*/ 	.short	0x010a
        /*0756*/ 	.byte	0x29
	.zero		1


	//   ....[23]....
        /*0758*/ 	.word	0x00001d90
        /*075c*/ 	.word	0x00000005
        /*0760*/ 	.word	0x0002e830
        /*0764*/ 	.short	0x010a
        /*0766*/ 	.byte	0x3f
	.zero		1


	//   ....[24]....
        /*0768*/ 	.word	0x00001dd0
        /*076c*/ 	.word	0x00000005
        /*0770*/ 	.word	0x0002e830
        /*0774*/ 	.short	0x010a
        /*0776*/ 	.byte	0x3f
	.zero		1


	//   ....[25]....
        /*0778*/ 	.word	0x00002b00
        /*077c*/ 	.word	0x00000000
        /*0780*/ 	.word	0x00000000
        /*0784*/ 	.short	0x0101
        /*0786*/ 	.byte	0x3f
	.zero		1


	//   ....[26]....
        /*0788*/ 	.word	0x00007310
        /*078c*/ 	.word	0x000000ff
        /*0790*/ 	.word	0x0002e830
        /*0794*/ 	.short	0x010a
        /*0796*/ 	.byte	0x06
	.zero		1


	//   ....[27]....
        /*0798*/ 	.word	0x00007350
        /*079c*/ 	.word	0x000000ff
        /*07a0*/ 	.word	0x0002e830
        /*07a4*/ 	.short	0x010a
        /*07a6*/ 	.byte	0x06
	.zero		1


	//   ....[28]....
        /*07a8*/ 	.word	0x00007f10
        /*07ac*/ 	.word	0x000000ff
        /*07b0*/ 	.word	0x0002e850
        /*07b4*/ 	.short	0x010a
        /*07b6*/ 	.byte	0x06
	.zero		1


	//   ....[29]....
        /*07b8*/ 	.word	0x00007f50
        /*07bc*/ 	.word	0x000000ff
        /*07c0*/ 	.word	0x0002e850
        /*07c4*/ 	.short	0x010a
        /*07c6*/ 	.byte	0x06
	.zero		1


	//   ....[30]....
        /*07c8*/ 	.word	0x00008380
        /*07cc*/ 	.word	0x00000009
        /*07d0*/ 	.word	0x00000000
        /*07d4*/ 	.short	0x0101
        /*07d6*/ 	.byte	0x3f
	.zero		1


	//   ....[31]....
        /*07d8*/ 	.word	0x0000c790
        /*07dc*/ 	.word	0x000000ff
        /*07e0*/ 	.word	0x00000000
        /*07e4*/ 	.short	0x0101
        /*07e6*/ 	.byte	0x06
	.zero		1


	//   ....[32]....
        /*07e8*/ 	.word	0x0000d280
        /*07ec*/ 	.word	0x000000ff
        /*07f0*/ 	.word	0x0002e830
        /*07f4*/ 	.short	0x010a
        /*07f6*/ 	.byte	0x06
	.zero		1


	//   ....[33]....
        /*07f8*/ 	.word	0x0000d2c0
        /*07fc*/ 	.word	0x000000ff
        /*0800*/ 	.word	0x0002e830
        /*0804*/ 	.short	0x010a
        /*0806*/ 	.byte	0x06
	.zero		1


	//   ....[34]....
        /*0808*/ 	.word	0x0000deb0
        /*080c*/ 	.word	0x000000ff
        /*0810*/ 	.word	0x0002e850
        /*0814*/ 	.short	0x010a
        /*0816*/ 	.byte	0x06
	.zero		1


	//   ....[35]....
        /*0818*/ 	.word	0x0000def0
        /*081c*/ 	.word	0x000000ff
        /*0820*/ 	.word	0x0002e850
        /*0824*/ 	.short	0x010a
        /*0826*/ 	.byte	0x06
	.zero		1


	//   ....[36]....
        /*0828*/ 	.word	0x0000fdb0
        /*082c*/ 	.word	0x00000005
        /*0830*/ 	.word	0x00000000
        /*0834*/ 	.short	0x0101
        /*0836*/ 	.byte	0x3f
	.zero		1


	//   ....[37]....
        /*0838*/ 	.word	0x00010080
        /*083c*/ 	.word	0x000000ff
        /*0840*/ 	.word	0x00000000
        /*0844*/ 	.short	0x0101
        /*0846*/ 	.byte	0x06
	.zero		1


	//   ....[38]....
        /*0848*/ 	.word	0x000108f0
        /*084c*/ 	.word	0x000000ff
        /*0850*/ 	.word	0x0002e830
        /*0854*/ 	.short	0x010a
        /*0856*/ 	.byte	0x06
	.zero		1


	//   ....[39]....
        /*0858*/ 	.word	0x00010930
        /*085c*/ 	.word	0x000000ff
        /*0860*/ 	.word	0x0002e830
        /*0864*/ 	.short	0x010a
        /*0866*/ 	.byte	0x06
	.zero		1


	//   ....[40]....
        /*0868*/ 	.word	0x000114f0
        /*086c*/ 	.word	0x000000ff
        /*0870*/ 	.word	0x0002e850
        /*0874*/ 	.short	0x010a
        /*0876*/ 	.byte	0x06
	.zero		1


	//   ....[41]....
        /*0878*/ 	.word	0x00011530
        /*087c*/ 	.word	0x000000ff
        /*0880*/ 	.word	0x0002e850
        /*0884*/ 	.short	0x010a
        /*0886*/ 	.byte	0x06
	.zero		1


	//   ....[42]....
        /*0888*/ 	.word	0x00011910
        /*088c*/ 	.word	0x00000000
        /*0890*/ 	.word	0x00000000
        /*0894*/ 	.short	0x0101
        /*0896*/ 	.byte	0x3f
	.zero		1


	//   ....[43]....
        /*0898*/ 	.word	0x00015d60
        /*089c*/ 	.word	0x000000ff
        /*08a0*/ 	.word	0x00000000
        /*08a4*/ 	.short	0x0101
        /*08a6*/ 	.byte	0x06
	.zero		1


	//   ....[44]....
        /*08a8*/ 	.word	0x000164d0
        /*08ac*/ 	.word	0x000000ff
        /*08b0*/ 	.word	0x0002e850
        /*08b4*/ 	.short	0x010a
        /*08b6*/ 	.byte	0x04
	.zero		1


	//   ....[45]....
        /*08b8*/ 	.word	0x00016510
        /*08bc*/ 	.word	0x000000ff
        /*08c0*/ 	.word	0x0002e850
        /*08c4*/ 	.short	0x010a
        /*08c6*/ 	.byte	0x04
	.zero		1


	//   ....[46]....
        /*08c8*/ 	.word	0x00016c60
        /*08cc*/ 	.word	0x000000ff
        /*08d0*/ 	.word	0x00000000
        /*08d4*/ 	.short	0x0101
        /*08d6*/ 	.byte	0x04
	.zero		1


	//   ....[47]....
        /*08d8*/ 	.word	0x000186d0
        /*08dc*/ 	.word	0x00000008
        /*08e0*/ 	.word	0x00000000
        /*08e4*/ 	.short	0x0101
        /*08e6*/ 	.byte	0x3f
	.zero		1


	//   ....[48]....
        /*08e8*/ 	.word	0x0001aab0
        /*08ec*/ 	.word	0x00000004
        /*08f0*/ 	.word	0x0002e880
        /*08f4*/ 	.short	0x010a
        /*08f6*/ 	.byte	0x3f
	.zero		1


	//   ....[49]....
        /*08f8*/ 	.word	0x0001ac40
        /*08fc*/ 	.word	0x00000004
        /*0900*/ 	.word	0x0002e840
        /*0904*/ 	.short	0x010a
        /*0906*/ 	.byte	0x3f
	.zero		1


	//   ....[50]....
        /*0908*/ 	.word	0x0001b720
        /*090c*/ 	.word	0x00000013
        /*0910*/ 	.word	0x0002e800
        /*0914*/ 	.short	0x0107
        /*0916*/ 	.byte	0x3f
	.zero		1


	//   ....[51]....
        /*0918*/ 	.word	0x0001b810
        /*091c*/ 	.word	0x00000013
        /*0920*/ 	.word	0x0002e800
        /*0924*/ 	.short	0x0101
        /*0926*/ 	.byte	0x3f
	.zero		1


	//   ....[52]....
        /*0928*/ 	.word	0x0001b830
        /*092c*/ 	.word	0x00000013
        /*0930*/ 	.word	0x0002e820
        /*0934*/ 	.short	0x010a
        /*0936*/ 	.byte	0x3f
	.zero		1


	//   ....[53]....
        /*0938*/ 	.word	0x0001bb30
        /*093c*/ 	.word	0x00000004
        /*0940*/ 	.word	0x0002e880
        /*0944*/ 	.short	0x010a
        /*0946*/ 	.byte	0x3f
	.zero		1


	//   ....[54]....
        /*0948*/ 	.word	0x0001bd80
        /*094c*/ 	.word	0x00000004
        /*0950*/ 	.word	0x0002e840
        /*0954*/ 	.short	0x010a
        /*0956*/ 	.byte	0x3f
	.zero		1


	//   ....[55]....
        /*0958*/ 	.word	0x0001c050
        /*095c*/ 	.word	0x00000014
        /*0960*/ 	.word	0x0002e870
        /*0964*/ 	.short	0x010a
        /*0966*/ 	.byte	0x3f
	.zero		1


	//   ....[56]....
        /*0968*/ 	.word	0x0001c0c0
        /*096c*/ 	.word	0x00000014
        /*0970*/ 	.word	0x0002e860
        /*0974*/ 	.short	0x010a
        /*0976*/ 	.byte	0x3f
	.zero		1


	//   ....[57]....
        /*0978*/ 	.word	0x0001c760
        /*097c*/ 	.word	0x00000014
        /*0980*/ 	.word	0x0002e850
        /*0984*/ 	.short	0x0101
        /*0986*/ 	.byte	0x3f
	.zero		1


	//   ....[58]....
        /*0988*/ 	.word	0x0001c7e0
        /*098c*/ 	.word	0x00000014
        /*0990*/ 	.word	0x00000000
        /*0994*/ 	.short	0x0101
        /*0996*/ 	.byte	0x3f
	.zero		1


	//   ....[59]....
        /*0998*/ 	.word	0x0001c9f0
        /*099c*/ 	.word	0x00000011
        /*09a0*/ 	.word	0x0002e870
        /*09a4*/ 	.short	0x010a
        /*09a6*/ 	.byte	0x3f
	.zero		1


	//   ....[60]....
        /*09a8*/ 	.word	0x0001ca80
        /*09ac*/ 	.word	0x00000011
        /*09b0*/ 	.word	0x0002e860
        /*09b4*/ 	.short	0x010a
        /*09b6*/ 	.byte	0x3f
	.zero		1


	//   ....[61]....
        /*09b8*/ 	.word	0x0001d140
        /*09bc*/ 	.word	0x00000011
        /*09c0*/ 	.word	0x0002e850
        /*09c4*/ 	.short	0x0101
        /*09c6*/ 	.byte	0x3f
	.zero		1


	//   ....[62]....
        /*09c8*/ 	.word	0x0001d180
        /*09cc*/ 	.word	0x00000000
        /*09d0*/ 	.word	0x00000000
        /*09d4*/ 	.short	0x0101
        /*09d6*/ 	.byte	0x3f
	.zero		1


	//   ....[63]....
        /*09d8*/ 	.word	0x0001d430
        /*09dc*/ 	.word	0x00000000
        /*09e0*/ 	.word	0x0002e820
        /*09e4*/ 	.short	0x010a
        /*09e6*/ 	.byte	0x3f
	.zero		1


	//   ....[64]....
        /*09e8*/ 	.word	0x0001d5f0
        /*09ec*/ 	.word	0x00000006
        /*09f0*/ 	.word	0x00000000
        /*09f4*/ 	.short	0x010a
        /*09f6*/ 	.byte	0x3f
	.zero		1


	//   ....[65]....
        /*09f8*/ 	.word	0x0001d660
        /*09fc*/ 	.word	0x00000007
        /*0a00*/ 	.word	0x00000000
        /*0a04*/ 	.short	0x010a
        /*0a06*/ 	.byte	0x3f
	.zero		1


	//   ....[66]....
        /*0a08*/ 	.word	0x0001d6c0
        /*0a0c*/ 	.word	0x00000004
        /*0a10*/ 	.word	0x0002e860
        /*0a14*/ 	.short	0x010a
        /*0a16*/ 	.byte	0x3f
	.zero		1


	//   ....[67]....
        /*0a18*/ 	.word	0x0001d710
        /*0a1c*/ 	.word	0x00000003
        /*0a20*/ 	.word	0x0002e860
        /*0a24*/ 	.short	0x010a
        /*0a26*/ 	.byte	0x3f
	.zero		1


	//   ....[68]....
        /*0a28*/ 	.word	0x0001d750
        /*0a2c*/ 	.word	0x00000004
        /*0a30*/ 	.word	0x0002e880
        /*0a34*/ 	.short	0x010a
        /*0a36*/ 	.byte	0x3f
	.zero		1


	//   ....[69]....
        /*0a38*/ 	.word	0x0001d770
        /*0a3c*/ 	.word	0x00000003
        /*0a40*/ 	.word	0x0002e880
        /*0a44*/ 	.short	0x010a
        /*0a46*/ 	.byte	0x3f
	.zero		1


	//   ....[70]....
        /*0a48*/ 	.word	0x0001d7e0
        /*0a4c*/ 	.word	0x00000003
        /*0a50*/ 	.word	0x0002e800
        /*0a54*/ 	.short	0x010a
        /*0a56*/ 	.byte	0x3f
	.zero		1


	//   ....[71]....
        /*0a58*/ 	.word	0x0001d830
        /*0a5c*/ 	.word	0x00000005
        /*0a60*/ 	.word	0x0002e830
        /*0a64*/ 	.short	0x010a
        /*0a66*/ 	.byte	0x3f
	.zero		1


	//   ....[72]....
        /*0a68*/ 	.word	0x0001d890
        /*0a6c*/ 	.word	0x00000009
        /*0a70*/ 	.word	0x0002e830
        /*0a74*/ 	.short	0x010a
        /*0a76*/ 	.byte	0x3f
	.zero		1


	//   ....[73]....
        /*0a78*/ 	.word	0x0001d8f0
        /*0a7c*/ 	.word	0x00000009
        /*0a80*/ 	.word	0x0002e850
        /*0a84*/ 	.short	0x010a
        /*0a86*/ 	.byte	0x3f
	.zero		1


	//   ....[74]....
        /*0a88*/ 	.word	0x0001d950
        /*0a8c*/ 	.word	0x00000003
        /*0a90*/ 	.word	0x0002e830
        /*0a94*/ 	.short	0x010a
        /*0a96*/ 	.byte	0x3f
	.zero		1


	//   ....[75]....
        /*0a98*/ 	.word	0x0001d9b0
        /*0a9c*/ 	.word	0x00000003
        /*0aa0*/ 	.word	0x0002e850
        /*0aa4*/ 	.short	0x010a
        /*0aa6*/ 	.byte	0x3f
	.zero		1


	//   ....[76]....
        /*0aa8*/ 	.word	0x0001da10
        /*0aac*/ 	.word	0x00000003
        /*0ab0*/ 	.word	0x0002e830
        /*0ab4*/ 	.short	0x010a
        /*0ab6*/ 	.byte	0x3f
	.zero		1


	//   ....[77]....
        /*0ab8*/ 	.word	0x0001da70
        /*0abc*/ 	.word	0x00000003
        /*0ac0*/ 	.word	0x0002e850
        /*0ac4*/ 	.short	0x010a
        /*0ac6*/ 	.byte	0x3f
	.zero		1


	//   ....[78]....
        /*0ac8*/ 	.word	0x0001dad0
        /*0acc*/ 	.word	0x00000007
        /*0ad0*/ 	.word	0x0002e850
        /*0ad4*/ 	.short	0x010a
        /*0ad6*/ 	.byte	0x3f
	.zero		1


	//   ....[79]....
        /*0ad8*/ 	.word	0x0001dc20
        /*0adc*/ 	.word	0x00000004
        /*0ae0*/ 	.word	0x0002e880
        /*0ae4*/ 	.short	0x010a
        /*0ae6*/ 	.byte	0x3f
	.zero		1


	//   ....[80]....
        /*0ae8*/ 	.word	0x0001dc70
        /*0aec*/ 	.word	0x00000004
        /*0af0*/ 	.word	0x0002e840
        /*0af4*/ 	.short	0x010a
        /*0af6*/ 	.byte	0x3f
	.zero		1


	//   ....[81]....
        /*0af8*/ 	.word	0x0001e690
        /*0afc*/ 	.word	0x00000013
        /*0b00*/ 	.word	0x0002e820
        /*0b04*/ 	.short	0x010a
        /*0b06*/ 	.byte	0x3f
	.zero		1


	//   ....[82]....
        /*0b08*/ 	.word	0x0001e6e0
        /*0b0c*/ 	.word	0x00000004
        /*0b10*/ 	.word	0x0002e880
        /*0b14*/ 	.short	0x010a
        /*0b16*/ 	.byte	0x3f
	.zero		1


	//   ....[83]....
        /*0b18*/ 	.word	0x0001e730
        /*0b1c*/ 	.word	0x00000004
        /*0b20*/ 	.word	0x0002e840
        /*0b24*/ 	.short	0x010a
        /*0b26*/ 	.byte	0x3f
	.zero		1


	//   ....[84]....
        /*0b28*/ 	.word	0x0001e780
        /*0b2c*/ 	.word	0x00000014
        /*0b30*/ 	.word	0x0002e870
        /*0b34*/ 	.short	0x010a
        /*0b36*/ 	.byte	0x3f
	.zero		1


	//   ....[85]....
        /*0b38*/ 	.word	0x0001e7d0
        /*0b3c*/ 	.word	0x00000014
        /*0b40*/ 	.word	0x0002e860
        /*0b44*/ 	.short	0x010a
        /*0b46*/ 	.byte	0x3f
	.zero		1


	//   ....[86]....
        /*0b48*/ 	.word	0x0001e820
        /*0b4c*/ 	.word	0x00000011
        /*0b50*/ 	.word	0x0002e870
        /*0b54*/ 	.short	0x010a
        /*0b56*/ 	.byte	0x3f
	.zero		1


	//   ....[87]....
        /*0b58*/ 	.word	0x0001e870
        /*0b5c*/ 	.word	0x00000011
        /*0b60*/ 	.word	0x0002e860
        /*0b64*/ 	.short	0x010a
        /*0b66*/ 	.byte	0x3f
	.zero		1


	//   ....[88]....
        /*0b68*/ 	.word	0x0001e8c0
        /*0b6c*/ 	.word	0x00000000
        /*0b70*/ 	.word	0x0002e820
        /*0b74*/ 	.short	0x010a
        /*0b76*/ 	.byte	0x3f
	.zero		1


	//   ....[89]....
        /*0b78*/ 	.word	0x0001ea60
        /*0b7c*/ 	.word	0x00000006
        /*0b80*/ 	.word	0x00000000
        /*0b84*/ 	.short	0x010a
        /*0b86*/ 	.byte	0x3f
	.zero		1


	//   ....[90]....
        /*0b88*/ 	.word	0x0001eab0
        /*0b8c*/ 	.word	0x00000007
        /*0b90*/ 	.word	0x00000000
        /*0b94*/ 	.short	0x010a
        /*0b96*/ 	.byte	0x3f
	.zero		1


	//   ....[91]....
        /*0b98*/ 	.word	0x0001eb00
        /*0b9c*/ 	.word	0x00000004
        /*0ba0*/ 	.word	0x0002e860
        /*0ba4*/ 	.short	0x010a
        /*0ba6*/ 	.byte	0x3f
	.zero		1


	//   ....[92]....
        /*0ba8*/ 	.word	0x0001eb50
        /*0bac*/ 	.word	0x00000003
        /*0bb0*/ 	.word	0x0002e860
        /*0bb4*/ 	.short	0x010a
        /*0bb6*/ 	.byte	0x3f
	.zero		1


	//   ....[93]....
        /*0bb8*/ 	.word	0x0001eba0
        /*0bbc*/ 	.word	0x00000004
        /*0bc0*/ 	.word	0x0002e880
        /*0bc4*/ 	.short	0x010a
        /*0bc6*/ 	.byte	0x3f
	.zero		1


	//----- nvinfo : EIATTR_NUM_MBARRIERS
	.align		4
.L_179:
        /*0bc8*/ 	.byte	0x03, 0x38
        /*0bca*/ 	.short	0x0016


	//----- nvinfo : EIATTR_EXIT_INSTR_OFFSETS
	.align		4
        /*0bcc*/ 	.byte	0x04, 0x1c
        /*0bce*/ 	.short	(.L_181 - .L_180)


	//   ....[0]....
.L_180:
        /*0bd0*/ 	.word	0x00000a40


	//   ....[1]....
        /*0bd4*/ 	.word	0x000193f0


	//   ....[2]....
        /*0bd8*/ 	.word	0x0001d7c0


	//----- nvinfo : EIATTR_MAX_THREADS
	.align		4
.L_181:
        /*0bdc*/ 	.byte	0x04, 0x05
        /*0bde*/ 	.short	(.L_183 - .L_182)
.L_182:
        /*0be0*/ 	.word	0x00000180
        /*0be4*/ 	.word	0x00000001
        /*0be8*/ 	.word	0x00000001


	//----- nvinfo : EIATTR_CRS_STACK_SIZE
	.align		4
.L_183:
        /*0bec*/ 	.byte	0x04, 0x1e
        /*0bee*/ 	.short	(.L_185 - .L_184)
.L_184:
        /*0bf0*/ 	.word	0x00000000


	//----- nvinfo : EIATTR_CBANK_PARAM_SIZE
	.align		4
.L_185:
        /*0bf4*/ 	.byte	0x03, 0x19
        /*0bf6*/ 	.short	0x0af0


	//----- nvinfo : EIATTR_PARAM_CBANK
	.align		4
        /*0bf8*/ 	.byte	0x04, 0x0a
        /*0bfa*/ 	.short	(.L_187 - .L_186)
	.align		4
.L_186:
        /*0bfc*/ 	.word	index@(.nv.constant0._ZN7cutlass13device_kernelIN5flash11enable_sm90INS1_16FlashAttnFwdSm90INS1_25CollectiveMainloopFwdSm90ILi2EN4cute5tupleIJNS5_1CILi1EEES8_S8_EEENS6_IJNS7_ILi128EEENS7_ILi224EEESA_EEELi128ENS_12float_e4m3_tEfNS_4arch4Sm90ELb0ELb1ELb0ELb0ELb0ELb0ELb0ELb1ELb1ELb1ELb0ELb0EEENS1_21CollectiveEpilogueFwdINS6_IJSA_SA_SB_EEES9_NS_10bfloat16_tESF_Li256ELb0ELb1ELb0ELb1EEENS1_30DynamicPersistentTileSchedulerILi256ELi128ELb0ELb1ELb1EEEEEEEEEvNT_6ParamsE)
        /*0c00*/ 	.short	0x0210
        /*0c02*/ 	.short	0x0af0


	//----- nvinfo : EIATTR_SW_WAR
	.align		4
.L_187:
        /*0c04*/ 	.byte	0x04, 0x36
        /*0c06*/ 	.short	(.L_189 - .L_188)
.L_188:
        /*0c08*/ 	.word	0x00000008
.L_189:


//--------------------- .nv.info._ZN7cutlass13device_kernelIN5flash11enable_sm90INS1_16FlashAttnFwdSm90INS1_25CollectiveMainloopFwdSm90ILi2EN4cute5tupleIJNS5_1CILi1EEES8_S8_EEENS6_IJNS7_ILi128EEENS7_ILi224EEESA_EEELi128ENS_12float_e4m3_tEfNS_4arch4Sm90ELb0ELb1ELb0ELb1ELb0ELb0ELb0ELb1ELb1ELb1ELb0ELb0EEENS1_21CollectiveEpilogueFwdINS6_IJSA_SA_SB_EEES9_NS_10bfloat16_tESF_Li256ELb1ELb1ELb0ELb1EEENS1_36VarlenDynamicPersistentTileSchedulerILi128ELi224ELi256ELi128ELb0ELb1ELb1ELb1ELb0ELb1EEEEEEEEEvNT_6ParamsE --------------------------
	.section	.nv.info._ZN7cutlass13device_kernelIN5flash11enable_sm90INS1_16FlashAttnFwdSm90INS1_25CollectiveMainloopFwdSm90ILi2EN4cute5tupleIJNS5_1CILi1EEES8_S8_EEENS6_IJNS7_ILi128EEENS7_ILi224EEESA_EEELi128ENS_12float_e4m3_tEfNS_4arch4Sm90ELb0ELb1ELb0ELb1ELb0ELb0ELb0ELb1ELb1ELb1ELb0ELb0EEENS1_21CollectiveEpilogueFwdINS6_IJSA_SA_SB_EEES9_NS_10bfloat16_tESF_Li256ELb1ELb1ELb0ELb1EEENS1_36VarlenDynamicPersistentTileSchedulerILi128ELi224ELi256ELi128ELb0ELb1ELb1ELb1ELb0ELb1EEEEEEEEEvNT_6ParamsE,"",@"SHT_CUDA_INFO"
	.sectionflags	@""
	.align	4


	//----- nvinfo : EIATTR_CUDA_API_VERSION
	.align		4
        /*0000*/ 	.byte	0x04, 0x37
        /*0002*/ 	.short	(.L_191 - .L_190)
.L_190:
        /*0004*/ 	.word	0x00000082


	//----- nvinfo : EIATTR_KPARAM_INFO
	.align		4
.L_191:
        /*0008*/ 	.byte	0x04, 0x17
        /*000a*/ 	.short	(.L_193 - .L_192)
.L_192:
        /*000c*/ 	.word	0x00000000
        /*0010*/ 	.short	0x0000
        /*0012*/ 	.short	0x0070
        /*0014*/ 	.byte	0x00, 0xf0, 0x01, 0x2a


	//----- nvinfo : EIATTR_SPARSE_MMA_MASK
	.align		4
.L_193:
        /*0018*/ 	.byte	0x03, 0x50
        /*001a*/ 	.short	0x0000


	//----- nvinfo : EIATTR_MAXREG_COUNT
	.align		4
        /*001c*/ 	.byte	0x03, 0x1b
        /*001e*/ 	.short	0x00a8


	//----- nvinfo : EIATTR_NUM_BARRIERS
	.align		4
        /*0020*/ 	.byte	0x02, 0x4c
        /*0022*/ 	.byte	0x10
	.zero		1


	//----- nvinfo : EIATTR_EXTERNS
	.align		4
        /*0024*/ 	.byte	0x04, 0x0f
        /*0026*/ 	.short	(.L_195 - .L_194)


	//   ....[0]....
	.align		4
.L_194:
        /*0028*/ 	.word	index@(__assertfail)


	//----- nvinfo : EIATTR_ANNOTATIONS
	.align		4
.L_195:
        /*002c*/ 	.byte	0x04, 0x55
        /*002e*/ 	.short	(.L_197 - .L_196)


	//   ....[0]....
.L_196:
        /* <DEDUP_REMOVED lines=34> */


	//----- nvinfo : EIATTR_MERCURY_ISA_VERSION
	.align		4
.L_197:
        /*0240*/ 	.byte	0x03, 0x5f
        /*0242*/ 	.short	0x0101


	//----- nvinfo : EIATTR_UNUSED_LOAD_BYTE_OFFSET
	.align		4
        /*0244*/ 	.byte	0x04, 0x44
        /*0246*/ 	.short	(.L_199 - .L_198)


	//   ....[0]....
.L_198:
        /*0248*/ 	.word	0x00000a40
        /*024c*/ 	.word	0x0000fff0


	//   ....[1]....
        /*0250*/ 	.word	0x00017190
        /*0254*/ 	.word	0x0000fff0


	//----- nvinfo : EIATTR_INT_WARP_WIDE_INSTR_OFFSETS
	.align		4
.L_199:
        /*0258*/ 	.byte	0x04, 0x31
        /*025a*/ 	.short	(.L_201 - .L_200)


	//   ....[0]....
.L_200:
        /*025c*/ 	.word	0x00000130


	//   ....[1]....
        /*0260*/ 	.word	0x00000170


	//   ....[2]....
        /*0264*/ 	.word	0x000001e0


	//   ....[3]....
        /*0268*/ 	.word	0x0001b3e0


	//   ....[4]....
        /*026c*/ 	.word	0x0001b470


	//   ....[5]....
        /*0270*/ 	.word	0x0001dcc0


	//   ....[6]....
        /*0274*/ 	.word	0x0001dd50


	//----- nvinfo : EIATTR_COOP_GROUP_MASK_REGIDS
	.align		4
.L_201:
        /*0278*/ 	.byte	0x04, 0x29
        /*027a*/ 	.short	(.L_203 - .L_202)


	//   ....[0]....
.L_202:
        /*027c*/ 	.word	0xffffffff


	//   ....[1]....
        /*0280*/ 	.word	0xffffffff


	//   ....[2]....
        /*0284*/ 	.word	0xffffffff


	//   ....[3]....
        /*0288*/ 	.word	0xffffffff


	//   ....[4]....
        /*028c*/ 	.word	0xffffffff


	//   ....[5]....
        /*0290*/ 	.word	0xffffffff


	//   ....[6]....
        /*0294*/ 	.word	0xffffffff


	//   ....[7]....
        /*0298*/ 	.word	0xffffffff


	//   ....[8]....
        /*029c*/ 	.word	0xffffffff


	//   ....[9]....
        /*02a0*/ 	.word	0xffffffff


	//   ....[10]....
        /*02a4*/ 	.word	0xffffffff


	//   ....[11]....
        /*02a8*/ 	.word	0xffffffff


	//   ....[12]....
        /*02ac*/ 	.word	0xffffffff


	//   ....[13]....
        /*02b0*/ 	.word	0xffffffff


	//   ....[14]....
        /*02b4*/ 	.word	0xffffffff


	//   ....[15]....
        /*02b8*/ 	.word	0xffffffff


	//   ....[16]....
        /*02bc*/ 	.word	0xffffffff


	//   ....[17]....
        /*02c0*/ 	.word	0xffffffff


	//   ....[18]....
        /*02c4*/ 	.word	0xffffffff


	//   ....[19]....
        /*02c8*/ 	.word	0xffffffff


	//   ....[20]....
        /*02cc*/ 	.word	0xffffffff


	//   ....[21]....
        /*02d0*/ 	.word	0xffffffff


	//   ....[22]....
        /*02d4*/ 	.word	0xffffffff


	//   ....[23]....
        /*02d8*/ 	.word	0xffffffff


	//   ....[24]....
        /*02dc*/ 	.word	0xffffffff


	//   ....[25]....
        /*02e0*/ 	.word	0xffffffff


	//   ....[26]....
        /*02e4*/ 	.word	0xffffffff


	//   ....[27]....
        /*02e8*/ 	.word	0xffffffff


	//   ....[28]....
        /*02ec*/ 	.word	0xffffffff


	//   ....[29]....
        /*02f0*/ 	.word	0xffffffff


	//   ....[30]....
        /*02f4*/ 	.word	0xffffffff


	//   ....[31]....
        /*02f8*/ 	.word	0xffffffff


	//   ....[32]....
        /*02fc*/ 	.word	0xffffffff


	//   ....[33]....
        /*0300*/ 	.word	0xffffffff


	//   ....[34]....
        /*0304*/ 	.word	0xffffffff


	//   ....[35]....
        /*0308*/ 	.word	0xffffffff


	//   ....[36]....
        /*030c*/ 	.word	0xffffffff


	//   ....[37]....
        /*0310*/ 	.word	0xffffffff


	//   ....[38]....
        /*0314*/ 	.word	0xffffffff


	//   ....[39]....
        /*0318*/ 	.word	0xffffffff


	//   ....[40]....
        /*031c*/ 	.word	0xffffffff


	//   ....[41]....
        /*0320*/ 	.word	0xffffffff


	//   ....[42]....
        /*0324*/ 	.word	0xffffffff


	//   ....[43]....
        /*0328*/ 	.word	0xffffffff


	//   ....[44]....
        /*032c*/ 	.word	0xffffffff


	//   ....[45]....
        /*0330*/ 	.word	0xffffffff


	//   ....[46]....
        /*0334*/ 	.word	0xffffffff


	//   ....[47]....
        /*0338*/ 	.word	0xffffffff


	//   ....[48]....
        /*033c*/ 	.word	0xffffffff


	//   ....[49]....
        /*0340*/ 	.word	0xffffffff


	//   ....[50]....
        /*0344*/ 	.word	0xffffffff


	//   ....[51]....
        /*0348*/ 	.word	0xffffffff


	//   ....[52]....
        /*034c*/ 	.word	0xffffffff


	//   ....[53]....
        /*0350*/ 	.word	0xffffffff


	//   ....[54]....
        /*0354*/ 	.word	0xffffffff


	//   ....[55]....
        /*0358*/ 	.word	0xffffffff


	//   ....[56]....
        /*035c*/ 	.word	0xffffffff


	//   ....[57]....
        /*0360*/ 	.word	0xffffffff


	//   ....[58]....
        /*0364*/ 	.word	0xffffffff


	//   ....[59]....
        /*0368*/ 	.word	0xffffffff


	//   ....[60]....
        /*036c*/ 	.word	0xffffffff


	//   ....[61]....
        /*0370*/ 	.word	0xffffffff


	//   ....[62]....
        /*0374*/ 	.word	0xffffffff


	//   ....[63]....
        /*0378*/ 	.word	0xffffffff


	//   ....[64]....
        /*037c*/ 	.word	0xffffffff


	//   ....[65]....
        /*0380*/ 	.word	0xffffffff


	//   ....[66]....
        /*0384*/ 	.word	0xffffffff


	//   ....[67]....
        /*0388*/ 	.word	0xffffffff


	//   ....[68]....
        /*038c*/ 	.word	0xffffffff


	//   ....[69]....
        /*0390*/ 	.word	0xffffffff


	//   ....[70]....
        /*0394*/ 	.word	0xffffffff


	//   ....[71]....
        /*0398*/ 	.word	0xffffffff


	//   ....[72]....
        /*039c*/ 	.word	0xffffffff


	//   ....[73]....
        /*03a0*/ 	.word	0xffffffff


	//   ....[74]....
        /*03a4*/ 	.word	0xffffffff


	//   ....[75]....
        /*03a8*/ 	.word	0xffffffff


	//   ....[76]....
        /*03ac*/ 	.word	0xffffffff


	//   ....[77]....
        /*03b0*/ 	.word	0xffffffff


	//   ....[78]....
        /*03b4*/ 	.word	0xffffffff


	//   ....[79]....
        /*03b8*/ 	.word	0xffffffff


	//   ....[80]....
        /*03bc*/ 	.word	0xffffffff


	//   ....[81]....
        /*03c0*/ 	.word	0xffffffff


	//   ....[82]....
        /*03c4*/ 	.word	0xffffffff


	//   ....[83]....
        /*03c8*/ 	.word	0xffffffff


	//   ....[84]....
        /*03cc*/ 	.word	0xffffffff


	//   ....[85]....
        /*03d0*/ 	.word	0xffffffff


	//   ....[86]....
        /*03d4*/ 	.word	0xffffffff


	//   ....[87]....
        /*03d8*/ 	.word	0xffffffff


	//   ....[88]....
        /*03dc*/ 	.word	0xffffffff


	//   ....[89]....
        /*03e0*/ 	.word	0xffffffff


	//   ....[90]....
        /*03e4*/ 	.word	0xffffffff


	//   ....[91]....
        /*03e8*/ 	.word	0xffffffff


	//   ....[92]....
        /*03ec*/ 	.word	0xffffffff


	//   ....[93]....
        /*03f0*/ 	.word	0xffffffff


	//   ....[94]....
        /*03f4*/ 	.word	0xffffffff


	//   ....[95]....
        /*03f8*/ 	.word	0xffffffff


	//   ....[96]....
        /*03fc*/ 	.word	0xffffffff


	//   ....[97]....
        /*0400*/ 	.word	0xffffffff


	//   ....[98]....
        /*0404*/ 	.word	0xffffffff


	//   ....[99]....
        /*0408*/ 	.word	0xffffffff


	//   ....[100]....
        /*040c*/ 	.word	0xffffffff


	//   ....[101]....
        /*0410*/ 	.word	0xffffffff


	//   ....[102]....
        /*0414*/ 	.word	0xffffffff


	//   ....[103]....
        /*0418*/ 	.word	0xffffffff


	//   ....[104]....
        /*041c*/ 	.word	0xffffffff


	//   ....[105]....
        /*0420*/ 	.word	0xffffffff


	//   ....[106]....
        /*0424*/ 	.word	0xffffffff


	//   ....[107]....
        /*0428*/ 	.word	0xffffffff


	//   ....[108]....
        /*042c*/ 	.word	0xffffffff


	//   ....[109]....
        /*0430*/ 	.word	0xffffffff


	//   ....[110]....
        /*0434*/ 	.word	0xffffffff


	//   ....[111]....
        /*0438*/ 	.word	0xffffffff


	//   ....[112]....
        /*043c*/ 	.word	0xffffffff


	//   ....[113]....
        /*0440*/ 	.word	0xffffffff


	//   ....[114]....
        /*0444*/ 	.word	0xffffffff


	//   ....[115]....
        /*0448*/ 	.word	0xffffffff


	//   ....[116]....
        /*044c*/ 	.word	0xffffffff


	//   ....[117]....
        /*0450*/ 	.word	0xffffffff


	//   ....[118]....
        /*0454*/ 	.word	0xffffffff


	//   ....[119]....
        /*0458*/ 	.word	0xffffffff


	//   ....[120]....
        /*045c*/ 	.word	0xffffffff


	//   ....[121]....
        /*0460*/ 	.word	0xffffffff


	//   ....[122]....
        /*0464*/ 	.word	0xffffffff


	//   ....[123]....
        /*0468*/ 	.word	0xffffffff


	//   ....[124]....
        /*046c*/ 	.word	0xffffffff


	//   ....[125]....
        /*0470*/ 	.word	0xffffffff


	//   ....[126]....
        /*0474*/ 	.word	0xffffffff


	//   ....[127]....
        /*0478*/ 	.word	0xffffffff


	//   ....[128]....
        /*047c*/ 	.word	0xffffffff


	//   ....[129]....
        /*0480*/ 	.word	0xffffffff


	//   ....[130]....
        /*0484*/ 	.word	0xffffffff


	//   ....[131]....
        /*0488*/ 	.word	0xffffffff


	//   ....[132]....
        /*048c*/ 	.word	0xffffffff


	//   ....[133]....
        /*0490*/ 	.word	0xffffffff


	//   ....[134]....
        /*0494*/ 	.word	0xffffffff


	//   ....[135]....
        /*0498*/ 	.word	0xffffffff


	//   ....[136]....
        /*049c*/ 	.word	0xffffffff


	//   ....[137]....
        /*04a0*/ 	.word	0x0500000f


	//   ....[138]....
        /*04a4*/ 	.word	0x0500000f


	//   ....[139]....
        /*04a8*/ 	.word	0x0500000f


	//   ....[140]....
        /*04ac*/ 	.word	0x0500000f


	//   ....[141]....
        /*04b0*/ 	.word	0x0500000f


	//   ....[142]....
        /*04b4*/ 	.word	0x0500000f


	//   ....[143]....
        /*04b8*/ 	.word	0x0500000f


	//   ....[144]....
        /*04bc*/ 	.word	0x0500000f


	//   ....[145]....
        /*04c0*/ 	.word	0x0500000f


	//   ....[146]....
        /*04c4*/ 	.word	0x0500000f


	//   ....[147]....
        /*04c8*/ 	.word	0x0500000f


	//   ....[148]....
        /*04cc*/ 	.word	0x0500000f


	//   ....[149]....
        /*04d0*/ 	.word	0x0500000f


	//   ....[150]....
        /*04d4*/ 	.word	0x0500000f


	//   ....[151]....
        /*04d8*/ 	.word	0x0500000f


	//   ....[152]....
        /*04dc*/ 	.word	0x0500000f


	//   ....[153]....
        /*04e0*/ 	.word	0x0500000f


	//   ....[154]....
        /*04e4*/ 	.word	0x0500000f


	//----- nvinfo : EIATTR_COOP_GROUP_INSTR_OFFSETS
	.align		4
.L_203:
        /*04e8*/ 	.byte	0x04, 0x28
        /*04ea*/ 	.short	(.L_205 - .L_204)


	//   ....[0]....
.L_204:
        /*04ec*/ 	.word	0x00000070


	//   ....[1]....
        /*04f0*/ 	.word	0x00000140


	//   ....[2]....
        /*04f4*/ 	.word	0x00000190


	//   ....[3]....
        /*04f8*/ 	.word	0x000003c0


	//   ....[4]....
        /*04fc*/ 	.word	0x00000520


	//   ....[5]....
        /*0500*/ 	.word	0x00000640


	//   ....[6]....
        /*0504*/ 	.word	0x000007a0


	//   ....[7]....
        /*0508*/ 	.word	0x00001c00


	//   ....[8]....
        /*050c*/ 	.word	0x00002b10


	//   ....[9]....
        /*0510*/ 	.word	0x00002e10


	//   ....[10]....
        /*0514*/ 	.word	0x00004aa0


	//   ....[11]....
        /*0518*/ 	.word	0x00005030


	//   ....[12]....
        /*051c*/ 	.word	0x00005c40


	//   ....[13]....
        /*0520*/ 	.word	0x00005cc0


	//   ....[14]....
        /*0524*/ 	.word	0x00008450


	//   ....[15]....
        /*0528*/ 	.word	0x00008640


	//   ....[16]....
        /*052c*/ 	.word	0x0000a500


	//   ....[17]....
        /*0530*/ 	.word	0x0000a610


	//   ....[18]....
        /*0534*/ 	.word	0x0000b640


	//   ....[19]....
        /*0538*/ 	.word	0x0000b6a0


	//   ....[20]....
        /*053c*/ 	.word	0x0000e830


	//   ....[21]....
        /*0540*/ 	.word	0x0000e850


	//   ....[22]....
        /*0544*/ 	.word	0x0000e870


	//   ....[23]....
        /*0548*/ 	.word	0x0000e8a0


	//   ....[24]....
        /*054c*/ 	.word	0x00011a50


	//   ....[25]....
        /*0550*/ 	.word	0x00013070


	//   ....[26]....
        /*0554*/ 	.word	0x00013af0


	//   ....[27]....
        /*0558*/ 	.word	0x00013c00


	//   ....[28]....
        /*055c*/ 	.word	0x00014c30


	//   ....[29]....
        /*0560*/ 	.word	0x00014ca0


	//   ....[30]....
        /*0564*/ 	.word	0x000169d0


	//   ....[31]....
        /*0568*/ 	.word	0x000169e0


	//   ....[32]....
        /*056c*/ 	.word	0x00016a60


	//   ....[33]....
        /*0570*/ 	.word	0x00016a70


	//   ....[34]....
        /*0574*/ 	.word	0x00017a80


	//   ....[35]....
        /*0578*/ 	.word	0x00017a90


	//   ....[36]....
        /*057c*/ 	.word	0x00017aa0


	//   ....[37]....
        /*0580*/ 	.word	0x00017ab0


	//   ....[38]....
        /*0584*/ 	.word	0x00017ac0


	//   ....[39]....
        /*0588*/ 	.word	0x00017ad0


	//   ....[40]....
        /*058c*/ 	.word	0x00017ae0


	//   ....[41]....
        /*0590*/ 	.word	0x00017af0


	//   ....[42]....
        /*0594*/ 	.word	0x00017b20


	//   ....[43]....
        /*0598*/ 	.word	0x00017b30


	//   ....[44]....
        /*059c*/ 	.word	0x00017b60


	//   ....[45]....
        /*05a0*/ 	.word	0x00017b70


	//   ....[46]....
        /*05a4*/ 	.word	0x00017b80


	//   ....[47]....
        /*05a8*/ 	.word	0x00017bb0


	//   ....[48]....
        /*05ac*/ 	.word	0x00017bc0


	//   ....[49]....
        /*05b0*/ 	.word	0x00017bf0


	//   ....[50]....
        /*05b4*/ 	.word	0x00017c20


	//   ....[51]....
        /*05b8*/ 	.word	0x00017c30


	//   ....[52]....
        /*05bc*/ 	.word	0x00017c40


	//   ....[53]....
        /*05c0*/ 	.word	0x00017c50


	//   ....[54]....
        /*05c4*/ 	.word	0x00017c70


	//   ....[55]....
        /*05c8*/ 	.word	0x00017ca0


	//   ....[56]....
        /*05cc*/ 	.word	0x00017cd0


	//   ....[57]....
        /*05d0*/ 	.word	0x00017ce0


	//   ....[58]....
        /*05d4*/ 	.word	0x00017d00


	//   ....[59]....
        /*05d8*/ 	.word	0x00017d30


	//   ....[60]....
        /*05dc*/ 	.word	0x00017d60


	//   ....[61]....
        /*05e0*/ 	.word	0x00017d70


	//   ....[62]....
        /*05e4*/ 	.word	0x00017dd0


	//   ....[63]....
        /*05e8*/ 	.word	0x00017df0


	//   ....[64]....
        /*05ec*/ 	.word	0x00017e00


	//   ....[65]....
        /*05f0*/ 	.word	0x00017e30


	//   ....[66]....
        /*05f4*/ 	.word	0x00018410


	//   ....[67]....
        /*05f8*/ 	.word	0x00018450


	//   ....[68]....
        /*05fc*/ 	.word	0x00018490


	//   ....[69]....
        /*0600*/ 	.word	0x000184d0


	//   ....[70]....
        /*0604*/ 	.word	0x00018a30


	//   ....[71]....
        /*0608*/ 	.word	0x00018a60


	//   ....[72]....
        /*060c*/ 	.word	0x00018b30


	//   ....[73]....
        /*0610*/ 	.word	0x00018b50


	//   ....[74]....
        /*0614*/ 	.word	0x00018c10


	//   ....[75]....
        /*0618*/ 	.word	0x00018c30


	//   ....[76]....
        /*061c*/ 	.word	0x00018d00


	//   ....[77]....
        /*0620*/ 	.word	0x00018d20


	//   ....[78]....
        /*0624*/ 	.word	0x000195e0


	//   ....[79]....
        /*0628*/ 	.word	0x00019610


	//   ....[80]....
        /*062c*/ 	.word	0x000196d0


	//   ....[81]....
        /*0630*/ 	.word	0x000196f0


	//   ....[82]....
        /*0634*/ 	.word	0x000197b0


	//   ....[83]....
        /*0638*/ 	.word	0x000197d0


	//   ....[84]....
        /*063c*/ 	.word	0x000198a0


	//   ....[85]....
        /*0640*/ 	.word	0x000198c0


	//   ....[86]....
        /*0644*/ 	.word	0x00019a20


	//   ....[87]....
        /*0648*/ 	.word	0x00019bf0


	//   ....[88]....
        /*064c*/ 	.word	0x00019c20


	//   ....[89]....
        /*0650*/ 	.word	0x00019c50


	//   ....[90]....
        /*0654*/ 	.word	0x00019c90


	//   ....[91]....
        /*0658*/ 	.word	0x00019cc0


	//   ....[92]....
        /*065c*/ 	.word	0x00019d00


	//   ....[93]....
        /*0660*/ 	.word	0x00019e90


	//   ....[94]....
        /*0664*/ 	.word	0x00019ec0


	//   ....[95]....
        /*0668*/ 	.word	0x00019ef0


	//   ....[96]....
        /*066c*/ 	.word	0x00019f20


	//   ....[97]....
        /*0670*/ 	.word	0x00019f50


	//   ....[98]....
        /*0674*/ 	.word	0x00019f90


	//   ....[99]....
        /*0678*/ 	.word	0x0001a030


	//   ....[100]....
        /*067c*/ 	.word	0x0001a0c0


	//   ....[101]....
        /*0680*/ 	.word	0x0001a170


	//   ....[102]....
        /*0684*/ 	.word	0x0001bb70


	//   ....[103]....
        /*0688*/ 	.word	0x0001c6e0


	//   ....[104]....
        /*068c*/ 	.word	0x0001c6f0


	//   ....[105]....
        /*0690*/ 	.word	0x0001c730


	//   ....[106]....
        /*0694*/ 	.word	0x0001c770


	//   ....[107]....
        /*0698*/ 	.word	0x0001c820


	//   ....[108]....
        /*069c*/ 	.word	0x0001c830


	//   ....[109]....
        /*06a0*/ 	.word	0x0001c8a0


	//   ....[110]....
        /*06a4*/ 	.word	0x0001c8b0


	//   ....[111]....
        /*06a8*/ 	.word	0x0001c920


	//   ....[112]....
        /*06ac*/ 	.word	0x0001c930


	//   ....[113]....
        /*06b0*/ 	.word	0x0001c9a0


	//   ....[114]....
        /*06b4*/ 	.word	0x0001c9b0


	//   ....[115]....
        /*06b8*/ 	.word	0x0001ca20


	//   ....[116]....
        /*06bc*/ 	.word	0x0001ca30


	//   ....[117]....
        /*06c0*/ 	.word	0x0001ca40


	//   ....[118]....
        /*06c4*/ 	.word	0x0001ca80


	//   ....[119]....
        /*06c8*/ 	.word	0x0001e870


	//   ....[120]....
        /*06cc*/ 	.word	0x0001e8a0


	//   ....[121]....
        /*06d0*/ 	.word	0x0001e8d0


	//   ....[122]....
        /*06d4*/ 	.word	0x0001e900


	//   ....[123]....
        /*06d8*/ 	.word	0x0001e930


	//   ....[124]....
        /*06dc*/ 	.word	0x0001e940


	//   ....[125]....
        /*06e0*/ 	.word	0x0001e970


	//   ....[126]....
        /*06e4*/ 	.word	0x0001e980


	//   ....[127]....
        /*06e8*/ 	.word	0x0001eac0


	//   ....[128]....
        /*06ec*/ 	.word	0x0001eb00


	//   ....[129]....
        /*06f0*/ 	.word	0x0001eb30


	//   ....[130]....
        /*06f4*/ 	.word	0x0001eb60


	//   ....[131]....
        /*06f8*/ 	.word	0x0001eb90


	//   ....[132]....
        /*06fc*/ 	.word	0x0001ebc0


	//   ....[133]....
        /*0700*/ 	.word	0x0001ec50


	//   ....[134]....
        /*0704*/ 	.word	0x0001ece0


	//   ....[135]....
        /*0708*/ 	.word	0x0001ed50


	//   ....[136]....
        /*070c*/ 	.word	0x0001f3e0


	//   ....[137]....
        /*0710*/ 	.word	0x0001faa0


	//   ....[138]....
        /*0714*/ 	.word	0x0001fc80


	//   ....[139]....
        /*0718*/ 	.word	0x0001fd00


	//   ....[140]....
        /*071c*/ 	.word	0x0001fd60


	//   ....[141]....
        /*0720*/ 	.word	0x0001fe10


	//   ....[142]....
        /*0724*/ 	.word	0x0001fe70


	//   ....[143]....
        /*0728*/ 	.word	0x0001ff70


	//   ....[144]....
        /*072c*/ 	.word	0x0001ffd0


	//   ....[145]....
        /*0730*/ 	.word	0x000200b0


	//   ....[146]....
        /*0734*/ 	.word	0x00020110


	//   ....[147]....
        /*0738*/ 	.word	0x000201f0


	//   ....[148]....
        /*073c*/ 	.word	0x00020250


	//   ....[149]....
        /*0740*/ 	.word	0x00020330


	//   ....[150]....
        /*0744*/ 	.word	0x00020390


	//   ....[151]....
        /*0748*/ 	.word	0x00020460


	//   ....[152]....
        /*074c*/ 	.word	0x000204c0


	//   ....[153]....
        /*0750*/ 	.word	0x00020580


	//   ....[154]....
        /*0754*/ 	.word	0x000208d0


	//----- nvinfo : EIATTR_REG_RECONFIG
	.align		4
.L_205:
        /*0758*/ 	.byte	0x01, 0x54
	.zero		2


	//----- nvinfo : EIATTR_SYSCALL_OFFSETS
	.align		4
        /*075c*/ 	.byte	0x04, 0x46
        /*075e*/ 	.short	(.L_207 - .L_206)


	//   ....[0]....
.L_206:
        /*0760*/ 	.word	0x00001dc0


	//   ....[1]....
        /*0764*/ 	.word	0x0001b5e0


	//   ....[2]....
        /*0768*/ 	.word	0x0001b750


	//   ....[3]....
        /*076c*/ 	.word	0x0001b8a0


	//   ....[4]....
        /*0770*/ 	.word	0x0001b9e0


	//   ....[5]....
        /*0774*/ 	.word	0x0001c2e0


	//----- nvinfo : EIATTR_MBARRIER_INSTR_OFFSETS
	.align		4
.L_207:
        /*0778*/ 	.byte	0x04, 0x39
        /*077a*/ 	.short	(.L_209 - .L_208)


	//   ....[0]....
.L_208:
        /*077c*/ 	.word	0x00000270
        /*0780*/ 	.word	0x000000ff
        /*0784*/ 	.word	0x0002e800
        /*0788*/ 	.short	0x0100
        /*078a*/ 	.byte	0x08
	.zero		1


	//   ....[1]....
        /*078c*/ 	.word	0x00000280
        /*0790*/ 	.word	0x000000ff
        /*0794*/ 	.word	0x0002e820
        /*0798*/ 	.short	0x0100
        /*079a*/ 	.byte	0x08
	.zero		1


	//   ....[2]....
        /*079c*/ 	.word	0x00000370
        /*07a0*/ 	.word	0x000000ff
        /*07a4*/ 	.word	0x0002e830
        /*07a8*/ 	.short	0x0100
        /*07aa*/ 	.byte	0x08
	.zero		1


	//   ....[3]....
        /*07ac*/ 	.word	0x00000380
        /*07b0*/ 	.word	0x000000ff
        /*07b4*/ 	.word	0x0002e840
        /*07b8*/ 	.short	0x0100
        /*07ba*/ 	.byte	0x08
	.zero		1


	//   ....[4]....
        /*07bc*/ 	.word	0x00000390
        /*07c0*/ 	.word	0x000000ff
        /*07c4*/ 	.word	0x0002e838
        /*07c8*/ 	.short	0x0100
        /*07ca*/ 	.byte	0x08
	.zero		1


	//   ....[5]....
        /*07cc*/ 	.word	0x000003a0
        /*07d0*/ 	.word	0x000000ff
        /*07d4*/ 	.word	0x0002e848
        /*07d8*/ 	.short	0x0100
        /*07da*/ 	.byte	0x08
	.zero		1


	//   ....[6]....
        /*07dc*/ 	.word	0x000004d0
        /*07e0*/ 	.word	0x000000ff
        /*07e4*/ 	.word	0x0002e850
        /*07e8*/ 	.short	0x0100
        /*07ea*/ 	.byte	0x08
	.zero		1


	//   ....[7]....
        /*07ec*/ 	.word	0x000004e0
        /*07f0*/ 	.word	0x000000ff
        /*07f4*/ 	.word	0x0002e860
        /*07f8*/ 	.short	0x0100
        /*07fa*/ 	.byte	0x08
	.zero		1


	//   ....[8]....
        /*07fc*/ 	.word	0x000004f0
        /*0800*/ 	.word	0x000000ff
        /*0804*/ 	.word	0x0002e858
        /*0808*/ 	.short	0x0100
        /*080a*/ 	.byte	0x08
	.zero		1


	//   ....[9]....
        /*080c*/ 	.word	0x00000500
        /*0810*/ 	.word	0x000000ff
        /*0814*/ 	.word	0x0002e868
        /*0818*/ 	.short	0x0100
        /*081a*/ 	.byte	0x08
	.zero		1


	//   ....[10]....
        /*081c*/ 	.word	0x000005f0
        /*0820*/ 	.word	0x000000ff
        /*0824*/ 	.word	0x0002e870
        /*0828*/ 	.short	0x0100
        /*082a*/ 	.byte	0x06
	.zero		1


	//   ....[11]....
        /*082c*/ 	.word	0x00000600
        /*0830*/ 	.word	0x000000ff
        /*0834*/ 	.word	0x0002e880
        /*0838*/ 	.short	0x0100
        /*083a*/ 	.byte	0x06
	.zero		1


	//   ....[12]....
        /*083c*/ 	.word	0x00000610
        /*0840*/ 	.word	0x000000ff
        /*0844*/ 	.word	0x0002e878
        /*0848*/ 	.short	0x0100
        /*084a*/ 	.byte	0x06
	.zero		1


	//   ....[13]....
        /*084c*/ 	.word	0x00000620
        /*0850*/ 	.word	0x000000ff
        /*0854*/ 	.word	0x0002e888
        /*0858*/ 	.short	0x0100
        /*085a*/ 	.byte	0x06
	.zero		1


	//   ....[14]....
        /*085c*/ 	.word	0x00000750
        /*0860*/ 	.word	0x000000ff
        /*0864*/ 	.word	0x0002e890
        /*0868*/ 	.short	0x0100
        /*086a*/ 	.byte	0x08
	.zero		1


	//   ....[15]....
        /*086c*/ 	.word	0x00000760
        /*0870*/ 	.word	0x000000ff
        /*0874*/ 	.word	0x0002e8a0
        /*0878*/ 	.short	0x0100
        /*087a*/ 	.byte	0x08
	.zero		1


	//   ....[16]....
        /*087c*/ 	.word	0x00000770
        /*0880*/ 	.word	0x000000ff
        /*0884*/ 	.word	0x0002e898
        /*0888*/ 	.short	0x0100
        /*088a*/ 	.byte	0x08
	.zero		1


	//   ....[17]....
        /*088c*/ 	.word	0x00000780
        /*0890*/ 	.word	0x000000ff
        /*0894*/ 	.word	0x0002e8a8
        /*0898*/ 	.short	0x0100
        /*089a*/ 	.byte	0x08
	.zero		1


	//   ....[18]....
        /*089c*/ 	.word	0x000008b0
        /*08a0*/ 	.word	0x000000ff
        /*08a4*/ 	.word	0x0002e8b0
        /*08a8*/ 	.short	0x0100
        /*08aa*/ 	.byte	0x08
	.zero		1


	//   ....[19]....
        /*08ac*/ 	.word	0x000008c0
        /*08b0*/ 	.word	0x000000ff
        /*08b4*/ 	.word	0x0002e8c0
        /*08b8*/ 	.short	0x0100
        /*08ba*/ 	.byte	0x08
	.zero		1


	//   ....[20]....
        /*08bc*/ 	.word	0x000008d0
        /*08c0*/ 	.word	0x000000ff
        /*08c4*/ 	.word	0x0002e8b8
        /*08c8*/ 	.short	0x0100
        /*08ca*/ 	.byte	0x08
	.zero		1


	//   ....[21]....
        /*08cc*/ 	.word	0x000008e0
        /*08d0*/ 	.word	0x000000ff
        /*08d4*/ 	.word	0x0002e8c8
        /*08d8*/ 	.short	0x0100
        /*08da*/ 	.byte	0x08
	.zero		1


	//   ....[22]....
        /*08dc*/ 	.word	0x00001e40
        /*08e0*/ 	.word	0x000000ff
        /*08e4*/ 	.word	0x0002e800
        /*08e8*/ 	.short	0x010a
        /*08ea*/ 	.byte	0x29
	.zero		1


	//   ....[23]....
        /*08ec*/ 	.word	0x00001ec0
        /*08f0*/ 	.word	0x00000005
        /*08f4*/ 	.word	0x0002e830
        /*08f8*/ 	.short	0x010a
        /*08fa*/ 	.byte	0x3f
	.zero		1


	//   ....[24]....
        /*08fc*/ 	.word	0x00001f00
        /*0900*/ 	.word	0x00000005
        /*0904*/ 	.word	0x0002e830
        /*0908*/ 	.short	0x010a
        /*090a*/ 	.byte	0x3f
	.zero		1


	//   ....[25]....
        /*090c*/ 	.word	0x00002c20
        /*0910*/ 	.word	0x00000000
        /*0914*/ 	.word	0x00000000
        /*0918*/ 	.short	0x0101
        /*091a*/ 	.byte	0x3f
	.zero		1


	//   ....[26]....
        /*091c*/ 	.word	0x00007430
        /*0920*/ 	.word	0x000000ff
        /*0924*/ 	.word	0x0002e830
        /*0928*/ 	.short	0x010a
        /*092a*/ 	.byte	0x06
	.zero		1


	//   ....[27]....
        /*092c*/ 	.word	0x00007470
        /*0930*/ 	.word	0x000000ff
        /*0934*/ 	.word	0x0002e830
        /*0938*/ 	.short	0x010a
        /*093a*/ 	.byte	0x06
	.zero		1


	//   ....[28]....
        /*093c*/ 	.word	0x00008030
        /*0940*/ 	.word	0x000000ff
        /*0944*/ 	.word	0x0002e850
        /*0948*/ 	.short	0x010a
        /*094a*/ 	.byte	0x06
	.zero		1


	//   ....[29]....
        /*094c*/ 	.word	0x00008070
        /*0950*/ 	.word	0x000000ff
        /*0954*/ 	.word	0x0002e850
        /*0958*/ 	.short	0x010a
        /*095a*/ 	.byte	0x06
	.zero		1


	//   ....[30]....
        /*095c*/ 	.word	0x00008490
        /*0960*/ 	.word	0x00000008
        /*0964*/ 	.word	0x00000000
        /*0968*/ 	.short	0x0101
        /*096a*/ 	.byte	0x3f
	.zero		1


	//   ....[31]....
        /*096c*/ 	.word	0x0000c8a0
        /*0970*/ 	.word	0x000000ff
        /*0974*/ 	.word	0x00000000
        /*0978*/ 	.short	0x0101
        /*097a*/ 	.byte	0x06
	.zero		1


	//   ....[32]....
        /*097c*/ 	.word	0x0000d390
        /*0980*/ 	.word	0x000000ff
        /*0984*/ 	.word	0x0002e830
        /*0988*/ 	.short	0x010a
        /*098a*/ 	.byte	0x06
	.zero		1


	//   ....[33]....
        /*098c*/ 	.word	0x0000d3d0
        /*0990*/ 	.word	0x000000ff
        /*0994*/ 	.word	0x0002e830
        /*0998*/ 	.short	0x010a
        /*099a*/ 	.byte	0x06
	.zero		1


	//   ....[34]....
        /*099c*/ 	.word	0x0000dfc0
        /*09a0*/ 	.word	0x000000ff
        /*09a4*/ 	.word	0x0002e850
        /*09a8*/ 	.short	0x010a
        /*09aa*/ 	.byte	0x06
	.zero		1


	//   ....[35]....
        /*09ac*/ 	.word	0x0000e000
        /*09b0*/ 	.word	0x000000ff
        /*09b4*/ 	.word	0x0002e850
        /*09b8*/ 	.short	0x010a
        /*09ba*/ 	.byte	0x06
	.zero		1


	//   ....[36]....
        /*09bc*/ 	.word	0x0000fec0
        /*09c0*/ 	.word	0x00000005
        /*09c4*/ 	.word	0x00000000
        /*09c8*/ 	.short	0x0101
        /*09ca*/ 	.byte	0x3f
	.zero		1


	//   ....[37]....
        /*09cc*/ 	.word	0x00010190
        /*09d0*/ 	.word	0x000000ff
        /*09d4*/ 	.word	0x00000000
        /*09d8*/ 	.short	0x0101
        /*09da*/ 	.byte	0x06
	.zero		1


	//   ....[38]....
        /*09dc*/ 	.word	0x00010a00
        /*09e0*/ 	.word	0x000000ff
        /*09e4*/ 	.word	0x0002e830
        /*09e8*/ 	.short	0x010a
        /*09ea*/ 	.byte	0x06
	.zero		1


	//   ....[39]....
        /*09ec*/ 	.word	0x00010a40
        /*09f0*/ 	.word	0x000000ff
        /*09f4*/ 	.word	0x0002e830
        /*09f8*/ 	.short	0x010a
        /*09fa*/ 	.byte	0x06
	.zero		1


	//   ....[40]....
        /*09fc*/ 	.word	0x00011630
        /*0a00*/ 	.word	0x000000ff
        /*0a04*/ 	.word	0x0002e850
        /*0a08*/ 	.short	0x010a
        /*0a0a*/ 	.byte	0x06
	.zero		1


	//   ....[41]....
        /*0a0c*/ 	.word	0x00011670
        /*0a10*/ 	.word	0x000000ff
        /*0a14*/ 	.word	0x0002e850
        /*0a18*/ 	.short	0x010a
        /*0a1a*/ 	.byte	0x06
	.zero		1


	//   ....[42]....
        /*0a1c*/ 	.word	0x00011aa0
        /*0a20*/ 	.word	0x00000000
        /*0a24*/ 	.word	0x00000000
        /*0a28*/ 	.short	0x0101
        /*0a2a*/ 	.byte	0x3f
	.zero		1


	//   ....[43]....
        /*0a2c*/ 	.word	0x00015ea0
        /*0a30*/ 	.word	0x000000ff
        /*0a34*/ 	.word	0x00000000
        /*0a38*/ 	.short	0x0101
        /*0a3a*/ 	.byte	0x06
	.zero		1


	//   ....[44]....
        /*0a3c*/ 	.word	0x00016620
        /*0a40*/ 	.word	0x000000ff
        /*0a44*/ 	.word	0x0002e850
        /*0a48*/ 	.short	0x010a
        /*0a4a*/ 	.byte	0x04
	.zero		1


	//   ....[45]....
        /*0a4c*/ 	.word	0x00016660
        /*0a50*/ 	.word	0x000000ff
        /*0a54*/ 	.word	0x0002e850
        /*0a58*/ 	.short	0x010a
        /*0a5a*/ 	.byte	0x04
	.zero		1


	//   ....[46]....
        /*0a5c*/ 	.word	0x00016dd0
        /*0a60*/ 	.word	0x000000ff
        /*0a64*/ 	.word	0x00000000
        /*0a68*/ 	.short	0x0101
        /*0a6a*/ 	.byte	0x04
	.zero		1


	//   ....[47]....
        /*0a6c*/ 	.word	0x00018a50
        /*0a70*/ 	.word	0x0000000a
        /*0a74*/ 	.word	0x00000000
        /*0a78*/ 	.short	0x0101
        /*0a7a*/ 	.byte	0x3f
	.zero		1


	//   ....[48]....
        /*0a7c*/ 	.word	0x0001bde0
        /*0a80*/ 	.word	0x00000004
        /*0a84*/ 	.word	0x0002e880
        /*0a88*/ 	.short	0x010a
        /*0a8a*/ 	.byte	0x3f
	.zero		1


	//   ....[49]....
        /*0a8c*/ 	.word	0x0001bf80
        /*0a90*/ 	.word	0x00000004
        /*0a94*/ 	.word	0x0002e840
        /*0a98*/ 	.short	0x010a
        /*0a9a*/ 	.byte	0x3f
	.zero		1


	//   ....[50]....
        /*0a9c*/ 	.word	0x0001cb30
        /*0aa0*/ 	.word	0x00000013
        /*0aa4*/ 	.word	0x0002e800
        /*0aa8*/ 	.short	0x0107
        /*0aaa*/ 	.byte	0x3f
	.zero		1


	//   ....[51]....
        /*0aac*/ 	.word	0x0001cc20
        /*0ab0*/ 	.word	0x00000013
        /*0ab4*/ 	.word	0x0002e800
        /*0ab8*/ 	.short	0x0101
        /*0aba*/ 	.byte	0x3f
	.zero		1


	//   ....[52]....
        /*0abc*/ 	.word	0x0001cc40
        /*0ac0*/ 	.word	0x00000013
        /*0ac4*/ 	.word	0x0002e820
        /*0ac8*/ 	.short	0x010a
        /*0aca*/ 	.byte	0x3f
	.zero		1


	//   ....[53]....
        /*0acc*/ 	.word	0x0001cf50
        /*0ad0*/ 	.word	0x00000004
        /*0ad4*/ 	.word	0x0002e880
        /*0ad8*/ 	.short	0x010a
        /*0ada*/ 	.byte	0x3f
	.zero		1


	//   ....[54]....
        /*0adc*/ 	.word	0x0001d1b0
        /*0ae0*/ 	.word	0x00000004
        /*0ae4*/ 	.word	0x0002e840
        /*0ae8*/ 	.short	0x010a
        /*0aea*/ 	.byte	0x3f
	.zero		1


	//   ....[55]....
        /*0aec*/ 	.word	0x0001d480
        /*0af0*/ 	.word	0x00000014
        /*0af4*/ 	.word	0x0002e870
        /*0af8*/ 	.short	0x010a
        /*0afa*/ 	.byte	0x3f
	.zero		1


	//   ....[56]....
        /*0afc*/ 	.word	0x0001d4f0
        /*0b00*/ 	.word	0x00000014
        /*0b04*/ 	.word	0x0002e860
        /*0b08*/ 	.short	0x010a
        /*0b0a*/ 	.byte	0x3f
	.zero		1


	//   ....[57]....
        /*0b0c*/ 	.word	0x0001db90
        /*0b10*/ 	.word	0x00000014
        /*0b14*/ 	.word	0x0002e850
        /*0b18*/ 	.short	0x0101
        /*0b1a*/ 	.byte	0x3f
	.zero		1


	//   ....[58]....
        /*0b1c*/ 	.word	0x0001dc10
        /*0b20*/ 	.word	0x00000014
        /*0b24*/ 	.word	0x00000000
        /*0b28*/ 	.short	0x0101
        /*0b2a*/ 	.byte	0x3f
	.zero		1


	//   ....[59]....
        /*0b2c*/ 	.word	0x0001de30
        /*0b30*/ 	.word	0x00000011
        /*0b34*/ 	.word	0x0002e870
        /*0b38*/ 	.short	0x010a
        /*0b3a*/ 	.byte	0x3f
	.zero		1


	//   ....[60]....
        /*0b3c*/ 	.word	0x0001dec0
        /*0b40*/ 	.word	0x00000011
        /*0b44*/ 	.word	0x0002e860
        /*0b48*/ 	.short	0x010a
        /*0b4a*/ 	.byte	0x3f
	.zero		1


	//   ....[61]....
        /*0b4c*/ 	.word	0x0001e580
        /*0b50*/ 	.word	0x00000011
        /*0b54*/ 	.word	0x0002e850
        /*0b58*/ 	.short	0x0101
        /*0b5a*/ 	.byte	0x3f
	.zero		1


	//   ....[62]....
        /*0b5c*/ 	.word	0x0001e5c0
        /*0b60*/ 	.word	0x00000000
        /*0b64*/ 	.word	0x00000000
        /*0b68*/ 	.short	0x0101
        /*0b6a*/ 	.byte	0x3f
	.zero		1


	//   ....[63]....
        /*0b6c*/ 	.word	0x0001f360
        /*0b70*/ 	.word	0x00000000
        /*0b74*/ 	.word	0x0002e820
        /*0b78*/ 	.short	0x010a
        /*0b7a*/ 	.byte	0x3f
	.zero		1


	//   ....[64]....
        /*0b7c*/ 	.word	0x0001f520
        /*0b80*/ 	.word	0x00000006
        /*0b84*/ 	.word	0x00000000
        /*0b88*/ 	.short	0x010a
        /*0b8a*/ 	.byte	0x3f
	.zero		1


	//   ....[65]....
        /*0b8c*/ 	.word	0x0001f590
        /*0b90*/ 	.word	0x00000007
        /*0b94*/ 	.word	0x00000000
        /*0b98*/ 	.short	0x010a
        /*0b9a*/ 	.byte	0x3f
	.zero		1


	//   ....[66]....
        /*0b9c*/ 	.word	0x0001f5f0
        /*0ba0*/ 	.word	0x00000004
        /*0ba4*/ 	.word	0x0002e860
        /*0ba8*/ 	.short	0x010a
        /*0baa*/ 	.byte	0x3f
	.zero		1


	//   ....[67]....
        /*0bac*/ 	.word	0x0001f640
        /*0bb0*/ 	.word	0x00000003
        /*0bb4*/ 	.word	0x0002e860
        /*0bb8*/ 	.short	0x010a
        /*0bba*/ 	.byte	0x3f
	.zero		1


	//   ....[68]....
        /*0bbc*/ 	.word	0x0001f680
        /*0bc0*/ 	.word	0x00000004
        /*0bc4*/ 	.word	0x0002e880
        /*0bc8*/ 	.short	0x010a
        /*0bca*/ 	.byte	0x3f
	.zero		1


	//   ....[69]....
        /*0bcc*/ 	.word	0x0001f6a0
        /*0bd0*/ 	.word	0x00000003
        /*0bd4*/ 	.word	0x0002e880
        /*0bd8*/ 	.short	0x010a
        /*0bda*/ 	.byte	0x3f
	.zero		1


	//   ....[70]....
        /*0bdc*/ 	.word	0x0001f710
        /*0be0*/ 	.word	0x00000003
        /*0be4*/ 	.word	0x0002e800
        /*0be8*/ 	.short	0x010a
        /*0bea*/ 	.byte	0x3f
	.zero		1


	//   ....[71]....
        /*0bec*/ 	.word	0x0001f760
        /*0bf0*/ 	.word	0x00000005
        /*0bf4*/ 	.word	0x0002e830
        /*0bf8*/ 	.short	0x010a
        /*0bfa*/ 	.byte	0x3f
	.zero		1


	//   ....[72]....
        /*0bfc*/ 	.word	0x0001f7c0
        /*0c00*/ 	.word	0x00000009
        /*0c04*/ 	.word	0x0002e830
        /*0c08*/ 	.short	0x010a
        /*0c0a*/ 	.byte	0x3f
	.zero		1


	//   ....[73]....
        /*0c0c*/ 	.word	0x0001f820
        /*0c10*/ 	.word	0x00000009
        /*0c14*/ 	.word	0x0002e850
        /*0c18*/ 	.short	0x010a
        /*0c1a*/ 	.byte	0x3f
	.zero		1


	//   ....[74]....
        /*0c1c*/ 	.word	0x0001f880
        /*0c20*/ 	.word	0x00000003
        /*0c24*/ 	.word	0x0002e830
        /*0c28*/ 	.short	0x010a
        /*0c2a*/ 	.byte	0x3f
	.zero		1


	//   ....[75]....
        /*0c2c*/ 	.word	0x0001f8e0
        /*0c30*/ 	.word	0x00000003
        /*0c34*/ 	.word	0x0002e850
        /*0c38*/ 	.short	0x010a
        /*0c3a*/ 	.byte	0x3f
	.zero		1


	//   ....[76]....
        /*0c3c*/ 	.word	0x0001f940
        /*0c40*/ 	.word	0x00000003
        /*0c44*/ 	.word	0x0002e830
        /*0c48*/ 	.short	0x010a
        /*0c4a*/ 	.byte	0x3f
	.zero		1


	//   ....[77]....
        /*0c4c*/ 	.word	0x0001f9a0
        /*0c50*/ 	.word	0x00000003
        /*0c54*/ 	.word	0x0002e850
        /*0c58*/ 	.short	0x010a
        /*0c5a*/ 	.byte	0x3f
	.zero		1


	//   ....[78]....
        /*0c5c*/ 	.word	0x0001fa00
        /*0c60*/ 	.word	0x00000007
        /*0c64*/ 	.word	0x0002e850
        /*0c68*/ 	.short	0x010a
        /*0c6a*/ 	.byte	0x3f
	.zero		1


	//   ....[79]....
        /*0c6c*/ 	.word	0x0001fb50
        /*0c70*/ 	.word	0x00000004
        /*0c74*/ 	.word	0x0002e880
        /*0c78*/ 	.short	0x010a
        /*0c7a*/ 	.byte	0x3f
	.zero		1


	//   ....[80]....
        /*0c7c*/ 	.word	0x0001fba0
        /*0c80*/ 	.word	0x00000004
        /*0c84*/ 	.word	0x0002e840
        /*0c88*/ 	.short	0x010a
        /*0c8a*/ 	.byte	0x3f
	.zero		1


	//   ....[81]....
        /*0c8c*/ 	.word	0x000205c0
        /*0c90*/ 	.word	0x00000013
        /*0c94*/ 	.word	0x0002e820
        /*0c98*/ 	.short	0x010a
        /*0c9a*/ 	.byte	0x3f
	.zero		1


	//   ....[82]....
        /*0c9c*/ 	.word	0x00020610
        /*0ca0*/ 	.word	0x00000004
        /*0ca4*/ 	.word	0x0002e880
        /*0ca8*/ 	.short	0x010a
        /*0caa*/ 	.byte	0x3f
	.zero		1


	//   ....[83]....
        /*0cac*/ 	.word	0x00020660
        /*0cb0*/ 	.word	0x00000004
        /*0cb4*/ 	.word	0x0002e840
        /*0cb8*/ 	.short	0x010a
        /*0cba*/ 	.byte	0x3f
	.zero		1


	//   ....[84]....
        /*0cbc*/ 	.word	0x000206b0
        /*0cc0*/ 	.word	0x00000014
        /*0cc4*/ 	.word	0x0002e870
        /*0cc8*/ 	.short	0x010a
        /*0cca*/ 	.byte	0x3f
	.zero		1


	//   ....[85]....
        /*0ccc*/ 	.word	0x00020700
        /*0cd0*/ 	.word	0x00000014
        /*0cd4*/ 	.word	0x0002e860
        /*0cd8*/ 	.short	0x010a
        /*0cda*/ 	.byte	0x3f
	.zero		1


	//   ....[86]....
        /*0cdc*/ 	.word	0x00020750
        /*0ce0*/ 	.word	0x00000011
        /*0ce4*/ 	.word	0x0002e870
        /*0ce8*/ 	.short	0x010a
        /*0cea*/ 	.byte	0x3f
	.zero		1


	//   ....[87]....
        /*0cec*/ 	.word	0x000207a0
        /*0cf0*/ 	.word	0x00000011
        /*0cf4*/ 	.word	0x0002e860
        /*0cf8*/ 	.short	0x010a
        /*0cfa*/ 	.byte	0x3f
	.zero		1


	//   ....[88]....
        /*0cfc*/ 	.word	0x000207f0
        /*0d00*/ 	.word	0x00000000
        /*0d04*/ 	.word	0x0002e820
        /*0d08*/ 	.short	0x010a
        /*0d0a*/ 	.byte	0x3f
	.zero		1


	//   ....[89]....
        /*0d0c*/ 	.word	0x00020990
        /*0d10*/ 	.word	0x00000006
        /*0d14*/ 	.word	0x00000000
        /*0d18*/ 	.short	0x010a
        /*0d1a*/ 	.byte	0x3f
	.zero		1


	//   ....[90]....
        /*0d1c*/ 	.word	0x000209e0
        /*0d20*/ 	.word	0x00000007
        /*0d24*/ 	.word	0x00000000
        /*0d28*/ 	.short	0x010a
        /*0d2a*/ 	.byte	0x3f
	.zero		1


	//   ....[91]....
        /*0d2c*/ 	.word	0x00020a30
        /*0d30*/ 	.word	0x00000004
        /*0d34*/ 	.word	0x0002e860
        /*0d38*/ 	.short	0x010a
        /*0d3a*/ 	.byte	0x3f
	.zero		1


	//   ....[92]....
        /*0d3c*/ 	.word	0x00020a80
        /*0d40*/ 	.word	0x00000003
        /*0d44*/ 	.word	0x0002e860
        /*0d48*/ 	.short	0x010a
        /*0d4a*/ 	.byte	0x3f
	.zero		1


	//   ....[93]....
        /*0d4c*/ 	.word	0x00020ad0
        /*0d50*/ 	.word	0x00000004
        /*0d54*/ 	.word	0x0002e880
        /*0d58*/ 	.short	0x010a
        /*0d5a*/ 	.byte	0x3f
	.zero		1


	//----- nvinfo : EIATTR_NUM_MBARRIERS
	.align		4
.L_209:
        /*0d5c*/ 	.byte	0x03, 0x38
        /*0d5e*/ 	.short	0x0016


	//----- nvinfo : EIATTR_EXIT_INSTR_OFFSETS
	.align		4
        /*0d60*/ 	.byte	0x04, 0x1c
        /*0d62*/ 	.short	(.L_211 - .L_210)


	//   ....[0]....
.L_210:
        /*0d64*/ 	.word	0x00000a80


	//   ....[1]....
        /*0d68*/ 	.word	0x000199c0


	//   ....[2]....
        /*0d6c*/ 	.word	0x0001f6f0


	//----- nvinfo : EIATTR_MAX_THREADS
	.align		4
.L_211:
        /*0d70*/ 	.byte	0x04, 0x05
        /*0d72*/ 	.short	(.L_213 - .L_212)
.L_212:
        /*0d74*/ 	.word	0x00000180
        /*0d78*/ 	.word	0x00000001
        /*0d7c*/ 	.word	0x00000001


	//----- nvinfo : EIATTR_CRS_STACK_SIZE
	.align		4
.L_213:
        /*0d80*/ 	.byte	0x04, 0x1e
        /*0d82*/ 	.short	(.L_215 - .L_214)
.L_214:
        /*0d84*/ 	.word	0x00000000


	//----- nvinfo : EIATTR_CBANK_PARAM_SIZE
	.align		4
.L_215:
        /*0d88*/ 	.byte	0x03, 0x19
        /*0d8a*/ 	.short	0x0af0


	//----- nvinfo : EIATTR_PARAM_CBANK
	.align		4
        /*0d8c*/ 	.byte	0x04, 0x0a
        /*0d8e*/ 	.short	(.L_217 - .L_216)
	.align		4
.L_216:
        /*0d90*/ 	.word	index@(.nv.constant0._ZN7cutlass13device_kernelIN5flash11enable_sm90INS1_16FlashAttnFwdSm90INS1_25CollectiveMainloopFwdSm90ILi2EN4cute5tupleIJNS5_1CILi1EEES8_S8_EEENS6_IJNS7_ILi128EEENS7_ILi224EEESA_EEELi128ENS_12float_e4m3_tEfNS_4arch4Sm90ELb0ELb1ELb0ELb1ELb0ELb0ELb0ELb1ELb1ELb1ELb0ELb0EEENS1_21CollectiveEpilogueFwdINS6_IJSA_SA_SB_EEES9_NS_10bfloat16_tESF_Li256ELb1ELb1ELb0ELb1EEENS1_36VarlenDynamicPersistentTileSchedulerILi128ELi224ELi256ELi128ELb0ELb1ELb1ELb1ELb0ELb1EEEEEEEEEvNT_6ParamsE)
        /*0d94*/ 	.short	0x0210
        /*0d96*/ 	.short	0x0af0


	//----- nvinfo : EIATTR_SW_WAR
	.align		4
.L_217:
        /*0d98*/ 	.byte	0x04, 0x36
        /*0d9a*/ 	.short	(.L_219 - .L_218)
.L_218:
        /*0d9c*/ 	.word	0x00000008
.L_219:


//--------------------- .nv.info._ZN7cutlass13device_kernelIN5flash11enable_sm90INS1_16FlashAttnFwdSm90INS1_25CollectiveMainloopFwdSm90ILi2EN4cute5tupleIJNS5_1CILi1EEES8_S8_EEENS6_IJNS7_ILi128EEENS7_ILi224EEESA_EEELi128ENS_12float_e4m3_tEfNS_4arch4Sm90ELb0ELb1ELb0ELb1ELb0ELb1ELb0ELb1ELb1ELb1ELb0ELb0EEENS1_21CollectiveEpilogueFwdINS6_IJSA_SA_SB_EEES9_NS_10bfloat16_tESF_Li256ELb1ELb1ELb0ELb1EEENS1_36VarlenDynamicPersistentTileSchedulerILi128ELi224ELi256ELi128ELb0ELb1ELb1ELb1ELb0ELb1EEEEEEEEEvNT_6ParamsE --------------------------
	.section	.nv.info._ZN7cutlass13device_kernelIN5flash11enable_sm90INS1_16FlashAttnFwdSm90INS1_25CollectiveMainloopFwdSm90ILi2EN4cute5tupleIJNS5_1CILi1EEES8_S8_EEENS6_IJNS7_ILi128EEENS7_ILi224EEESA_EEELi128ENS_12float_e4m3_tEfNS_4arch4Sm90ELb0ELb1ELb0ELb1ELb0ELb1ELb0ELb1ELb1ELb1ELb0ELb0EEENS1_21CollectiveEpilogueFwdINS6_IJSA_SA_SB_EEES9_NS_10bfloat16_tESF_Li256ELb1ELb1ELb0ELb1EEENS1_36VarlenDynamicPersistentTileSchedulerILi128ELi224ELi256ELi128ELb0ELb1ELb1ELb1ELb0ELb1EEEEEEEEEvNT_6ParamsE,"",@"SHT_CUDA_INFO"
	.sectionflags	@""
	.align	4


	//----- nvinfo : EIATTR_CUDA_API_VERSION
	.align		4
        /*0000*/ 	.byte	0x04, 0x37
        /*0002*/ 	.short	(.L_221 - .L_220)
.L_220:
        /*0004*/ 	.word	0x00000082


	//----- nvinfo : EIATTR_KPARAM_INFO
	.align		4
.L_221:
        /*0008*/ 	.byte	0x04, 0x17
        /*000a*/ 	.short	(.L_223 - .L_222)
.L_222:
        /*000c*/ 	.word	0x00000000
        /*0010*/ 	.short	0x0000
        /*0012*/ 	.short	0x0070
        /*0014*/ 	.byte	0x00, 0xf0, 0x01, 0x2a


	//----- nvinfo : EIATTR_SPARSE_MMA_MASK
	.align		4
.L_223:
        /*0018*/ 	.byte	0x03, 0x50
        /*001a*/ 	.short	0x0000


	//----- nvinfo : EIATTR_MAXREG_COUNT
	.align		4
        /*001c*/ 	.byte	0x03, 0x1b
        /*001e*/ 	.short	0x00a8


	//----- nvinfo : EIATTR_NUM_BARRIERS
	.align		4
        /*0020*/ 	.byte	0x02, 0x4c
        /*0022*/ 	.byte	0x10
	.zero		1


	//----- nvinfo : EIATTR_EXTERNS
	.align		4
        /*0024*/ 	.byte	0x04, 0x0f
        /*0026*/ 	.short	(.L_225 - .L_224)


	//   ....[0]....
	.align		4
.L_224:
        /*0028*/ 	.word	index@(__assertfail)


	//----- nvinfo : EIATTR_ANNOTATIONS
	.align		4
.L_225:
        /*002c*/ 	.byte	0x04, 0x55
        /*002e*/ 	.short	(.L_227 - .L_226)


	//   ....[0]....
.L_226:
        /* <DEDUP_REMOVED lines=156> */


	//----- nvinfo : EIATTR_MERCURY_ISA_VERSION
	.align		4
.L_227:
        /*09e0*/ 	.byte	0x03, 0x5f
        /*09e2*/ 	.short	0x0101


	//----- nvinfo : EIATTR_UNUSED_LOAD_BYTE_OFFSET
	.align		4
        /*09e4*/ 	.byte	0x04, 0x44
        /*09e6*/ 	.short	(.L_229 - .L_228)


	//   ....[0]....
.L_228:
        /*09e8*/ 	.word	0x00000b20
        /*09ec*/ 	.word	0x0000fff0


	//   ....[1]....
        /*09f0*/ 	.word	0x0002a0e0
        /*09f4*/ 	.word	0x0000fff0


	//----- nvinfo : EIATTR_INT_WARP_WIDE_INSTR_OFFSETS
	.align		4
.L_229:
        /*09f8*/ 	.byte	0x04, 0x31
        /*09fa*/ 	.short	(.L_231 - .L_230)


	//   ....[0]....
.L_230:
        /*09fc*/ 	.word	0x00000190


	//   ....[1]....
        /*0a00*/ 	.word	0x000001d0


	//   ....[2]....
        /*0a04*/ 	.word	0x00000240


	//   ....[3]....
        /*0a08*/ 	.word	0x0002f720


	//   ....[4]....
        /*0a0c*/ 	.word	0x0002f7c0


	//   ....[5]....
        /*0a10*/ 	.word	0x00032200


	//   ....[6]....
        /*0a14*/ 	.word	0x000322a0


	//----- nvinfo : EIATTR_COOP_GROUP_MASK_REGIDS
	.align		4
.L_231:
        /*0a18*/ 	.byte	0x04, 0x29
        /*0a1a*/ 	.short	(.L_233 - .L_232)


	//   ....[0]....
.L_232:
        /*0a1c*/ 	.word	0xffffffff


	//   ....[1]....
        /*0a20*/ 	.word	0xffffffff


	//   ....[2]....
        /*0a24*/ 	.word	0xffffffff


	//   ....[3]....
        /*0a28*/ 	.word	0xffffffff


	//   ....[4]....
        /*0a2c*/ 	.word	0xffffffff


	//   ....[5]....
        /*0a30*/ 	.word	0xffffffff


	//   ....[6]....
        /*0a34*/ 	.word	0xffffffff


	//   ....[7]....
        /*0a38*/ 	.word	0xffffffff


	//   ....[8]....
        /*0a3c*/ 	.word	0xffffffff


	//   ....[9]....
        /*0a40*/ 	.word	0xffffffff


	//   ....[10]....
        /*0a44*/ 	.word	0xffffffff


	//   ....[11]....
        /*0a48*/ 	.word	0xffffffff


	//   ....[12]....
        /*0a4c*/ 	.word	0xffffffff


	//   ....[13]....
        /*0a50*/ 	.word	0xffffffff


	//   ....[14]....
        /*0a54*/ 	.word	0xffffffff


	//   ....[15]....
        /*0a58*/ 	.word	0xffffffff


	//   ....[16]....
        /*0a5c*/ 	.word	0xffffffff


	//   ....[17]....
        /*0a60*/ 	.word	0xffffffff


	//   ....[18]....
        /*0a64*/ 	.word	0xffffffff


	//   ....[19]....
        /*0a68*/ 	.word	0xffffffff


	//   ....[20]....
        /*0a6c*/ 	.word	0xffffffff


	//   ....[21]....
        /*0a70*/ 	.word	0xffffffff


	//   ....[22]....
        /*0a74*/ 	.word	0xffffffff


	//   ....[23]....
        /*0a78*/ 	.word	0xffffffff


	//   ....[24]....
        /*0a7c*/ 	.word	0xffffffff


	//   ....[25]....
        /*0a80*/ 	.word	0xffffffff


	//   ....[26]....
        /*0a84*/ 	.word	0xffffffff


	//   ....[27]....
        /*0a88*/ 	.word	0xffffffff


	//   ....[28]....
        /*0a8c*/ 	.word	0xffffffff


	//   ....[29]....
        /*0a90*/ 	.word	0xffffffff


	//   ....[30]....
        /*0a94*/ 	.word	0xffffffff


	//   ....[31]....
        /*0a98*/ 	.word	0xffffffff


	//   ....[32]....
        /*0a9c*/ 	.word	0xffffffff


	//   ....[33]....
        /*0aa0*/ 	.word	0xffffffff


	//   ....[34]....
        /*0aa4*/ 	.word	0xffffffff


	//   ....[35]....
        /*0aa8*/ 	.word	0xffffffff


	//   ....[36]....
        /*0aac*/ 	.word	0xffffffff


	//   ....[37]....
        /*0ab0*/ 	.word	0xffffffff


	//   ....[38]....
        /*0ab4*/ 	.word	0xffffffff


	//   ....[39]....
        /*0ab8*/ 	.word	0xffffffff


	//   ....[40]....
        /*0abc*/ 	.word	0xffffffff


	//   ....[41]....
        /*0ac0*/ 	.word	0xffffffff


	//   ....[42]....
        /*0ac4*/ 	.word	0xffffffff


	//   ....[43]....
        /*0ac8*/ 	.word	0xffffffff


	//   ....[44]....
        /*0acc*/ 	.word	0xffffffff


	//   ....[45]....
        /*0ad0*/ 	.word	0xffffffff


	//   ....[46]....
        /*0ad4*/ 	.word	0xffffffff


	//   ....[47]....
        /*0ad8*/ 	.word	0xffffffff


	//   ....[48]....
        /*0adc*/ 	.word	0xffffffff


	//   ....[49]....
        /*0ae0*/ 	.word	0xffffffff


	//   ....[50]....
        /*0ae4*/ 	.word	0xffffffff


	//   ....[51]....
        /*0ae8*/ 	.word	0xffffffff


	//   ....[52]....
        /*0aec*/ 	.word	0xffffffff


	//   ....[53]....
        /*0af0*/ 	.word	0xffffffff


	//   ....[54]....
        /*0af4*/ 	.word	0xffffffff


	//   ....[55]....
        /*0af8*/ 	.word	0xffffffff


	//   ....[56]....
        /*0afc*/ 	.word	0xffffffff


	//   ....[57]....
        /*0b00*/ 	.word	0xffffffff


	//   ....[58]....
        /*0b04*/ 	.word	0xffffffff


	//   ....[59]....
        /*0b08*/ 	.word	0xffffffff


	//   ....[60]....
        /*0b0c*/ 	.word	0xffffffff


	//   ....[61]....
        /*0b10*/ 	.word	0xffffffff


	//   ....[62]....
        /*0b14*/ 	.word	0xffffffff


	//   ....[63]....
        /*0b18*/ 	.word	0xffffffff


	//   ....[64]....
        /*0b1c*/ 	.word	0xffffffff


	//   ....[65]....
        /*0b20*/ 	.word	0xffffffff


	//   ....[66]....
        /*0b24*/ 	.word	0xffffffff


	//   ....[67]....
        /*0b28*/ 	.word	0xffffffff


	//   ....[68]....
        /*0b2c*/ 	.word	0xffffffff


	//   ....[69]....
        /*0b30*/ 	.word	0xffffffff


	//   ....[70]....
        /*0b34*/ 	.word	0xffffffff


	//   ....[71]....
        /*0b38*/ 	.word	0xffffffff


	//   ....[72]....
        /*0b3c*/ 	.word	0xffffffff


	//   ....[73]....
        /*0b40*/ 	.word	0xffffffff


	//   ....[74]....
        /*0b44*/ 	.word	0xffffffff


	//   ....[75]....
        /*0b48*/ 	.word	0xffffffff


	//   ....[76]....
        /*0b4c*/ 	.word	0xffffffff


	//   ....[77]....
        /*0b50*/ 	.word	0xffffffff


	//   ....[78]....
        /*0b54*/ 	.word	0xffffffff


	//   ....[79]....
        /*0b58*/ 	.word	0xffffffff


	//   ....[80]....
        /*0b5c*/ 	.word	0xffffffff


	//   ....[81]....
        /*0b60*/ 	.word	0xffffffff


	//   ....[82]....
        /*0b64*/ 	.word	0xffffffff


	//   ....[83]....
        /*0b68*/ 	.word	0xffffffff


	//   ....[84]....
        /*0b6c*/ 	.word	0xffffffff


	//   ....[85]....
        /*0b70*/ 	.word	0xffffffff


	//   ....[86]....
        /*0b74*/ 	.word	0xffffffff


	//   ....[87]....
        /*0b78*/ 	.word	0xffffffff


	//   ....[88]....
        /*0b7c*/ 	.word	0xffffffff


	//   ....[89]....
        /*0b80*/ 	.word	0xffffffff


	//   ....[90]....
        /*0b84*/ 	.word	0xffffffff


	//   ....[91]....
        /*0b88*/ 	.word	0xffffffff


	//   ....[92]....
        /*0b8c*/ 	.word	0xffffffff


	//   ....[93]....
        /*0b90*/ 	.word	0xffffffff


	//   ....[94]....
        /*0b94*/ 	.word	0xffffffff


	//   ....[95]....
        /*0b98*/ 	.word	0xffffffff


	//   ....[96]....
        /*0b9c*/ 	.word	0xffffffff


	//   ....[97]....
        /*0ba0*/ 	.word	0xffffffff


	//   ....[98]....
        /*0ba4*/ 	.word	0xffffffff


	//   ....[99]....
        /*0ba8*/ 	.word	0xffffffff


	//   ....[100]....
        /*0bac*/ 	.word	0xffffffff


	//   ....[101]....
        /*0bb0*/ 	.word	0xffffffff


	//   ....[102]....
        /*0bb4*/ 	.word	0xffffffff


	//   ....[103]....
        /*0bb8*/ 	.word	0xffffffff


	//   ....[104]....
        /*0bbc*/ 	.word	0xffffffff


	//   ....[105]....
        /*0bc0*/ 	.word	0xffffffff


	//   ....[106]....
        /*0bc4*/ 	.word	0xffffffff


	//   ....[107]....
        /*0bc8*/ 	.word	0xffffffff


	//   ....[108]....
        /*0bcc*/ 	.word	0xffffffff


	//   ....[109]....
        /*0bd0*/ 	.word	0xffffffff


	//   ....[110]....
        /*0bd4*/ 	.word	0xffffffff


	//   ....[111]....
        /*0bd8*/ 	.word	0xffffffff


	//   ....[112]....
        /*0bdc*/ 	.word	0xffffffff


	//   ....[113]....
        /*0be0*/ 	.word	0xffffffff


	//   ....[114]....
        /*0be4*/ 	.word	0xffffffff


	//   ....[115]....
        /*0be8*/ 	.word	0xffffffff


	//   ....[116]....
        /*0bec*/ 	.word	0xffffffff


	//   ....[117]....
        /*0bf0*/ 	.word	0xffffffff


	//   ....[118]....
        /*0bf4*/ 	.word	0xffffffff


	//   ....[119]....
        /*0bf8*/ 	.word	0xffffffff


	//   ....[120]....
        /*0bfc*/ 	.word	0xffffffff


	//   ....[121]....
        /*0c00*/ 	.word	0xffffffff


	//   ....[122]....
        /*0c04*/ 	.word	0xffffffff


	//   ....[123]....
        /*0c08*/ 	.word	0xffffffff


	//   ....[124]....
        /*0c0c*/ 	.word	0xffffffff


	//   ....[125]....
        /*0c10*/ 	.word	0xffffffff


	//   ....[126]....
        /*0c14*/ 	.word	0xffffffff


	//   ....[127]....
        /*0c18*/ 	.word	0xffffffff


	//   ....[128]....
        /*0c1c*/ 	.word	0xffffffff


	//   ....[129]....
        /*0c20*/ 	.word	0xffffffff


	//   ....[130]....
        /*0c24*/ 	.word	0xffffffff


	//   ....[131]....
        /*0c28*/ 	.word	0xffffffff


	//   ....[132]....
        /*0c2c*/ 	.word	0xffffffff


	//   ....[133]....
        /*0c30*/ 	.word	0xffffffff


	//   ....[134]....
        /*0c34*/ 	.word	0xffffffff


	//   ....[135]....
        /*0c38*/ 	.word	0xffffffff


	//   ....[136]....
        /*0c3c*/ 	.word	0xffffffff


	//   ....[137]....
        /*0c40*/ 	.word	0xffffffff


	//   ....[138]....
        /*0c44*/ 	.word	0xffffffff


	//   ....[139]....
        /*0c48*/ 	.word	0xffffffff


	//   ....[140]....
        /*0c4c*/ 	.word	0xffffffff


	//   ....[141]....
        /*0c50*/ 	.word	0xffffffff


	//   ....[142]....
        /*0c54*/ 	.word	0xffffffff


	//   ....[143]....
        /*0c58*/ 	.word	0xffffffff


	//   ....[144]....
        /*0c5c*/ 	.word	0xffffffff


	//   ....[145]....
        /*0c60*/ 	.word	0xffffffff


	//   ....[146]....
        /*0c64*/ 	.word	0xffffffff


	//   ....[147]....
        /*0c68*/ 	.word	0xffffffff


	//   ....[148]....
        /*0c6c*/ 	.word	0xffffffff


	//   ....[149]....
        /*0c70*/ 	.word	0xffffffff


	//   ....[150]....
        /*0c74*/ 	.word	0xffffffff


	//   ....[151]....
        /*0c78*/ 	.word	0xffffffff


	//   ....[152]....
        /*0c7c*/ 	.word	0xffffffff


	//   ....[153]....
        /*0c80*/ 	.word	0xffffffff


	//   ....[154]....
        /*0c84*/ 	.word	0x0500000f


	//   ....[155]....
        /*0c88*/ 	.word	0x0500000f


	//   ....[156]....
        /*0c8c*/ 	.word	0x0500000f


	//   ....[157]....
        /*0c90*/ 	.word	0x0500000f


	//   ....[158]....
        /*0c94*/ 	.word	0x0500000f


	//   ....[159]....
        /*0c98*/ 	.word	0x0500000f


	//   ....[160]....
        /*0c9c*/ 	.word	0x0500000f


	//   ....[161]....
        /*0ca0*/ 	.word	0x0500000f


	//   ....[162]....
        /*0ca4*/ 	.word	0x0500000f


	//   ....[163]....
        /*0ca8*/ 	.word	0x0500000f


	//   ....[164]....
        /*0cac*/ 	.word	0x0500000f


	//   ....[165]....
        /*0cb0*/ 	.word	0x0500000f


	//   ....[166]....
        /*0cb4*/ 	.word	0x0500000f


	//   ....[167]....
        /*0cb8*/ 	.word	0x0500000f


	//   ....[168]....
        /*0cbc*/ 	.word	0x0500000f


	//   ....[169]....
        /*0cc0*/ 	.word	0x0500000f


	//   ....[170]....
        /*0cc4*/ 	.word	0x0500000f


	//   ....[171]....
        /*0cc8*/ 	.word	0x0500000f


	//   ....[172]....
        /*0ccc*/ 	.word	0x0500000f


	//   ....[173]....
        /*0cd0*/ 	.word	0x0500000f


	//   ....[174]....
        /*0cd4*/ 	.word	0x0500000f


	//   ....[175]....
        /*0cd8*/ 	.word	0x0500000f


	//   ....[176]....
        /*0cdc*/ 	.word	0x0500000f


	//   ....[177]....
        /*0ce0*/ 	.word	0x0500000f


	//   ....[178]....
        /*0ce4*/ 	.word	0x0500000f


	//   ....[179]....
        /*0ce8*/ 	.word	0x0500000f


	//   ....[180]....
        /*0cec*/ 	.word	0x0500000f


	//   ....[181]....
        /*0cf0*/ 	.word	0x0500000f


	//   ....[182]....
        /*0cf4*/ 	.word	0x0500000f


	//   ....[183]....
        /*0cf8*/ 	.word	0x0500000f


	//   ....[184]....
        /*0cfc*/ 	.word	0x0500000f


	//   ....[185]....
        /*0d00*/ 	.word	0x0500000f


	//   ....[186]....
        /*0d04*/ 	.word	0x0500000f


	//   ....[187]....
        /*0d08*/ 	.word	0x0500000f


	//   ....[188]....
        /*0d0c*/ 	.word	0x0500000f


	//   ....[189]....
        /*0d10*/ 	.word	0x0500000f


	//   ....[190]....
        /*0d14*/ 	.word	0x0500000f


	//   ....[191]....
        /*0d18*/ 	.word	0x0500000f


	//   ....[192]....
        /*0d1c*/ 	.word	0x0500000f


	//   ....[193]....
        /*0d20*/ 	.word	0x0500000f


	//   ....[194]....
        /*0d24*/ 	.word	0x0500000f


	//   ....[195]....
        /*0d28*/ 	.word	0x0500000f


	//   ....[196]....
        /*0d2c*/ 	.word	0x0500000f


	//   ....[197]....
        /*0d30*/ 	.word	0x0500000f


	//   ....[198]....
        /*0d34*/ 	.word	0x0500000f


	//   ....[199]....
        /*0d38*/ 	.word	0x0500000f


	//   ....[200]....
        /*0d3c*/ 	.word	0x0500000f


	//   ....[201]....
        /*0d40*/ 	.word	0x0500000f


	//   ....[202]....
        /*0d44*/ 	.word	0x0500000f


	//   ....[203]....
        /*0d48*/ 	.word	0x0500000f


	//   ....[204]....
        /*0d4c*/ 	.word	0x0500000f


	//   ....[205]....
        /*0d50*/ 	.word	0x0500000f


	//   ....[206]....
        /*0d54*/ 	.word	0x0500000f


	//   ....[207]....
        /*0d58*/ 	.word	0x0500000f


	//   ....[208]....
        /*0d5c*/ 	.word	0x0500000f


	//   ....[209]....
        /*0d60*/ 	.word	0x0500000f


	//   ....[210]....
        /*0d64*/ 	.word	0x0500000f


	//   ....[211]....
        /*0d68*/ 	.word	0x0500000f


	//   ....[212]....
        /*0d6c*/ 	.word	0x0500000f


	//   ....[213]....
        /*0d70*/ 	.word	0x0500000f


	//   ....[214]....
        /*0d74*/ 	.word	0x0500000f


	//   ....[215]....
        /*0d78*/ 	.word	0x0500000f


	//   ....[216]....
        /*0d7c*/ 	.word	0x0500000f


	//   ....[217]....
        /*0d80*/ 	.word	0x0500000f


	//   ....[218]....
        /*0d84*/ 	.word	0x0500000f


	//   ....[219]....
        /*0d88*/ 	.word	0x0500000f


	//   ....[220]....
        /*0d8c*/ 	.word	0x0500000f


	//   ....[221]....
        /*0d90*/ 	.word	0x0500000f


	//   ....[222]....
        /*0d94*/ 	.word	0x0500000f


	//   ....[223]....
        /*0d98*/ 	.word	0x0500000f


	//   ....[224]....
        /*0d9c*/ 	.word	0x0500000f


	//   ....[225]....
        /*0da0*/ 	.word	0x0500000f


	//   ....[226]....
        /*0da4*/ 	.word	0x0500000f


	//   ....[227]....
        /*0da8*/ 	.word	0x0500000f


	//   ....[228]....
        /*0dac*/ 	.word	0x0500000f


	//   ....[229]....
        /*0db0*/ 	.word	0x0500000f


	//   ....[230]....
        /*0db4*/ 	.word	0x0500000f


	//   ....[231]....
        /*0db8*/ 	.word	0x0500000f


	//   ....[232]....
        /*0dbc*/ 	.word	0x0500000f


	//   ....[233]....
        /*0dc0*/ 	.word	0x0500000f


	//   ....[234]....
        /*0dc4*/ 	.word	0x0500000f


	//   ....[235]....
        /*0dc8*/ 	.word	0x0500000f


	//   ....[236]....
        /*0dcc*/ 	.word	0x0500000f


	//   ....[237]....
        /*0dd0*/ 	.word	0x0500000f


	//   ....[238]....
        /*0dd4*/ 	.word	0x0500000f


	//   ....[239]....
        /*0dd8*/ 	.word	0x0500000f


	//   ....[240]....
        /*0ddc*/ 	.word	0x0500000f


	//   ....[241]....
        /*0de0*/ 	.word	0x0500000f


	//   ....[242]....
        /*0de4*/ 	.word	0x0500000f


	//   ....[243]....
        /*0de8*/ 	.word	0x0500000f


	//   ....[244]....
        /*0dec*/ 	.word	0x0500000f


	//   ....[245]....
        /*0df0*/ 	.word	0x0500000f


	//   ....[246]....
        /*0df4*/ 	.word	0x0500000f


	//----- nvinfo : EIATTR_COOP_GROUP_INSTR_OFFSETS
	.align		4
.L_233:
        /*0df8*/ 	.byte	0x04, 0x28
        /*0dfa*/ 	.short	(.L_235 - .L_234)


	//   ....[0]....
.L_234:
        /*0dfc*/ 	.word	0x00000070


	//   ....[1]....
        /*0e00*/ 	.word	0x000001a0


	//   ....[2]....
        /*0e04*/ 	.word	0x000001f0


	//   ....[3]....
        /*0e08*/ 	.word	0x00000420


	//   ....[4]....
        /*0e0c*/ 	.word	0x00000580


	//   ....[5]....
        /*0e10*/ 	.word	0x000006a0


	//   ....[6]....
        /*0e14*/ 	.word	0x00000800


	//   ....[7]....
        /*0e18*/ 	.word	0x0000d3a0


	//   ....[8]....
        /*0e1c*/ 	.word	0x0000db30


	//   ....[9]....
        /*0e20*/ 	.word	0x0000db40


	//   ....[10]....
        /*0e24*/ 	.word	0x0000db50


	//   ....[11]....
        /*0e28*/ 	.word	0x0000db60


	//   ....[12]....
        /*0e2c*/ 	.word	0x0000dd80


	//   ....[13]....
        /*0e30*/ 	.word	0x0000dd90


	//   ....[14]....
        /*0e34*/ 	.word	0x0000dda0


	//   ....[15]....
        /*0e38*/ 	.word	0x0000ddb0


	//   ....[16]....
        /*0e3c*/ 	.word	0x00010240


	//   ....[17]....
        /*0e40*/ 	.word	0x00010250


	//   ....[18]....
        /*0e44*/ 	.word	0x00010260


	//   ....[19]....
        /*0e48*/ 	.word	0x00010270


	//   ....[20]....
        /*0e4c*/ 	.word	0x00010370


	//   ....[21]....
        /*0e50*/ 	.word	0x00010390


	//   ....[22]....
        /*0e54*/ 	.word	0x000103a0


	//   ....[23]....
        /*0e58*/ 	.word	0x000103b0


	//   ....[24]....
        /*0e5c*/ 	.word	0x00013930


	//   ....[25]....
        /*0e60*/ 	.word	0x00013bf0


	//   ....[26]....
        /*0e64*/ 	.word	0x00015de0


	//   ....[27]....
        /*0e68*/ 	.word	0x00015eb0


	//   ....[28]....
        /*0e6c*/ 	.word	0x000168d0


	//   ....[29]....
        /*0e70*/ 	.word	0x00016930


	//   ....[30]....
        /*0e74*/ 	.word	0x00019b70


	//   ....[31]....
        /*0e78*/ 	.word	0x00019e20


	//   ....[32]....
        /*0e7c*/ 	.word	0x0001c390


	//   ....[33]....
        /*0e80*/ 	.word	0x0001c440


	//   ....[34]....
        /*0e84*/ 	.word	0x0001ca10


	//   ....[35]....
        /*0e88*/ 	.word	0x0001ca30


	//   ....[36]....
        /*0e8c*/ 	.word	0x000209c0


	//   ....[37]....
        /*0e90*/ 	.word	0x00020ab0


	//   ....[38]....
        /*0e94*/ 	.word	0x00020ad0


	//   ....[39]....
        /*0e98*/ 	.word	0x00020b40


	//   ....[40]....
        /*0e9c*/ 	.word	0x000246a0


	//   ....[41]....
        /*0ea0*/ 	.word	0x00024900


	//   ....[42]....
        /*0ea4*/ 	.word	0x00026ea0


	//   ....[43]....
        /*0ea8*/ 	.word	0x00026f40


	//   ....[44]....
        /*0eac*/ 	.word	0x000274f0


	//   ....[45]....
        /*0eb0*/ 	.word	0x00027520


	//   ....[46]....
        /*0eb4*/ 	.word	0x00029800


	//   ....[47]....
        /*0eb8*/ 	.word	0x00029860


	//   ....[48]....
        /*0ebc*/ 	.word	0x00029880


	//   ....[49]....
        /*0ec0*/ 	.word	0x000298a0


	//   ....[50]....
        /*0ec4*/ 	.word	0x0002a7e0


	//   ....[51]....
        /*0ec8*/ 	.word	0x0002a810


	//   ....[52]....
        /*0ecc*/ 	.word	0x0002a840


	//   ....[53]....
        /*0ed0*/ 	.word	0x0002a880


	//   ....[54]....
        /*0ed4*/ 	.word	0x0002a8b0


	//   ....[55]....
        /*0ed8*/ 	.word	0x0002a8e0


	//   ....[56]....
        /*0edc*/ 	.word	0x0002a910


	//   ....[57]....
        /*0ee0*/ 	.word	0x0002a940


	//   ....[58]....
        /*0ee4*/ 	.word	0x0002a970


	//   ....[59]....
        /*0ee8*/ 	.word	0x0002a9a0


	//   ....[60]....
        /*0eec*/ 	.word	0x0002a9d0


	//   ....[61]....
        /*0ef0*/ 	.word	0x0002aa00


	//   ....[62]....
        /*0ef4*/ 	.word	0x0002aa30


	//   ....[63]....
        /*0ef8*/ 	.word	0x0002aa60


	//   ....[64]....
        /*0efc*/ 	.word	0x0002aa90


	//   ....[65]....
        /*0f00*/ 	.word	0x0002aac0


	//   ....[66]....
        /*0f04*/ 	.word	0x0002aaf0


	//   ....[67]....
        /*0f08*/ 	.word	0x0002ab20


	//   ....[68]....
        /*0f0c*/ 	.word	0x0002ab50


	//   ....[69]....
        /*0f10*/ 	.word	0x0002ab80


	//   ....[70]....
        /*0f14*/ 	.word	0x0002abb0


	//   ....[71]....
        /*0f18*/ 	.word	0x0002abe0


	//   ....[72]....
        /*0f1c*/ 	.word	0x0002ac10


	//   ....[73]....
        /*0f20*/ 	.word	0x0002ac20


	//   ....[74]....
        /*0f24*/ 	.word	0x0002ac30


	//   ....[75]....
        /*0f28*/ 	.word	0x0002ac40


	//   ....[76]....
        /*0f2c*/ 	.word	0x0002ac50


	//   ....[77]....
        /*0f30*/ 	.word	0x0002ac60


	//   ....[78]....
        /*0f34*/ 	.word	0x0002ac70


	//   ....[79]....
        /*0f38*/ 	.word	0x0002ac80


	//   ....[80]....
        /*0f3c*/ 	.word	0x0002acb0


	//   ....[81]....
        /*0f40*/ 	.word	0x0002ace0


	//   ....[82]....
        /*0f44*/ 	.word	0x0002b3e0


	//   ....[83]....
        /*0f48*/ 	.word	0x0002b410


	//   ....[84]....
        /*0f4c*/ 	.word	0x0002b450


	//   ....[85]....
        /*0f50*/ 	.word	0x0002b490


	//   ....[86]....
        /*0f54*/ 	.word	0x0002baa0


	//   ....[87]....
        /*0f58*/ 	.word	0x0002bab0


	//   ....[88]....
        /*0f5c*/ 	.word	0x0002bb80


	//   ....[89]....
        /*0f60*/ 	.word	0x0002bba0


	//   ....[90]....
        /*0f64*/ 	.word	0x0002bc70


	//   ....[91]....
        /*0f68*/ 	.word	0x0002bc90


	//   ....[92]....
        /*0f6c*/ 	.word	0x0002bd70


	//   ....[93]....
        /*0f70*/ 	.word	0x0002bd90


	//   ....[94]....
        /*0f74*/ 	.word	0x0002c5c0


	//   ....[95]....
        /*0f78*/ 	.word	0x0002c5d0


	//   ....[96]....
        /*0f7c*/ 	.word	0x0002c700


	//   ....[97]....
        /*0f80*/ 	.word	0x0002c710


	//   ....[98]....
        /*0f84*/ 	.word	0x0002c830


	//   ....[99]....
        /*0f88*/ 	.word	0x0002c840


	//   ....[100]....
        /*0f8c*/ 	.word	0x0002c960


	//   ....[101]....
        /*0f90*/ 	.word	0x0002c970


	//   ....[102]....
        /*0f94*/ 	.word	0x0002cb00


	//   ....[103]....
        /*0f98*/ 	.word	0x0002ccf0


	//   ....[104]....
        /*0f9c*/ 	.word	0x0002cd20


	//   ....[105]....
        /*0fa0*/ 	.word	0x0002cd50


	//   ....[106]....
        /*0fa4*/ 	.word	0x0002cd80


	//   ....[107]....
        /*0fa8*/ 	.word	0x0002cdb0


	//   ....[108]....
        /*0fac*/ 	.word	0x0002cde0


	//   ....[109]....
        /*0fb0*/ 	.word	0x0002cf60


	//   ....[110]....
        /*0fb4*/ 	.word	0x0002cf90


	//   ....[111]....
        /*0fb8*/ 	.word	0x0002cfc0


	//   ....[112]....
        /*0fbc*/ 	.word	0x0002cff0


	//   ....[113]....
        /*0fc0*/ 	.word	0x0002d020


	//   ....[114]....
        /*0fc4*/ 	.word	0x0002d050


	//   ....[115]....
        /*0fc8*/ 	.word	0x0002d100


	//   ....[116]....
        /*0fcc*/ 	.word	0x0002d160


	//   ....[117]....
        /*0fd0*/ 	.word	0x0002d1f0


	//   ....[118]....
        /*0fd4*/ 	.word	0x0002e4f0


	//   ....[119]....
        /*0fd8*/ 	.word	0x0002fee0


	//   ....[120]....
        /*0fdc*/ 	.word	0x00030b40


	//   ....[121]....
        /*0fe0*/ 	.word	0x00030b60


	//   ....[122]....
        /*0fe4*/ 	.word	0x00030c10


	//   ....[123]....
        /*0fe8*/ 	.word	0x00030c20


	//   ....[124]....
        /*0fec*/ 	.word	0x00030ca0


	//   ....[125]....
        /*0ff0*/ 	.word	0x00030cb0


	//   ....[126]....
        /*0ff4*/ 	.word	0x00030d30


	//   ....[127]....
        /*0ff8*/ 	.word	0x00030d40


	//   ....[128]....
        /*0ffc*/ 	.word	0x00030dc0


	//   ....[129]....
        /*1000*/ 	.word	0x00030dd0


	//   ....[130]....
        /*1004*/ 	.word	0x00030e50


	//   ....[131]....
        /*1008*/ 	.word	0x00030e60


	//   ....[132]....
        /*100c*/ 	.word	0x00030ee0


	//   ....[133]....
        /*1010*/ 	.word	0x00030ef0


	//   ....[134]....
        /*1014*/ 	.word	0x00030f40


	//   ....[135]....
        /*1018*/ 	.word	0x00030f60


	//   ....[136]....
        /*101c*/ 	.word	0x00032d30


	//   ....[137]....
        /*1020*/ 	.word	0x00032d60


	//   ....[138]....
        /*1024*/ 	.word	0x00032da0


	//   ....[139]....
        /*1028*/ 	.word	0x00032dd0


	//   ....[140]....
        /*102c*/ 	.word	0x00032e00


	//   ....[141]....
        /*1030*/ 	.word	0x00032e30


	//   ....[142]....
        /*1034*/ 	.word	0x00032e60


	//   ....[143]....
        /*1038*/ 	.word	0x00032e90


	//   ....[144]....
        /*103c*/ 	.word	0x00033020


	//   ....[145]....
        /*1040*/ 	.word	0x00033050


	//   ....[146]....
        /*1044*/ 	.word	0x00033080


	//   ....[147]....
        /*1048*/ 	.word	0x000330b0


	//   ....[148]....
        /*104c*/ 	.word	0x000330e0


	//   ....[149]....
        /*1050*/ 	.word	0x00033110


	//   ....[150]....
        /*1054*/ 	.word	0x000331d0


	//   ....[151]....
        /*1058*/ 	.word	0x000331f0


	//   ....[152]....
        /*105c*/ 	.word	0x00033260


	//   ....[153]....
        /*1060*/ 	.word	0x00033940


	//   ....[154]....
        /*1064*/ 	.word	0x00033e00


	//   ....[155]....
        /*1068*/ 	.word	0x00033eb0


	//   ....[156]....
        /*106c*/ 	.word	0x00033f40


	//   ....[157]....
        /*1070*/ 	.word	0x00033f90


	//   ....[158]....
        /*1074*/ 	.word	0x00033fe0


	//   ....[159]....
        /*1078*/ 	.word	0x00034070


	//   ....[160]....
        /*107c*/ 	.word	0x00034100


	//   ....[161]....
        /*1080*/ 	.word	0x00034150


	//   ....[162]....
        /*1084*/ 	.word	0x000341a0


	//   ....[163]....
        /*1088*/ 	.word	0x00034290


	//   ....[164]....
        /*108c*/ 	.word	0x00034340


	//   ....[165]....
        /*1090*/ 	.word	0x00034390


	//   ....[166]....
        /*1094*/ 	.word	0x000343e0


	//   ....[167]....
        /*1098*/ 	.word	0x00034530


	//   ....[168]....
        /*109c*/ 	.word	0x00034580


	//   ....[169]....
        /*10a0*/ 	.word	0x000345d0


	//   ....[170]....
        /*10a4*/ 	.word	0x00034620


	//   ....[171]....
        /*10a8*/ 	.word	0x00034a30


	//   ....[172]....
        /*10ac*/ 	.word	0x00034b60


	//   ....[173]....
        /*10b0*/ 	.word	0x00034c90


	//   ....[174]....
        /*10b4*/ 	.word	0x00034d10


	//   ....[175]....
        /*10b8*/ 	.word	0x00034d70


	//   ....[176]....
        /*10bc*/ 	.word	0x00034df0


	//   ....[177]....
        /*10c0*/ 	.word	0x00034e50


	//   ....[178]....
        /*10c4*/ 	.word	0x00034ed0


	//   ....[179]....
        /*10c8*/ 	.word	0x00034f30


	//   ....[180]....
        /*10cc*/ 	.word	0x00034fb0


	//   ....[181]....
        /*10d0*/ 	.word	0x00035010


	//   ....[182]....
        /*10d4*/ 	.word	0x00035090


	//   ....[183]....
        /*10d8*/ 	.word	0x000350f0


	//   ....[184]....
        /*10dc*/ 	.word	0x00035170


	//   ....[185]....
        /*10e0*/ 	.word	0x000351d0


	//   ....[186]....
        /*10e4*/ 	.word	0x00035230


	//   ....[187]....
        /*10e8*/ 	.word	0x00035290


	//   ....[188]....
        /*10ec*/ 	.word	0x00035310


	//   ....[189]....
        /*10f0*/ 	.word	0x00035370


	//   ....[190]....
        /*10f4*/ 	.word	0x000353f0


	//   ....[191]....
        /*10f8*/ 	.word	0x00035450


	//   ....[192]....
        /*10fc*/ 	.word	0x000354c0


	//   ....[193]....
        /*1100*/ 	.word	0x00035520


	//   ....[194]....
        /*1104*/ 	.word	0x000355a0


	//   ....[195]....
        /*1108*/ 	.word	0x00035600


	//   ....[196]....
        /*110c*/ 	.word	0x00035680


	//   ....[197]....
        /*1110*/ 	.word	0x000356e0


	//   ....[198]....
        /*1114*/ 	.word	0x00035760


	//   ....[199]....
        /*1118*/ 	.word	0x000357c0


	//   ....[200]....
        /*111c*/ 	.word	0x00035830


	//   ....[201]....
        /*1120*/ 	.word	0x00035890


	//   ....[202]....
        /*1124*/ 	.word	0x00035900


	//   ....[203]....
        /*1128*/ 	.word	0x000359f0


	//   ....[204]....
        /*112c*/ 	.word	0x00035a40


	//   ....[205]....
        /*1130*/ 	.word	0x00035ad0


	//   ....[206]....
        /*1134*/ 	.word	0x00035b60


	//   ....[207]....
        /*1138*/ 	.word	0x00035bf0


	//   ....[208]....
        /*113c*/ 	.word	0x00035c80


	//   ....[209]....
        /*1140*/ 	.word	0x00035d10


	//   ....[210]....
        /*1144*/ 	.word	0x00035da0


	//   ....[211]....
        /*1148*/ 	.word	0x00035e60


	//   ....[212]....
        /*114c*/ 	.word	0x00036150


	//   ....[213]....
        /*1150*/ 	.word	0x00036360


	//   ....[214]....
        /*1154*/ 	.word	0x000363b0


	//   ....[215]....
        /*1158*/ 	.word	0x000364c0


	//   ....[216]....
        /*115c*/ 	.word	0x00036510


	//   ....[217]....
        /*1160*/ 	.word	0x00036620


	//   ....[218]....
        /*1164*/ 	.word	0x00036670


	//   ....[219]....
        /*1168*/ 	.word	0x00036780


	//   ....[220]....
        /*116c*/ 	.word	0x000367d0


	//   ....[221]....
        /*1170*/ 	.word	0x000368e0


	//   ....[222]....
        /*1174*/ 	.word	0x00036930


	//   ....[223]....
        /*1178*/ 	.word	0x00036a40


	//   ....[224]....
        /*117c*/ 	.word	0x00036a90


	//   ....[225]....
        /*1180*/ 	.word	0x00036b80


	//   ....[226]....
        /*1184*/ 	.word	0x00036bf0


	//   ....[227]....
        /*1188*/ 	.word	0x00036ce0


	//   ....[228]....
        /*118c*/ 	.word	0x00036d30


	//   ....[229]....
        /*1190*/ 	.word	0x00037010


	//   ....[230]....
        /*1194*/ 	.word	0x000370b0


	//   ....[231]....
        /*1198*/ 	.word	0x000371e0


	//   ....[232]....
        /*119c*/ 	.word	0x00037260


	//   ....[233]....
        /*11a0*/ 	.word	0x000372e0


	//   ....[234]....
        /*11a4*/ 	.word	0x00037360


	//   ....[235]....
        /*11a8*/ 	.word	0x000373e0


	//   ....[236]....
        /*11ac*/ 	.word	0x00037470


	//   ....[237]....
        /*11b0*/ 	.word	0x00037510


	//   ....[238]....
        /*11b4*/ 	.word	0x000375c0


	//   ....[239]....
        /*11b8*/ 	.word	0x00037640


	//   ....[240]....
        /*11bc*/ 	.word	0x000376c0


	//   ....[241]....
        /*11c0*/ 	.word	0x00037740


	//   ....[242]....
        /*11c4*/ 	.word	0x000377d0


	//   ....[243]....
        /*11c8*/ 	.word	0x00037850


	//   ....[244]....
        /*11cc*/ 	.word	0x000378f0


	//   ....[245]....
        /*11d0*/ 	.word	0x00037980


	//   ....[246]....
        /*11d4*/ 	.word	0x00037ab0


	//----- nvinfo : EIATTR_REG_RECONFIG
	.align		4
.L_235:
        /*11d8*/ 	.byte	0x01, 0x54
	.zero		2


	//----- nvinfo : EIATTR_SYSCALL_OFFSETS
	.align		4
        /*11dc*/ 	.byte	0x04, 0x46
        /*11de*/ 	.short	(.L_237 - .L_236)


	//   ....[0]....
.L_236:
        /*11e0*/ 	.word	0x00001d10


	//   ....[1]....
        /*11e4*/ 	.word	0x00001e60


	//   ....[2]....
        /*11e8*/ 	.word	0x0000d560


	//   ....[3]....
        /*11ec*/ 	.word	0x0000d8a0


	//   ....[4]....
        /*11f0*/ 	.word	0x0002f930


	//   ....[5]....
        /*11f4*/ 	.word	0x0002fad0


	//   ....[6]....
        /*11f8*/ 	.word	0x0002fc30


	//   ....[7]....
        /*11fc*/ 	.word	0x0002fd70


	//   ....[8]....
        /*1200*/ 	.word	0x00030710


	//----- nvinfo : EIATTR_MBARRIER_INSTR_OFFSETS
	.align		4
.L_237:
        /*1204*/ 	.byte	0x04, 0x39
        /*1206*/ 	.short	(.L_239 - .L_238)


	//   ....[0]....
.L_238:
        /*1208*/ 	.word	0x000002d0
        /*120c*/ 	.word	0x000000ff
        /*1210*/ 	.word	0x0002e800
        /*1214*/ 	.short	0x0100
        /*1216*/ 	.byte	0x08
	.zero		1


	//   ....[1]....
        /*1218*/ 	.word	0x000002e0
        /*121c*/ 	.word	0x000000ff
        /*1220*/ 	.word	0x0002e820
        /*1224*/ 	.short	0x0100
        /*1226*/ 	.byte	0x08
	.zero		1


	//   ....[2]....
        /*1228*/ 	.word	0x000003d0
        /*122c*/ 	.word	0x000000ff
        /*1230*/ 	.word	0x0002e830
        /*1234*/ 	.short	0x0100
        /*1236*/ 	.byte	0x08
	.zero		1


	//   ....[3]....
        /*1238*/ 	.word	0x000003e0
        /*123c*/ 	.word	0x000000ff
        /*1240*/ 	.word	0x0002e840
        /*1244*/ 	.short	0x0100
        /*1246*/ 	.byte	0x08
	.zero		1


	//   ....[4]....
        /*1248*/ 	.word	0x000003f0
        /*124c*/ 	.word	0x000000ff
        /*1250*/ 	.word	0x0002e838
        /*1254*/ 	.short	0x0100
        /*1256*/ 	.byte	0x08
	.zero		1


	//   ....[5]....
        /*1258*/ 	.word	0x00000400
        /*125c*/ 	.word	0x000000ff
        /*1260*/ 	.word	0x0002e848
        /*1264*/ 	.short	0x0100
        /*1266*/ 	.byte	0x08
	.zero		1


	//   ....[6]....
        /*1268*/ 	.word	0x00000530
        /*126c*/ 	.word	0x000000ff
        /*1270*/ 	.word	0x0002e850
        /*1274*/ 	.short	0x0100
        /*1276*/ 	.byte	0x08
	.zero		1


	//   ....[7]....
        /*1278*/ 	.word	0x00000540
        /*127c*/ 	.word	0x000000ff
        /*1280*/ 	.word	0x0002e860
        /*1284*/ 	.short	0x0100
        /*1286*/ 	.byte	0x08
	.zero		1


	//   ....[8]....
        /*1288*/ 	.word	0x00000550
        /*128c*/ 	.word	0x000000ff
        /*1290*/ 	.word	0x0002e858
        /*1294*/ 	.short	0x0100
        /*1296*/ 	.byte	0x08
	.zero		1


	//   ....[9]....
        /*1298*/ 	.word	0x00000560
        /*129c*/ 	.word	0x000000ff
        /*12a0*/ 	.word	0x0002e868
        /*12a4*/ 	.short	0x0100
        /*12a6*/ 	.byte	0x08
	.zero		1


	//   ....[10]....
        /*12a8*/ 	.word	0x00000650
        /*12ac*/ 	.word	0x000000ff
        /*12b0*/ 	.word	0x0002e870
        /*12b4*/ 	.short	0x0100
        /*12b6*/ 	.byte	0x06
	.zero		1


	//   ....[11]....
        /*12b8*/ 	.word	0x00000660
        /*12bc*/ 	.word	0x000000ff
        /*12c0*/ 	.word	0x0002e880
        /*12c4*/ 	.short	0x0100
        /*12c6*/ 	.byte	0x06
	.zero		1


	//   ....[12]....
        /*12c8*/ 	.word	0x00000670
        /*12cc*/ 	.word	0x000000ff
        /*12d0*/ 	.word	0x0002e878
        /*12d4*/ 	.short	0x0100
        /*12d6*/ 	.byte	0x06
	.zero		1


	//   ....[13]....
        /*12d8*/ 	.word	0x00000680
        /*12dc*/ 	.word	0x000000ff
        /*12e0*/ 	.word	0x0002e888
        /*12e4*/ 	.short	0x0100
        /*12e6*/ 	.byte	0x06
	.zero		1


	//   ....[14]....
        /*12e8*/ 	.word	0x000007b0
        /*12ec*/ 	.word	0x000000ff
        /*12f0*/ 	.word	0x0002e890
        /*12f4*/ 	.short	0x0100
        /*12f6*/ 	.byte	0x08
	.zero		1


	//   ....[15]....
        /*12f8*/ 	.word	0x000007c0
        /*12fc*/ 	.word	0x000000ff
        /*1300*/ 	.word	0x0002e8a0
        /*1304*/ 	.short	0x0100
        /*1306*/ 	.byte	0x08
	.zero		1


	//   ....[16]....
        /*1308*/ 	.word	0x000007d0
        /*130c*/ 	.word	0x000000ff
        /*1310*/ 	.word	0x0002e898
        /*1314*/ 	.short	0x0100
        /*1316*/ 	.byte	0x08
	.zero		1


	//   ....[17]....
        /*1318*/ 	.word	0x000007e0
        /*131c*/ 	.word	0x000000ff
        /*1320*/ 	.word	0x0002e8a8
        /*1324*/ 	.short	0x0100
        /*1326*/ 	.byte	0x08
	.zero		1


	//   ....[18]....
        /*1328*/ 	.word	0x00000910
        /*132c*/ 	.word	0x000000ff
        /*1330*/ 	.word	0x0002e8b0
        /*1334*/ 	.short	0x0100
        /*1336*/ 	.byte	0x08
	.zero		1


	//   ....[19]....
        /*1338*/ 	.word	0x00000920
        /*133c*/ 	.word	0x000000ff
        /*1340*/ 	.word	0x0002e8c0
        /*1344*/ 	.short	0x0100
        /*1346*/ 	.byte	0x08
	.zero		1


	//   ....[20]....
        /*1348*/ 	.word	0x00000930
        /*134c*/ 	.word	0x000000ff
        /*1350*/ 	.word	0x0002e8b8
        /*1354*/ 	.short	0x0100
        /*1356*/ 	.byte	0x08
	.zero		1


	//   ....[21]....
        /*1358*/ 	.word	0x00000940
        /*135c*/ 	.word	0x000000ff
        /*1360*/ 	.word	0x0002e8c8
        /*1364*/ 	.short	0x0100
        /*1366*/ 	.byte	0x08
	.zero		1


	//   ....[22]....
        /*1368*/ 	.word	0x00003460
        /*136c*/ 	.word	0x00000068
        /*1370*/ 	.word	0x0002e890
        /*1374*/ 	.short	0x010a
        /*1376*/ 	.byte	0x3f
	.zero		1


	//   ....[23]....
        /*1378*/ 	.word	0x00007780
        /*137c*/ 	.word	0x00000068
        /*1380*/ 	.word	0x0002e890
        /*1384*/ 	.short	0x010a
        /*1386*/ 	.byte	0x3f
	.zero		1


	//   ....[24]....
        /*1388*/ 	.word	0x0000b7f0
        /*138c*/ 	.word	0x00000068
        /*1390*/ 	.word	0x0002e890
        /*1394*/ 	.short	0x010a
        /*1396*/ 	.byte	0x3f
	.zero		1


	//   ....[25]....
        /*1398*/ 	.word	0x0000bf70
        /*139c*/ 	.word	0x0000002c
        /*13a0*/ 	.word	0x00000000
        /*13a4*/ 	.short	0x0101
        /*13a6*/ 	.byte	0x3f
	.zero		1


	//   ....[26]....
        /*13a8*/ 	.word	0x0000bfb0
        /*13ac*/ 	.word	0x00000068
        /*13b0*/ 	.word	0x0002e8b0
        /*13b4*/ 	.short	0x010a
        /*13b6*/ 	.byte	0x3f
	.zero		1


	//   ....[27]....
        /*13b8*/ 	.word	0x0000c890
        /*13bc*/ 	.word	0x00000068
        /*13c0*/ 	.word	0x00000000
        /*13c4*/ 	.short	0x0101
        /*13c6*/ 	.byte	0x3f
	.zero		1


	//   ....[28]....
        /*13c8*/ 	.word	0x0000d620
        /*13cc*/ 	.word	0x00000011
        /*13d0*/ 	.word	0x0002e800
        /*13d4*/ 	.short	0x010a
        /*13d6*/ 	.byte	0x3f
	.zero		1


	//   ....[29]....
        /*13d8*/ 	.word	0x0000d670
        /*13dc*/ 	.word	0x00000011
        /*13e0*/ 	.word	0x0002e800
        /*13e4*/ 	.short	0x010a
        /*13e6*/ 	.byte	0x3f
	.zero		1


	//   ....[30]....
        /*13e8*/ 	.word	0x0000e0c0
        /*13ec*/ 	.word	0x00000011
        /*13f0*/ 	.word	0x0002e800
        /*13f4*/ 	.short	0x010a
        /*13f6*/ 	.byte	0x3f
	.zero		1


	//   ....[31]....
        /*13f8*/ 	.word	0x00010650
        /*13fc*/ 	.word	0x00000011
        /*1400*/ 	.word	0x0002e800
        /*1404*/ 	.short	0x010a
        /*1406*/ 	.byte	0x3f
	.zero		1


	//   ....[32]....
        /*1408*/ 	.word	0x00012750
        /*140c*/ 	.word	0x00000000
        /*1410*/ 	.word	0x0002e830
        /*1414*/ 	.short	0x010a
        /*1416*/ 	.byte	0x3f
	.zero		1


	//   ....[33]....
        /*1418*/ 	.word	0x000127f0
        /*141c*/ 	.word	0x00000000
        /*1420*/ 	.word	0x0002e830
        /*1424*/ 	.short	0x010a
        /*1426*/ 	.byte	0x3f
	.zero		1


	//   ....[34]....
        /*1428*/ 	.word	0x00013a20
        /*142c*/ 	.word	0x00000000
        /*1430*/ 	.word	0x00000000
        /*1434*/ 	.short	0x0101
        /*1436*/ 	.byte	0x3f
	.zero		1


	//   ....[35]....
        /*1438*/ 	.word	0x000181e0
        /*143c*/ 	.word	0x0000000f
        /*1440*/ 	.word	0x0002e830
        /*1444*/ 	.short	0x010a
        /*1446*/ 	.byte	0x3f
	.zero		1


	//   ....[36]....
        /*1448*/ 	.word	0x00018230
        /*144c*/ 	.word	0x0000000f
        /*1450*/ 	.word	0x0002e830
        /*1454*/ 	.short	0x010a
        /*1456*/ 	.byte	0x3f
	.zero		1


	//   ....[37]....
        /*1458*/ 	.word	0x00019680
        /*145c*/ 	.word	0x0000000f
        /*1460*/ 	.word	0x0002e850
        /*1464*/ 	.short	0x010a
        /*1466*/ 	.byte	0x3f
	.zero		1


	//   ....[38]....
        /*1468*/ 	.word	0x000196c0
        /*146c*/ 	.word	0x0000000f
        /*1470*/ 	.word	0x0002e850
        /*1474*/ 	.short	0x010a
        /*1476*/ 	.byte	0x3f
	.zero		1


	//   ....[39]....
        /*1478*/ 	.word	0x00019bd0
        /*147c*/ 	.word	0x00000014
        /*1480*/ 	.word	0x00000000
        /*1484*/ 	.short	0x0101
        /*1486*/ 	.byte	0x3f
	.zero		1


	//   ....[40]....
        /*1488*/ 	.word	0x0001e7e0
        /*148c*/ 	.word	0x00000000
        /*1490*/ 	.word	0x00000000
        /*1494*/ 	.short	0x0101
        /*1496*/ 	.byte	0x3f
	.zero		1


	//   ....[41]....
        /*1498*/ 	.word	0x0001ec80
        /*149c*/ 	.word	0x00000000
        /*14a0*/ 	.word	0x0002e830
        /*14a4*/ 	.short	0x010a
        /*14a6*/ 	.byte	0x3f
	.zero		1


	//   ....[42]....
        /*14a8*/ 	.word	0x0001ecd0
        /*14ac*/ 	.word	0x00000000
        /*14b0*/ 	.word	0x0002e830
        /*14b4*/ 	.short	0x010a
        /*14b6*/ 	.byte	0x3f
	.zero		1


	//   ....[43]....
        /*14b8*/ 	.word	0x00020130
        /*14bc*/ 	.word	0x00000003
        /*14c0*/ 	.word	0x0002e850
        /*14c4*/ 	.short	0x010a
        /*14c6*/ 	.byte	0x3f
	.zero		1


	//   ....[44]....
        /*14c8*/ 	.word	0x00020170
        /*14cc*/ 	.word	0x00000003
        /*14d0*/ 	.word	0x0002e850
        /*14d4*/ 	.short	0x010a
        /*14d6*/ 	.byte	0x3f
	.zero		1


	//   ....[45]....
        /*14d8*/ 	.word	0x00021d60
        /*14dc*/ 	.word	0x00000076
        /*14e0*/ 	.word	0x00000000
        /*14e4*/ 	.short	0x0101
        /*14e6*/ 	.byte	0x3f
	.zero		1


	//   ....[46]....
        /*14e8*/ 	.word	0x00022430
        /*14ec*/ 	.word	0x00000014
        /*14f0*/ 	.word	0x00000000
        /*14f4*/ 	.short	0x0101
        /*14f6*/ 	.byte	0x3f
	.zero		1


	//   ....[47]....
        /*14f8*/ 	.word	0x00022c90
        /*14fc*/ 	.word	0x00000000
        /*1500*/ 	.word	0x0002e830
        /*1504*/ 	.short	0x010a
        /*1506*/ 	.byte	0x3f
	.zero		1


	//   ....[48]....
        /*1508*/ 	.word	0x00022ce0
        /*150c*/ 	.word	0x00000000
        /*1510*/ 	.word	0x0002e830
        /*1514*/ 	.short	0x010a
        /*1516*/ 	.byte	0x3f
	.zero		1


	//   ....[49]....
        /*1518*/ 	.word	0x00024160
        /*151c*/ 	.word	0x00000003
        /*1520*/ 	.word	0x0002e850
        /*1524*/ 	.short	0x010a
        /*1526*/ 	.byte	0x3f
	.zero		1


	//   ....[50]....
        /*1528*/ 	.word	0x000241a0
        /*152c*/ 	.word	0x00000003
        /*1530*/ 	.word	0x0002e850
        /*1534*/ 	.short	0x010a
        /*1536*/ 	.byte	0x3f
	.zero		1


	//   ....[51]....
        /*1538*/ 	.word	0x000246e0
        /*153c*/ 	.word	0x0000000e
        /*1540*/ 	.word	0x00000000
        /*1544*/ 	.short	0x0101
        /*1546*/ 	.byte	0x3f
	.zero		1


	//   ....[52]....
        /*1548*/ 	.word	0x00028c10
        /*154c*/ 	.word	0x0000000d
        /*1550*/ 	.word	0x00000000
        /*1554*/ 	.short	0x0101
        /*1556*/ 	.byte	0x3f
	.zero		1


	//   ....[53]....
        /*1558*/ 	.word	0x00029360
        /*155c*/ 	.word	0x0000000d
        /*1560*/ 	.word	0x0002e850
        /*1564*/ 	.short	0x010a
        /*1566*/ 	.byte	0x3f
	.zero		1


	//   ....[54]....
        /*1568*/ 	.word	0x000293e0
        /*156c*/ 	.word	0x0000000d
        /*1570*/ 	.word	0x0002e850
        /*1574*/ 	.short	0x010a
        /*1576*/ 	.byte	0x3f
	.zero		1


	//   ....[55]....
        /*1578*/ 	.word	0x00029f40
        /*157c*/ 	.word	0x00000000
        /*1580*/ 	.word	0x00000000
        /*1584*/ 	.short	0x0101
        /*1586*/ 	.byte	0x3f
	.zero		1


	//   ....[56]....
        /*1588*/ 	.word	0x0002ba90
        /*158c*/ 	.word	0x00000000
        /*1590*/ 	.word	0x00000000
        /*1594*/ 	.short	0x0101
        /*1596*/ 	.byte	0x3f
	.zero		1


	//   ....[57]....
        /*1598*/ 	.word	0x0002e5e0
        /*159c*/ 	.word	0x00000006
        /*15a0*/ 	.word	0x0002e820
        /*15a4*/ 	.short	0x010a
        /*15a6*/ 	.byte	0x3f
	.zero		1


	//   ....[58]....
        /*15a8*/ 	.word	0x0002e6d0
        /*15ac*/ 	.word	0x00000004
        /*15b0*/ 	.word	0x0002e8a0
        /*15b4*/ 	.short	0x010a
        /*15b6*/ 	.byte	0x3f
	.zero		1


	//   ....[59]....
        /*15b8*/ 	.word	0x0002e920
        /*15bc*/ 	.word	0x00000004
        /*15c0*/ 	.word	0x0002e8c0
        /*15c4*/ 	.short	0x010a
        /*15c6*/ 	.byte	0x3f
	.zero		1


	//   ....[60]....
        /*15c8*/ 	.word	0x0002ece0
        /*15cc*/ 	.word	0x00000005
        /*15d0*/ 	.word	0x0002e8a0
        /*15d4*/ 	.short	0x010a
        /*15d6*/ 	.byte	0x3f
	.zero		1


	//   ....[61]....
        /*15d8*/ 	.word	0x0002ef20
        /*15dc*/ 	.word	0x00000005
        /*15e0*/ 	.word	0x0002e8c0
        /*15e4*/ 	.short	0x010a
        /*15e6*/ 	.byte	0x3f
	.zero		1


	//   ....[62]....
        /*15e8*/ 	.word	0x00030190
        /*15ec*/ 	.word	0x00000002
        /*15f0*/ 	.word	0x0002e880
        /*15f4*/ 	.short	0x010a
        /*15f6*/ 	.byte	0x3f
	.zero		1


	//   ....[63]....
        /*15f8*/ 	.word	0x00030350
        /*15fc*/ 	.word	0x00000002
        /*1600*/ 	.word	0x0002e840
        /*1604*/ 	.short	0x010a
        /*1606*/ 	.byte	0x3f
	.zero		1


	//   ....[64]....
        /*1608*/ 	.word	0x00031020
        /*160c*/ 	.word	0x00000008
        /*1610*/ 	.word	0x0002e800
        /*1614*/ 	.short	0x0107
        /*1616*/ 	.byte	0x3f
	.zero		1


	//   ....[65]....
        /*1618*/ 	.word	0x00031120
        /*161c*/ 	.word	0x00000002
        /*1620*/ 	.word	0x0002e800
        /*1624*/ 	.short	0x0101
        /*1626*/ 	.byte	0x3f
	.zero		1


	//   ....[66]....
        /*1628*/ 	.word	0x00031140
        /*162c*/ 	.word	0x00000002
        /*1630*/ 	.word	0x0002e820
        /*1634*/ 	.short	0x010a
        /*1636*/ 	.byte	0x3f
	.zero		1


	//   ....[67]....
        /*1638*/ 	.word	0x000314a0
        /*163c*/ 	.word	0x00000006
        /*1640*/ 	.word	0x0002e880
        /*1644*/ 	.short	0x010a
        /*1646*/ 	.byte	0x3f
	.zero		1


	//   ....[68]....
        /*1648*/ 	.word	0x000316f0
        /*164c*/ 	.word	0x00000006
        /*1650*/ 	.word	0x0002e840
        /*1654*/ 	.short	0x010a
        /*1656*/ 	.byte	0x3f
	.zero		1


	//   ....[69]....
        /*1658*/ 	.word	0x000319d0
        /*165c*/ 	.word	0x00000014
        /*1660*/ 	.word	0x0002e870
        /*1664*/ 	.short	0x010a
        /*1666*/ 	.byte	0x3f
	.zero		1


	//   ....[70]....
        /*1668*/ 	.word	0x00031a40
        /*166c*/ 	.word	0x00000014
        /*1670*/ 	.word	0x0002e860
        /*1674*/ 	.short	0x010a
        /*1676*/ 	.byte	0x3f
	.zero		1


	//   ....[71]....
        /*1678*/ 	.word	0x000320d0
        /*167c*/ 	.word	0x00000014
        /*1680*/ 	.word	0x0002e850
        /*1684*/ 	.short	0x0101
        /*1686*/ 	.byte	0x3f
	.zero		1


	//   ....[72]....
        /*1688*/ 	.word	0x00032150
        /*168c*/ 	.word	0x00000014
        /*1690*/ 	.word	0x00000000
        /*1694*/ 	.short	0x0101
        /*1696*/ 	.byte	0x3f
	.zero		1


	//   ....[73]....
        /*1698*/ 	.word	0x000323a0
        /*169c*/ 	.word	0x00000011
        /*16a0*/ 	.word	0x0002e870
        /*16a4*/ 	.short	0x010a
        /*16a6*/ 	.byte	0x3f
	.zero		1


	//   ....[74]....
        /*16a8*/ 	.word	0x00032410
        /*16ac*/ 	.word	0x00000011
        /*16b0*/ 	.word	0x0002e860
        /*16b4*/ 	.short	0x010a
        /*16b6*/ 	.byte	0x3f
	.zero		1


	//   ....[75]....
        /*16b8*/ 	.word	0x00032ac0
        /*16bc*/ 	.word	0x00000011
        /*16c0*/ 	.word	0x0002e850
        /*16c4*/ 	.short	0x0101
        /*16c6*/ 	.byte	0x3f
	.zero		1


	//   ....[76]....
        /*16c8*/ 	.word	0x00032b10
        /*16cc*/ 	.word	0x00000011
        /*16d0*/ 	.word	0x00000000
        /*16d4*/ 	.short	0x0101
        /*16d6*/ 	.byte	0x3f
	.zero		1


	//   ....[77]....
        /*16d8*/ 	.word	0x000338c0
        /*16dc*/ 	.word	0x00000000
        /*16e0*/ 	.word	0x0002e820
        /*16e4*/ 	.short	0x010a
        /*16e6*/ 	.byte	0x3f
	.zero		1


	//   ....[78]....
        /*16e8*/ 	.word	0x00033a90
        /*16ec*/ 	.word	0x00000006
        /*16f0*/ 	.word	0x00000000
        /*16f4*/ 	.short	0x010a
        /*16f6*/ 	.byte	0x3f
	.zero		1


	//   ....[79]....
        /*16f8*/ 	.word	0x00033b00
        /*16fc*/ 	.word	0x00000007
        /*1700*/ 	.word	0x00000000
        /*1704*/ 	.short	0x010a
        /*1706*/ 	.byte	0x3f
	.zero		1


	//   ....[80]....
        /*1708*/ 	.word	0x00033b60
        /*170c*/ 	.word	0x00000004
        /*1710*/ 	.word	0x0002e860
        /*1714*/ 	.short	0x010a
        /*1716*/ 	.byte	0x3f
	.zero		1


	//   ....[81]....
        /*1718*/ 	.word	0x00033bb0
        /*171c*/ 	.word	0x00000003
        /*1720*/ 	.word	0x0002e860
        /*1724*/ 	.short	0x010a
        /*1726*/ 	.byte	0x3f
	.zero		1


	//   ....[82]....
        /*1728*/ 	.word	0x00033bf0
        /*172c*/ 	.word	0x00000004
        /*1730*/ 	.word	0x0002e880
        /*1734*/ 	.short	0x010a
        /*1736*/ 	.byte	0x3f
	.zero		1


	//   ....[83]....
        /*1738*/ 	.word	0x00033c10
        /*173c*/ 	.word	0x00000003
        /*1740*/ 	.word	0x0002e880
        /*1744*/ 	.short	0x010a
        /*1746*/ 	.byte	0x3f
	.zero		1


	//   ....[84]....
        /*1748*/ 	.word	0x00033c70
        /*174c*/ 	.word	0x00000068
        /*1750*/ 	.word	0x0002e890
        /*1754*/ 	.short	0x010a
        /*1756*/ 	.byte	0x3f
	.zero		1


	//   ....[85]....
        /*1758*/ 	.word	0x00033cc0
        /*175c*/ 	.word	0x00000068
        /*1760*/ 	.word	0x0002e890
        /*1764*/ 	.short	0x010a
        /*1766*/ 	.byte	0x3f
	.zero		1


	//   ....[86]....
        /*1768*/ 	.word	0x00033d10
        /*176c*/ 	.word	0x00000068
        /*1770*/ 	.word	0x0002e890
        /*1774*/ 	.short	0x010a
        /*1776*/ 	.byte	0x3f
	.zero		1


	//   ....[87]....
        /*1778*/ 	.word	0x00033d60
        /*177c*/ 	.word	0x00000068
        /*1780*/ 	.word	0x0002e8b0
        /*1784*/ 	.short	0x010a
        /*1786*/ 	.byte	0x3f
	.zero		1


	//   ....[88]....
        /*1788*/ 	.word	0x000341d0
        /*178c*/ 	.word	0x00000011
        /*1790*/ 	.word	0x0002e800
        /*1794*/ 	.short	0x010a
        /*1796*/ 	.byte	0x3f
	.zero		1


	//   ....[89]....
        /*1798*/ 	.word	0x000346e0
        /*179c*/ 	.word	0x00000011
        /*17a0*/ 	.word	0x0002e800
        /*17a4*/ 	.short	0x010a
        /*17a6*/ 	.byte	0x3f
	.zero		1


	//   ....[90]....
        /*17a8*/ 	.word	0x00034730
        /*17ac*/ 	.word	0x00000000
        /*17b0*/ 	.word	0x0002e830
        /*17b4*/ 	.short	0x010a
        /*17b6*/ 	.byte	0x3f
	.zero		1


	//   ....[91]....
        /*17b8*/ 	.word	0x00034780
        /*17bc*/ 	.word	0x0000000f
        /*17c0*/ 	.word	0x0002e830
        /*17c4*/ 	.short	0x010a
        /*17c6*/ 	.byte	0x3f
	.zero		1


	//   ....[92]....
        /*17c8*/ 	.word	0x000347d0
        /*17cc*/ 	.word	0x0000000f
        /*17d0*/ 	.word	0x0002e850
        /*17d4*/ 	.short	0x010a
        /*17d6*/ 	.byte	0x3f
	.zero		1


	//   ....[93]....
        /*17d8*/ 	.word	0x00034820
        /*17dc*/ 	.word	0x00000000
        /*17e0*/ 	.word	0x0002e830
        /*17e4*/ 	.short	0x010a
        /*17e6*/ 	.byte	0x3f
	.zero		1


	//   ....[94]....
        /*17e8*/ 	.word	0x00034870
        /*17ec*/ 	.word	0x00000003
        /*17f0*/ 	.word	0x0002e850
        /*17f4*/ 	.short	0x010a
        /*17f6*/ 	.byte	0x3f
	.zero		1


	//   ....[95]....
        /*17f8*/ 	.word	0x000348c0
        /*17fc*/ 	.word	0x00000000
        /*1800*/ 	.word	0x0002e830
        /*1804*/ 	.short	0x010a
        /*1806*/ 	.byte	0x3f
	.zero		1


	//   ....[96]....
        /*1808*/ 	.word	0x00034910
        /*180c*/ 	.word	0x00000003
        /*1810*/ 	.word	0x0002e850
        /*1814*/ 	.short	0x010a
        /*1816*/ 	.byte	0x3f
	.zero		1


	//   ....[97]....
        /*1818*/ 	.word	0x00034960
        /*181c*/ 	.word	0x0000000d
        /*1820*/ 	.word	0x0002e850
        /*1824*/ 	.short	0x010a
        /*1826*/ 	.byte	0x3f
	.zero		1


	//   ....[98]....
        /*1828*/ 	.word	0x00035f30
        /*182c*/ 	.word	0x00000005
        /*1830*/ 	.word	0x0002e820
        /*1834*/ 	.short	0x010a
        /*1836*/ 	.byte	0x3f
	.zero		1


	//   ....[99]....
        /*1838*/ 	.word	0x00035f80
        /*183c*/ 	.word	0x00000004
        /*1840*/ 	.word	0x0002e8a0
        /*1844*/ 	.short	0x010a
        /*1846*/ 	.byte	0x3f
	.zero		1


	//   ....[100]....
        /*1848*/ 	.word	0x00035fd0
        /*184c*/ 	.word	0x00000004
        /*1850*/ 	.word	0x0002e8c0
        /*1854*/ 	.short	0x010a
        /*1856*/ 	.byte	0x3f
	.zero		1


	//   ....[101]....
        /*1858*/ 	.word	0x00036020
        /*185c*/ 	.word	0x00000005
        /*1860*/ 	.word	0x0002e8a0
        /*1864*/ 	.short	0x010a
        /*1866*/ 	.byte	0x3f
	.zero		1


	//   ....[102]....
        /*1868*/ 	.word	0x00036070
        /*186c*/ 	.word	0x00000005
        /*1870*/ 	.word	0x0002e8c0
        /*1874*/ 	.short	0x010a
        /*1876*/ 	.byte	0x3f
	.zero		1


	//   ....[103]....
        /*1878*/ 	.word	0x00036210
        /*187c*/ 	.word	0x00000002
        /*1880*/ 	.word	0x0002e880
        /*1884*/ 	.short	0x010a
        /*1886*/ 	.byte	0x3f
	.zero		1


	//   ....[104]....
        /*1888*/ 	.word	0x00036260
        /*188c*/ 	.word	0x00000002
        /*1890*/ 	.word	0x0002e840
        /*1894*/ 	.short	0x010a
        /*1896*/ 	.byte	0x3f
	.zero		1


	//   ....[105]....
        /*1898*/ 	.word	0x00036d80
        /*189c*/ 	.word	0x00000002
        /*18a0*/ 	.word	0x0002e820
        /*18a4*/ 	.short	0x010a
        /*18a6*/ 	.byte	0x3f
	.zero		1


	//   ....[106]....
        /*18a8*/ 	.word	0x00036dd0
        /*18ac*/ 	.word	0x00000006
        /*18b0*/ 	.word	0x0002e880
        /*18b4*/ 	.short	0x010a
        /*18b6*/ 	.byte	0x3f
	.zero		1


	//   ....[107]....
        /*18b8*/ 	.word	0x00036e20
        /*18bc*/ 	.word	0x00000006
        /*18c0*/ 	.word	0x0002e840
        /*18c4*/ 	.short	0x010a
        /*18c6*/ 	.byte	0x3f
	.zero		1


	//   ....[108]....
        /*18c8*/ 	.word	0x00036e70
        /*18cc*/ 	.word	0x00000014
        /*18d0*/ 	.word	0x0002e870
        /*18d4*/ 	.short	0x010a
        /*18d6*/ 	.byte	0x3f
	.zero		1


	//   ....[109]....
        /*18d8*/ 	.word	0x00036ec0
        /*18dc*/ 	.word	0x00000014
        /*18e0*/ 	.word	0x0002e860
        /*18e4*/ 	.short	0x010a
        /*18e6*/ 	.byte	0x3f
	.zero		1


	//   ....[110]....
        /*18e8*/ 	.word	0x00036f10
        /*18ec*/ 	.word	0x00000011
        /*18f0*/ 	.word	0x0002e870
        /*18f4*/ 	.short	0x010a
        /*18f6*/ 	.byte	0x3f
	.zero		1


	//   ....[111]....
        /*18f8*/ 	.word	0x00036f60
        /*18fc*/ 	.word	0x00000011
        /*1900*/ 	.word	0x0002e860
        /*1904*/ 	.short	0x010a
        /*1906*/ 	.byte	0x3f
	.zero		1


	//   ....[112]....
        /*1908*/ 	.word	0x000379d0
        /*190c*/ 	.word	0x00000000
        /*1910*/ 	.word	0x0002e820
        /*1914*/ 	.short	0x010a
        /*1916*/ 	.byte	0x3f
	.zero		1


	//   ....[113]....
        /*1918*/ 	.word	0x00037b70
        /*191c*/ 	.word	0x00000006
        /*1920*/ 	.word	0x00000000
        /*1924*/ 	.short	0x010a
        /*1926*/ 	.byte	0x3f
	.zero		1


	//   ....[114]....
        /*1928*/ 	.word	0x00037bc0
        /*192c*/ 	.word	0x00000007
        /*1930*/ 	.word	0x00000000
        /*1934*/ 	.short	0x010a
        /*1936*/ 	.byte	0x3f
	.zero		1


	//   ....[115]....
        /*1938*/ 	.word	0x00037c10
        /*193c*/ 	.word	0x00000004
        /*1940*/ 	.word	0x0002e860
        /*1944*/ 	.short	0x010a
        /*1946*/ 	.byte	0x3f
	.zero		1


	//   ....[116]....
        /*1948*/ 	.word	0x00037c60
        /*194c*/ 	.word	0x00000003
        /*1950*/ 	.word	0x0002e860
        /*1954*/ 	.short	0x010a
        /*1956*/ 	.byte	0x3f
	.zero		1


	//   ....[117]....
        /*1958*/ 	.word	0x00037cb0
        /*195c*/ 	.word	0x00000004
        /*1960*/ 	.word	0x0002e880
        /*1964*/ 	.short	0x010a
        /*1966*/ 	.byte	0x3f
	.zero		1


	//----- nvinfo : EIATTR_NUM_MBARRIERS
	.align		4
.L_239:
        /*1968*/ 	.byte	0x03, 0x38
        /*196a*/ 	.short	0x0016


	//----- nvinfo : EIATTR_EXIT_INSTR_OFFSETS
	.align		4
        /*196c*/ 	.byte	0x04, 0x1c
        /*196e*/ 	.short	(.L_241 - .L_240)


	//   ....[0]....
.L_240:
        /*1970*/ 	.word	0x00033c60


	//----- nvinfo : EIATTR_MAX_THREADS
	.align		4
.L_241:
        /*1974*/ 	.byte	0x04, 0x05
        /*1976*/ 	.short	(.L_243 - .L_242)
.L_242:
        /*1978*/ 	.word	0x00000180
        /*197c*/ 	.word	0x00000001
        /*1980*/ 	.word	0x00000001


	//----- nvinfo : EIATTR_CRS_STACK_SIZE
	.align		4
.L_243:
        /*1984*/ 	.byte	0x04, 0x1e
        /*1986*/ 	.short	(.L_245 - .L_244)
.L_244:
        /*1988*/ 	.word	0x00000000


	//----- nvinfo : EIATTR_CBANK_PARAM_SIZE
	.align		4
.L_245:
        /*198c*/ 	.byte	0x03, 0x19
        /*198e*/ 	.short	0x0af0


	//----- nvinfo : EIATTR_PARAM_CBANK
	.align		4
        /*1990*/ 	.byte	0x04, 0x0a
        /*1992*/ 	.short	(.L_247 - .L_246)
	.align		4
.L_246:
        /*1994*/ 	.word	index@(.nv.constant0._ZN7cutlass13device_kernelIN5flash11enable_sm90INS1_16FlashAttnFwdSm90INS1_25CollectiveMainloopFwdSm90ILi2EN4cute5tupleIJNS5_1CILi1EEES8_S8_EEENS6_IJNS7_ILi128EEENS7_ILi224EEESA_EEELi128ENS_12float_e4m3_tEfNS_4arch4Sm90ELb0ELb1ELb0ELb1ELb0ELb1ELb0ELb1ELb1ELb1ELb0ELb0EEENS1_21CollectiveEpilogueFwdINS6_IJSA_SA_SB_EEES9_NS_10bfloat16_tESF_Li256ELb1ELb1ELb0ELb1EEENS1_36VarlenDynamicPersistentTileSchedulerILi128ELi224ELi256ELi128ELb0ELb1ELb1ELb1ELb0ELb1EEEEEEEEEvNT_6ParamsE)
        /*1998*/ 	.short	0x0210
        /*199a*/ 	.short	0x0af0


	//----- nvinfo : EIATTR_SW_WAR
	.align		4
.L_247:
        /*199c*/ 	.byte	0x04, 0x36
        /*199e*/ 	.short	(.L_249 - .L_248)
.L_248:
        /*19a0*/ 	.word	0x00000008
.L_249:


//--------------------- .nv.info._ZN7cutlass13device_kernelIN5flash11enable_sm90INS1_16FlashAttnFwdSm90INS1_25CollectiveMainloopFwdSm90ILi2EN4cute5tupleIJNS5_1CILi1EEES8_S8_EEENS6_IJNS7_ILi128EEENS7_ILi224EEESA_EEELi128ENS_12float_e4m3_tEfNS_4arch4Sm90ELb1ELb0ELb0ELb0ELb0ELb0ELb0ELb1ELb1ELb1ELb0ELb0EEENS1_21CollectiveEpilogueFwdINS6_IJSA_SA_SB_EEES9_NS_10bfloat16_tESF_Li256ELb0ELb1ELb0ELb1EEENS1_30DynamicPersistentTileSchedulerILi256ELi128ELb0ELb1ELb1EEEEEEEEEvNT_6ParamsE --------------------------
	.section	.nv.info._ZN7cutlass13device_kernelIN5flash11enable_sm90INS1_16FlashAttnFwdSm90INS1_25CollectiveMainloopFwdSm90ILi2EN4cute5tupleIJNS5_1CILi1EEES8_S8_EEENS6_IJNS7_ILi128EEENS7_ILi224EEESA_EEELi128ENS_12float_e4m3_tEfNS_4arch4Sm90ELb1ELb0ELb0ELb0ELb0ELb0ELb0ELb1ELb1ELb1ELb0ELb0EEENS1_21CollectiveEpilogueFwdINS6_IJSA_SA_SB_EEES9_NS_10bfloat16_tESF_Li256ELb0ELb1ELb0ELb1EEENS1_30DynamicPersistentTileSchedulerILi256ELi128ELb0ELb1ELb1EEEEEEEEEvNT_6ParamsE,"",@"SHT_CUDA_INFO"
	.sectionflags	@""
	.align	4


	//----- nvinfo : EIATTR_CUDA_API_VERSION
	.align		4
        /*0000*/ 	.byte	0x04, 0x37
        /*0002*/ 	.short	(.L_251 - .L_250)
.L_250:
        /*0004*/ 	.word	0x00000082


	//----- nvinfo : EIATTR_KPARAM_INFO
	.align		4
.L_251:
        /*0008*/ 	.byte	0x04, 0x17
        /*000a*/ 	.short	(.L_253 - .L_252)
.L_252:
        /*000c*/ 	.word	0x00000000
        /*0010*/ 	.short	0x0000
        /*0012*/ 	.short	0x0070
        /*0014*/ 	.byte	0x00, 0xf0, 0x01, 0x2a


	//----- nvinfo : EIATTR_SPARSE_MMA_MASK
	.align		4
.L_253:
        /*0018*/ 	.byte	0x03, 0x50
        /*001a*/ 	.short	0x0000


	//----- nvinfo : EIATTR_MAXREG_COUNT
	.align		4
        /*001c*/ 	.byte	0x03, 0x1b
        /*001e*/ 	.short	0x00a8


	//----- nvinfo : EIATTR_NUM_BARRIERS
	.align		4
        /*0020*/ 	.byte	0x02, 0x4c
        /*0022*/ 	.byte	0x10
	.zero		1


	//----- nvinfo : EIATTR_EXTERNS
	.align		4
        /*0024*/ 	.byte	0x04, 0x0f
        /*0026*/ 	.short	(.L_255 - .L_254)


	//   ....[0]....
	.align		4
.L_254:
        /*0028*/ 	.word	index@(__assertfail)


	//----- nvinfo : EIATTR_ANNOTATIONS
	.align		4
.L_255:
        /*002c*/ 	.byte	0x04, 0x55
        /*002e*/ 	.short	(.L_257 - .L_256)


	//   ....[0]....
.L_256:
        /* <DEDUP_REMOVED lines=31> */


	//----- nvinfo : EIATTR_MERCURY_ISA_VERSION
	.align		4
.L_257:
        /*0208*/ 	.byte	0x03, 0x5f
        /*020a*/ 	.short	0x0101


	//----- nvinfo : EIATTR_INT_WARP_WIDE_INSTR_OFFSETS
	.align		4
        /*020c*/ 	.byte	0x04, 0x31
        /*020e*/ 	.short	(.L_259 - .L_258)


	//   ....[0]....
.L_258:
        /*0210*/ 	.word	0x00000130


	//   ....[1]....
        /*0214*/ 	.word	0x00000170


	//   ....[2]....
        /*0218*/ 	.word	0x000001e0


	//   ....[3]....
        /*021c*/ 	.word	0x00010cf0


	//   ....[4]....
        /*0220*/ 	.word	0x00010d80


	//   ....[5]....
        /*0224*/ 	.word	0x00013570


	//   ....[6]....
        /*0228*/ 	.word	0x00013600


	//----- nvinfo : EIATTR_COOP_GROUP_MASK_REGIDS
	.align		4
.L_259:
        /*022c*/ 	.byte	0x04, 0x29
        /*022e*/ 	.short	(.L_261 - .L_260)


	//   ....[0]....
.L_260:
        /*0230*/ 	.word	0xffffffff


	//   ....[1]....
        /*0234*/ 	.word	0xffffffff


	//   ....[2]....
        /*0238*/ 	.word	0xffffffff


	//   ....[3]....
        /*023c*/ 	.word	0xffffffff


	//   ....[4]....
        /*0240*/ 	.word	0xffffffff


	//   ....[5]....
        /*0244*/ 	.word	0xffffffff


	//   ....[6]....
        /*0248*/ 	.word	0xffffffff


	//   ....[7]....
        /*024c*/ 	.word	0xffffffff


	//   ....[8]....
        /*0250*/ 	.word	0xffffffff


	//   ....[9]....
        /*0254*/ 	.word	0xffffffff


	//   ....[10]....
        /*0258*/ 	.word	0xffffffff


	//   ....[11]....
        /*025c*/ 	.word	0xffffffff


	//   ....[12]....
        /*0260*/ 	.word	0xffffffff


	//   ....[13]....
        /*0264*/ 	.word	0xffffffff


	//   ....[14]....
        /*0268*/ 	.word	0xffffffff


	//   ....[15]....
        /*026c*/ 	.word	0xffffffff


	//   ....[16]....
        /*0270*/ 	.word	0xffffffff


	//   ....[17]....
        /*0274*/ 	.word	0xffffffff


	//   ....[18]....
        /*0278*/ 	.word	0xffffffff


	//   ....[19]....
        /*027c*/ 	.word	0xffffffff


	//   ....[20]....
        /*0280*/ 	.word	0xffffffff


	//   ....[21]....
        /*0284*/ 	.word	0xffffffff


	//   ....[22]....
        /*0288*/ 	.word	0xffffffff


	//   ....[23]....
        /*028c*/ 	.word	0xffffffff


	//   ....[24]....
        /*0290*/ 	.word	0xffffffff


	//   ....[25]....
        /*0294*/ 	.word	0xffffffff


	//   ....[26]....
        /*0298*/ 	.word	0xffffffff


	//   ....[27]....
        /*029c*/ 	.word	0xffffffff


	//   ....[28]....
        /*02a0*/ 	.word	0xffffffff


	//   ....[29]....
        /*02a4*/ 	.word	0xffffffff


	//   ....[30]....
        /*02a8*/ 	.word	0xffffffff


	//   ....[31]....
        /*02ac*/ 	.word	0xffffffff


	//   ....[32]....
        /*02b0*/ 	.word	0xffffffff


	//   ....[33]....
        /*02b4*/ 	.word	0xffffffff


	//   ....[34]....
        /*02b8*/ 	.word	0xffffffff


	//   ....[35]....
        /*02bc*/ 	.word	0xffffffff


	//   ....[36]....
        /*02c0*/ 	.word	0xffffffff


	//   ....[37]....
        /*02c4*/ 	.word	0xffffffff


	//   ....[38]....
        /*02c8*/ 	.word	0xffffffff


	//   ....[39]....
        /*02cc*/ 	.word	0xffffffff


	//   ....[40]....
        /*02d0*/ 	.word	0xffffffff


	//   ....[41]....
        /*02d4*/ 	.word	0xffffffff


	//   ....[42]....
        /*02d8*/ 	.word	0xffffffff


	//   ....[43]....
        /*02dc*/ 	.word	0xffffffff


	//   ....[44]....
        /*02e0*/ 	.word	0xffffffff


	//   ....[45]....
        /*02e4*/ 	.word	0xffffffff


	//   ....[46]....
        /*02e8*/ 	.word	0xffffffff


	//   ....[47]....
        /*02ec*/ 	.word	0xffffffff


	//   ....[48]....
        /*02f0*/ 	.word	0xffffffff


	//   ....[49]....
        /*02f4*/ 	.word	0xffffffff


	//   ....[50]....
        /*02f8*/ 	.word	0xffffffff


	//   ....[51]....
        /*02fc*/ 	.word	0xffffffff


	//   ....[52]....
        /*0300*/ 	.word	0xffffffff


	//   ....[53]....
        /*0304*/ 	.word	0xffffffff


	//   ....[54]....
        /*0308*/ 	.word	0xffffffff


	//   ....[55]....
        /*030c*/ 	.word	0xffffffff


	//   ....[56]....
        /*0310*/ 	.word	0xffffffff


	//   ....[57]....
        /*0314*/ 	.word	0xffffffff


	//   ....[58]....
        /*0318*/ 	.word	0xffffffff


	//   ....[59]....
        /*031c*/ 	.word	0xffffffff


	//   ....[60]....
        /*0320*/ 	.word	0xffffffff


	//   ....[61]....
        /*0324*/ 	.word	0xffffffff


	//   ....[62]....
        /*0328*/ 	.word	0xffffffff


	//   ....[63]....
        /*032c*/ 	.word	0xffffffff


	//   ....[64]....
        /*0330*/ 	.word	0xffffffff


	//   ....[65]....
        /*0334*/ 	.word	0xffffffff


	//   ....[66]....
        /*0338*/ 	.word	0xffffffff


	//   ....[67]....
        /*033c*/ 	.word	0xffffffff


	//   ....[68]....
        /*0340*/ 	.word	0xffffffff


	//   ....[69]....
        /*0344*/ 	.word	0xffffffff


	//   ....[70]....
        /*0348*/ 	.word	0xffffffff


	//   ....[71]....
        /*034c*/ 	.word	0xffffffff


	//   ....[72]....
        /*0350*/ 	.word	0xffffffff


	//   ....[73]....
        /*0354*/ 	.word	0xffffffff


	//   ....[74]....
        /*0358*/ 	.word	0xffffffff


	//   ....[75]....
        /*035c*/ 	.word	0xffffffff


	//   ....[76]....
        /*0360*/ 	.word	0xffffffff


	//   ....[77]....
        /*0364*/ 	.word	0xffffffff


	//   ....[78]....
        /*0368*/ 	.word	0xffffffff


	//   ....[79]....
        /*036c*/ 	.word	0xffffffff


	//   ....[80]....
        /*0370*/ 	.word	0xffffffff


	//   ....[81]....
        /*0374*/ 	.word	0xffffffff


	//   ....[82]....
        /*0378*/ 	.word	0xffffffff


	//   ....[83]....
        /*037c*/ 	.word	0xffffffff


	//   ....[84]....
        /*0380*/ 	.word	0xffffffff


	//   ....[85]....
        /*0384*/ 	.word	0xffffffff


	//   ....[86]....
        /*0388*/ 	.word	0xffffffff


	//   ....[87]....
        /*038c*/ 	.word	0xffffffff


	//   ....[88]....
        /*0390*/ 	.word	0xffffffff


	//   ....[89]....
        /*0394*/ 	.word	0xffffffff


	//   ....[90]....
        /*0398*/ 	.word	0xffffffff


	//   ....[91]....
        /*039c*/ 	.word	0xffffffff


	//   ....[92]....
        /*03a0*/ 	.word	0xffffffff


	//   ....[93]....
        /*03a4*/ 	.word	0xffffffff


	//   ....[94]....
        /*03a8*/ 	.word	0xffffffff


	//   ....[95]....
        /*03ac*/ 	.word	0xffffffff


	//   ....[96]....
        /*03b0*/ 	.word	0xffffffff


	//   ....[97]....
        /*03b4*/ 	.word	0xffffffff


	//   ....[98]....
        /*03b8*/ 	.word	0xffffffff


	//   ....[99]....
        /*03bc*/ 	.word	0xffffffff


	//   ....[100]....
        /*03c0*/ 	.word	0x0500000f


	//   ....[101]....
        /*03c4*/ 	.word	0x0500000f


	//   ....[102]....
        /*03c8*/ 	.word	0x0500000f


	//   ....[103]....
        /*03cc*/ 	.word	0x0500000f


	//   ....[104]....
        /*03d0*/ 	.word	0x0500000f


	//   ....[105]....
        /*03d4*/ 	.word	0x0500000f


	//   ....[106]....
        /*03d8*/ 	.word	0x0500000f


	//   ....[107]....
        /*03dc*/ 	.word	0x0500000f


	//   ....[108]....
        /*03e0*/ 	.word	0x0500000f


	//   ....[109]....
        /*03e4*/ 	.word	0x0500000f


	//   ....[110]....
        /*03e8*/ 	.word	0x0500000f


	//   ....[111]....
        /*03ec*/ 	.word	0x0500000f


	//   ....[112]....
        /*03f0*/ 	.word	0x0500000f


	//   ....[113]....
        /*03f4*/ 	.word	0x0500000f


	//   ....[114]....
        /*03f8*/ 	.word	0x0500000f


	//   ....[115]....
        /*03fc*/ 	.word	0x0500000f


	//   ....[116]....
        /*0400*/ 	.word	0x0500000f


	//   ....[117]....
        /*0404*/ 	.word	0x0500000f


	//----- nvinfo : EIATTR_COOP_GROUP_INSTR_OFFSETS
	.align		4
.L_261:
        /*0408*/ 	.byte	0x04, 0x28
        /*040a*/ 	.short	(.L_263 - .L_262)


	//   ....[0]....
.L_262:
        /*040c*/ 	.word	0x00000070


	//   ....[1]....
        /*0410*/ 	.word	0x00000140


	//   ....[2]....
        /*0414*/ 	.word	0x00000190


	//   ....[3]....
        /*0418*/ 	.word	0x000003c0


	//   ....[4]....
        /*041c*/ 	.word	0x00000520


	//   ....[5]....
        /*0420*/ 	.word	0x00000640


	//   ....[6]....
        /*0424*/ 	.word	0x000007a0


	//   ....[7]....
        /*0428*/ 	.word	0x00001780


	//   ....[8]....
        /*042c*/ 	.word	0x000023e0


	//   ....[9]....
        /*0430*/ 	.word	0x00002dc0


	//   ....[10]....
        /*0434*/ 	.word	0x00003320


	//   ....[11]....
        /*0438*/ 	.word	0x000033e0


	//   ....[12]....
        /*043c*/ 	.word	0x000042f0


	//   ....[13]....
        /*0440*/ 	.word	0x000043b0


	//   ....[14]....
        /*0444*/ 	.word	0x000067f0


	//   ....[15]....
        /*0448*/ 	.word	0x00006830


	//   ....[16]....
        /*044c*/ 	.word	0x000073b0


	//   ....[17]....
        /*0450*/ 	.word	0x00007480


	//   ....[18]....
        /*0454*/ 	.word	0x00008440


	//   ....[19]....
        /*0458*/ 	.word	0x000084f0


	//   ....[20]....
        /*045c*/ 	.word	0x0000b480


	//   ....[21]....
        /*0460*/ 	.word	0x0000b490


	//   ....[22]....
        /*0464*/ 	.word	0x0000b4d0


	//   ....[23]....
        /*0468*/ 	.word	0x0000b4e0


	//   ....[24]....
        /*046c*/ 	.word	0x0000d900


	//   ....[25]....
        /*0470*/ 	.word	0x0000d920


	//   ....[26]....
        /*0474*/ 	.word	0x0000d980


	//   ....[27]....
        /*0478*/ 	.word	0x0000d990


	//   ....[28]....
        /*047c*/ 	.word	0x0000ece0


	//   ....[29]....
        /*0480*/ 	.word	0x0000ecf0


	//   ....[30]....
        /*0484*/ 	.word	0x0000ed00


	//   ....[31]....
        /*0488*/ 	.word	0x0000ed10


	//   ....[32]....
        /*048c*/ 	.word	0x0000ed20


	//   ....[33]....
        /*0490*/ 	.word	0x0000ed30


	//   ....[34]....
        /*0494*/ 	.word	0x0000ed40


	//   ....[35]....
        /*0498*/ 	.word	0x0000ed50


	//   ....[36]....
        /*049c*/ 	.word	0x0000ed60


	//   ....[37]....
        /*04a0*/ 	.word	0x0000ed70


	//   ....[38]....
        /*04a4*/ 	.word	0x0000eda0


	//   ....[39]....
        /*04a8*/ 	.word	0x0000edb0


	//   ....[40]....
        /*04ac*/ 	.word	0x0000edc0


	//   ....[41]....
        /*04b0*/ 	.word	0x0000edd0


	//   ....[42]....
        /*04b4*/ 	.word	0x0000edf0


	//   ....[43]....
        /*04b8*/ 	.word	0x0000ee00


	//   ....[44]....
        /*04bc*/ 	.word	0x0000ee30


	//   ....[45]....
        /*04c0*/ 	.word	0x0000ee40


	//   ....[46]....
        /*04c4*/ 	.word	0x0000ee60


	//   ....[47]....
        /*04c8*/ 	.word	0x0000ee70


	//   ....[48]....
        /*04cc*/ 	.word	0x0000ee80


	//   ....[49]....
        /*04d0*/ 	.word	0x0000ee90


	//   ....[50]....
        /*04d4*/ 	.word	0x0000eea0


	//   ....[51]....
        /*04d8*/ 	.word	0x0000eeb0


	//   ....[52]....
        /*04dc*/ 	.word	0x0000eed0


	//   ....[53]....
        /*04e0*/ 	.word	0x0000ef00


	//   ....[54]....
        /*04e4*/ 	.word	0x0000ef40


	//   ....[55]....
        /*04e8*/ 	.word	0x0000ef80


	//   ....[56]....
        /*04ec*/ 	.word	0x0000efc0


	//   ....[57]....
        /*04f0*/ 	.word	0x0000f000


	//   ....[58]....
        /*04f4*/ 	.word	0x0000f010


	//   ....[59]....
        /*04f8*/ 	.word	0x0000f020


	//   ....[60]....
        /*04fc*/ 	.word	0x0000f110


	//   ....[61]....
        /*0500*/ 	.word	0x0000f140


	//   ....[62]....
        /*0504*/ 	.word	0x0000f170


	//   ....[63]....
        /*0508*/ 	.word	0x0000f1a0


	//   ....[64]....
        /*050c*/ 	.word	0x0000f680


	//   ....[65]....
        /*0510*/ 	.word	0x0000f690


	//   ....[66]....
        /*0514*/ 	.word	0x0000f750


	//   ....[67]....
        /*0518*/ 	.word	0x0000f770


	//   ....[68]....
        /*051c*/ 	.word	0x0000f830


	//   ....[69]....
        /*0520*/ 	.word	0x0000f850


	//   ....[70]....
        /*0524*/ 	.word	0x0000f920


	//   ....[71]....
        /*0528*/ 	.word	0x0000f940


	//   ....[72]....
        /*052c*/ 	.word	0x0000ffe0


	//   ....[73]....
        /*0530*/ 	.word	0x00010000


	//   ....[74]....
        /*0534*/ 	.word	0x000100c0


	//   ....[75]....
        /*0538*/ 	.word	0x000100e0


	//   ....[76]....
        /*053c*/ 	.word	0x000101a0


	//   ....[77]....
        /*0540*/ 	.word	0x000101c0


	//   ....[78]....
        /*0544*/ 	.word	0x00010290


	//   ....[79]....
        /*0548*/ 	.word	0x000102b0


	//   ....[80]....
        /*054c*/ 	.word	0x00010410


	//   ....[81]....
        /*0550*/ 	.word	0x000114d0


	//   ....[82]....
        /*0554*/ 	.word	0x00011fd0


	//   ....[83]....
        /*0558*/ 	.word	0x00012000


	//   ....[84]....
        /*055c*/ 	.word	0x00012030


	//   ....[85]....
        /*0560*/ 	.word	0x00012050


	//   ....[86]....
        /*0564*/ 	.word	0x000120f0


	//   ....[87]....
        /*0568*/ 	.word	0x00012100


	//   ....[88]....
        /*056c*/ 	.word	0x00012170


	//   ....[89]....
        /*0570*/ 	.word	0x00012180


	//   ....[90]....
        /*0574*/ 	.word	0x000121f0


	//   ....[91]....
        /*0578*/ 	.word	0x00012200


	//   ....[92]....
        /*057c*/ 	.word	0x00012270


	//   ....[93]....
        /*0580*/ 	.word	0x00012280


	//   ....[94]....
        /*0584*/ 	.word	0x000122f0


	//   ....[95]....
        /*0588*/ 	.word	0x00012300


	//   ....[96]....
        /*058c*/ 	.word	0x00012310


	//   ....[97]....
        /*0590*/ 	.word	0x00012320


	//   ....[98]....
        /*0594*/ 	.word	0x00014010


	//   ....[99]....
        /*0598*/ 	.word	0x000141b0


	//   ....[100]....
        /*059c*/ 	.word	0x000147b0


	//   ....[101]....
        /*05a0*/ 	.word	0x00014960


	//   ....[102]....
        /*05a4*/ 	.word	0x000149c0


	//   ....[103]....
        /*05a8*/ 	.word	0x00014a50


	//   ....[104]....
        /*05ac*/ 	.word	0x00014b40


	//   ....[105]....
        /*05b0*/ 	.word	0x00014ba0


	//   ....[106]....
        /*05b4*/ 	.word	0x00014c70


	//   ....[107]....
        /*05b8*/ 	.word	0x00014cd0


	//   ....[108]....
        /*05bc*/ 	.word	0x00014db0


	//   ....[109]....
        /*05c0*/ 	.word	0x00014e10


	//   ....[110]....
        /*05c4*/ 	.word	0x00014ef0


	//   ....[111]....
        /*05c8*/ 	.word	0x00014f50


	//   ....[112]....
        /*05cc*/ 	.word	0x00015030


	//   ....[113]....
        /*05d0*/ 	.word	0x00015090


	//   ....[114]....
        /*05d4*/ 	.word	0x00015160


	//   ....[115]....
        /*05d8*/ 	.word	0x000151c0


	//   ....[116]....
        /*05dc*/ 	.word	0x00015280


	//   ....[117]....
        /*05e0*/ 	.word	0x000155d0


	//----- nvinfo : EIATTR_REG_RECONFIG
	.align		4
.L_263:
        /*05e4*/ 	.byte	0x01, 0x54
	.zero		2


	//----- nvinfo : EIATTR_SYSCALL_OFFSETS
	.align		4
        /*05e8*/ 	.byte	0x04, 0x46
        /*05ea*/ 	.short	(.L_265 - .L_264)


	//   ....[0]....
.L_264:
        /*05ec*/ 	.word	0x00001960


	//   ....[1]....
        /*05f0*/ 	.word	0x00010ef0


	//   ....[2]....
        /*05f4*/ 	.word	0x00011080


	//   ....[3]....
        /*05f8*/ 	.word	0x000111d0


	//   ....[4]....
        /*05fc*/ 	.word	0x00011320


	//   ....[5]....
        /*0600*/ 	.word	0x00011c00


	//----- nvinfo : EIATTR_MBARRIER_INSTR_OFFSETS
	.align		4
.L_265:
        /*0604*/ 	.byte	0x04, 0x39
        /*0606*/ 	.short	(.L_267 - .L_266)


	//   ....[0]....
.L_266:
        /*0608*/ 	.word	0x00000270
        /*060c*/ 	.word	0x000000ff
        /*0610*/ 	.word	0x0002e800
        /*0614*/ 	.short	0x0100
        /*0616*/ 	.byte	0x08
	.zero		1


	//   ....[1]....
        /*0618*/ 	.word	0x00000280
        /*061c*/ 	.word	0x000000ff
        /*0620*/ 	.word	0x0002e820
        /*0624*/ 	.short	0x0100
        /*0626*/ 	.byte	0x08
	.zero		1


	//   ....[2]....
        /*0628*/ 	.word	0x00000370
        /*062c*/ 	.word	0x000000ff
        /*0630*/ 	.word	0x0002e830
        /*0634*/ 	.short	0x0100
        /*0636*/ 	.byte	0x08
	.zero		1


	//   ....[3]....
        /*0638*/ 	.word	0x00000380
        /*063c*/ 	.word	0x000000ff
        /*0640*/ 	.word	0x0002e840
        /*0644*/ 	.short	0x0100
        /*0646*/ 	.byte	0x08
	.zero		1


	//   ....[4]....
        /*0648*/ 	.word	0x00000390
        /*064c*/ 	.word	0x000000ff
        /*0650*/ 	.word	0x0002e838
        /*0654*/ 	.short	0x0100
        /*0656*/ 	.byte	0x08
	.zero		1


	//   ....[5]....
        /*0658*/ 	.word	0x000003a0
        /*065c*/ 	.word	0x000000ff
        /*0660*/ 	.word	0x0002e848
        /*0664*/ 	.short	0x0100
        /*0666*/ 	.byte	0x08
	.zero		1


	//   ....[6]....
        /*0668*/ 	.word	0x000004d0
        /*066c*/ 	.word	0x000000ff
        /*0670*/ 	.word	0x0002e850
        /*0674*/ 	.short	0x0100
        /*0676*/ 	.byte	0x08
	.zero		1


	//   ....[7]....
        /*0678*/ 	.word	0x000004e0
        /*067c*/ 	.word	0x000000ff
        /*0680*/ 	.word	0x0002e860
        /*0684*/ 	.short	0x0100
        /*0686*/ 	.byte	0x08
	.zero		1


	//   ....[8]....
        /*0688*/ 	.word	0x000004f0
        /*068c*/ 	.word	0x000000ff
        /*0690*/ 	.word	0x0002e858
        /*0694*/ 	.short	0x0100
        /*0696*/ 	.byte	0x08
	.zero		1


	//   ....[9]....
        /*0698*/ 	.word	0x00000500
        /*069c*/ 	.word	0x000000ff
        /*06a0*/ 	.word	0x0002e868
        /*06a4*/ 	.short	0x0100
        /*06a6*/ 	.byte	0x08
	.zero		1


	//   ....[10]....
        /*06a8*/ 	.word	0x000005f0
        /*06ac*/ 	.word	0x000000ff
        /*06b0*/ 	.word	0x0002e870
        /*06b4*/ 	.short	0x0100
        /*06b6*/ 	.byte	0x06
	.zero		1


	//   ....[11]....
        /*06b8*/ 	.word	0x00000600
        /*06bc*/ 	.word	0x000000ff
        /*06c0*/ 	.word	0x0002e880
        /*06c4*/ 	.short	0x0100
        /*06c6*/ 	.byte	0x06
	.zero		1


	//   ....[12]....
        /*06c8*/ 	.word	0x00000610
        /*06cc*/ 	.word	0x000000ff
        /*06d0*/ 	.word	0x0002e878
        /*06d4*/ 	.short	0x0100
        /*06d6*/ 	.byte	0x06
	.zero		1


	//   ....[13]....
        /*06d8*/ 	.word	0x00000620
        /*06dc*/ 	.word	0x000000ff
        /*06e0*/ 	.word	0x0002e888
        /*06e4*/ 	.short	0x0100
        /*06e6*/ 	.byte	0x06
	.zero		1


	//   ....[14]....
        /*06e8*/ 	.word	0x00000750
        /*06ec*/ 	.word	0x000000ff
        /*06f0*/ 	.word	0x0002e890
        /*06f4*/ 	.short	0x0100
        /*06f6*/ 	.byte	0x08
	.zero		1


	//   ....[15]....
        /*06f8*/ 	.word	0x00000760
        /*06fc*/ 	.word	0x000000ff
        /*0700*/ 	.word	0x0002e8a0
        /*0704*/ 	.short	0x0100
        /*0706*/ 	.byte	0x08
	.zero		1


	//   ....[16]....
        /*0708*/ 	.word	0x00000770
        /*070c*/ 	.word	0x000000ff
        /*0710*/ 	.word	0x0002e898
        /*0714*/ 	.short	0x0100
        /*0716*/ 	.byte	0x08
	.zero		1


	//   ....[17]....
        /*0718*/ 	.word	0x00000780
        /*071c*/ 	.word	0x000000ff
        /*0720*/ 	.word	0x0002e8a8
        /*0724*/ 	.short	0x0100
        /*0726*/ 	.byte	0x08
	.zero		1


	//   ....[18]....
        /*0728*/ 	.word	0x000008b0
        /*072c*/ 	.word	0x000000ff
        /*0730*/ 	.word	0x0002e8b0
        /*0734*/ 	.short	0x0100
        /*0736*/ 	.byte	0x08
	.zero		1


	//   ....[19]....
        /*0738*/ 	.word	0x000008c0
        /*073c*/ 	.word	0x000000ff
        /*0740*/ 	.word	0x0002e8c0
        /*0744*/ 	.short	0x0100
        /*0746*/ 	.byte	0x08
	.zero		1


	//   ....[20]....
        /*0748*/ 	.word	0x000008d0
        /*074c*/ 	.word	0x000000ff
        /*0750*/ 	.word	0x0002e8b8
        /*0754*/ 	.short	0x0100
        /*0756*/ 	.byte	0x08
	.zero		1


	//   ....[21]....
        /*0758*/ 	.word	0x000008e0
        /*075c*/ 	.word	0x000000ff
        /*0760*/ 	.word	0x0002e8c8
        /*0764*/ 	.short	0x0100
        /*0766*/ 	.byte	0x08
	.zero		1


	//   ....[22]....
        /*0768*/ 	.word	0x000019e0
        /*076c*/ 	.word	0x000000ff
        /*0770*/ 	.word	0x0002e800
        /*0774*/ 	.short	0x010a
        /*0776*/ 	.byte	0x29
	.zero		1


	//   ....[23]....
        /*0778*/ 	.word	0x00001a60
        /*077c*/ 	.word	0x00000002
        /*0780*/ 	.word	0x0002e830
        /*0784*/ 	.short	0x010a
        /*0786*/ 	.byte	0x3f
	.zero		1


	//   ....[24]....
        /*0788*/ 	.word	0x00001aa0
        /*078c*/ 	.word	0x00000002
        /*0790*/ 	.word	0x0002e830
        /*0794*/ 	.short	0x010a
        /*0796*/ 	.byte	0x3f
	.zero		1


	//   ....[25]....
        /*0798*/ 	.word	0x000046f0
        /*079c*/ 	.word	0x00000057
        /*07a0*/ 	.word	0x00000000
        /*07a4*/ 	.short	0x0101
        /*07a6*/ 	.byte	0x3f
	.zero		1


	//   ....[26]....
        /*07a8*/ 	.word	0x00005a00
        /*07ac*/ 	.word	0x000000ff
        /*07b0*/ 	.word	0x0002e830
        /*07b4*/ 	.short	0x010a
        /*07b6*/ 	.byte	0x06
	.zero		1


	//   ....[27]....
        /*07b8*/ 	.word	0x00005a40
        /*07bc*/ 	.word	0x000000ff
        /*07c0*/ 	.word	0x0002e830
        /*07c4*/ 	.short	0x010a
        /*07c6*/ 	.byte	0x06
	.zero		1


	//   ....[28]....
        /*07c8*/ 	.word	0x00006650
        /*07cc*/ 	.word	0x000000ff
        /*07d0*/ 	.word	0x0002e850
        /*07d4*/ 	.short	0x010a
        /*07d6*/ 	.byte	0x06
	.zero		1


	//   ....[29]....
        /*07d8*/ 	.word	0x00006690
        /*07dc*/ 	.word	0x000000ff
        /*07e0*/ 	.word	0x0002e850
        /*07e4*/ 	.short	0x010a
        /*07e6*/ 	.byte	0x06
	.zero		1


	//   ....[30]....
        /*07e8*/ 	.word	0x00009360
        /*07ec*/ 	.word	0x00000002
        /*07f0*/ 	.word	0x00000000
        /*07f4*/ 	.short	0x0101
        /*07f6*/ 	.byte	0x3f
	.zero		1


	//   ....[31]....
        /*07f8*/ 	.word	0x00009790
        /*07fc*/ 	.word	0x000000ff
        /*0800*/ 	.word	0x00000000
        /*0804*/ 	.short	0x0101
        /*0806*/ 	.byte	0x06
	.zero		1


	//   ....[32]....
        /*0808*/ 	.word	0x00009fe0
        /*080c*/ 	.word	0x000000ff
        /*0810*/ 	.word	0x0002e830
        /*0814*/ 	.short	0x010a
        /*0816*/ 	.byte	0x06
	.zero		1


	//   ....[33]....
        /*0818*/ 	.word	0x0000a020
        /*081c*/ 	.word	0x000000ff
        /*0820*/ 	.word	0x0002e830
        /*0824*/ 	.short	0x010a
        /*0826*/ 	.byte	0x06
	.zero		1


	//   ....[34]....
        /*0828*/ 	.word	0x0000ac00
        /*082c*/ 	.word	0x000000ff
        /*0830*/ 	.word	0x0002e850
        /*0834*/ 	.short	0x010a
        /*0836*/ 	.byte	0x06
	.zero		1


	//   ....[35]....
        /*0838*/ 	.word	0x0000ac40
        /*083c*/ 	.word	0x000000ff
        /*0840*/ 	.word	0x0002e850
        /*0844*/ 	.short	0x010a
        /*0846*/ 	.byte	0x06
	.zero		1


	//   ....[36]....
        /*0848*/ 	.word	0x0000cac0
        /*084c*/ 	.word	0x00000002
        /*0850*/ 	.word	0x00000000
        /*0854*/ 	.short	0x0101
        /*0856*/ 	.byte	0x3f
	.zero		1


	//   ....[37]....
        /*0858*/ 	.word	0x0000cdd0
        /*085c*/ 	.word	0x000000ff
        /*0860*/ 	.word	0x00000000
        /*0864*/ 	.short	0x0101
        /*0866*/ 	.byte	0x06
	.zero		1


	//   ....[38]....
        /*0868*/ 	.word	0x0000d550
        /*086c*/ 	.word	0x000000ff
        /*0870*/ 	.word	0x0002e850
        /*0874*/ 	.short	0x010a
        /*0876*/ 	.byte	0x04
	.zero		1


	//   ....[39]....
        /*0878*/ 	.word	0x0000d590
        /*087c*/ 	.word	0x000000ff
        /*0880*/ 	.word	0x0002e850
        /*0884*/ 	.short	0x010a
        /*0886*/ 	.byte	0x04
	.zero		1


	//   ....[40]....
        /*0888*/ 	.word	0x0000dc90
        /*088c*/ 	.word	0x000000ff
        /*0890*/ 	.word	0x00000000
        /*0894*/ 	.short	0x0101
        /*0896*/ 	.byte	0x04
	.zero		1


	//   ....[41]....
        /*0898*/ 	.word	0x0000f670
        /*089c*/ 	.word	0x00000000
        /*08a0*/ 	.word	0x00000000
        /*08a4*/ 	.short	0x0101
        /*08a6*/ 	.byte	0x3f
	.zero		1


	//   ....[42]....
        /*08a8*/ 	.word	0x00011750
        /*08ac*/ 	.word	0x00000004
        /*08b0*/ 	.word	0x0002e880
        /*08b4*/ 	.short	0x010a
        /*08b6*/ 	.byte	0x3f
	.zero		1


	//   ....[43]....
        /*08b8*/ 	.word	0x000118e0
        /*08bc*/ 	.word	0x00000004
        /*08c0*/ 	.word	0x0002e840
        /*08c4*/ 	.short	0x010a
        /*08c6*/ 	.byte	0x3f
	.zero		1


	//   ....[44]....
        /*08c8*/ 	.word	0x00012400
        /*08cc*/ 	.word	0x00000012
        /*08d0*/ 	.word	0x0002e800
        /*08d4*/ 	.short	0x0107
        /*08d6*/ 	.byte	0x3f
	.zero		1


	//   ....[45]....
        /*08d8*/ 	.word	0x000124f0
        /*08dc*/ 	.word	0x00000012
        /*08e0*/ 	.word	0x0002e800
        /*08e4*/ 	.short	0x0101
        /*08e6*/ 	.byte	0x3f
	.zero		1


	//   ....[46]....
        /*08e8*/ 	.word	0x00012510
        /*08ec*/ 	.word	0x00000012
        /*08f0*/ 	.word	0x0002e820
        /*08f4*/ 	.short	0x010a
        /*08f6*/ 	.byte	0x3f
	.zero		1


	//   ....[47]....
        /*08f8*/ 	.word	0x00012820
        /*08fc*/ 	.word	0x00000004
        /*0900*/ 	.word	0x0002e880
        /*0904*/ 	.short	0x010a
        /*0906*/ 	.byte	0x3f
	.zero		1


	//   ....[48]....
        /*0908*/ 	.word	0x00012a70
        /*090c*/ 	.word	0x00000004
        /*0910*/ 	.word	0x0002e840
        /*0914*/ 	.short	0x010a
        /*0916*/ 	.byte	0x3f
	.zero		1


	//   ....[49]....
        /*0918*/ 	.word	0x00012d40
        /*091c*/ 	.word	0x00000013
        /*0920*/ 	.word	0x0002e870
        /*0924*/ 	.short	0x010a
        /*0926*/ 	.byte	0x3f
	.zero		1


	//   ....[50]....
        /*0928*/ 	.word	0x00012db0
        /*092c*/ 	.word	0x00000013
        /*0930*/ 	.word	0x0002e860
        /*0934*/ 	.short	0x010a
        /*0936*/ 	.byte	0x3f
	.zero		1


	//   ....[51]....
        /*0938*/ 	.word	0x00013450
        /*093c*/ 	.word	0x00000013
        /*0940*/ 	.word	0x0002e850
        /*0944*/ 	.short	0x0101
        /*0946*/ 	.byte	0x3f
	.zero		1


	//   ....[52]....
        /*0948*/ 	.word	0x000134d0
        /*094c*/ 	.word	0x00000013
        /*0950*/ 	.word	0x00000000
        /*0954*/ 	.short	0x0101
        /*0956*/ 	.byte	0x3f
	.zero		1


	//   ....[53]....
        /*0958*/ 	.word	0x000136e0
        /*095c*/ 	.word	0x00000010
        /*0960*/ 	.word	0x0002e870
        /*0964*/ 	.short	0x010a
        /*0966*/ 	.byte	0x3f
	.zero		1


	//   ....[54]....
        /*0968*/ 	.word	0x00013770
        /*096c*/ 	.word	0x00000010
        /*0970*/ 	.word	0x0002e860
        /*0974*/ 	.short	0x010a
        /*0976*/ 	.byte	0x3f
	.zero		1


	//   ....[55]....
        /*0978*/ 	.word	0x00013e30
        /*097c*/ 	.word	0x00000010
        /*0980*/ 	.word	0x0002e850
        /*0984*/ 	.short	0x0101
        /*0986*/ 	.byte	0x3f
	.zero		1


	//   ....[56]....
        /*0988*/ 	.word	0x00013e70
        /*098c*/ 	.word	0x00000000
        /*0990*/ 	.word	0x00000000
        /*0994*/ 	.short	0x0101
        /*0996*/ 	.byte	0x3f
	.zero		1


	//   ....[57]....
        /*0998*/ 	.word	0x00014130
        /*099c*/ 	.word	0x00000000
        /*09a0*/ 	.word	0x0002e820
        /*09a4*/ 	.short	0x010a
        /*09a6*/ 	.byte	0x3f
	.zero		1


	//   ....[58]....
        /*09a8*/ 	.word	0x000142f0
        /*09ac*/ 	.word	0x00000006
        /*09b0*/ 	.word	0x00000000
        /*09b4*/ 	.short	0x010a
        /*09b6*/ 	.byte	0x3f
	.zero		1


	//   ....[59]....
        /*09b8*/ 	.word	0x00014360
        /*09bc*/ 	.word	0x00000007
        /*09c0*/ 	.word	0x00000000
        /*09c4*/ 	.short	0x010a
        /*09c6*/ 	.byte	0x3f
	.zero		1


	//   ....[60]....
        /*09c8*/ 	.word	0x000143c0
        /*09cc*/ 	.word	0x00000004
        /*09d0*/ 	.word	0x0002e860
        /*09d4*/ 	.short	0x010a
        /*09d6*/ 	.byte	0x3f
	.zero		1


	//   ....[61]....
        /*09d8*/ 	.word	0x00014410
        /*09dc*/ 	.word	0x00000003
        /*09e0*/ 	.word	0x0002e860
        /*09e4*/ 	.short	0x010a
        /*09e6*/ 	.byte	0x3f
	.zero		1


	//   ....[62]....
        /*09e8*/ 	.word	0x00014450
        /*09ec*/ 	.word	0x00000004
        /*09f0*/ 	.word	0x0002e880
        /*09f4*/ 	.short	0x010a
        /*09f6*/ 	.byte	0x3f
	.zero		1


	//   ....[63]....
        /*09f8*/ 	.word	0x00014470
        /*09fc*/ 	.word	0x00000003
        /*0a00*/ 	.word	0x0002e880
        /*0a04*/ 	.short	0x010a
        /*0a06*/ 	.byte	0x3f
	.zero		1


	//   ....[64]....
        /*0a08*/ 	.word	0x000144e0
        /*0a0c*/ 	.word	0x00000003
        /*0a10*/ 	.word	0x0002e800
        /*0a14*/ 	.short	0x010a
        /*0a16*/ 	.byte	0x3f
	.zero		1


	//   ....[65]....
        /*0a18*/ 	.word	0x00014530
        /*0a1c*/ 	.word	0x00000002
        /*0a20*/ 	.word	0x0002e830
        /*0a24*/ 	.short	0x010a
        /*0a26*/ 	.byte	0x3f
	.zero		1


	//   ....[66]....
        /*0a28*/ 	.word	0x00014590
        /*0a2c*/ 	.word	0x00000007
        /*0a30*/ 	.word	0x0002e830
        /*0a34*/ 	.short	0x010a
        /*0a36*/ 	.byte	0x3f
	.zero		1


	//   ....[67]....
        /*0a38*/ 	.word	0x000145f0
        /*0a3c*/ 	.word	0x00000007
        /*0a40*/ 	.word	0x0002e850
        /*0a44*/ 	.short	0x010a
        /*0a46*/ 	.byte	0x3f
	.zero		1


	//   ....[68]....
        /*0a48*/ 	.word	0x00014650
        /*0a4c*/ 	.word	0x00000007
        /*0a50*/ 	.word	0x0002e830
        /*0a54*/ 	.short	0x010a
        /*0a56*/ 	.byte	0x3f
	.zero		1


	//   ....[69]....
        /*0a58*/ 	.word	0x000146b0
        /*0a5c*/ 	.word	0x00000007
        /*0a60*/ 	.word	0x0002e850
        /*0a64*/ 	.short	0x010a
        /*0a66*/ 	.byte	0x3f
	.zero		1


	//   ....[70]....
        /*0a68*/ 	.word	0x00014710
        /*0a6c*/ 	.word	0x00000005
        /*0a70*/ 	.word	0x0002e850
        /*0a74*/ 	.short	0x010a
        /*0a76*/ 	.byte	0x3f
	.zero		1


	//   ....[71]....
        /*0a78*/ 	.word	0x00014860
        /*0a7c*/ 	.word	0x00000004
        /*0a80*/ 	.word	0x0002e880
        /*0a84*/ 	.short	0x010a
        /*0a86*/ 	.byte	0x3f
	.zero		1


	//   ....[72]....
        /*0a88*/ 	.word	0x000148b0
        /*0a8c*/ 	.word	0x00000004
        /*0a90*/ 	.word	0x0002e840
        /*0a94*/ 	.short	0x010a
        /*0a96*/ 	.byte	0x3f
	.zero		1


	//   ....[73]....
        /*0a98*/ 	.word	0x000152c0
        /*0a9c*/ 	.word	0x00000012
        /*0aa0*/ 	.word	0x0002e820
        /*0aa4*/ 	.short	0x010a
        /*0aa6*/ 	.byte	0x3f
	.zero		1


	//   ....[74]....
        /*0aa8*/ 	.word	0x00015310
        /*0aac*/ 	.word	0x00000004
        /*0ab0*/ 	.word	0x0002e880
        /*0ab4*/ 	.short	0x010a
        /*0ab6*/ 	.byte	0x3f
	.zero		1


	//   ....[75]....
        /*0ab8*/ 	.word	0x00015360
        /*0abc*/ 	.word	0x00000004
        /*0ac0*/ 	.word	0x0002e840
        /*0ac4*/ 	.short	0x010a
        /*0ac6*/ 	.byte	0x3f
	.zero		1


	//   ....[76]....
        /*0ac8*/ 	.word	0x000153b0
        /*0acc*/ 	.word	0x00000013
        /*0ad0*/ 	.word	0x0002e870
        /*0ad4*/ 	.short	0x010a
        /*0ad6*/ 	.byte	0x3f
	.zero		1


	//   ....[77]....
        /*0ad8*/ 	.word	0x00015400
        /*0adc*/ 	.word	0x00000013
        /*0ae0*/ 	.word	0x0002e860
        /*0ae4*/ 	.short	0x010a
        /*0ae6*/ 	.byte	0x3f
	.zero		1


	//   ....[78]....
        /*0ae8*/ 	.word	0x00015450
        /*0aec*/ 	.word	0x00000010
        /*0af0*/ 	.word	0x0002e870
        /*0af4*/ 	.short	0x010a
        /*0af6*/ 	.byte	0x3f
	.zero		1


	//   ....[79]....
        /*0af8*/ 	.word	0x000154a0
        /*0afc*/ 	.word	0x00000010
        /*0b00*/ 	.word	0x0002e860
        /*0b04*/ 	.short	0x010a
        /*0b06*/ 	.byte	0x3f
	.zero		1


	//   ....[80]....
        /*0b08*/ 	.word	0x000154f0
        /*0b0c*/ 	.word	0x00000000
        /*0b10*/ 	.word	0x0002e820
        /*0b14*/ 	.short	0x010a
        /*0b16*/ 	.byte	0x3f
	.zero		1


	//   ....[81]....
        /*0b18*/ 	.word	0x00015690
        /*0b1c*/ 	.word	0x00000006
        /*0b20*/ 	.word	0x00000000
        /*0b24*/ 	.short	0x010a
        /*0b26*/ 	.byte	0x3f
	.zero		1


	//   ....[82]....
        /*0b28*/ 	.word	0x000156e0
        /*0b2c*/ 	.word	0x00000007
        /*0b30*/ 	.word	0x00000000
        /*0b34*/ 	.short	0x010a
        /*0b36*/ 	.byte	0x3f
	.zero		1


	//   ....[83]....
        /*0b38*/ 	.word	0x00015730
        /*0b3c*/ 	.word	0x00000004
        /*0b40*/ 	.word	0x0002e860
        /*0b44*/ 	.short	0x010a
        /*0b46*/ 	.byte	0x3f
	.zero		1


	//   ....[84]....
        /*0b48*/ 	.word	0x00015780
        /*0b4c*/ 	.word	0x00000003
        /*0b50*/ 	.word	0x0002e860
        /*0b54*/ 	.short	0x010a
        /*0b56*/ 	.byte	0x3f
	.zero		1


	//   ....[85]....
        /*0b58*/ 	.word	0x000157d0
        /*0b5c*/ 	.word	0x00000004
        /*0b60*/ 	.word	0x0002e880
        /*0b64*/ 	.short	0x010a
        /*0b66*/ 	.byte	0x3f
	.zero		1


	//----- nvinfo : EIATTR_NUM_MBARRIERS
	.align		4
.L_267:
        /*0b68*/ 	.byte	0x03, 0x38
        /*0b6a*/ 	.short	0x0016


	//----- nvinfo : EIATTR_EXIT_INSTR_OFFSETS
	.align		4
        /*0b6c*/ 	.byte	0x04, 0x1c
        /*0b6e*/ 	.short	(.L_269 - .L_268)


	//   ....[0]....
.L_268:
        /*0b70*/ 	.word	0x00000a40


	//   ....[1]....
        /*0b74*/ 	.word	0x000103b0


	//   ....[2]....
        /*0b78*/ 	.word	0x000144c0


	//----- nvinfo : EIATTR_MAX_THREADS
	.align		4
.L_269:
        /*0b7c*/ 	.byte	0x04, 0x05
        /*0b7e*/ 	.short	(.L_271 - .L_270)
.L_270:
        /*0b80*/ 	.word	0x00000180
        /*0b84*/ 	.word	0x00000001
        /*0b88*/ 	.word	0x00000001


	//----- nvinfo : EIATTR_CRS_STACK_SIZE
	.align		4
.L_271:
        /*0b8c*/ 	.byte	0x04, 0x1e
        /*0b8e*/ 	.short	(.L_273 - .L_272)
.L_272:
        /*0b90*/ 	.word	0x00000000


	//----- nvinfo : EIATTR_CBANK_PARAM_SIZE
	.align		4
.L_273:
        /*0b94*/ 	.byte	0x03, 0x19
        /*0b96*/ 	.short	0x0af0


	//----- nvinfo : EIATTR_PARAM_CBANK
	.align		4
        /*0b98*/ 	.byte	0x04, 0x0a
        /*0b9a*/ 	.short	(.L_275 - .L_274)
	.align		4
.L_274:
        /*0b9c*/ 	.word	index@(.nv.constant0._ZN7cutlass13device_kernelIN5flash11enable_sm90INS1_16FlashAttnFwdSm90INS1_25CollectiveMainloopFwdSm90ILi2EN4cute5tupleIJNS5_1CILi1EEES8_S8_EEENS6_IJNS7_ILi128EEENS7_ILi224EEESA_EEELi128ENS_12float_e4m3_tEfNS_4arch4Sm90ELb1ELb0ELb0ELb0ELb0ELb0ELb0ELb1ELb1ELb1ELb0ELb0EEENS1_21CollectiveEpilogueFwdINS6_IJSA_SA_SB_EEES9_NS_10bfloat16_tESF_Li256ELb0ELb1ELb0ELb1EEENS1_30DynamicPersistentTileSchedulerILi256ELi128ELb0ELb1ELb1EEEEEEEEEvNT_6ParamsE)
        /*0ba0*/ 	.short	0x0210
        /*0ba2*/ 	.short	0x0af0


	//----- nvinfo : EIATTR_SW_WAR
	.align		4
.L_275:
        /*0ba4*/ 	.byte	0x04, 0x36
        /*0ba6*/ 	.short	(.L_277 - .L_276)
.L_276:
        /*0ba8*/ 	.word	0x00000008
.L_277:


//--------------------- .nv.info._ZN7cutlass13device_kernelIN5flash11enable_sm90INS1_16FlashAttnFwdSm90INS1_25CollectiveMainloopFwdSm90ILi2EN4cute5tupleIJNS5_1CILi1EEES8_S8_EEENS6_IJNS7_ILi128EEENS7_ILi224EEESA_EEELi128ENS_12float_e4m3_tEfNS_4arch4Sm90ELb1ELb0ELb0ELb1ELb0ELb0ELb0ELb1ELb1ELb1ELb0ELb0EEENS1_21CollectiveEpilogueFwdINS6_IJSA_SA_SB_EEES9_NS_10bfloat16_tESF_Li256ELb1ELb1ELb0ELb1EEENS1_36VarlenDynamicPersistentTileSchedulerILi128ELi224ELi256ELi128ELb0ELb1ELb1ELb1ELb1ELb1EEEEEEEEEvNT_6ParamsE --------------------------
	.section	.nv.info._ZN7cutlass13device_kernelIN5flash11enable_sm90INS1_16FlashAttnFwdSm90INS1_25CollectiveMainloopFwdSm90ILi2EN4cute5tupleIJNS5_1CILi1EEES8_S8_EEENS6_IJNS7_ILi128EEENS7_ILi224EEESA_EEELi128ENS_12float_e4m3_tEfNS_4arch4Sm90ELb1ELb0ELb0ELb1ELb0ELb0ELb0ELb1ELb1ELb1ELb0ELb0EEENS1_21CollectiveEpilogueFwdINS6_IJSA_SA_SB_EEES9_NS_10bfloat16_tESF_Li256ELb1ELb1ELb0ELb1EEENS1_36VarlenDynamicPersistentTileSchedulerILi128ELi224ELi256ELi128ELb0ELb1ELb1ELb1ELb1ELb1EEEEEEEEEvNT_6ParamsE,"",@"SHT_CUDA_INFO"
	.sectionflags	@""
	.align	4


	//----- nvinfo : EIATTR_CUDA_API_VERSION
	.align		4
        /*0000*/ 	.byte	0x04, 0x37
        /*0002*/ 	.short	(.L_279 - .L_278)
.L_278:
        /*0004*/ 	.word	0x00000082


	//----- nvinfo : EIATTR_KPARAM_INFO
	.align		4
.L_279:
        /*0008*/ 	.byte	0x04, 0x17
        /*000a*/ 	.short	(.L_281 - .L_280)
.L_280:
        /*000c*/ 	.word	0x00000000
        /*0010*/ 	.short	0x0000
        /*0012*/ 	.short	0x0070
        /*0014*/ 	.byte	0x00, 0xf0, 0x01, 0x2a


	//----- nvinfo : EIATTR_SPARSE_MMA_MASK
	.align		4
.L_281:
        /*0018*/ 	.byte	0x03, 0x50
        /*001a*/ 	.short	0x0000


	//----- nvinfo : EIATTR_MAXREG_COUNT
	.align		4
        /*001c*/ 	.byte	0x03, 0x1b
        /*001e*/ 	.short	0x00a8


	//----- nvinfo : EIATTR_NUM_BARRIERS
	.align		4
        /*0020*/ 	.byte	0x02, 0x4c
        /*0022*/ 	.byte	0x10
	.zero		1


	//----- nvinfo : EIATTR_EXTERNS
	.align		4
        /*0024*/ 	.byte	0x04, 0x0f
        /*0026*/ 	.short	(.L_283 - .L_282)


	//   ....[0]....
	.align		4
.L_282:
        /*0028*/ 	.word	index@(__assertfail)


	//----- nvinfo : EIATTR_ANNOTATIONS
	.align		4
.L_283:
        /*002c*/ 	.byte	0x04, 0x55
        /*002e*/ 	.short	(.L_285 - .L_284)


	//   ....[0]....
.L_284:
        /* <DEDUP_REMOVED lines=37> */


	//----- nvinfo : EIATTR_MERCURY_ISA_VERSION
	.align		4
.L_285:
        /*0270*/ 	.byte	0x03, 0x5f
        /*0272*/ 	.short	0x0101


	//----- nvinfo : EIATTR_UNUSED_LOAD_BYTE_OFFSET
	.align		4
        /*0274*/ 	.byte	0x04, 0x44
        /*0276*/ 	.short	(.L_287 - .L_286)


	//   ....[0]....
.L_286:
        /*0278*/ 	.word	0x00000a40
        /*027c*/ 	.word	0x0000fff0


	//   ....[1]....
        /*0280*/ 	.word	0x0000e1d0
        /*0284*/ 	.word	0x0000fff0


	//----- nvinfo : EIATTR_INT_WARP_WIDE_INSTR_OFFSETS
	.align		4
.L_287:
        /*0288*/ 	.byte	0x04, 0x31
        /*028a*/ 	.short	(.L_289 - .L_288)


	//   ....[0]....
.L_288:
        /*028c*/ 	.word	0x00000130


	//   ....[1]....
        /*0290*/ 	.word	0x00000170


	//   ....[2]....
        /*0294*/ 	.word	0x000001e0


	//   ....[3]....
        /*0298*/ 	.word	0x00011f90


	//   ....[4]....
        /*029c*/ 	.word	0x00012020


	//   ....[5]....
        /*02a0*/ 	.word	0x00014820


	//   ....[6]....
        /*02a4*/ 	.word	0x000148b0


	//----- nvinfo : EIATTR_COOP_GROUP_MASK_REGIDS
	.align		4
.L_289:
        /*02a8*/ 	.byte	0x04, 0x29
        /*02aa*/ 	.short	(.L_291 - .L_290)


	//   ....[0]....
.L_290:
        /*02ac*/ 	.word	0xffffffff


	//   ....[1]....
        /*02b0*/ 	.word	0xffffffff


	//   ....[2]....
        /*02b4*/ 	.word	0xffffffff


	//   ....[3]....
        /*02b8*/ 	.word	0xffffffff


	//   ....[4]....
        /*02bc*/ 	.word	0xffffffff


	//   ....[5]....
        /*02c0*/ 	.word	0xffffffff


	//   ....[6]....
        /*02c4*/ 	.word	0xffffffff


	//   ....[7]....
        /*02c8*/ 	.word	0xffffffff


	//   ....[8]....
        /*02cc*/ 	.word	0xffffffff


	//   ....[9]....
        /*02d0*/ 	.word	0xffffffff


	//   ....[10]....
        /*02d4*/ 	.word	0xffffffff


	//   ....[11]....
        /*02d8*/ 	.word	0xffffffff


	//   ....[12]....
        /*02dc*/ 	.word	0xffffffff


	//   ....[13]....
        /*02e0*/ 	.word	0xffffffff


	//   ....[14]....
        /*02e4*/ 	.word	0xffffffff


	//   ....[15]....
        /*02e8*/ 	.word	0xffffffff


	//   ....[16]....
        /*02ec*/ 	.word	0xffffffff


	//   ....[17]....
        /*02f0*/ 	.word	0xffffffff


	//   ....[18]....
        /*02f4*/ 	.word	0xffffffff


	//   ....[19]....
        /*02f8*/ 	.word	0xffffffff


	//   ....[20]....
        /*02fc*/ 	.word	0xffffffff


	//   ....[21]....
        /*0300*/ 	.word	0xffffffff


	//   ....[22]....
        /*0304*/ 	.word	0xffffffff


	//   ....[23]....
        /*0308*/ 	.word	0xffffffff


	//   ....[24]....
        /*030c*/ 	.word	0xffffffff


	//   ....[25]....
        /*0310*/ 	.word	0xffffffff


	//   ....[26]....
        /*0314*/ 	.word	0xffffffff


	//   ....[27]....
        /*0318*/ 	.word	0xffffffff


	//   ....[28]....
        /*031c*/ 	.word	0xffffffff


	//   ....[29]....
        /*0320*/ 	.word	0xffffffff


	//   ....[30]....
        /*0324*/ 	.word	0xffffffff


	//   ....[31]....
        /*0328*/ 	.word	0xffffffff


	//   ....[32]....
        /*032c*/ 	.word	0xffffffff


	//   ....[33]....
        /*0330*/ 	.word	0xffffffff


	//   ....[34]....
        /*0334*/ 	.word	0xffffffff


	//   ....[35]....
        /*0338*/ 	.word	0xffffffff


	//   ....[36]....
        /*033c*/ 	.word	0xffffffff


	//   ....[37]....
        /*0340*/ 	.word	0xffffffff


	//   ....[38]....
        /*0344*/ 	.word	0xffffffff


	//   ....[39]....
        /*0348*/ 	.word	0xffffffff


	//   ....[40]....
        /*034c*/ 	.word	0xffffffff


	//   ....[41]....
        /*0350*/ 	.word	0xffffffff


	//   ....[42]....
        /*0354*/ 	.word	0xffffffff


	//   ....[43]....
        /*0358*/ 	.word	0xffffffff


	//   ....[44]....
        /*035c*/ 	.word	0xffffffff


	//   ....[45]....
        /*0360*/ 	.word	0xffffffff


	//   ....[46]....
        /*0364*/ 	.word	0xffffffff


	//   ....[47]....
        /*0368*/ 	.word	0xffffffff


	//   ....[48]....
        /*036c*/ 	.word	0xffffffff


	//   ....[49]....
        /*0370*/ 	.word	0xffffffff


	//   ....[50]....
        /*0374*/ 	.word	0xffffffff


	//   ....[51]....
        /*0378*/ 	.word	0xffffffff


	//   ....[52]....
        /*037c*/ 	.word	0xffffffff


	//   ....[53]....
        /*0380*/ 	.word	0xffffffff


	//   ....[54]....
        /*0384*/ 	.word	0xffffffff


	//   ....[55]....
        /*0388*/ 	.word	0xffffffff


	//   ....[56]....
        /*038c*/ 	.word	0xffffffff


	//   ....[57]....
        /*0390*/ 	.word	0xffffffff


	//   ....[58]....
        /*0394*/ 	.word	0xffffffff


	//   ....[59]....
        /*0398*/ 	.word	0xffffffff


	//   ....[60]....
        /*039c*/ 	.word	0xffffffff


	//   ....[61]....
        /*03a0*/ 	.word	0xffffffff


	//   ....[62]....
        /*03a4*/ 	.word	0xffffffff


	//   ....[63]....
        /*03a8*/ 	.word	0xffffffff


	//   ....[64]....
        /*03ac*/ 	.word	0xffffffff


	//   ....[65]....
        /*03b0*/ 	.word	0xffffffff


	//   ....[66]....
        /*03b4*/ 	.word	0xffffffff


	//   ....[67]....
        /*03b8*/ 	.word	0xffffffff


	//   ....[68]....
        /*03bc*/ 	.word	0xffffffff


	//   ....[69]....
        /*03c0*/ 	.word	0xffffffff


	//   ....[70]....
        /*03c4*/ 	.word	0xffffffff


	//   ....[71]....
        /*03c8*/ 	.word	0xffffffff


	//   ....[72]....
        /*03cc*/ 	.word	0xffffffff


	//   ....[73]....
        /*03d0*/ 	.word	0xffffffff


	//   ....[74]....
        /*03d4*/ 	.word	0xffffffff


	//   ....[75]....
        /*03d8*/ 	.word	0xffffffff


	//   ....[76]....
        /*03dc*/ 	.word	0xffffffff


	//   ....[77]....
        /*03e0*/ 	.word	0xffffffff


	//   ....[78]....
        /*03e4*/ 	.word	0xffffffff


	//   ....[79]....
        /*03e8*/ 	.word	0xffffffff


	//   ....[80]....
        /*03ec*/ 	.word	0xffffffff


	//   ....[81]....
        /*03f0*/ 	.word	0xffffffff


	//   ....[82]....
        /*03f4*/ 	.word	0xffffffff


	//   ....[83]....
        /*03f8*/ 	.word	0xffffffff


	//   ....[84]....
        /*03fc*/ 	.word	0xffffffff


	//   ....[85]....
        /*0400*/ 	.word	0xffffffff


	//   ....[86]....
        /*0404*/ 	.word	0xffffffff


	//   ....[87]....
        /*0408*/ 	.word	0xffffffff


	//   ....[88]....
        /*040c*/ 	.word	0xffffffff


	//   ....[89]....
        /*0410*/ 	.word	0xffffffff


	//   ....[90]....
        /*0414*/ 	.word	0xffffffff


	//   ....[91]....
        /*0418*/ 	.word	0xffffffff


	//   ....[92]....
        /*041c*/ 	.word	0xffffffff


	//   ....[93]....
        /*0420*/ 	.word	0xffffffff


	//   ....[94]....
        /*0424*/ 	.word	0xffffffff


	//   ....[95]....
        /*0428*/ 	.word	0xffffffff


	//   ....[96]....
        /*042c*/ 	.word	0xffffffff


	//   ....[97]....
        /*0430*/ 	.word	0xffffffff


	//   ....[98]....
        /*0434*/ 	.word	0xffffffff


	//   ....[99]....
        /*0438*/ 	.word	0xffffffff


	//   ....[100]....
        /*043c*/ 	.word	0xffffffff


	//   ....[101]....
        /*0440*/ 	.word	0xffffffff


	//   ....[102]....
        /*0444*/ 	.word	0xffffffff


	//   ....[103]....
        /*0448*/ 	.word	0xffffffff


	//   ....[104]....
        /*044c*/ 	.word	0xffffffff


	//   ....[105]....
        /*0450*/ 	.word	0xffffffff


	//   ....[106]....
        /*0454*/ 	.word	0xffffffff


	//   ....[107]....
        /*0458*/ 	.word	0xffffffff


	//   ....[108]....
        /*045c*/ 	.word	0xffffffff


	//   ....[109]....
        /*0460*/ 	.word	0xffffffff


	//   ....[110]....
        /*0464*/ 	.word	0xffffffff


	//   ....[111]....
        /*0468*/ 	.word	0xffffffff


	//   ....[112]....
        /*046c*/ 	.word	0xffffffff


	//   ....[113]....
        /*0470*/ 	.word	0xffffffff


	//   ....[114]....
        /*0474*/ 	.word	0xffffffff


	//   ....[115]....
        /*0478*/ 	.word	0xffffffff


	//   ....[116]....
        /*047c*/ 	.word	0xffffffff


	//   ....[117]....
        /*0480*/ 	.word	0xffffffff


	//   ....[118]....
        /*0484*/ 	.word	0xffffffff


	//   ....[119]....
        /*0488*/ 	.word	0xffffffff


	//   ....[120]....
        /*048c*/ 	.word	0xffffffff


	//   ....[121]....
        /*0490*/ 	.word	0xffffffff


	//   ....[122]....
        /*0494*/ 	.word	0xffffffff


	//   ....[123]....
        /*0498*/ 	.word	0xffffffff


	//   ....[124]....
        /*049c*/ 	.word	0xffffffff


	//   ....[125]....
        /*04a0*/ 	.word	0xffffffff


	//   ....[126]....
        /*04a4*/ 	.word	0xffffffff


	//   ....[127]....
        /*04a8*/ 	.word	0xffffffff


	//   ....[128]....
        /*04ac*/ 	.word	0xffffffff


	//   ....[129]....
        /*04b0*/ 	.word	0xffffffff


	//   ....[130]....
        /*04b4*/ 	.word	0xffffffff


	//   ....[131]....
        /*04b8*/ 	.word	0x0500000f


	//   ....[132]....
        /*04bc*/ 	.word	0x0500000f


	//   ....[133]....
        /*04c0*/ 	.word	0x0500000f


	//   ....[134]....
        /*04c4*/ 	.word	0x0500000f


	//   ....[135]....
        /*04c8*/ 	.word	0x0500000f


	//   ....[136]....
        /*04cc*/ 	.word	0x0500000f


	//   ....[137]....
        /*04d0*/ 	.word	0x0500000f


	//   ....[138]....
        /*04d4*/ 	.word	0x0500000f


	//   ....[139]....
        /*04d8*/ 	.word	0x0500000f


	//   ....[140]....
        /*04dc*/ 	.word	0x0500000f


	//   ....[141]....
        /*04e0*/ 	.word	0x0500000f


	//   ....[142]....
        /*04e4*/ 	.word	0x0500000f


	//   ....[143]....
        /*04e8*/ 	.word	0x0500000f


	//   ....[144]....
        /*04ec*/ 	.word	0x0500000f


	//   ....[145]....
        /*04f0*/ 	.word	0x0500000f


	//   ....[146]....
        /*04f4*/ 	.word	0x0500000f


	//   ....[147]....
        /*04f8*/ 	.word	0x0500000f


	//   ....[148]....
        /*04fc*/ 	.word	0x0500000f


	//----- nvinfo : EIATTR_COOP_GROUP_INSTR_OFFSETS
	.align		4
.L_291:
        /*0500*/ 	.byte	0x04, 0x28
        /*0502*/ 	.short	(.L_293 - .L_292)


	//   ....[0]....
.L_292:
        /*0504*/ 	.word	0x00000070


	//   ....[1]....
        /*0508*/ 	.word	0x00000140


	//   ....[2]....
        /*050c*/ 	.word	0x00000190


	//   ....[3]....
        /*0510*/ 	.word	0x000003c0


	//   ....[4]....
        /*0514*/ 	.word	0x00000520


	//   ....[5]....
        /*0518*/ 	.word	0x00000640


	//   ....[6]....
        /*051c*/ 	.word	0x000007a0


	//   ....[7]....
        /*0520*/ 	.word	0x00001930


	//   ....[8]....
        /*0524*/ 	.word	0x00002580


	//   ....[9]....
        /*0528*/ 	.word	0x000025a0


	//   ....[10]....
        /*052c*/ 	.word	0x00003480


	//   ....[11]....
        /*0530*/ 	.word	0x00003540


	//   ....[12]....
        /*0534*/ 	.word	0x00004450


	//   ....[13]....
        /*0538*/ 	.word	0x00004510


	//   ....[14]....
        /*053c*/ 	.word	0x00006930


	//   ....[15]....
        /*0540*/ 	.word	0x00006980


	//   ....[16]....
        /*0544*/ 	.word	0x00007500


	//   ....[17]....
        /*0548*/ 	.word	0x000075d0


	//   ....[18]....
        /*054c*/ 	.word	0x00008590


	//   ....[19]....
        /*0550*/ 	.word	0x00008640


	//   ....[20]....
        /*0554*/ 	.word	0x0000b5c0


	//   ....[21]....
        /*0558*/ 	.word	0x0000b5d0


	//   ....[22]....
        /*055c*/ 	.word	0x0000b610


	//   ....[23]....
        /*0560*/ 	.word	0x0000b620


	//   ....[24]....
        /*0564*/ 	.word	0x0000da30


	//   ....[25]....
        /*0568*/ 	.word	0x0000da40


	//   ....[26]....
        /*056c*/ 	.word	0x0000dac0


	//   ....[27]....
        /*0570*/ 	.word	0x0000dad0


	//   ....[28]....
        /*0574*/ 	.word	0x0000ea50


	//   ....[29]....
        /*0578*/ 	.word	0x0000ea60


	//   ....[30]....
        /*057c*/ 	.word	0x0000ea70


	//   ....[31]....
        /*0580*/ 	.word	0x0000ea80


	//   ....[32]....
        /*0584*/ 	.word	0x0000ea90


	//   ....[33]....
        /*0588*/ 	.word	0x0000eaa0


	//   ....[34]....
        /*058c*/ 	.word	0x0000eab0


	//   ....[35]....
        /*0590*/ 	.word	0x0000eac0


	//   ....[36]....
        /*0594*/ 	.word	0x0000eaf0


	//   ....[37]....
        /*0598*/ 	.word	0x0000eb00


	//   ....[38]....
        /*059c*/ 	.word	0x0000eb30


	//   ....[39]....
        /*05a0*/ 	.word	0x0000eb40


	//   ....[40]....
        /*05a4*/ 	.word	0x0000eb70


	//   ....[41]....
        /*05a8*/ 	.word	0x0000eb80


	//   ....[42]....
        /*05ac*/ 	.word	0x0000ebb0


	//   ....[43]....
        /*05b0*/ 	.word	0x0000ebc0


	//   ....[44]....
        /*05b4*/ 	.word	0x0000ebf0


	//   ....[45]....
        /*05b8*/ 	.word	0x0000ec00


	//   ....[46]....
        /*05bc*/ 	.word	0x0000ec30


	//   ....[47]....
        /*05c0*/ 	.word	0x0000ec40


	//   ....[48]....
        /*05c4*/ 	.word	0x0000ec60


	//   ....[49]....
        /*05c8*/ 	.word	0x0000ec70


	//   ....[50]....
        /*05cc*/ 	.word	0x0000eca0


	//   ....[51]....
        /*05d0*/ 	.word	0x0000ecc0


	//   ....[52]....
        /*05d4*/ 	.word	0x0000ecd0


	//   ....[53]....
        /*05d8*/ 	.word	0x0000ed00


	//   ....[54]....
        /*05dc*/ 	.word	0x0000ed50


	//   ....[55]....
        /*05e0*/ 	.word	0x0000ed60


	//   ....[56]....
        /*05e4*/ 	.word	0x0000ed90


	//   ....[57]....
        /*05e8*/ 	.word	0x0000edc0


	//   ....[58]....
        /*05ec*/ 	.word	0x0000ede0


	//   ....[59]....
        /*05f0*/ 	.word	0x0000edf0


	//   ....[60]....
        /*05f4*/ 	.word	0x0000f380


	//   ....[61]....
        /*05f8*/ 	.word	0x0000f3c0


	//   ....[62]....
        /*05fc*/ 	.word	0x0000f400


	//   ....[63]....
        /*0600*/ 	.word	0x0000f440


	//   ....[64]....
        /*0604*/ 	.word	0x0000f9f0


	//   ....[65]....
        /*0608*/ 	.word	0x0000fa00


	//   ....[66]....
        /*060c*/ 	.word	0x0000fac0


	//   ....[67]....
        /*0610*/ 	.word	0x0000fae0


	//   ....[68]....
        /*0614*/ 	.word	0x0000fba0


	//   ....[69]....
        /*0618*/ 	.word	0x0000fbc0


	//   ....[70]....
        /*061c*/ 	.word	0x0000fc90


	//   ....[71]....
        /*0620*/ 	.word	0x0000fcb0


	//   ....[72]....
        /*0624*/ 	.word	0x00010570


	//   ....[73]....
        /*0628*/ 	.word	0x00010590


	//   ....[74]....
        /*062c*/ 	.word	0x00010650


	//   ....[75]....
        /*0630*/ 	.word	0x00010670


	//   ....[76]....
        /*0634*/ 	.word	0x00010730


	//   ....[77]....
        /*0638*/ 	.word	0x00010750


	//   ....[78]....
        /*063c*/ 	.word	0x00010820


	//   ....[79]....
        /*0640*/ 	.word	0x00010840


	//   ....[80]....
        /*0644*/ 	.word	0x00010980


	//   ....[81]....
        /*0648*/ 	.word	0x00010b60


	//   ....[82]....
        /*064c*/ 	.word	0x00010b90


	//   ....[83]....
        /*0650*/ 	.word	0x00010bc0


	//   ....[84]....
        /*0654*/ 	.word	0x00010c00


	//   ....[85]....
        /*0658*/ 	.word	0x00010c30


	//   ....[86]....
        /*065c*/ 	.word	0x00010c70


	//   ....[87]....
        /*0660*/ 	.word	0x00010e00


	//   ....[88]....
        /*0664*/ 	.word	0x00010e30


	//   ....[89]....
        /*0668*/ 	.word	0x00010e60


	//   ....[90]....
        /*066c*/ 	.word	0x00010e90


	//   ....[91]....
        /*0670*/ 	.word	0x00010ec0


	//   ....[92]....
        /*0674*/ 	.word	0x00010f00


	//   ....[93]....
        /*0678*/ 	.word	0x00010fa0


	//   ....[94]....
        /*067c*/ 	.word	0x00011030


	//   ....[95]....
        /*0680*/ 	.word	0x000110e0


	//   ....[96]....
        /*0684*/ 	.word	0x00012710


	//   ....[97]....
        /*0688*/ 	.word	0x00013250


	//   ....[98]....
        /*068c*/ 	.word	0x00013280


	//   ....[99]....
        /*0690*/ 	.word	0x00013320


	//   ....[100]....
        /*0694*/ 	.word	0x00013330


	//   ....[101]....
        /*0698*/ 	.word	0x000133a0


	//   ....[102]....
        /*069c*/ 	.word	0x000133b0


	//   ....[103]....
        /*06a0*/ 	.word	0x00013420


	//   ....[104]....
        /*06a4*/ 	.word	0x00013430


	//   ....[105]....
        /*06a8*/ 	.word	0x000134a0


	//   ....[106]....
        /*06ac*/ 	.word	0x000134b0


	//   ....[107]....
        /*06b0*/ 	.word	0x00013520


	//   ....[108]....
        /*06b4*/ 	.word	0x00013530


	//   ....[109]....
        /*06b8*/ 	.word	0x000135a0


	//   ....[110]....
        /*06bc*/ 	.word	0x000135b0


	//   ....[111]....
        /*06c0*/ 	.word	0x000135c0


	//   ....[112]....
        /*06c4*/ 	.word	0x000135d0


	//   ....[113]....
        /*06c8*/ 	.word	0x000153e0


	//   ....[114]....
        /*06cc*/ 	.word	0x00015410


	//   ....[115]....
        /*06d0*/ 	.word	0x00015440


	//   ....[116]....
        /*06d4*/ 	.word	0x00015470


	//   ....[117]....
        /*06d8*/ 	.word	0x000154a0


	//   ....[118]....
        /*06dc*/ 	.word	0x000154b0


	//   ....[119]....
        /*06e0*/ 	.word	0x000154e0


	//   ....[120]....
        /*06e4*/ 	.word	0x000154f0


	//   ....[121]....
        /*06e8*/ 	.word	0x00015630


	//   ....[122]....
        /*06ec*/ 	.word	0x00015670


	//   ....[123]....
        /*06f0*/ 	.word	0x000156a0


	//   ....[124]....
        /*06f4*/ 	.word	0x000156d0


	//   ....[125]....
        /*06f8*/ 	.word	0x00015700


	//   ....[126]....
        /*06fc*/ 	.word	0x00015730


	//   ....[127]....
        /*0700*/ 	.word	0x000157c0


	//   ....[128]....
        /*0704*/ 	.word	0x00015850


	//   ....[129]....
        /*0708*/ 	.word	0x000158c0


	//   ....[130]....
        /*070c*/ 	.word	0x00015f50


	//   ....[131]....
        /*0710*/ 	.word	0x00016550


	//   ....[132]....
        /*0714*/ 	.word	0x00016730


	//   ....[133]....
        /*0718*/ 	.word	0x000167a0


	//   ....[134]....
        /*071c*/ 	.word	0x00016800


	//   ....[135]....
        /*0720*/ 	.word	0x000168e0


	//   ....[136]....
        /*0724*/ 	.word	0x00016940


	//   ....[137]....
        /*0728*/ 	.word	0x00016a20


	//   ....[138]....
        /*072c*/ 	.word	0x00016a80


	//   ....[139]....
        /*0730*/ 	.word	0x00016b60


	//   ....[140]....
        /*0734*/ 	.word	0x00016bc0


	//   ....[141]....
        /*0738*/ 	.word	0x00016ca0


	//   ....[142]....
        /*073c*/ 	.word	0x00016d00


	//   ....[143]....
        /*0740*/ 	.word	0x00016de0


	//   ....[144]....
        /*0744*/ 	.word	0x00016e40


	//   ....[145]....
        /*0748*/ 	.word	0x00016f10


	//   ....[146]....
        /*074c*/ 	.word	0x00016f70


	//   ....[147]....
        /*0750*/ 	.word	0x00017030


	//   ....[148]....
        /*0754*/ 	.word	0x00017380


	//----- nvinfo : EIATTR_REG_RECONFIG
	.align		4
.L_293:
        /*0758*/ 	.byte	0x01, 0x54
	.zero		2


	//----- nvinfo : EIATTR_SYSCALL_OFFSETS
	.align		4
        /*075c*/ 	.byte	0x04, 0x46
        /*075e*/ 	.short	(.L_295 - .L_294)


	//   ....[0]....
.L_294:
        /*0760*/ 	.word	0x00001b10


	//   ....[1]....
        /*0764*/ 	.word	0x00012190


	//   ....[2]....
        /*0768*/ 	.word	0x000122f0


	//   ....[3]....
        /*076c*/ 	.word	0x00012440


	//   ....[4]....
        /*0770*/ 	.word	0x00012580


	//   ....[5]....
        /*0774*/ 	.word	0x00012ed0


	//----- nvinfo : EIATTR_MBARRIER_INSTR_OFFSETS
	.align		4
.L_295:
        /*0778*/ 	.byte	0x04, 0x39
        /*077a*/ 	.short	(.L_297 - .L_296)


	//   ....[0]....
.L_296:
        /*077c*/ 	.word	0x00000270
        /*0780*/ 	.word	0x000000ff
        /*0784*/ 	.word	0x0002e800
        /*0788*/ 	.short	0x0100
        /*078a*/ 	.byte	0x08
	.zero		1


	//   ....[1]....
        /*078c*/ 	.word	0x00000280
        /*0790*/ 	.word	0x000000ff
        /*0794*/ 	.word	0x0002e820
        /*0798*/ 	.short	0x0100
        /*079a*/ 	.byte	0x08
	.zero		1


	//   ....[2]....
        /*079c*/ 	.word	0x00000370
        /*07a0*/ 	.word	0x000000ff
        /*07a4*/ 	.word	0x0002e830
        /*07a8*/ 	.short	0x0100
        /*07aa*/ 	.byte	0x08
	.zero		1


	//   ....[3]....
        /*07ac*/ 	.word	0x00000380
        /*07b0*/ 	.word	0x000000ff
        /*07b4*/ 	.word	0x0002e840
        /*07b8*/ 	.short	0x0100
        /*07ba*/ 	.byte	0x08
	.zero		1


	//   ....[4]....
        /*07bc*/ 	.word	0x00000390
        /*07c0*/ 	.word	0x000000ff
        /*07c4*/ 	.word	0x0002e838
        /*07c8*/ 	.short	0x0100
        /*07ca*/ 	.byte	0x08
	.zero		1


	//   ....[5]....
        /*07cc*/ 	.word	0x000003a0
        /*07d0*/ 	.word	0x000000ff
        /*07d4*/ 	.word	0x0002e848
        /*07d8*/ 	.short	0x0100
        /*07da*/ 	.byte	0x08
	.zero		1


	//   ....[6]....
        /*07dc*/ 	.word	0x000004d0
        /*07e0*/ 	.word	0x000000ff
        /*07e4*/ 	.word	0x0002e850
        /*07e8*/ 	.short	0x0100
        /*07ea*/ 	.byte	0x08
	.zero		1


	//   ....[7]....
        /*07ec*/ 	.word	0x000004e0
        /*07f0*/ 	.word	0x000000ff
        /*07f4*/ 	.word	0x0002e860
        /*07f8*/ 	.short	0x0100
        /*07fa*/ 	.byte	0x08
	.zero		1


	//   ....[8]....
        /*07fc*/ 	.word	0x000004f0
        /*0800*/ 	.word	0x000000ff
        /*0804*/ 	.word	0x0002e858
        /*0808*/ 	.short	0x0100
        /*080a*/ 	.byte	0x08
	.zero		1


	//   ....[9]....
        /*080c*/ 	.word	0x00000500
        /*0810*/ 	.word	0x000000ff
        /*0814*/ 	.word	0x0002e868
        /*0818*/ 	.short	0x0100
        /*081a*/ 	.byte	0x08
	.zero		1


	//   ....[10]....
        /*081c*/ 	.word	0x000005f0
        /*0820*/ 	.word	0x000000ff
        /*0824*/ 	.word	0x0002e870
        /*0828*/ 	.short	0x0100
        /*082a*/ 	.byte	0x06
	.zero		1


	//   ....[11]....
        /*082c*/ 	.word	0x00000600
        /*0830*/ 	.word	0x000000ff
        /*0834*/ 	.word	0x0002e880
        /*0838*/ 	.short	0x0100
        /*083a*/ 	.byte	0x06
	.zero		1


	//   ....[12]....
        /*083c*/ 	.word	0x00000610
        /*0840*/ 	.word	0x000000ff
        /*0844*/ 	.word	0x0002e878
        /*0848*/ 	.short	0x0100
        /*084a*/ 	.byte	0x06
	.zero		1


	//   ....[13]....
        /*084c*/ 	.word	0x00000620
        /*0850*/ 	.word	0x000000ff
        /*0854*/ 	.word	0x0002e888
        /*0858*/ 	.short	0x0100
        /*085a*/ 	.byte	0x06
	.zero		1


	//   ....[14]....
        /*085c*/ 	.word	0x00000750
        /*0860*/ 	.word	0x000000ff
        /*0864*/ 	.word	0x0002e890
        /*0868*/ 	.short	0x0100
        /*086a*/ 	.byte	0x08
	.zero		1


	//   ....[15]....
        /*086c*/ 	.word	0x00000760
        /*0870*/ 	.word	0x000000ff
        /*0874*/ 	.word	0x0002e8a0
        /*0878*/ 	.short	0x0100
        /*087a*/ 	.byte	0x08
	.zero		1


	//   ....[16]....
        /*087c*/ 	.word	0x00000770
        /*0880*/ 	.word	0x000000ff
        /*0884*/ 	.word	0x0002e898
        /*0888*/ 	.short	0x0100
        /*088a*/ 	.byte	0x08
	.zero		1


	//   ....[17]....
        /*088c*/ 	.word	0x00000780
        /*0890*/ 	.word	0x000000ff
        /*0894*/ 	.word	0x0002e8a8
        /*0898*/ 	.short	0x0100
        /*089a*/ 	.byte	0x08
	.zero		1


	//   ....[18]....
        /*089c*/ 	.word	0x000008b0
        /*08a0*/ 	.word	0x000000ff
        /*08a4*/ 	.word	0x0002e8b0
        /*08a8*/ 	.short	0x0100
        /*08aa*/ 	.byte	0x08
	.zero		1


	//   ....[19]....
        /*08ac*/ 	.word	0x000008c0
        /*08b0*/ 	.word	0x000000ff
        /*08b4*/ 	.word	0x0002e8c0
        /*08b8*/ 	.short	0x0100
        /*08ba*/ 	.byte	0x08
	.zero		1


	//   ....[20]....
        /*08bc*/ 	.word	0x000008d0
        /*08c0*/ 	.word	0x000000ff
        /*08c4*/ 	.word	0x0002e8b8
        /*08c8*/ 	.short	0x0100
        /*08ca*/ 	.byte	0x08
	.zero		1


	//   ....[21]....
        /*08cc*/ 	.word	0x000008e0
        /*08d0*/ 	.word	0x000000ff
        /*08d4*/ 	.word	0x0002e8c8
        /*08d8*/ 	.short	0x0100
        /*08da*/ 	.byte	0x08
	.zero		1


	//   ....[22]....
        /*08dc*/ 	.word	0x00001b90
        /*08e0*/ 	.word	0x000000ff
        /*08e4*/ 	.word	0x0002e800
        /*08e8*/ 	.short	0x010a
        /*08ea*/ 	.byte	0x29
	.zero		1


	//   ....[23]....
        /*08ec*/ 	.word	0x00001c10
        /*08f0*/ 	.word	0x00000002
        /*08f4*/ 	.word	0x0002e830
        /*08f8*/ 	.short	0x010a
        /*08fa*/ 	.byte	0x3f
	.zero		1


	//   ....[24]....
        /*08fc*/ 	.word	0x00001c50
        /*0900*/ 	.word	0x00000002
        /*0904*/ 	.word	0x0002e830
        /*0908*/ 	.short	0x010a
        /*090a*/ 	.byte	0x3f
	.zero		1


	//   ....[25]....
        /*090c*/ 	.word	0x00004850
        /*0910*/ 	.word	0x00000057
        /*0914*/ 	.word	0x00000000
        /*0918*/ 	.short	0x0101
        /*091a*/ 	.byte	0x3f
	.zero		1


	//   ....[26]....
        /*091c*/ 	.word	0x00005b50
        /*0920*/ 	.word	0x000000ff
        /*0924*/ 	.word	0x0002e830
        /*0928*/ 	.short	0x010a
        /*092a*/ 	.byte	0x06
	.zero		1


	//   ....[27]....
        /*092c*/ 	.word	0x00005b90
        /*0930*/ 	.word	0x000000ff
        /*0934*/ 	.word	0x0002e830
        /*0938*/ 	.short	0x010a
        /*093a*/ 	.byte	0x06
	.zero		1


	//   ....[28]....
        /*093c*/ 	.word	0x000067a0
        /*0940*/ 	.word	0x000000ff
        /*0944*/ 	.word	0x0002e850
        /*0948*/ 	.short	0x010a
        /*094a*/ 	.byte	0x06
	.zero		1


	//   ....[29]....
        /*094c*/ 	.word	0x000067e0
        /*0950*/ 	.word	0x000000ff
        /*0954*/ 	.word	0x0002e850
        /*0958*/ 	.short	0x010a
        /*095a*/ 	.byte	0x06
	.zero		1


	//   ....[30]....
        /*095c*/ 	.word	0x000094b0
        /*0960*/ 	.word	0x00000002
        /*0964*/ 	.word	0x00000000
        /*0968*/ 	.short	0x0101
        /*096a*/ 	.byte	0x3f
	.zero		1


	//   ....[31]....
        /*096c*/ 	.word	0x000098e0
        /*0970*/ 	.word	0x000000ff
        /*0974*/ 	.word	0x00000000
        /*0978*/ 	.short	0x0101
        /*097a*/ 	.byte	0x06
	.zero		1


	//   ....[32]....
        /*097c*/ 	.word	0x0000a120
        /*0980*/ 	.word	0x000000ff
        /*0984*/ 	.word	0x0002e830
        /*0988*/ 	.short	0x010a
        /*098a*/ 	.byte	0x06
	.zero		1


	//   ....[33]....
        /*098c*/ 	.word	0x0000a160
        /*0990*/ 	.word	0x000000ff
        /*0994*/ 	.word	0x0002e830
        /*0998*/ 	.short	0x010a
        /*099a*/ 	.byte	0x06
	.zero		1


	//   ....[34]....
        /*099c*/ 	.word	0x0000ad40
        /*09a0*/ 	.word	0x000000ff
        /*09a4*/ 	.word	0x0002e850
        /*09a8*/ 	.short	0x010a
        /*09aa*/ 	.byte	0x06
	.zero		1


	//   ....[35]....
        /*09ac*/ 	.word	0x0000ad80
        /*09b0*/ 	.word	0x000000ff
        /*09b4*/ 	.word	0x0002e850
        /*09b8*/ 	.short	0x010a
        /*09ba*/ 	.byte	0x06
	.zero		1


	//   ....[36]....
        /*09bc*/ 	.word	0x0000cc00
        /*09c0*/ 	.word	0x00000002
        /*09c4*/ 	.word	0x00000000
        /*09c8*/ 	.short	0x0101
        /*09ca*/ 	.byte	0x3f
	.zero		1


	//   ....[37]....
        /*09cc*/ 	.word	0x0000cf10
        /*09d0*/ 	.word	0x000000ff
        /*09d4*/ 	.word	0x00000000
        /*09d8*/ 	.short	0x0101
        /*09da*/ 	.byte	0x06
	.zero		1


	//   ....[38]....
        /*09dc*/ 	.word	0x0000d690
        /*09e0*/ 	.word	0x000000ff
        /*09e4*/ 	.word	0x0002e850
        /*09e8*/ 	.short	0x010a
        /*09ea*/ 	.byte	0x04
	.zero		1


	//   ....[39]....
        /*09ec*/ 	.word	0x0000d6d0
        /*09f0*/ 	.word	0x000000ff
        /*09f4*/ 	.word	0x0002e850
        /*09f8*/ 	.short	0x010a
        /*09fa*/ 	.byte	0x04
	.zero		1


	//   ....[40]....
        /*09fc*/ 	.word	0x0000ddb0
        /*0a00*/ 	.word	0x000000ff
        /*0a04*/ 	.word	0x00000000
        /*0a08*/ 	.short	0x0101
        /*0a0a*/ 	.byte	0x04
	.zero		1


	//   ....[41]....
        /*0a0c*/ 	.word	0x0000f9e0
        /*0a10*/ 	.word	0x00000000
        /*0a14*/ 	.word	0x00000000
        /*0a18*/ 	.short	0x0101
        /*0a1a*/ 	.byte	0x3f
	.zero		1


	//   ....[42]....
        /*0a1c*/ 	.word	0x00012970
        /*0a20*/ 	.word	0x00000004
        /*0a24*/ 	.word	0x0002e880
        /*0a28*/ 	.short	0x010a
        /*0a2a*/ 	.byte	0x3f
	.zero		1


	//   ....[43]....
        /*0a2c*/ 	.word	0x00012b10
        /*0a30*/ 	.word	0x00000004
        /*0a34*/ 	.word	0x0002e840
        /*0a38*/ 	.short	0x010a
        /*0a3a*/ 	.byte	0x3f
	.zero		1


	//   ....[44]....
        /*0a3c*/ 	.word	0x000136b0
        /*0a40*/ 	.word	0x00000012
        /*0a44*/ 	.word	0x0002e800
        /*0a48*/ 	.short	0x0107
        /*0a4a*/ 	.byte	0x3f
	.zero		1


	//   ....[45]....
        /*0a4c*/ 	.word	0x000137a0
        /*0a50*/ 	.word	0x00000012
        /*0a54*/ 	.word	0x0002e800
        /*0a58*/ 	.short	0x0101
        /*0a5a*/ 	.byte	0x3f
	.zero		1


	//   ....[46]....
        /*0a5c*/ 	.word	0x000137c0
        /*0a60*/ 	.word	0x00000012
        /*0a64*/ 	.word	0x0002e820
        /*0a68*/ 	.short	0x010a
        /*0a6a*/ 	.byte	0x3f
	.zero		1


	//   ....[47]....
        /*0a6c*/ 	.word	0x00013ac0
        /*0a70*/ 	.word	0x00000004
        /*0a74*/ 	.word	0x0002e880
        /*0a78*/ 	.short	0x010a
        /*0a7a*/ 	.byte	0x3f
	.zero		1


	//   ....[48]....
        /*0a7c*/ 	.word	0x00013d20
        /*0a80*/ 	.word	0x00000004
        /*0a84*/ 	.word	0x0002e840
        /*0a88*/ 	.short	0x010a
        /*0a8a*/ 	.byte	0x3f
	.zero		1


	//   ....[49]....
        /*0a8c*/ 	.word	0x00013ff0
        /*0a90*/ 	.word	0x00000013
        /*0a94*/ 	.word	0x0002e870
        /*0a98*/ 	.short	0x010a
        /*0a9a*/ 	.byte	0x3f
	.zero		1


	//   ....[50]....
        /*0a9c*/ 	.word	0x00014060
        /*0aa0*/ 	.word	0x00000013
        /*0aa4*/ 	.word	0x0002e860
        /*0aa8*/ 	.short	0x010a
        /*0aaa*/ 	.byte	0x3f
	.zero		1


	//   ....[51]....
        /*0aac*/ 	.word	0x00014700
        /*0ab0*/ 	.word	0x00000013
        /*0ab4*/ 	.word	0x0002e850
        /*0ab8*/ 	.short	0x0101
        /*0aba*/ 	.byte	0x3f
	.zero		1


	//   ....[52]....
        /*0abc*/ 	.word	0x00014780
        /*0ac0*/ 	.word	0x00000013
        /*0ac4*/ 	.word	0x00000000
        /*0ac8*/ 	.short	0x0101
        /*0aca*/ 	.byte	0x3f
	.zero		1


	//   ....[53]....
        /*0acc*/ 	.word	0x00014990
        /*0ad0*/ 	.word	0x00000010
        /*0ad4*/ 	.word	0x0002e870
        /*0ad8*/ 	.short	0x010a
        /*0ada*/ 	.byte	0x3f
	.zero		1


	//   ....[54]....
        /*0adc*/ 	.word	0x00014a20
        /*0ae0*/ 	.word	0x00000010
        /*0ae4*/ 	.word	0x0002e860
        /*0ae8*/ 	.short	0x010a
        /*0aea*/ 	.byte	0x3f
	.zero		1


	//   ....[55]....
        /*0aec*/ 	.word	0x000150e0
        /*0af0*/ 	.word	0x00000010
        /*0af4*/ 	.word	0x0002e850
        /*0af8*/ 	.short	0x0101
        /*0afa*/ 	.byte	0x3f
	.zero		1


	//   ....[56]....
        /*0afc*/ 	.word	0x00015120
        /*0b00*/ 	.word	0x00000000
        /*0b04*/ 	.word	0x00000000
        /*0b08*/ 	.short	0x0101
        /*0b0a*/ 	.byte	0x3f
	.zero		1


	//   ....[57]....
        /*0b0c*/ 	.word	0x00015ed0
        /*0b10*/ 	.word	0x00000000
        /*0b14*/ 	.word	0x0002e820
        /*0b18*/ 	.short	0x010a
        /*0b1a*/ 	.byte	0x3f
	.zero		1


	//   ....[58]....
        /*0b1c*/ 	.word	0x00016090
        /*0b20*/ 	.word	0x00000006
        /*0b24*/ 	.word	0x00000000
        /*0b28*/ 	.short	0x010a
        /*0b2a*/ 	.byte	0x3f
	.zero		1


	//   ....[59]....
        /*0b2c*/ 	.word	0x00016100
        /*0b30*/ 	.word	0x00000007
        /*0b34*/ 	.word	0x00000000
        /*0b38*/ 	.short	0x010a
        /*0b3a*/ 	.byte	0x3f
	.zero		1


	//   ....[60]....
        /*0b3c*/ 	.word	0x00016160
        /*0b40*/ 	.word	0x00000004
        /*0b44*/ 	.word	0x0002e860
        /*0b48*/ 	.short	0x010a
        /*0b4a*/ 	.byte	0x3f
	.zero		1


	//   ....[61]....
        /*0b4c*/ 	.word	0x000161b0
        /*0b50*/ 	.word	0x00000003
        /*0b54*/ 	.word	0x0002e860
        /*0b58*/ 	.short	0x010a
        /*0b5a*/ 	.byte	0x3f
	.zero		1


	//   ....[62]....
        /*0b5c*/ 	.word	0x000161f0
        /*0b60*/ 	.word	0x00000004
        /*0b64*/ 	.word	0x0002e880
        /*0b68*/ 	.short	0x010a
        /*0b6a*/ 	.byte	0x3f
	.zero		1


	//   ....[63]....
        /*0b6c*/ 	.word	0x00016210
        /*0b70*/ 	.word	0x00000003
        /*0b74*/ 	.word	0x0002e880
        /*0b78*/ 	.short	0x010a
        /*0b7a*/ 	.byte	0x3f
	.zero		1


	//   ....[64]....
        /*0b7c*/ 	.word	0x00016280
        /*0b80*/ 	.word	0x00000003
        /*0b84*/ 	.word	0x0002e800
        /*0b88*/ 	.short	0x010a
        /*0b8a*/ 	.byte	0x3f
	.zero		1


	//   ....[65]....
        /*0b8c*/ 	.word	0x000162d0
        /*0b90*/ 	.word	0x00000002
        /*0b94*/ 	.word	0x0002e830
        /*0b98*/ 	.short	0x010a
        /*0b9a*/ 	.byte	0x3f
	.zero		1


	//   ....[66]....
        /*0b9c*/ 	.word	0x00016330
        /*0ba0*/ 	.word	0x00000007
        /*0ba4*/ 	.word	0x0002e830
        /*0ba8*/ 	.short	0x010a
        /*0baa*/ 	.byte	0x3f
	.zero		1


	//   ....[67]....
        /*0bac*/ 	.word	0x00016390
        /*0bb0*/ 	.word	0x00000007
        /*0bb4*/ 	.word	0x0002e850
        /*0bb8*/ 	.short	0x010a
        /*0bba*/ 	.byte	0x3f
	.zero		1


	//   ....[68]....
        /*0bbc*/ 	.word	0x000163f0
        /*0bc0*/ 	.word	0x00000007
        /*0bc4*/ 	.word	0x0002e830
        /*0bc8*/ 	.short	0x010a
        /*0bca*/ 	.byte	0x3f
	.zero		1


	//   ....[69]....
        /*0bcc*/ 	.word	0x00016450
        /*0bd0*/ 	.word	0x00000007
        /*0bd4*/ 	.word	0x0002e850
        /*0bd8*/ 	.short	0x010a
        /*0bda*/ 	.byte	0x3f
	.zero		1


	//   ....[70]....
        /*0bdc*/ 	.word	0x000164b0
        /*0be0*/ 	.word	0x00000005
        /*0be4*/ 	.word	0x0002e850
        /*0be8*/ 	.short	0x010a
        /*0bea*/ 	.byte	0x3f
	.zero		1


	//   ....[71]....
        /*0bec*/ 	.word	0x00016600
        /*0bf0*/ 	.word	0x00000004
        /*0bf4*/ 	.word	0x0002e880
        /*0bf8*/ 	.short	0x010a
        /*0bfa*/ 	.byte	0x3f
	.zero		1


	//   ....[72]....
        /*0bfc*/ 	.word	0x00016650
        /*0c00*/ 	.word	0x00000004
        /*0c04*/ 	.word	0x0002e840
        /*0c08*/ 	.short	0x010a
        /*0c0a*/ 	.byte	0x3f
	.zero		1


	//   ....[73]....
        /*0c0c*/ 	.word	0x00017070
        /*0c10*/ 	.word	0x00000012
        /*0c14*/ 	.word	0x0002e820
        /*0c18*/ 	.short	0x010a
        /*0c1a*/ 	.byte	0x3f
	.zero		1


	//   ....[74]....
        /*0c1c*/ 	.word	0x000170c0
        /*0c20*/ 	.word	0x00000004
        /*0c24*/ 	.word	0x0002e880
        /*0c28*/ 	.short	0x010a
        /*0c2a*/ 	.byte	0x3f
	.zero		1


	//   ....[75]....
        /*0c2c*/ 	.word	0x00017110
        /*0c30*/ 	.word	0x00000004
        /*0c34*/ 	.word	0x0002e840
        /*0c38*/ 	.short	0x010a
        /*0c3a*/ 	.byte	0x3f
	.zero		1


	//   ....[76]....
        /*0c3c*/ 	.word	0x00017160
        /*0c40*/ 	.word	0x00000013
        /*0c44*/ 	.word	0x0002e870
        /*0c48*/ 	.short	0x010a
        /*0c4a*/ 	.byte	0x3f
	.zero		1


	//   ....[77]....
        /*0c4c*/ 	.word	0x000171b0
        /*0c50*/ 	.word	0x00000013
        /*0c54*/ 	.word	0x0002e860
        /*0c58*/ 	.short	0x010a
        /*0c5a*/ 	.byte	0x3f
	.zero		1


	//   ....[78]....
        /*0c5c*/ 	.word	0x00017200
        /*0c60*/ 	.word	0x00000010
        /*0c64*/ 	.word	0x0002e870
        /*0c68*/ 	.short	0x010a
        /*0c6a*/ 	.byte	0x3f
	.zero		1


	//   ....[79]....
        /*0c6c*/ 	.word	0x00017250
        /*0c70*/ 	.word	0x00000010
        /*0c74*/ 	.word	0x0002e860
        /*0c78*/ 	.short	0x010a
        /*0c7a*/ 	.byte	0x3f
	.zero		1


	//   ....[80]....
        /*0c7c*/ 	.word	0x000172a0
        /*0c80*/ 	.word	0x00000000
        /*0c84*/ 	.word	0x0002e820
        /*0c88*/ 	.short	0x010a
        /*0c8a*/ 	.byte	0x3f
	.zero		1


	//   ....[81]....
        /*0c8c*/ 	.word	0x00017440
        /*0c90*/ 	.word	0x00000006
        /*0c94*/ 	.word	0x00000000
        /*0c98*/ 	.short	0x010a
        /*0c9a*/ 	.byte	0x3f
	.zero		1


	//   ....[82]....
        /*0c9c*/ 	.word	0x00017490
        /*0ca0*/ 	.word	0x00000007
        /*0ca4*/ 	.word	0x00000000
        /*0ca8*/ 	.short	0x010a
        /*0caa*/ 	.byte	0x3f
	.zero		1


	//   ....[83]....
        /*0cac*/ 	.word	0x000174e0
        /*0cb0*/ 	.word	0x00000004
        /*0cb4*/ 	.word	0x0002e860
        /*0cb8*/ 	.short	0x010a
        /*0cba*/ 	.byte	0x3f
	.zero		1


	//   ....[84]....
        /*0cbc*/ 	.word	0x00017530
        /*0cc0*/ 	.word	0x00000003
        /*0cc4*/ 	.word	0x0002e860
        /*0cc8*/ 	.short	0x010a
        /*0cca*/ 	.byte	0x3f
	.zero		1


	//   ....[85]....
        /*0ccc*/ 	.word	0x00017580
        /*0cd0*/ 	.word	0x00000004
        /*0cd4*/ 	.word	0x0002e880
        /*0cd8*/ 	.short	0x010a
        /*0cda*/ 	.byte	0x3f
	.zero		1


	//----- nvinfo : EIATTR_NUM_MBARRIERS
	.align		4
.L_297:
        /*0cdc*/ 	.byte	0x03, 0x38
        /*0cde*/ 	.short	0x0016


	//----- nvinfo : EIATTR_EXIT_INSTR_OFFSETS
	.align		4
        /*0ce0*/ 	.byte	0x04, 0x1c
        /*0ce2*/ 	.short	(.L_299 - .L_298)


	//   ....[0]....
.L_298:
        /*0ce4*/ 	.word	0x00000a80


	//   ....[1]....
        /*0ce8*/ 	.word	0x00010930


	//   ....[2]....
        /*0cec*/ 	.word	0x00016260


	//----- nvinfo : EIATTR_MAX_THREADS
	.align		4
.L_299:
        /*0cf0*/ 	.byte	0x04, 0x05
        /*0cf2*/ 	.short	(.L_301 - .L_300)
.L_300:
        /*0cf4*/ 	.word	0x00000180
        /*0cf8*/ 	.word	0x00000001
        /*0cfc*/ 	.word	0x00000001


	//----- nvinfo : EIATTR_CRS_STACK_SIZE
	.align		4
.L_301:
        /*0d00*/ 	.byte	0x04, 0x1e
        /*0d02*/ 	.short	(.L_303 - .L_302)
.L_302:
        /*0d04*/ 	.word	0x00000000


	//----- nvinfo : EIATTR_CBANK_PARAM_SIZE
	.align		4
.L_303:
        /*0d08*/ 	.byte	0x03, 0x19
        /*0d0a*/ 	.short	0x0af0


	//----- nvinfo : EIATTR_PARAM_CBANK
	.align		4
        /*0d0c*/ 	.byte	0x04, 0x0a
        /*0d0e*/ 	.short	(.L_305 - .L_304)
	.align		4
.L_304:
        /*0d10*/ 	.word	index@(.nv.constant0._ZN7cutlass13device_kernelIN5flash11enable_sm90INS1_16FlashAttnFwdSm90INS1_25CollectiveMainloopFwdSm90ILi2EN4cute5tupleIJNS5_1CILi1EEES8_S8_EEENS6_IJNS7_ILi128EEENS7_ILi224EEESA_EEELi128ENS_12float_e4m3_tEfNS_4arch4Sm90ELb1ELb0ELb0ELb1ELb0ELb0ELb0ELb1ELb1ELb1ELb0ELb0EEENS1_21CollectiveEpilogueFwdINS6_IJSA_SA_SB_EEES9_NS_10bfloat16_tESF_Li256ELb1ELb1ELb0ELb1EEENS1_36VarlenDynamicPersistentTileSchedulerILi128ELi224ELi256ELi128ELb0ELb1ELb1ELb1ELb1ELb1EEEEEEEEEvNT_6ParamsE)
        /*0d14*/ 	.short	0x0210
        /*0d16*/ 	.short	0x0af0


	//----- nvinfo : EIATTR_SW_WAR
	.align		4
.L_305:
        /*0d18*/ 	.byte	0x04, 0x36
        /*0d1a*/ 	.short	(.L_307 - .L_306)
.L_306:
        /*0d1c*/ 	.word	0x00000008
.L_307:


//--------------------- .nv.info._ZN7cutlass13device_kernelIN5flash11enable_sm90INS1_16FlashAttnFwdSm90INS1_25CollectiveMainloopFwdSm90ILi2EN4cute5tupleIJNS5_1CILi1EEES8_S8_EEENS6_IJNS7_ILi128EEENS7_ILi224EEESA_EEELi128ENS_12float_e4m3_tEfNS_4arch4Sm90ELb1ELb0ELb0ELb1ELb0ELb1ELb0ELb1ELb1ELb1ELb0ELb0EEENS1_21CollectiveEpilogueFwdINS6_IJSA_SA_SB_EEES9_NS_10bfloat16_tESF_Li256ELb1ELb1ELb0ELb1EEENS1_36VarlenDynamicPersistentTileSchedulerILi128ELi224ELi256ELi128ELb0ELb1ELb1ELb1ELb1ELb1EEEEEEEEEvNT_6ParamsE --------------------------
	.section	.nv.info._ZN7cutlass13device_kernelIN5flash11enable_sm90INS1_16FlashAttnFwdSm90INS1_25CollectiveMainloopFwdSm90ILi2EN4cute5tupleIJNS5_1CILi1EEES8_S8_EEENS6_IJNS7_ILi128EEENS7_ILi224EEESA_EEELi128ENS_12float_e4m3_tEfNS_4arch4Sm90ELb1ELb0ELb0ELb1ELb0ELb1ELb0ELb1ELb1ELb1ELb0ELb0EEENS1_21CollectiveEpilogueFwdINS6_IJSA_SA_SB_EEES9_NS_10bfloat16_tESF_Li256ELb1ELb1ELb0ELb1EEENS1_36VarlenDynamicPersistentTileSchedulerILi128ELi224ELi256ELi128ELb0ELb1ELb1ELb1ELb1ELb1EEEEEEEEEvNT_6ParamsE,"",@"SHT_CUDA_INFO"
	.sectionflags	@""
	.align	4


	//----- nvinfo : EIATTR_CUDA_API_VERSION
	.align		4
        /*0000*/ 	.byte	0x04, 0x37
        /*0002*/ 	.short	(.L_309 - .L_308)
.L_308:
        /*0004*/ 	.word	0x00000082


	//----- nvinfo : EIATTR_KPARAM_INFO
	.align		4
.L_309:
        /*0008*/ 	.byte	0x04, 0x17
        /*000a*/ 	.short	(.L_311 - .L_310)
.L_310:
        /*000c*/ 	.word	0x00000000
        /*0010*/ 	.short	0x0000
        /*0012*/ 	.short	0x0070
        /*0014*/ 	.byte	0x00, 0xf0, 0x01, 0x2a


	//----- nvinfo : EIATTR_SPARSE_MMA_MASK
	.align		4
.L_311:
        /*0018*/ 	.byte	0x03, 0x50
        /*001a*/ 	.short	0x0000


	//----- nvinfo : EIATTR_MAXREG_COUNT
	.align		4
        /*001c*/ 	.byte	0x03, 0x1b
        /*001e*/ 	.short	0x00a8


	//----- nvinfo : EIATTR_NUM_BARRIERS
	.align		4
        /*0020*/ 	.byte	0x02, 0x4c
        /*0022*/ 	.byte	0x10
	.zero		1


	//----- nvinfo : EIATTR_EXTERNS
	.align		4
        /*0024*/ 	.byte	0x04, 0x0f
        /*0026*/ 	.short	(.L_313 - .L_312)


	//   ....[0]....
	.align		4
.L_312:
        /*0028*/ 	.word	index@(__assertfail)


	//----- nvinfo : EIATTR_ANNOTATIONS
	.align		4
.L_313:
        /*002c*/ 	.byte	0x04, 0x55
        /*002e*/ 	.short	(.L_315 - .L_314)


	//   ....[0]....
.L_314:
        /* <DEDUP_REMOVED lines=153> */


	//----- nvinfo : EIATTR_MERCURY_ISA_VERSION
	.align		4
.L_315:
        /*09b0*/ 	.byte	0x03, 0x5f
        /*09b2*/ 	.short	0x0101


	//----- nvinfo : EIATTR_UNUSED_LOAD_BYTE_OFFSET
	.align		4
        /*09b4*/ 	.byte	0x04, 0x44
        /*09b6*/ 	.short	(.L_317 - .L_316)


	//   ....[0]....
.L_316:
        /*09b8*/ 	.word	0x00000ae0
        /*09bc*/ 	.word	0x0000fff0


	//   ....[1]....
        /*09c0*/ 	.word	0x00020510
        /*09c4*/ 	.word	0x0000fff0


	//----- nvinfo : EIATTR_INT_WARP_WIDE_INSTR_OFFSETS
	.align		4
.L_317:
        /*09c8*/ 	.byte	0x04, 0x31
        /*09ca*/ 	.short	(.L_319 - .L_318)


	//   ....[0]....
.L_318:
        /*09cc*/ 	.word	0x00000190


	//   ....[1]....
        /*09d0*/ 	.word	0x000001d0


	//   ....[2]....
        /*09d4*/ 	.word	0x00000240


	//   ....[3]....
        /*09d8*/ 	.word	0x000255c0


	//   ....[4]....
        /*09dc*/ 	.word	0x00025660


	//   ....[5]....
        /*09e0*/ 	.word	0x000281f0


	//   ....[6]....
        /*09e4*/ 	.word	0x00028290


	//----- nvinfo : EIATTR_COOP_GROUP_MASK_REGIDS
	.align		4
.L_319:
        /*09e8*/ 	.byte	0x04, 0x29
        /*09ea*/ 	.short	(.L_321 - .L_320)


	//   ....[0]....
.L_320:
        /*09ec*/ 	.word	0xffffffff


	//   ....[1]....
        /*09f0*/ 	.word	0xffffffff


	//   ....[2]....
        /*09f4*/ 	.word	0xffffffff


	//   ....[3]....
        /*09f8*/ 	.word	0xffffffff


	//   ....[4]....
        /*09fc*/ 	.word	0xffffffff


	//   ....[5]....
        /*0a00*/ 	.word	0xffffffff


	//   ....[6]....
        /*0a04*/ 	.word	0xffffffff


	//   ....[7]....
        /*0a08*/ 	.word	0xffffffff


	//   ....[8]....
        /*0a0c*/ 	.word	0xffffffff


	//   ....[9]....
        /*0a10*/ 	.word	0xffffffff


	//   ....[10]....
        /*0a14*/ 	.word	0xffffffff


	//   ....[11]....
        /*0a18*/ 	.word	0xffffffff


	//   ....[12]....
        /*0a1c*/ 	.word	0xffffffff


	//   ....[13]....
        /*0a20*/ 	.word	0xffffffff


	//   ....[14]....
        /*0a24*/ 	.word	0xffffffff


	//   ....[15]....
        /*0a28*/ 	.word	0xffffffff


	//   ....[16]....
        /*0a2c*/ 	.word	0xffffffff


	//   ....[17]....
        /*0a30*/ 	.word	0xffffffff


	//   ....[18]....
        /*0a34*/ 	.word	0xffffffff


	//   ....[19]....
        /*0a38*/ 	.word	0xffffffff


	//   ....[20]....
        /*0a3c*/ 	.word	0xffffffff


	//   ....[21]....
        /*0a40*/ 	.word	0xffffffff


	//   ....[22]....
        /*0a44*/ 	.word	0xffffffff


	//   ....[23]....
        /*0a48*/ 	.word	0xffffffff


	//   ....[24]....
        /*0a4c*/ 	.word	0xffffffff


	//   ....[25]....
        /*0a50*/ 	.word	0xffffffff


	//   ....[26]....
        /*0a54*/ 	.word	0xffffffff


	//   ....[27]....
        /*0a58*/ 	.word	0xffffffff


	//   ....[28]....
        /*0a5c*/ 	.word	0xffffffff


	//   ....[29]....
        /*0a60*/ 	.word	0xffffffff


	//   ....[30]....
        /*0a64*/ 	.word	0xffffffff


	//   ....[31]....
        /*0a68*/ 	.word	0xffffffff


	//   ....[32]....
        /*0a6c*/ 	.word	0xffffffff


	//   ....[33]....
        /*0a70*/ 	.word	0xffffffff


	//   ....[34]....
        /*0a74*/ 	.word	0xffffffff


	//   ....[35]....
        /*0a78*/ 	.word	0xffffffff


	//   ....[36]....
        /*0a7c*/ 	.word	0xffffffff


	//   ....[37]....
        /*0a80*/ 	.word	0xffffffff


	//   ....[38]....
        /*0a84*/ 	.word	0xffffffff


	//   ....[39]....
        /*0a88*/ 	.word	0xffffffff


	//   ....[40]....
        /*0a8c*/ 	.word	0xffffffff


	//   ....[41]....
        /*0a90*/ 	.word	0xffffffff


	//   ....[42]....
        /*0a94*/ 	.word	0xffffffff


	//   ....[43]....
        /*0a98*/ 	.word	0xffffffff


	//   ....[44]....
        /*0a9c*/ 	.word	0xffffffff


	//   ....[45]....
        /*0aa0*/ 	.word	0xffffffff


	//   ....[46]....
        /*0aa4*/ 	.word	0xffffffff


	//   ....[47]....
        /*0aa8*/ 	.word	0xffffffff


	//   ....[48]....
        /*0aac*/ 	.word	0xffffffff


	//   ....[49]....
        /*0ab0*/ 	.word	0xffffffff


	//   ....[50]....
        /*0ab4*/ 	.word	0xffffffff


	//   ....[51]....
        /*0ab8*/ 	.word	0xffffffff


	//   ....[52]....
        /*0abc*/ 	.word	0xffffffff


	//   ....[53]....
        /*0ac0*/ 	.word	0xffffffff


	//   ....[54]....
        /*0ac4*/ 	.word	0xffffffff


	//   ....[55]....
        /*0ac8*/ 	.word	0xffffffff


	//   ....[56]....
        /*0acc*/ 	.word	0xffffffff


	//   ....[57]....
        /*0ad0*/ 	.word	0xffffffff


	//   ....[58]....
        /*0ad4*/ 	.word	0xffffffff


	//   ....[59]....
        /*0ad8*/ 	.word	0xffffffff


	//   ....[60]....
        /*0adc*/ 	.word	0xffffffff


	//   ....[61]....
        /*0ae0*/ 	.word	0xffffffff


	//   ....[62]....
        /*0ae4*/ 	.word	0xffffffff


	//   ....[63]....
        /*0ae8*/ 	.word	0xffffffff


	//   ....[64]....
        /*0aec*/ 	.word	0xffffffff


	//   ....[65]....
        /*0af0*/ 	.word	0xffffffff


	//   ....[66]....
        /*0af4*/ 	.word	0xffffffff


	//   ....[67]....
        /*0af8*/ 	.word	0xffffffff


	//   ....[68]....
        /*0afc*/ 	.word	0xffffffff


	//   ....[69]....
        /*0b00*/ 	.word	0xffffffff


	//   ....[70]....
        /*0b04*/ 	.word	0xffffffff


	//   ....[71]....
        /*0b08*/ 	.word	0xffffffff


	//   ....[72]....
        /*0b0c*/ 	.word	0xffffffff


	//   ....[73]....
        /*0b10*/ 	.word	0xffffffff


	//   ....[74]....
        /*0b14*/ 	.word	0xffffffff


	//   ....[75]....
        /*0b18*/ 	.word	0xffffffff


	//   ....[76]....
        /*0b1c*/ 	.word	0xffffffff


	//   ....[77]....
        /*0b20*/ 	.word	0xffffffff


	//   ....[78]....
        /*0b24*/ 	.word	0xffffffff


	//   ....[79]....
        /*0b28*/ 	.word	0xffffffff


	//   ....[80]....
        /*0b2c*/ 	.word	0xffffffff


	//   ....[81]....
        /*0b30*/ 	.word	0xffffffff


	//   ....[82]....
        /*0b34*/ 	.word	0xffffffff


	//   ....[83]....
        /*0b38*/ 	.word	0xffffffff


	//   ....[84]....
        /*0b3c*/ 	.word	0xffffffff


	//   ....[85]....
        /*0b40*/ 	.word	0xffffffff


	//   ....[86]....
        /*0b44*/ 	.word	0xffffffff


	//   ....[87]....
        /*0b48*/ 	.word	0xffffffff


	//   ....[88]....
        /*0b4c*/ 	.word	0xffffffff


	//   ....[89]....
        /*0b50*/ 	.word	0xffffffff


	//   ....[90]....
        /*0b54*/ 	.word	0xffffffff


	//   ....[91]....
        /*0b58*/ 	.word	0xffffffff


	//   ....[92]....
        /*0b5c*/ 	.word	0xffffffff


	//   ....[93]....
        /*0b60*/ 	.word	0xffffffff


	//   ....[94]....
        /*0b64*/ 	.word	0xffffffff


	//   ....[95]....
        /*0b68*/ 	.word	0xffffffff


	//   ....[96]....
        /*0b6c*/ 	.word	0xffffffff


	//   ....[97]....
        /*0b70*/ 	.word	0xffffffff


	//   ....[98]....
        /*0b74*/ 	.word	0xffffffff


	//   ....[99]....
        /*0b78*/ 	.word	0xffffffff


	//   ....[100]....
        /*0b7c*/ 	.word	0xffffffff


	//   ....[101]....
        /*0b80*/ 	.word	0xffffffff


	//   ....[102]....
        /*0b84*/ 	.word	0xffffffff


	//   ....[103]....
        /*0b88*/ 	.word	0xffffffff


	//   ....[104]....
        /*0b8c*/ 	.word	0xffffffff


	//   ....[105]....
        /*0b90*/ 	.word	0xffffffff


	//   ....[106]....
        /*0b94*/ 	.word	0xffffffff


	//   ....[107]....
        /*0b98*/ 	.word	0xffffffff


	//   ....[108]....
        /*0b9c*/ 	.word	0xffffffff


	//   ....[109]....
        /*0ba0*/ 	.word	0xffffffff


	//   ....[110]....
        /*0ba4*/ 	.word	0xffffffff


	//   ....[111]....
        /*0ba8*/ 	.word	0xffffffff


	//   ....[112]....
        /*0bac*/ 	.word	0xffffffff


	//   ....[113]....
        /*0bb0*/ 	.word	0xffffffff


	//   ....[114]....
        /*0bb4*/ 	.word	0xffffffff


	//   ....[115]....
        /*0bb8*/ 	.word	0xffffffff


	//   ....[116]....
        /*0bbc*/ 	.word	0xffffffff


	//   ....[117]....
        /*0bc0*/ 	.word	0xffffffff


	//   ....[118]....
        /*0bc4*/ 	.word	0xffffffff


	//   ....[119]....
        /*0bc8*/ 	.word	0xffffffff


	//   ....[120]....
        /*0bcc*/ 	.word	0xffffffff


	//   ....[121]....
        /*0bd0*/ 	.word	0xffffffff


	//   ....[122]....
        /*0bd4*/ 	.word	0xffffffff


	//   ....[123]....
        /*0bd8*/ 	.word	0xffffffff


	//   ....[124]....
        /*0bdc*/ 	.word	0xffffffff


	//   ....[125]....
        /*0be0*/ 	.word	0xffffffff


	//   ....[126]....
        /*0be4*/ 	.word	0xffffffff


	//   ....[127]....
        /*0be8*/ 	.word	0xffffffff


	//   ....[128]....
        /*0bec*/ 	.word	0xffffffff


	//   ....[129]....
        /*0bf0*/ 	.word	0xffffffff


	//   ....[130]....
        /*0bf4*/ 	.word	0xffffffff


	//   ....[131]....
        /*0bf8*/ 	.word	0xffffffff


	//   ....[132]....
        /*0bfc*/ 	.word	0xffffffff


	//   ....[133]....
        /*0c00*/ 	.word	0xffffffff


	//   ....[134]....
        /*0c04*/ 	.word	0xffffffff


	//   ....[135]....
        /*0c08*/ 	.word	0xffffffff


	//   ....[136]....
        /*0c0c*/ 	.word	0xffffffff


	//   ....[137]....
        /*0c10*/ 	.word	0xffffffff


	//   ....[138]....
        /*0c14*/ 	.word	0xffffffff


	//   ....[139]....
        /*0c18*/ 	.word	0xffffffff


	//   ....[140]....
        /*0c1c*/ 	.word	0xffffffff


	//   ....[141]....
        /*0c20*/ 	.word	0xffffffff


	//   ....[142]....
        /*0c24*/ 	.word	0xffffffff


	//   ....[143]....
        /*0c28*/ 	.word	0xffffffff


	//   ....[144]....
        /*0c2c*/ 	.word	0xffffffff


	//   ....[145]....
        /*0c30*/ 	.word	0xffffffff


	//   ....[146]....
        /*0c34*/ 	.word	0xffffffff


	//   ....[147]....
        /*0c38*/ 	.word	0xffffffff


	//   ....[148]....
        /*0c3c*/ 	.word	0x0500000f


	//   ....[149]....
        /*0c40*/ 	.word	0x0500000f


	//   ....[150]....
        /*0c44*/ 	.word	0x0500000f


	//   ....[151]....
        /*0c48*/ 	.word	0x0500000f


	//   ....[152]....
        /*0c4c*/ 	.word	0x0500000f


	//   ....[153]....
        /*0c50*/ 	.word	0x0500000f


	//   ....[154]....
        /*0c54*/ 	.word	0x0500000f


	//   ....[155]....
        /*0c58*/ 	.word	0x0500000f


	//   ....[156]....
        /*0c5c*/ 	.word	0x0500000f


	//   ....[157]....
        /*0c60*/ 	.word	0x0500000f


	//   ....[158]....
        /*0c64*/ 	.word	0x0500000f


	//   ....[159]....
        /*0c68*/ 	.word	0x0500000f


	//   ....[160]....
        /*0c6c*/ 	.word	0x0500000f


	//   ....[161]....
        /*0c70*/ 	.word	0x0500000f


	//   ....[162]....
        /*0c74*/ 	.word	0x0500000f


	//   ....[163]....
        /*0c78*/ 	.word	0x0500000f


	//   ....[164]....
        /*0c7c*/ 	.word	0x0500000f


	//   ....[165]....
        /*0c80*/ 	.word	0x0500000f


	//   ....[166]....
        /*0c84*/ 	.word	0x0500000f


	//   ....[167]....
        /*0c88*/ 	.word	0x0500000f


	//   ....[168]....
        /*0c8c*/ 	.word	0x0500000f


	//   ....[169]....
        /*0c90*/ 	.word	0x0500000f


	//   ....[170]....
        /*0c94*/ 	.word	0x0500000f


	//   ....[171]....
        /*0c98*/ 	.word	0x0500000f


	//   ....[172]....
        /*0c9c*/ 	.word	0x0500000f


	//   ....[173]....
        /*0ca0*/ 	.word	0x0500000f


	//   ....[174]....
        /*0ca4*/ 	.word	0x0500000f


	//   ....[175]....
        /*0ca8*/ 	.word	0x0500000f


	//   ....[176]....
        /*0cac*/ 	.word	0x0500000f


	//   ....[177]....
        /*0cb0*/ 	.word	0x0500000f


	//   ....[178]....
        /*0cb4*/ 	.word	0x0500000f


	//   ....[179]....
        /*0cb8*/ 	.word	0x0500000f


	//   ....[180]....
        /*0cbc*/ 	.word	0x0500000f


	//   ....[181]....
        /*0cc0*/ 	.word	0x0500000f


	//   ....[182]....
        /*0cc4*/ 	.word	0x0500000f


	//   ....[183]....
        /*0cc8*/ 	.word	0x0500000f


	//   ....[184]....
        /*0ccc*/ 	.word	0x0500000f


	//   ....[185]....
        /*0cd0*/ 	.word	0x0500000f


	//   ....[186]....
        /*0cd4*/ 	.word	0x0500000f


	//   ....[187]....
        /*0cd8*/ 	.word	0x0500000f


	//   ....[188]....
        /*0cdc*/ 	.word	0x0500000f


	//   ....[189]....
        /*0ce0*/ 	.word	0x0500000f


	//   ....[190]....
        /*0ce4*/ 	.word	0x0500000f


	//   ....[191]....
        /*0ce8*/ 	.word	0x0500000f


	//   ....[192]....
        /*0cec*/ 	.word	0x0500000f


	//   ....[193]....
        /*0cf0*/ 	.word	0x0500000f


	//   ....[194]....
        /*0cf4*/ 	.word	0x0500000f


	//   ....[195]....
        /*0cf8*/ 	.word	0x0500000f


	//   ....[196]....
        /*0cfc*/ 	.word	0x0500000f


	//   ....[197]....
        /*0d00*/ 	.word	0x0500000f


	//   ....[198]....
        /*0d04*/ 	.word	0x0500000f


	//   ....[199]....
        /*0d08*/ 	.word	0x0500000f


	//   ....[200]....
        /*0d0c*/ 	.word	0x0500000f


	//   ....[201]....
        /*0d10*/ 	.word	0x0500000f


	//   ....[202]....
        /*0d14*/ 	.word	0x0500000f


	//   ....[203]....
        /*0d18*/ 	.word	0x0500000f


	//   ....[204]....
        /*0d1c*/ 	.word	0x0500000f


	//   ....[205]....
        /*0d20*/ 	.word	0x0500000f


	//   ....[206]....
        /*0d24*/ 	.word	0x0500000f


	//   ....[207]....
        /*0d28*/ 	.word	0x0500000f


	//   ....[208]....
        /*0d2c*/ 	.word	0x0500000f


	//   ....[209]....
        /*0d30*/ 	.word	0x0500000f


	//   ....[210]....
        /*0d34*/ 	.word	0x0500000f


	//   ....[211]....
        /*0d38*/ 	.word	0x0500000f


	//   ....[212]....
        /*0d3c*/ 	.word	0x0500000f


	//   ....[213]....
        /*0d40*/ 	.word	0x0500000f


	//   ....[214]....
        /*0d44*/ 	.word	0x0500000f


	//   ....[215]....
        /*0d48*/ 	.word	0x0500000f


	//   ....[216]....
        /*0d4c*/ 	.word	0x0500000f


	//   ....[217]....
        /*0d50*/ 	.word	0x0500000f


	//   ....[218]....
        /*0d54*/ 	.word	0x0500000f


	//   ....[219]....
        /*0d58*/ 	.word	0x0500000f


	//   ....[220]....
        /*0d5c*/ 	.word	0x0500000f


	//   ....[221]....
        /*0d60*/ 	.word	0x0500000f


	//   ....[222]....
        /*0d64*/ 	.word	0x0500000f


	//   ....[223]....
        /*0d68*/ 	.word	0x0500000f


	//   ....[224]....
        /*0d6c*/ 	.word	0x0500000f


	//   ....[225]....
        /*0d70*/ 	.word	0x0500000f


	//   ....[226]....
        /*0d74*/ 	.word	0x0500000f


	//   ....[227]....
        /*0d78*/ 	.word	0x0500000f


	//   ....[228]....
        /*0d7c*/ 	.word	0x0500000f


	//   ....[229]....
        /*0d80*/ 	.word	0x0500000f


	//   ....[230]....
        /*0d84*/ 	.word	0x0500000f


	//   ....[231]....
        /*0d88*/ 	.word	0x0500000f


	//   ....[232]....
        /*0d8c*/ 	.word	0x0500000f


	//   ....[233]....
        /*0d90*/ 	.word	0x0500000f


	//   ....[234]....
        /*0d94*/ 	.word	0x0500000f


	//   ....[235]....
        /*0d98*/ 	.word	0x0500000f


	//   ....[236]....
        /*0d9c*/ 	.word	0x0500000f


	//   ....[237]....
        /*0da0*/ 	.word	0x0500000f


	//   ....[238]....
        /*0da4*/ 	.word	0x0500000f


	//   ....[239]....
        /*0da8*/ 	.word	0x0500000f


	//   ....[240]....
        /*0dac*/ 	.word	0x0500000f


	//----- nvinfo : EIATTR_COOP_GROUP_INSTR_OFFSETS
	.align		4
.L_321:
        /*0db0*/ 	.byte	0x04, 0x28
        /*0db2*/ 	.short	(.L_323 - .L_322)


	//   ....[0]....
.L_322:
        /*0db4*/ 	.word	0x00000070


	//   ....[1]....
        /*0db8*/ 	.word	0x000001a0


	//   ....[2]....
        /*0dbc*/ 	.word	0x000001f0


	//   ....[3]....
        /*0dc0*/ 	.word	0x00000420


	//   ....[4]....
        /*0dc4*/ 	.word	0x00000580


	//   ....[5]....
        /*0dc8*/ 	.word	0x000006a0


	//   ....[6]....
        /*0dcc*/ 	.word	0x00000800


	//   ....[7]....
        /*0dd0*/ 	.word	0x0000ce20


	//   ....[8]....
        /*0dd4*/ 	.word	0x0000d5d0


	//   ....[9]....
        /*0dd8*/ 	.word	0x0000d5e0


	//   ....[10]....
        /*0ddc*/ 	.word	0x0000d5f0


	//   ....[11]....
        /*0de0*/ 	.word	0x0000d600


	//   ....[12]....
        /*0de4*/ 	.word	0x0000d820


	//   ....[13]....
        /*0de8*/ 	.word	0x0000d830


	//   ....[14]....
        /*0dec*/ 	.word	0x0000d840


	//   ....[15]....
        /*0df0*/ 	.word	0x0000d850


	//   ....[16]....
        /*0df4*/ 	.word	0x0000fd90


	//   ....[17]....
        /*0df8*/ 	.word	0x0000fda0


	//   ....[18]....
        /*0dfc*/ 	.word	0x0000fdb0


	//   ....[19]....
        /*0e00*/ 	.word	0x0000fdc0


	//   ....[20]....
        /*0e04*/ 	.word	0x0000fec0


	//   ....[21]....
        /*0e08*/ 	.word	0x0000fee0


	//   ....[22]....
        /*0e0c*/ 	.word	0x0000fef0


	//   ....[23]....
        /*0e10*/ 	.word	0x0000ff00


	//   ....[24]....
        /*0e14*/ 	.word	0x00013310


	//   ....[25]....
        /*0e18*/ 	.word	0x00013fd0


	//   ....[26]....
        /*0e1c*/ 	.word	0x00013fe0


	//   ....[27]....
        /*0e20*/ 	.word	0x00014000


	//   ....[28]....
        /*0e24*/ 	.word	0x00014cd0


	//   ....[29]....
        /*0e28*/ 	.word	0x00014d00


	//   ....[30]....
        /*0e2c*/ 	.word	0x00018010


	//   ....[31]....
        /*0e30*/ 	.word	0x00018c30


	//   ....[32]....
        /*0e34*/ 	.word	0x00018c60


	//   ....[33]....
        /*0e38*/ 	.word	0x00018d60


	//   ....[34]....
        /*0e3c*/ 	.word	0x00019da0


	//   ....[35]....
        /*0e40*/ 	.word	0x00019e10


	//   ....[36]....
        /*0e44*/ 	.word	0x0001d6e0


	//   ....[37]....
        /*0e48*/ 	.word	0x0001d710


	//   ....[38]....
        /*0e4c*/ 	.word	0x0001d7f0


	//   ....[39]....
        /*0e50*/ 	.word	0x0001d8d0


	//   ....[40]....
        /*0e54*/ 	.word	0x0001fcc0


	//   ....[41]....
        /*0e58*/ 	.word	0x0001fd20


	//   ....[42]....
        /*0e5c*/ 	.word	0x0001fd40


	//   ....[43]....
        /*0e60*/ 	.word	0x0001fd60


	//   ....[44]....
        /*0e64*/ 	.word	0x00020b90


	//   ....[45]....
        /*0e68*/ 	.word	0x00020bc0


	//   ....[46]....
        /*0e6c*/ 	.word	0x00020bf0


	//   ....[47]....
        /*0e70*/ 	.word	0x00020c20


	//   ....[48]....
        /*0e74*/ 	.word	0x00020c50


	//   ....[49]....
        /*0e78*/ 	.word	0x00020c80


	//   ....[50]....
        /*0e7c*/ 	.word	0x00020cb0


	//   ....[51]....
        /*0e80*/ 	.word	0x00020ce0


	//   ....[52]....
        /*0e84*/ 	.word	0x00020d10


	//   ....[53]....
        /*0e88*/ 	.word	0x00020d40


	//   ....[54]....
        /*0e8c*/ 	.word	0x00020d70


	//   ....[55]....
        /*0e90*/ 	.word	0x00020da0


	//   ....[56]....
        /*0e94*/ 	.word	0x00020dd0


	//   ....[57]....
        /*0e98*/ 	.word	0x00020e00


	//   ....[58]....
        /*0e9c*/ 	.word	0x00020e30


	//   ....[59]....
        /*0ea0*/ 	.word	0x00020e60


	//   ....[60]....
        /*0ea4*/ 	.word	0x00020e90


	//   ....[61]....
        /*0ea8*/ 	.word	0x00020ec0


	//   ....[62]....
        /*0eac*/ 	.word	0x00020ef0


	//   ....[63]....
        /*0eb0*/ 	.word	0x00020f20


	//   ....[64]....
        /*0eb4*/ 	.word	0x00020f50


	//   ....[65]....
        /*0eb8*/ 	.word	0x00020f80


	//   ....[66]....
        /*0ebc*/ 	.word	0x00020fb0


	//   ....[67]....
        /*0ec0*/ 	.word	0x00020fd0


	//   ....[68]....
        /*0ec4*/ 	.word	0x00020fe0


	//   ....[69]....
        /*0ec8*/ 	.word	0x00020ff0


	//   ....[70]....
        /*0ecc*/ 	.word	0x00021010


	//   ....[71]....
        /*0ed0*/ 	.word	0x00021020


	//   ....[72]....
        /*0ed4*/ 	.word	0x00021030


	//   ....[73]....
        /*0ed8*/ 	.word	0x00021040


	//   ....[74]....
        /*0edc*/ 	.word	0x00021070


	//   ....[75]....
        /*0ee0*/ 	.word	0x000210a0


	//   ....[76]....
        /*0ee4*/ 	.word	0x000216f0


	//   ....[77]....
        /*0ee8*/ 	.word	0x00021730


	//   ....[78]....
        /*0eec*/ 	.word	0x00021770


	//   ....[79]....
        /*0ef0*/ 	.word	0x000217b0


	//   ....[80]....
        /*0ef4*/ 	.word	0x00021e80


	//   ....[81]....
        /*0ef8*/ 	.word	0x00021e90


	//   ....[82]....
        /*0efc*/ 	.word	0x00021f60


	//   ....[83]....
        /*0f00*/ 	.word	0x00021f80


	//   ....[84]....
        /*0f04*/ 	.word	0x00022050


	//   ....[85]....
        /*0f08*/ 	.word	0x00022070


	//   ....[86]....
        /*0f0c*/ 	.word	0x00022150


	//   ....[87]....
        /*0f10*/ 	.word	0x00022170


	//   ....[88]....
        /*0f14*/ 	.word	0x00022a50


	//   ....[89]....
        /*0f18*/ 	.word	0x00022a60


	//   ....[90]....
        /*0f1c*/ 	.word	0x00022bb0


	//   ....[91]....
        /*0f20*/ 	.word	0x00022bc0


	//   ....[92]....
        /*0f24*/ 	.word	0x00022d00


	//   ....[93]....
        /*0f28*/ 	.word	0x00022d10


	//   ....[94]....
        /*0f2c*/ 	.word	0x00022e50


	//   ....[95]....
        /*0f30*/ 	.word	0x00022e60


	//   ....[96]....
        /*0f34*/ 	.word	0x00023010


	//   ....[97]....
        /*0f38*/ 	.word	0x00023200


	//   ....[98]....
        /*0f3c*/ 	.word	0x00023230


	//   ....[99]....
        /*0f40*/ 	.word	0x00023260


	//   ....[100]....
        /*0f44*/ 	.word	0x00023290


	//   ....[101]....
        /*0f48*/ 	.word	0x000232c0


	//   ....[102]....
        /*0f4c*/ 	.word	0x000232f0


	//   ....[103]....
        /*0f50*/ 	.word	0x00023470


	//   ....[104]....
        /*0f54*/ 	.word	0x000234a0


	//   ....[105]....
        /*0f58*/ 	.word	0x000234d0


	//   ....[106]....
        /*0f5c*/ 	.word	0x00023500


	//   ....[107]....
        /*0f60*/ 	.word	0x00023530


	//   ....[108]....
        /*0f64*/ 	.word	0x00023560


	//   ....[109]....
        /*0f68*/ 	.word	0x00023610


	//   ....[110]....
        /*0f6c*/ 	.word	0x00023670


	//   ....[111]....
        /*0f70*/ 	.word	0x00023700


	//   ....[112]....
        /*0f74*/ 	.word	0x00024720


	//   ....[113]....
        /*0f78*/ 	.word	0x00025db0


	//   ....[114]....
        /*0f7c*/ 	.word	0x00026ad0


	//   ....[115]....
        /*0f80*/ 	.word	0x00026ae0


	//   ....[116]....
        /*0f84*/ 	.word	0x00026b00


	//   ....[117]....
        /*0f88*/ 	.word	0x00026ba0


	//   ....[118]....
        /*0f8c*/ 	.word	0x00026bd0


	//   ....[119]....
        /*0f90*/ 	.word	0x00026c40


	//   ....[120]....
        /*0f94*/ 	.word	0x00026c70


	//   ....[121]....
        /*0f98*/ 	.word	0x00026ce0


	//   ....[122]....
        /*0f9c*/ 	.word	0x00026d10


	//   ....[123]....
        /*0fa0*/ 	.word	0x00026d80


	//   ....[124]....
        /*0fa4*/ 	.word	0x00026db0


	//   ....[125]....
        /*0fa8*/ 	.word	0x00026e20


	//   ....[126]....
        /*0fac*/ 	.word	0x00026e50


	//   ....[127]....
        /*0fb0*/ 	.word	0x00026e70


	//   ....[128]....
        /*0fb4*/ 	.word	0x00026ed0


	//   ....[129]....
        /*0fb8*/ 	.word	0x00026ee0


	//   ....[130]....
        /*0fbc*/ 	.word	0x00028d20


	//   ....[131]....
        /*0fc0*/ 	.word	0x00028d80


	//   ....[132]....
        /*0fc4*/ 	.word	0x00028db0


	//   ....[133]....
        /*0fc8*/ 	.word	0x00028dc0


	//   ....[134]....
        /*0fcc*/ 	.word	0x00028df0


	//   ....[135]....
        /*0fd0*/ 	.word	0x00028e20


	//   ....[136]....
        /*0fd4*/ 	.word	0x00028e50


	//   ....[137]....
        /*0fd8*/ 	.word	0x00028e80


	//   ....[138]....
        /*0fdc*/ 	.word	0x00029010


	//   ....[139]....
        /*0fe0*/ 	.word	0x00029040


	//   ....[140]....
        /*0fe4*/ 	.word	0x00029070


	//   ....[141]....
        /*0fe8*/ 	.word	0x000290a0


	//   ....[142]....
        /*0fec*/ 	.word	0x000290d0


	//   ....[143]....
        /*0ff0*/ 	.word	0x00029100


	//   ....[144]....
        /*0ff4*/ 	.word	0x000291c0


	//   ....[145]....
        /*0ff8*/ 	.word	0x000291e0


	//   ....[146]....
        /*0ffc*/ 	.word	0x00029250


	//   ....[147]....
        /*1000*/ 	.word	0x00029930


	//   ....[148]....
        /*1004*/ 	.word	0x00029e30


	//   ....[149]....
        /*1008*/ 	.word	0x00029ee0


	//   ....[150]....
        /*100c*/ 	.word	0x00029f70


	//   ....[151]....
        /*1010*/ 	.word	0x00029fc0


	//   ....[152]....
        /*1014*/ 	.word	0x0002a010


	//   ....[153]....
        /*1018*/ 	.word	0x0002a0a0


	//   ....[154]....
        /*101c*/ 	.word	0x0002a130


	//   ....[155]....
        /*1020*/ 	.word	0x0002a180


	//   ....[156]....
        /*1024*/ 	.word	0x0002a1d0


	//   ....[157]....
        /*1028*/ 	.word	0x0002a2c0


	//   ....[158]....
        /*102c*/ 	.word	0x0002a370


	//   ....[159]....
        /*1030*/ 	.word	0x0002a3c0


	//   ....[160]....
        /*1034*/ 	.word	0x0002a410


	//   ....[161]....
        /*1038*/ 	.word	0x0002a560


	//   ....[162]....
        /*103c*/ 	.word	0x0002a5b0


	//   ....[163]....
        /*1040*/ 	.word	0x0002a600


	//   ....[164]....
        /*1044*/ 	.word	0x0002a650


	//   ....[165]....
        /*1048*/ 	.word	0x0002a9d0


	//   ....[166]....
        /*104c*/ 	.word	0x0002aaf0


	//   ....[167]....
        /*1050*/ 	.word	0x0002ac20


	//   ....[168]....
        /*1054*/ 	.word	0x0002acb0


	//   ....[169]....
        /*1058*/ 	.word	0x0002ad10


	//   ....[170]....
        /*105c*/ 	.word	0x0002ad90


	//   ....[171]....
        /*1060*/ 	.word	0x0002adf0


	//   ....[172]....
        /*1064*/ 	.word	0x0002ae70


	//   ....[173]....
        /*1068*/ 	.word	0x0002aed0


	//   ....[174]....
        /*106c*/ 	.word	0x0002af50


	//   ....[175]....
        /*1070*/ 	.word	0x0002afb0


	//   ....[176]....
        /*1074*/ 	.word	0x0002b030


	//   ....[177]....
        /*1078*/ 	.word	0x0002b090


	//   ....[178]....
        /*107c*/ 	.word	0x0002b110


	//   ....[179]....
        /*1080*/ 	.word	0x0002b170


	//   ....[180]....
        /*1084*/ 	.word	0x0002b1d0


	//   ....[181]....
        /*1088*/ 	.word	0x0002b230


	//   ....[182]....
        /*108c*/ 	.word	0x0002b2c0


	//   ....[183]....
        /*1090*/ 	.word	0x0002b320


	//   ....[184]....
        /*1094*/ 	.word	0x0002b3a0


	//   ....[185]....
        /*1098*/ 	.word	0x0002b400


	//   ....[186]....
        /*109c*/ 	.word	0x0002b470


	//   ....[187]....
        /*10a0*/ 	.word	0x0002b4d0


	//   ....[188]....
        /*10a4*/ 	.word	0x0002b550


	//   ....[189]....
        /*10a8*/ 	.word	0x0002b5b0


	//   ....[190]....
        /*10ac*/ 	.word	0x0002b630


	//   ....[191]....
        /*10b0*/ 	.word	0x0002b690


	//   ....[192]....
        /*10b4*/ 	.word	0x0002b710


	//   ....[193]....
        /*10b8*/ 	.word	0x0002b770


	//   ....[194]....
        /*10bc*/ 	.word	0x0002b7e0


	//   ....[195]....
        /*10c0*/ 	.word	0x0002b840


	//   ....[196]....
        /*10c4*/ 	.word	0x0002b8a0


	//   ....[197]....
        /*10c8*/ 	.word	0x0002b990


	//   ....[198]....
        /*10cc*/ 	.word	0x0002b9e0


	//   ....[199]....
        /*10d0*/ 	.word	0x0002ba70


	//   ....[200]....
        /*10d4*/ 	.word	0x0002bb00


	//   ....[201]....
        /*10d8*/ 	.word	0x0002bb90


	//   ....[202]....
        /*10dc*/ 	.word	0x0002bc20


	//   ....[203]....
        /*10e0*/ 	.word	0x0002bcb0


	//   ....[204]....
        /*10e4*/ 	.word	0x0002bd40


	//   ....[205]....
        /*10e8*/ 	.word	0x0002be00


	//   ....[206]....
        /*10ec*/ 	.word	0x0002c0f0


	//   ....[207]....
        /*10f0*/ 	.word	0x0002c2e0


	//   ....[208]....
        /*10f4*/ 	.word	0x0002c330


	//   ....[209]....
        /*10f8*/ 	.word	0x0002c430


	//   ....[210]....
        /*10fc*/ 	.word	0x0002c4a0


	//   ....[211]....
        /*1100*/ 	.word	0x0002c5a0


	//   ....[212]....
        /*1104*/ 	.word	0x0002c610


	//   ....[213]....
        /*1108*/ 	.word	0x0002c710


	//   ....[214]....
        /*110c*/ 	.word	0x0002c780


	//   ....[215]....
        /*1110*/ 	.word	0x0002c880


	//   ....[216]....
        /*1114*/ 	.word	0x0002c8f0


	//   ....[217]....
        /*1118*/ 	.word	0x0002c9f0


	//   ....[218]....
        /*111c*/ 	.word	0x0002ca60


	//   ....[219]....
        /*1120*/ 	.word	0x0002cb60


	//   ....[220]....
        /*1124*/ 	.word	0x0002cbd0


	//   ....[221]....
        /*1128*/ 	.word	0x0002ccd0


	//   ....[222]....
        /*112c*/ 	.word	0x0002cd20


	//   ....[223]....
        /*1130*/ 	.word	0x0002d000


	//   ....[224]....
        /*1134*/ 	.word	0x0002d0a0


	//   ....[225]....
        /*1138*/ 	.word	0x0002d1d0


	//   ....[226]....
        /*113c*/ 	.word	0x0002d250


	//   ....[227]....
        /*1140*/ 	.word	0x0002d2d0


	//   ....[228]....
        /*1144*/ 	.word	0x0002d350


	//   ....[229]....
        /*1148*/ 	.word	0x0002d3d0


	//   ....[230]....
        /*114c*/ 	.word	0x0002d460


	//   ....[231]....
        /*1150*/ 	.word	0x0002d500


	//   ....[232]....
        /*1154*/ 	.word	0x0002d5b0


	//   ....[233]....
        /*1158*/ 	.word	0x0002d630


	//   ....[234]....
        /*115c*/ 	.word	0x0002d6b0


	//   ....[235]....
        /*1160*/ 	.word	0x0002d730


	//   ....[236]....
        /*1164*/ 	.word	0x0002d7c0


	//   ....[237]....
        /*1168*/ 	.word	0x0002d840


	//   ....[238]....
        /*116c*/ 	.word	0x0002d8e0


	//   ....[239]....
        /*1170*/ 	.word	0x0002d970


	//   ....[240]....
        /*1174*/ 	.word	0x0002daa0


	//----- nvinfo : EIATTR_REG_RECONFIG
	.align		4
.L_323:
        /*1178*/ 	.byte	0x01, 0x54
	.zero		2


	//----- nvinfo : EIATTR_SYSCALL_OFFSETS
	.align		4
        /*117c*/ 	.byte	0x04, 0x46
        /*117e*/ 	.short	(.L_325 - .L_324)


	//   ....[0]....
.L_324:
        /*1180*/ 	.word	0x00001b80


	//   ....[1]....
        /*1184*/ 	.word	0x00001cd0


	//   ....[2]....
        /*1188*/ 	.word	0x0000cfe0


	//   ....[3]....
        /*118c*/ 	.word	0x0000d320


	//   ....[4]....
        /*1190*/ 	.word	0x000257d0


	//   ....[5]....
        /*1194*/ 	.word	0x00025970


	//   ....[6]....
        /*1198*/ 	.word	0x00025ad0


	//   ....[7]....
        /*119c*/ 	.word	0x00025c20


	//   ....[8]....
        /*11a0*/ 	.word	0x000266d0


	//----- nvinfo : EIATTR_MBARRIER_INSTR_OFFSETS
	.align		4
.L_325:
        /*11a4*/ 	.byte	0x04, 0x39
        /*11a6*/ 	.short	(.L_327 - .L_326)


	//   ....[0]....
.L_326:
        /*11a8*/ 	.word	0x000002d0
        /*11ac*/ 	.word	0x000000ff
        /*11b0*/ 	.word	0x0002e800
        /*11b4*/ 	.short	0x0100
        /*11b6*/ 	.byte	0x08
	.zero		1


	//   ....[1]....
        /*11b8*/ 	.word	0x000002e0
        /*11bc*/ 	.word	0x000000ff
        /*11c0*/ 	.word	0x0002e820
        /*11c4*/ 	.short	0x0100
        /*11c6*/ 	.byte	0x08
	.zero		1


	//   ....[2]....
        /*11c8*/ 	.word	0x000003d0
        /*11cc*/ 	.word	0x000000ff
        /*11d0*/ 	.word	0x0002e830
        /*11d4*/ 	.short	0x0100
        /*11d6*/ 	.byte	0x08
	.zero		1


	//   ....[3]....
        /*11d8*/ 	.word	0x000003e0
        /*11dc*/ 	.word	0x000000ff
        /*11e0*/ 	.word	0x0002e840
        /*11e4*/ 	.short	0x0100
        /*11e6*/ 	.byte	0x08
	.zero		1


	//   ....[4]....
        /*11e8*/ 	.word	0x000003f0
        /*11ec*/ 	.word	0x000000ff
        /*11f0*/ 	.word	0x0002e838
        /*11f4*/ 	.short	0x0100
        /*11f6*/ 	.byte	0x08
	.zero		1


	//   ....[5]....
        /*11f8*/ 	.word	0x00000400
        /*11fc*/ 	.word	0x000000ff
        /*1200*/ 	.word	0x0002e848
        /*1204*/ 	.short	0x0100
        /*1206*/ 	.byte	0x08
	.zero		1


	//   ....[6]....
        /*1208*/ 	.word	0x00000530
        /*120c*/ 	.word	0x000000ff
        /*1210*/ 	.word	0x0002e850
        /*1214*/ 	.short	0x0100
        /*1216*/ 	.byte	0x08
	.zero		1


	//   ....[7]....
        /*1218*/ 	.word	0x00000540
        /*121c*/ 	.word	0x000000ff
        /*1220*/ 	.word	0x0002e860
        /*1224*/ 	.short	0x0100
        /*1226*/ 	.byte	0x08
	.zero		1


	//   ....[8]....
        /*1228*/ 	.word	0x00000550
        /*122c*/ 	.word	0x000000ff
        /*1230*/ 	.word	0x0002e858
        /*1234*/ 	.short	0x0100
        /*1236*/ 	.byte	0x08
	.zero		1


	//   ....[9]....
        /*1238*/ 	.word	0x00000560
        /*123c*/ 	.word	0x000000ff
        /*1240*/ 	.word	0x0002e868
        /*1244*/ 	.short	0x0100
        /*1246*/ 	.byte	0x08
	.zero		1


	//   ....[10]....
        /*1248*/ 	.word	0x00000650
        /*124c*/ 	.word	0x000000ff
        /*1250*/ 	.word	0x0002e870
        /*1254*/ 	.short	0x0100
        /*1256*/ 	.byte	0x06
	.zero		1


	//   ....[11]....
        /*1258*/ 	.word	0x00000660
        /*125c*/ 	.word	0x000000ff
        /*1260*/ 	.word	0x0002e880
        /*1264*/ 	.short	0x0100
        /*1266*/ 	.byte	0x06
	.zero		1


	//   ....[12]....
        /*1268*/ 	.word	0x00000670
        /*126c*/ 	.word	0x000000ff
        /*1270*/ 	.word	0x0002e878
        /*1274*/ 	.short	0x0100
        /*1276*/ 	.byte	0x06
	.zero		1


	//   ....[13]....
        /*1278*/ 	.word	0x00000680
        /*127c*/ 	.word	0x000000ff
        /*1280*/ 	.word	0x0002e888
        /*1284*/ 	.short	0x0100
        /*1286*/ 	.byte	0x06
	.zero		1


	//   ....[14]....
        /*1288*/ 	.word	0x000007b0
        /*128c*/ 	.word	0x000000ff
        /*1290*/ 	.word	0x0002e890
        /*1294*/ 	.short	0x0100
        /*1296*/ 	.byte	0x08
	.zero		1


	//   ....[15]....
        /*1298*/ 	.word	0x000007c0
        /*129c*/ 	.word	0x000000ff
        /*12a0*/ 	.word	0x0002e8a0
        /*12a4*/ 	.short	0x0100
        /*12a6*/ 	.byte	0x08
	.zero		1


	//   ....[16]....
        /*12a8*/ 	.word	0x000007d0
        /*12ac*/ 	.word	0x000000ff
        /*12b0*/ 	.word	0x0002e898
        /*12b4*/ 	.short	0x0100
        /*12b6*/ 	.byte	0x08
	.zero		1


	//   ....[17]....
        /*12b8*/ 	.word	0x000007e0
        /*12bc*/ 	.word	0x000000ff
        /*12c0*/ 	.word	0x0002e8a8
        /*12c4*/ 	.short	0x0100
        /*12c6*/ 	.byte	0x08
	.zero		1


	//   ....[18]....
        /*12c8*/ 	.word	0x00000910
        /*12cc*/ 	.word	0x000000ff
        /*12d0*/ 	.word	0x0002e8b0
        /*12d4*/ 	.short	0x0100
        /*12d6*/ 	.byte	0x08
	.zero		1


	//   ....[19]....
        /*12d8*/ 	.word	0x00000920
        /*12dc*/ 	.word	0x000000ff
        /*12e0*/ 	.word	0x0002e8c0
        /*12e4*/ 	.short	0x0100
        /*12e6*/ 	.byte	0x08
	.zero		1


	//   ....[20]....
        /*12e8*/ 	.word	0x00000930
        /*12ec*/ 	.word	0x000000ff
        /*12f0*/ 	.word	0x0002e8b8
        /*12f4*/ 	.short	0x0100
        /*12f6*/ 	.byte	0x08
	.zero		1


	//   ....[21]....
        /*12f8*/ 	.word	0x00000940
        /*12fc*/ 	.word	0x000000ff
        /*1300*/ 	.word	0x0002e8c8
        /*1304*/ 	.short	0x0100
        /*1306*/ 	.byte	0x08
	.zero		1


	//   ....[22]....
        /*1308*/ 	.word	0x00003310
        /*130c*/ 	.word	0x0000006e
        /*1310*/ 	.word	0x0002e890
        /*1314*/ 	.short	0x010a
        /*1316*/ 	.byte	0x3f
	.zero		1


	//   ....[23]....
        /*1318*/ 	.word	0x00007620
        /*131c*/ 	.word	0x0000006e
        /*1320*/ 	.word	0x0002e890
        /*1324*/ 	.short	0x010a
        /*1326*/ 	.byte	0x3f
	.zero		1


	//   ....[24]....
        /*1328*/ 	.word	0x0000b730
        /*132c*/ 	.word	0x0000006e
        /*1330*/ 	.word	0x0002e890
        /*1334*/ 	.short	0x010a
        /*1336*/ 	.byte	0x3f
	.zero		1


	//   ....[25]....
        /*1338*/ 	.word	0x0000bed0
        /*133c*/ 	.word	0x00000030
        /*1340*/ 	.word	0x00000000
        /*1344*/ 	.short	0x0101
        /*1346*/ 	.byte	0x3f
	.zero		1


	//   ....[26]....
        /*1348*/ 	.word	0x0000bf10
        /*134c*/ 	.word	0x0000006e
        /*1350*/ 	.word	0x0002e8b0
        /*1354*/ 	.short	0x010a
        /*1356*/ 	.byte	0x3f
	.zero		1


	//   ....[27]....
        /*1358*/ 	.word	0x0000c6d0
        /*135c*/ 	.word	0x0000006e
        /*1360*/ 	.word	0x00000000
        /*1364*/ 	.short	0x0101
        /*1366*/ 	.byte	0x3f
	.zero		1


	//   ....[28]....
        /*1368*/ 	.word	0x0000d0a0
        /*136c*/ 	.word	0x00000010
        /*1370*/ 	.word	0x0002e800
        /*1374*/ 	.short	0x010a
        /*1376*/ 	.byte	0x3f
	.zero		1


	//   ....[29]....
        /*1378*/ 	.word	0x0000d0f0
        /*137c*/ 	.word	0x00000010
        /*1380*/ 	.word	0x0002e800
        /*1384*/ 	.short	0x010a
        /*1386*/ 	.byte	0x3f
	.zero		1


	//   ....[30]....
        /*1388*/ 	.word	0x0000dbb0
        /*138c*/ 	.word	0x00000010
        /*1390*/ 	.word	0x0002e800
        /*1394*/ 	.short	0x010a
        /*1396*/ 	.byte	0x3f
	.zero		1


	//   ....[31]....
        /*1398*/ 	.word	0x000101a0
        /*139c*/ 	.word	0x00000010
        /*13a0*/ 	.word	0x0002e800
        /*13a4*/ 	.short	0x010a
        /*13a6*/ 	.byte	0x3f
	.zero		1


	//   ....[32]....
        /*13a8*/ 	.word	0x000122e0
        /*13ac*/ 	.word	0x00000088
        /*13b0*/ 	.word	0x0002e830
        /*13b4*/ 	.short	0x010a
        /*13b6*/ 	.byte	0x3f
	.zero		1


	//   ....[33]....
        /*13b8*/ 	.word	0x00012380
        /*13bc*/ 	.word	0x00000088
        /*13c0*/ 	.word	0x0002e830
        /*13c4*/ 	.short	0x010a
        /*13c6*/ 	.byte	0x3f
	.zero		1


	//   ....[34]....
        /*13c8*/ 	.word	0x000162e0
        /*13cc*/ 	.word	0x00000088
        /*13d0*/ 	.word	0x00000000
        /*13d4*/ 	.short	0x0101
        /*13d6*/ 	.byte	0x3f
	.zero		1


	//   ....[35]....
        /*13d8*/ 	.word	0x00016800
        /*13dc*/ 	.word	0x00000003
        /*13e0*/ 	.word	0x0002e830
        /*13e4*/ 	.short	0x010a
        /*13e6*/ 	.byte	0x3f
	.zero		1


	//   ....[36]....
        /*13e8*/ 	.word	0x00016850
        /*13ec*/ 	.word	0x00000003
        /*13f0*/ 	.word	0x0002e830
        /*13f4*/ 	.short	0x010a
        /*13f6*/ 	.byte	0x3f
	.zero		1


	//   ....[37]....
        /*13f8*/ 	.word	0x00017d70
        /*13fc*/ 	.word	0x00000003
        /*1400*/ 	.word	0x0002e850
        /*1404*/ 	.short	0x010a
        /*1406*/ 	.byte	0x3f
	.zero		1


	//   ....[38]....
        /*1408*/ 	.word	0x00017db0
        /*140c*/ 	.word	0x00000003
        /*1410*/ 	.word	0x0002e850
        /*1414*/ 	.short	0x010a
        /*1416*/ 	.byte	0x3f
	.zero		1


	//   ....[39]....
        /*1418*/ 	.word	0x0001ad20
        /*141c*/ 	.word	0x0000000e
        /*1420*/ 	.word	0x00000000
        /*1424*/ 	.short	0x0101
        /*1426*/ 	.byte	0x3f
	.zero		1


	//   ....[40]....
        /*1428*/ 	.word	0x0001b6e0
        /*142c*/ 	.word	0x00000069
        /*1430*/ 	.word	0x00000000
        /*1434*/ 	.short	0x0101
        /*1436*/ 	.byte	0x3f
	.zero		1


	//   ....[41]....
        /*1438*/ 	.word	0x0001b850
        /*143c*/ 	.word	0x00000000
        /*1440*/ 	.word	0x0002e830
        /*1444*/ 	.short	0x010a
        /*1446*/ 	.byte	0x3f
	.zero		1


	//   ....[42]....
        /*1448*/ 	.word	0x0001b8a0
        /*144c*/ 	.word	0x00000000
        /*1450*/ 	.word	0x0002e830
        /*1454*/ 	.short	0x010a
        /*1456*/ 	.byte	0x3f
	.zero		1


	//   ....[43]....
        /*1458*/ 	.word	0x0001cdc0
        /*145c*/ 	.word	0x00000003
        /*1460*/ 	.word	0x0002e850
        /*1464*/ 	.short	0x010a
        /*1466*/ 	.byte	0x3f
	.zero		1


	//   ....[44]....
        /*1468*/ 	.word	0x0001ce00
        /*146c*/ 	.word	0x00000003
        /*1470*/ 	.word	0x0002e850
        /*1474*/ 	.short	0x010a
        /*1476*/ 	.byte	0x3f
	.zero		1


	//   ....[45]....
        /*1478*/ 	.word	0x0001eca0
        /*147c*/ 	.word	0x0000000e
        /*1480*/ 	.word	0x00000000
        /*1484*/ 	.short	0x0101
        /*1486*/ 	.byte	0x3f
	.zero		1


	//   ....[46]....
        /*1488*/ 	.word	0x0001f7b0
        /*148c*/ 	.word	0x00000067
        /*1490*/ 	.word	0x00000000
        /*1494*/ 	.short	0x0101
        /*1496*/ 	.byte	0x3f
	.zero		1


	//   ....[47]....
        /*1498*/ 	.word	0x0001f830
        /*149c*/ 	.word	0x0000000d
        /*14a0*/ 	.word	0x0002e850
        /*14a4*/ 	.short	0x010a
        /*14a6*/ 	.byte	0x3f
	.zero		1


	//   ....[48]....
        /*14a8*/ 	.word	0x0001f8b0
        /*14ac*/ 	.word	0x0000000d
        /*14b0*/ 	.word	0x0002e850
        /*14b4*/ 	.short	0x010a
        /*14b6*/ 	.byte	0x3f
	.zero		1


	//   ....[49]....
        /*14b8*/ 	.word	0x00020410
        /*14bc*/ 	.word	0x00000000
        /*14c0*/ 	.word	0x00000000
        /*14c4*/ 	.short	0x0101
        /*14c6*/ 	.byte	0x3f
	.zero		1


	//   ....[50]....
        /*14c8*/ 	.word	0x00021e70
        /*14cc*/ 	.word	0x00000000
        /*14d0*/ 	.word	0x00000000
        /*14d4*/ 	.short	0x0101
        /*14d6*/ 	.byte	0x3f
	.zero		1


	//   ....[51]....
        /*14d8*/ 	.word	0x00024810
        /*14dc*/ 	.word	0x00000006
        /*14e0*/ 	.word	0x0002e820
        /*14e4*/ 	.short	0x010a
        /*14e6*/ 	.byte	0x3f
	.zero		1


	//   ....[52]....
        /*14e8*/ 	.word	0x00024900
        /*14ec*/ 	.word	0x00000007
        /*14f0*/ 	.word	0x0002e8a0
        /*14f4*/ 	.short	0x010a
        /*14f6*/ 	.byte	0x3f
	.zero		1


	//   ....[53]....
        /*14f8*/ 	.word	0x00024b50
        /*14fc*/ 	.word	0x00000007
        /*1500*/ 	.word	0x0002e8c0
        /*1504*/ 	.short	0x010a
        /*1506*/ 	.byte	0x3f
	.zero		1


	//   ....[54]....
        /*1508*/ 	.word	0x00024f10
        /*150c*/ 	.word	0x00000005
        /*1510*/ 	.word	0x0002e8a0
        /*1514*/ 	.short	0x010a
        /*1516*/ 	.byte	0x3f
	.zero		1


	//   ....[55]....
        /*1518*/ 	.word	0x00025150
        /*151c*/ 	.word	0x00000005
        /*1520*/ 	.word	0x0002e8c0
        /*1524*/ 	.short	0x010a
        /*1526*/ 	.byte	0x3f
	.zero		1


	//   ....[56]....
        /*1528*/ 	.word	0x00026080
        /*152c*/ 	.word	0x00000002
        /*1530*/ 	.word	0x0002e880
        /*1534*/ 	.short	0x010a
        /*1536*/ 	.byte	0x3f
	.zero		1


	//   ....[57]....
        /*1538*/ 	.word	0x00026250
        /*153c*/ 	.word	0x00000002
        /*1540*/ 	.word	0x0002e840
        /*1544*/ 	.short	0x010a
        /*1546*/ 	.byte	0x3f
	.zero		1


	//   ....[58]....
        /*1548*/ 	.word	0x00027000
        /*154c*/ 	.word	0x00000009
        /*1550*/ 	.word	0x0002e800
        /*1554*/ 	.short	0x0107
        /*1556*/ 	.byte	0x3f
	.zero		1


	//   ....[59]....
        /*1558*/ 	.word	0x00027100
        /*155c*/ 	.word	0x00000002
        /*1560*/ 	.word	0x0002e800
        /*1564*/ 	.short	0x0101
        /*1566*/ 	.byte	0x3f
	.zero		1


	//   ....[60]....
        /*1568*/ 	.word	0x00027120
        /*156c*/ 	.word	0x00000002
        /*1570*/ 	.word	0x0002e820
        /*1574*/ 	.short	0x010a
        /*1576*/ 	.byte	0x3f
	.zero		1


	//   ....[61]....
        /*1578*/ 	.word	0x00027480
        /*157c*/ 	.word	0x00000006
        /*1580*/ 	.word	0x0002e880
        /*1584*/ 	.short	0x010a
        /*1586*/ 	.byte	0x3f
	.zero		1


	//   ....[62]....
        /*1588*/ 	.word	0x000276e0
        /*158c*/ 	.word	0x00000006
        /*1590*/ 	.word	0x0002e840
        /*1594*/ 	.short	0x010a
        /*1596*/ 	.byte	0x3f
	.zero		1


	//   ....[63]....
        /*1598*/ 	.word	0x000279d0
        /*159c*/ 	.word	0x00000011
        /*15a0*/ 	.word	0x0002e870
        /*15a4*/ 	.short	0x010a
        /*15a6*/ 	.byte	0x3f
	.zero		1


	//   ....[64]....
        /*15a8*/ 	.word	0x00027a40
        /*15ac*/ 	.word	0x00000011
        /*15b0*/ 	.word	0x0002e860
        /*15b4*/ 	.short	0x010a
        /*15b6*/ 	.byte	0x3f
	.zero		1


	//   ....[65]....
        /*15b8*/ 	.word	0x000280d0
        /*15bc*/ 	.word	0x00000011
        /*15c0*/ 	.word	0x0002e850
        /*15c4*/ 	.short	0x0101
        /*15c6*/ 	.byte	0x3f
	.zero		1


	//   ....[66]....
        /*15c8*/ 	.word	0x00028150
        /*15cc*/ 	.word	0x00000011
        /*15d0*/ 	.word	0x00000000
        /*15d4*/ 	.short	0x0101
        /*15d6*/ 	.byte	0x3f
	.zero		1


	//   ....[67]....
        /*15d8*/ 	.word	0x00028390
        /*15dc*/ 	.word	0x00000011
        /*15e0*/ 	.word	0x0002e870
        /*15e4*/ 	.short	0x010a
        /*15e6*/ 	.byte	0x3f
	.zero		1


	//   ....[68]....
        /*15e8*/ 	.word	0x00028400
        /*15ec*/ 	.word	0x00000011
        /*15f0*/ 	.word	0x0002e860
        /*15f4*/ 	.short	0x010a
        /*15f6*/ 	.byte	0x3f
	.zero		1


	//   ....[69]....
        /*15f8*/ 	.word	0x00028ab0
        /*15fc*/ 	.word	0x00000011
        /*1600*/ 	.word	0x0002e850
        /*1604*/ 	.short	0x0101
        /*1606*/ 	.byte	0x3f
	.zero		1


	//   ....[70]....
        /*1608*/ 	.word	0x00028b00
        /*160c*/ 	.word	0x00000011
        /*1610*/ 	.word	0x00000000
        /*1614*/ 	.short	0x0101
        /*1616*/ 	.byte	0x3f
	.zero		1


	//   ....[71]....
        /*1618*/ 	.word	0x000298b0
        /*161c*/ 	.word	0x00000000
        /*1620*/ 	.word	0x0002e820
        /*1624*/ 	.short	0x010a
        /*1626*/ 	.byte	0x3f
	.zero		1


	//   ....[72]....
        /*1628*/ 	.word	0x00029a60
        /*162c*/ 	.word	0x00000006
        /*1630*/ 	.word	0x00000000
        /*1634*/ 	.short	0x010a
        /*1636*/ 	.byte	0x3f
	.zero		1


	//   ....[73]....
        /*1638*/ 	.word	0x00029ad0
        /*163c*/ 	.word	0x00000007
        /*1640*/ 	.word	0x00000000
        /*1644*/ 	.short	0x010a
        /*1646*/ 	.byte	0x3f
	.zero		1


	//   ....[74]....
        /*1648*/ 	.word	0x00029b30
        /*164c*/ 	.word	0x00000004
        /*1650*/ 	.word	0x0002e860
        /*1654*/ 	.short	0x010a
        /*1656*/ 	.byte	0x3f
	.zero		1


	//   ....[75]....
        /*1658*/ 	.word	0x00029b80
        /*165c*/ 	.word	0x00000003
        /*1660*/ 	.word	0x0002e860
        /*1664*/ 	.short	0x010a
        /*1666*/ 	.byte	0x3f
	.zero		1


	//   ....[76]....
        /*1668*/ 	.word	0x00029bc0
        /*166c*/ 	.word	0x00000004
        /*1670*/ 	.word	0x0002e880
        /*1674*/ 	.short	0x010a
        /*1676*/ 	.byte	0x3f
	.zero		1


	//   ....[77]....
        /*1678*/ 	.word	0x00029be0
        /*167c*/ 	.word	0x00000003
        /*1680*/ 	.word	0x0002e880
        /*1684*/ 	.short	0x010a
        /*1686*/ 	.byte	0x3f
	.zero		1


	//   ....[78]....
        /*1688*/ 	.word	0x00029c40
        /*168c*/ 	.word	0x0000006e
        /*1690*/ 	.word	0x0002e890
        /*1694*/ 	.short	0x010a
        /*1696*/ 	.byte	0x3f
	.zero		1


	//   ....[79]....
        /*1698*/ 	.word	0x00029c90
        /*169c*/ 	.word	0x0000006e
        /*16a0*/ 	.word	0x0002e890
        /*16a4*/ 	.short	0x010a
        /*16a6*/ 	.byte	0x3f
	.zero		1


	//   ....[80]....
        /*16a8*/ 	.word	0x00029ce0
        /*16ac*/ 	.word	0x0000006e
        /*16b0*/ 	.word	0x0002e890
        /*16b4*/ 	.short	0x010a
        /*16b6*/ 	.byte	0x3f
	.zero		1


	//   ....[81]....
        /*16b8*/ 	.word	0x00029d30
        /*16bc*/ 	.word	0x0000006e
        /*16c0*/ 	.word	0x0002e8b0
        /*16c4*/ 	.short	0x010a
        /*16c6*/ 	.byte	0x3f
	.zero		1


	//   ....[82]....
        /*16c8*/ 	.word	0x0002a200
        /*16cc*/ 	.word	0x00000010
        /*16d0*/ 	.word	0x0002e800
        /*16d4*/ 	.short	0x010a
        /*16d6*/ 	.byte	0x3f
	.zero		1


	//   ....[83]....
        /*16d8*/ 	.word	0x0002a720
        /*16dc*/ 	.word	0x00000010
        /*16e0*/ 	.word	0x0002e800
        /*16e4*/ 	.short	0x010a
        /*16e6*/ 	.byte	0x3f
	.zero		1


	//   ....[84]....
        /*16e8*/ 	.word	0x0002a770
        /*16ec*/ 	.word	0x00000088
        /*16f0*/ 	.word	0x0002e830
        /*16f4*/ 	.short	0x010a
        /*16f6*/ 	.byte	0x3f
	.zero		1


	//   ....[85]....
        /*16f8*/ 	.word	0x0002a7c0
        /*16fc*/ 	.word	0x00000003
        /*1700*/ 	.word	0x0002e830
        /*1704*/ 	.short	0x010a
        /*1706*/ 	.byte	0x3f
	.zero		1


	//   ....[86]....
        /*1708*/ 	.word	0x0002a810
        /*170c*/ 	.word	0x00000003
        /*1710*/ 	.word	0x0002e850
        /*1714*/ 	.short	0x010a
        /*1716*/ 	.byte	0x3f
	.zero		1


	//   ....[87]....
        /*1718*/ 	.word	0x0002a860
        /*171c*/ 	.word	0x00000000
        /*1720*/ 	.word	0x0002e830
        /*1724*/ 	.short	0x010a
        /*1726*/ 	.byte	0x3f
	.zero		1


	//   ....[88]....
        /*1728*/ 	.word	0x0002a8b0
        /*172c*/ 	.word	0x00000003
        /*1730*/ 	.word	0x0002e850
        /*1734*/ 	.short	0x010a
        /*1736*/ 	.byte	0x3f
	.zero		1


	//   ....[89]....
        /*1738*/ 	.word	0x0002a900
        /*173c*/ 	.word	0x0000000d
        /*1740*/ 	.word	0x0002e850
        /*1744*/ 	.short	0x010a
        /*1746*/ 	.byte	0x3f
	.zero		1


	//   ....[90]....
        /*1748*/ 	.word	0x0002bed0
        /*174c*/ 	.word	0x00000005
        /*1750*/ 	.word	0x0002e820
        /*1754*/ 	.short	0x010a
        /*1756*/ 	.byte	0x3f
	.zero		1


	//   ....[91]....
        /*1758*/ 	.word	0x0002bf20
        /*175c*/ 	.word	0x00000007
        /*1760*/ 	.word	0x0002e8a0
        /*1764*/ 	.short	0x010a
        /*1766*/ 	.byte	0x3f
	.zero		1


	//   ....[92]....
        /*1768*/ 	.word	0x0002bf70
        /*176c*/ 	.word	0x00000007
        /*1770*/ 	.word	0x0002e8c0
        /*1774*/ 	.short	0x010a
        /*1776*/ 	.byte	0x3f
	.zero		1


	//   ....[93]....
        /*1778*/ 	.word	0x0002bfc0
        /*177c*/ 	.word	0x00000005
        /*1780*/ 	.word	0x0002e8a0
        /*1784*/ 	.short	0x010a
        /*1786*/ 	.byte	0x3f
	.zero		1


	//   ....[94]....
        /*1788*/ 	.word	0x0002c010
        /*178c*/ 	.word	0x00000005
        /*1790*/ 	.word	0x0002e8c0
        /*1794*/ 	.short	0x010a
        /*1796*/ 	.byte	0x3f
	.zero		1


	//   ....[95]....
        /*1798*/ 	.word	0x0002c1b0
        /*179c*/ 	.word	0x00000002
        /*17a0*/ 	.word	0x0002e880
        /*17a4*/ 	.short	0x010a
        /*17a6*/ 	.byte	0x3f
	.zero		1


	//   ....[96]....
        /*17a8*/ 	.word	0x0002c200
        /*17ac*/ 	.word	0x00000002
        /*17b0*/ 	.word	0x0002e840
        /*17b4*/ 	.short	0x010a
        /*17b6*/ 	.byte	0x3f
	.zero		1


	//   ....[97]....
        /*17b8*/ 	.word	0x0002cd70
        /*17bc*/ 	.word	0x00000002
        /*17c0*/ 	.word	0x0002e820
        /*17c4*/ 	.short	0x010a
        /*17c6*/ 	.byte	0x3f
	.zero		1


	//   ....[98]....
        /*17c8*/ 	.word	0x0002cdc0
        /*17cc*/ 	.word	0x00000006
        /*17d0*/ 	.word	0x0002e880
        /*17d4*/ 	.short	0x010a
        /*17d6*/ 	.byte	0x3f
	.zero		1


	//   ....[99]....
        /*17d8*/ 	.word	0x0002ce10
        /*17dc*/ 	.word	0x00000006
        /*17e0*/ 	.word	0x0002e840
        /*17e4*/ 	.short	0x010a
        /*17e6*/ 	.byte	0x3f
	.zero		1


	//   ....[100]....
        /*17e8*/ 	.word	0x0002ce60
        /*17ec*/ 	.word	0x00000011
        /*17f0*/ 	.word	0x0002e870
        /*17f4*/ 	.short	0x010a
        /*17f6*/ 	.byte	0x3f
	.zero		1


	//   ....[101]....
        /*17f8*/ 	.word	0x0002ceb0
        /*17fc*/ 	.word	0x00000011
        /*1800*/ 	.word	0x0002e860
        /*1804*/ 	.short	0x010a
        /*1806*/ 	.byte	0x3f
	.zero		1


	//   ....[102]....
        /*1808*/ 	.word	0x0002cf00
        /*180c*/ 	.word	0x00000011
        /*1810*/ 	.word	0x0002e870
        /*1814*/ 	.short	0x010a
        /*1816*/ 	.byte	0x3f
	.zero		1


	//   ....[103]....
        /*1818*/ 	.word	0x0002cf50
        /*181c*/ 	.word	0x00000011
        /*1820*/ 	.word	0x0002e860
        /*1824*/ 	.short	0x010a
        /*1826*/ 	.byte	0x3f
	.zero		1


	//   ....[104]....
        /*1828*/ 	.word	0x0002d9c0
        /*182c*/ 	.word	0x00000000
        /*1830*/ 	.word	0x0002e820
        /*1834*/ 	.short	0x010a
        /*1836*/ 	.byte	0x3f
	.zero		1


	//   ....[105]....
        /*1838*/ 	.word	0x0002db60
        /*183c*/ 	.word	0x00000006
        /*1840*/ 	.word	0x00000000
        /*1844*/ 	.short	0x010a
        /*1846*/ 	.byte	0x3f
	.zero		1


	//   ....[106]....
        /*1848*/ 	.word	0x0002dbb0
        /*184c*/ 	.word	0x00000007
        /*1850*/ 	.word	0x00000000
        /*1854*/ 	.short	0x010a
        /*1856*/ 	.byte	0x3f
	.zero		1


	//   ....[107]....
        /*1858*/ 	.word	0x0002dc00
        /*185c*/ 	.word	0x00000004
        /*1860*/ 	.word	0x0002e860
        /*1864*/ 	.short	0x010a
        /*1866*/ 	.byte	0x3f
	.zero		1


	//   ....[108]....
        /*1868*/ 	.word	0x0002dc50
        /*186c*/ 	.word	0x00000003
        /*1870*/ 	.word	0x0002e860
        /*1874*/ 	.short	0x010a
        /*1876*/ 	.byte	0x3f
	.zero		1


	//   ....[109]....
        /*1878*/ 	.word	0x0002dca0
        /*187c*/ 	.word	0x00000004
        /*1880*/ 	.word	0x0002e880
        /*1884*/ 	.short	0x010a
        /*1886*/ 	.byte	0x3f
	.zero		1


	//----- nvinfo : EIATTR_NUM_MBARRIERS
	.align		4
.L_327:
        /*1888*/ 	.byte	0x03, 0x38
        /*188a*/ 	.short	0x0016


	//----- nvinfo : EIATTR_EXIT_INSTR_OFFSETS
	.align		4
        /*188c*/ 	.byte	0x04, 0x1c
        /*188e*/ 	.short	(.L_329 - .L_328)


	//   ....[0]....
.L_328:
        /*1890*/ 	.word	0x00029c30


	//----- nvinfo : EIATTR_MAX_THREADS
	.align		4
.L_329:
        /*1894*/ 	.byte	0x04, 0x05
        /*1896*/ 	.short	(.L_331 - .L_330)
.L_330:
        /*1898*/ 	.word	0x00000180
        /*189c*/ 	.word	0x00000001
        /*18a0*/ 	.word	0x00000001


	//----- nvinfo : EIATTR_CRS_STACK_SIZE
	.align		4
.L_331:
        /*18a4*/ 	.byte	0x04, 0x1e
        /*18a6*/ 	.short	(.L_333 - .L_332)
.L_332:
        /*18a8*/ 	.word	0x00000000


	//----- nvinfo : EIATTR_CBANK_PARAM_SIZE
	.align		4
.L_333:
        /*18ac*/ 	.byte	0x03, 0x19
        /*18ae*/ 	.short	0x0af0


	//----- nvinfo : EIATTR_PARAM_CBANK
	.align		4
        /*18b0*/ 	.byte	0x04, 0x0a
        /*18b2*/ 	.short	(.L_335 - .L_334)
	.align		4
.L_334:
        /*18b4*/ 	.word	index@(.nv.constant0._ZN7cutlass13device_kernelIN5flash11enable_sm90INS1_16FlashAttnFwdSm90INS1_25CollectiveMainloopFwdSm90ILi2EN4cute5tupleIJNS5_1CILi1EEES8_S8_EEENS6_IJNS7_ILi128EEENS7_ILi224EEESA_EEELi128ENS_12float_e4m3_tEfNS_4arch4Sm90ELb1ELb0ELb0ELb1ELb0ELb1ELb0ELb1ELb1ELb1ELb0ELb0EEENS1_21CollectiveEpilogueFwdINS6_IJSA_SA_SB_EEES9_NS_10bfloat16_tESF_Li256ELb1ELb1ELb0ELb1EEENS1_36VarlenDynamicPersistentTileSchedulerILi128ELi224ELi256ELi128ELb0ELb1ELb1ELb1ELb1ELb1EEEEEEEEEvNT_6ParamsE)
        /*18b8*/ 	.short	0x0210
        /*18ba*/ 	.short	0x0af0


	//----- nvinfo : EIATTR_SW_WAR
	.align		4
.L_335:
        /*18bc*/ 	.byte	0x04, 0x36
        /*18be*/ 	.short	(.L_337 - .L_336)
.L_336:
        /*18c0*/ 	.word	0x00000008
.L_337:


//--------------------- .nv.callgraph             --------------------------
	.section	.nv.callgraph,"",@"SHT_CUDA_CALLGRAPH"
	.align	4
	.sectionentsize	8
	.align		4
        /*0000*/ 	.word	0x00000000
	.align		4
        /*0004*/ 	.word	0xffffffff
	.align		4
        /*0008*/ 	.word	index@(_ZN7cutlass13device_kernelIN5flash11enable_sm90INS1_16FlashAttnFwdSm90INS1_25CollectiveMainloopFwdSm90ILi2EN4cute5tupleIJNS5_1CILi1EEES8_S8_EEENS6_IJNS7_ILi128EEENS7_ILi224EEESA_EEELi128ENS_12float_e4m3_tEfNS_4arch4Sm90ELb0ELb0ELb0ELb0ELb0ELb0ELb0ELb1ELb1ELb1ELb0ELb0EEENS1_21CollectiveEpilogueFwdINS6_IJSA_SA_SB_EEES9_NS_10bfloat16_tESF_Li256ELb0ELb1ELb0ELb1EEENS1_29StaticPersistentTileSchedulerILb0EEEEEEEEEvNT_6ParamsE)
	.align		4
        /*000c*/ 	.word	index@(__assertfail)
	.align		4
        /*0010*/ 	.word	index@(_ZN7cutlass13device_kernelIN5flash11enable_sm90INS1_16FlashAttnFwdSm90INS1_25CollectiveMainloopFwdSm90ILi2EN4cute5tupleIJNS5_1CILi1EEES8_S8_EEENS6_IJNS7_ILi128EEENS7_ILi224EEESA_EEELi128ENS_12float_e4m3_tEfNS_4arch4Sm90ELb0ELb0ELb0ELb1ELb0ELb0ELb0ELb1ELb1ELb1ELb0ELb0EEENS1_21CollectiveEpilogueFwdINS6_IJSA_SA_SB_EEES9_NS_10bfloat16_tESF_Li256ELb1ELb1ELb0ELb1EEENS1_36VarlenDynamicPersistentTileSchedulerILi128ELi224ELi256ELi128ELb0ELb1ELb1ELb0ELb1ELb1EEEEEEEEEvNT_6ParamsE)
	.align		4
        /*0014*/ 	.word	index@(__assertfail)
	.align		4
        /*0018*/ 	.word	index@(_ZN7cutlass13device_kernelIN5flash11enable_sm90INS1_16FlashAttnFwdSm90INS1_25CollectiveMainloopFwdSm90ILi2EN4cute5tupleIJNS5_1CILi1EEES8_S8_EEENS6_IJNS7_ILi128EEENS7_ILi224EEESA_EEELi128ENS_12float_e4m3_tEfNS_4arch4Sm90ELb0ELb0ELb0ELb1ELb0ELb1ELb0ELb1ELb1ELb1ELb0ELb0EEENS1_21CollectiveEpilogueFwdINS6_IJSA_SA_SB_EEES9_NS_10bfloat16_tESF_Li256ELb1ELb1ELb0ELb1EEENS1_36VarlenDynamicPersistentTileSchedulerILi128ELi224ELi256ELi128ELb0ELb1ELb1ELb0ELb1ELb1EEEEEEEEEvNT_6ParamsE)
	.align		4
        /*001c*/ 	.word	index@(__assertfail)
	.align		4
        /*0020*/ 	.word	index@(_ZN7cutlass13device_kernelIN5flash11enable_sm90INS1_16FlashAttnFwdSm90INS1_25CollectiveMainloopFwdSm90ILi2EN4cute5tupleIJNS5_1CILi1EEES8_S8_EEENS6_IJNS7_ILi128EEENS7_ILi224EEESA_EEELi128ENS_12float_e4m3_tEfNS_4arch4Sm90ELb0ELb1ELb0ELb0ELb0ELb0ELb0ELb1ELb1ELb1ELb0ELb0EEENS1_21CollectiveEpilogueFwdINS6_IJSA_SA_SB_EEES9_NS_10bfloat16_tESF_Li256ELb0ELb1ELb0ELb1EEENS1_30DynamicPersistentTileSchedulerILi256ELi128ELb0ELb1ELb1EEEEEEEEEvNT_6ParamsE)
	.align		4
        /*0024*/ 	.word	index@(__assertfail)
	.align		4
        /*0028*/ 	.word	index@(_ZN7cutlass13device_kernelIN5flash11enable_sm90INS1_16FlashAttnFwdSm90INS1_25CollectiveMainloopFwdSm90ILi2EN4cute5tupleIJNS5_1CILi1EEES8_S8_EEENS6_IJNS7_ILi128EEENS7_ILi224EEESA_EEELi128ENS_12float_e4m3_tEfNS_4arch4Sm90ELb0ELb1ELb0ELb1ELb0ELb0ELb0ELb1ELb1ELb1ELb0ELb0EEENS1_21CollectiveEpilogueFwdINS6_IJSA_SA_SB_EEES9_NS_10bfloat16_tESF_Li256ELb1ELb1ELb0ELb1EEENS1_36VarlenDynamicPersistentTileSchedulerILi128ELi224ELi256ELi128ELb0ELb1ELb1ELb1ELb0ELb1EEEEEEEEEvNT_6ParamsE)
	.align		4
        /*002c*/ 	.word	index@(__assertfail)
	.align		4
        /*0030*/ 	.word	index@(_ZN7cutlass13device_kernelIN5flash11enable_sm90INS1_16FlashAttnFwdSm90INS1_25CollectiveMainloopFwdSm90ILi2EN4cute5tupleIJNS5_1CILi1EEES8_S8_EEENS6_IJNS7_ILi128EEENS7_ILi224EEESA_EEELi128ENS_12float_e4m3_tEfNS_4arch4Sm90ELb0ELb1ELb0ELb1ELb0ELb1ELb0ELb1ELb1ELb1ELb0ELb0EEENS1_21CollectiveEpilogueFwdINS6_IJSA_SA_SB_EEES9_NS_10bfloat16_tESF_Li256ELb1ELb1ELb0ELb1EEENS1_36VarlenDynamicPersistentTileSchedulerILi128ELi224ELi256ELi128ELb0ELb1ELb1ELb1ELb0ELb1EEEEEEEEEvNT_6ParamsE)
	.align		4
        /*0034*/ 	.word	index@(__assertfail)
	.align		4
        /*0038*/ 	.word	index@(_ZN7cutlass13device_kernelIN5flash11enable_sm90INS1_16FlashAttnFwdSm90INS1_25CollectiveMainloopFwdSm90ILi2EN4cute5tupleIJNS5_1CILi1EEES8_S8_EEENS6_IJNS7_ILi128EEENS7_ILi224EEESA_EEELi128ENS_12float_e4m3_tEfNS_4arch4Sm90ELb1ELb0ELb0ELb0ELb0ELb0ELb0ELb1ELb1ELb1ELb0ELb0EEENS1_21CollectiveEpilogueFwdINS6_IJSA_SA_SB_EEES9_NS_10bfloat16_tESF_Li256ELb0ELb1ELb0ELb1EEENS1_30DynamicPersistentTileSchedulerILi256ELi128ELb0ELb1ELb1EEEEEEEEEvNT_6ParamsE)
	.align		4
        /*003c*/ 	.word	index@(__assertfail)
	.align		4
        /*0040*/ 	.word	index@(_ZN7cutlass13device_kernelIN5flash11enable_sm90INS1_16FlashAttnFwdSm90INS1_25CollectiveMainloopFwdSm90ILi2EN4cute5tupleIJNS5_1CILi1EEES8_S8_EEENS6_IJNS7_ILi128EEENS7_ILi224EEESA_EEELi128ENS_12float_e4m3_tEfNS_4arch4Sm90ELb1ELb0ELb0ELb1ELb0ELb0ELb0ELb1ELb1ELb1ELb0ELb0EEENS1_21CollectiveEpilogueFwdINS6_IJSA_SA_SB_EEES9_NS_10bfloat16_tESF_Li256ELb1ELb1ELb0ELb1EEENS1_36VarlenDynamicPersistentTileSchedulerILi128ELi224ELi256ELi128ELb0ELb1ELb1ELb1ELb1ELb1EEEEEEEEEvNT_6ParamsE)
	.align		4
        /*0044*/ 	.word	index@(__assertfail)
	.align		4
        /*0048*/ 	.word	index@(_ZN7cutlass13device_kernelIN5flash11enable_sm90INS1_16FlashAttnFwdSm90INS1_25CollectiveMainloopFwdSm90ILi2EN4cute5tupleIJNS5_1CILi1EEES8_S8_EEENS6_IJNS7_ILi128EEENS7_ILi224EEESA_EEELi128ENS_12float_e4m3_tEfNS_4arch4Sm90ELb1ELb0ELb0ELb1ELb0ELb1ELb0ELb1ELb1ELb1ELb0ELb0EEENS1_21CollectiveEpilogueFwdINS6_IJSA_SA_SB_EEES9_NS_10bfloat16_tESF_Li256ELb1ELb1ELb0ELb1EEENS1_36VarlenDynamicPersistentTileSchedulerILi128ELi224ELi256ELi128ELb0ELb1ELb1ELb1ELb1ELb1EEEEEEEEEvNT_6ParamsE)
	.align		4
        /*004c*/ 	.word	index@(__assertfail)
	.align		4
        /*0050*/ 	.word	0x00000000
	.align		4
        /*0054*/ 	.word	0xfffffffe
	.align		4
        /*0058*/ 	.word	0x00000000
	.align		4
        /*005c*/ 	.word	0xfffffffd
	.align		4
        /*0060*/ 	.word	0x00000000
	.align		4
        /*0064*/ 	.word	0xfffffffc


//--------------------- .nv.constant4             --------------------------
	.section	.nv.constant4,"a",@progbits
	.align	8
	.align		8
.nv.constant4:
        /*0000*/ 	.dword	__assertfail
	.align		8
        /*0008*/ 	.dword	__unnamed_1
	.align		8
        /*0010*/ 	.dword	__unnamed_2
	.align		8
        /*0018*/ 	.dword	__unnamed_3
	.align		8
        /*0020*/ 	.dword	__unnamed_4
	.align		8
        /*0028*/ 	.dword	__unnamed_5
	.align		8
        /*0030*/ 	.dword	__unnamed_6
	.align		8
        /*0038*/ 	.dword	_ZZN5flash28permute_output_fp8_VcolmajorIN4cute6TensorINS1_11ArrayEngineIN7cutlass10bfloat16_tELm64EEENS1_6LayoutINS1_5tupleIJNS8_IJNS1_1CILi2EEESA_NS9_ILi16EEEEEENS9_ILi1EEESD_EEENS8_IJNS8_IJSD_SA_NS9_ILi4EEEEEENS9_ILi0EEESH_EEEEEEEEEvRT_E9upper_map
	.align		8
        /*0040*/ 	.dword	_ZN74_INTERNAL_0c112913_38_flash_fwd_hdim128_e4m3_packgqa_sm90_cu_b81ac279_28344cuda3std3__45__cpo5beginE
	.align		8
        /*0048*/ 	.dword	_ZN74_INTERNAL_0c112913_38_flash_fwd_hdim128_e4m3_packgqa_sm90_cu_b81ac279_28344cuda3std3__45__cpo3endE
	.align		8
        /*0050*/ 	.dword	_ZN74_INTERNAL_0c112913_38_flash_fwd_hdim128_e4m3_packgqa_sm90_cu_b81ac279_28344cuda3std3__45__cpo6cbeginE
	.align		8
        /*0058*/ 	.dword	_ZN74_INTERNAL_0c112913_38_flash_fwd_hdim128_e4m3_packgqa_sm90_cu_b81ac279_28344cuda3std3__45__cpo4cendE
	.align		8
        /*0060*/ 	.dword	_ZN74_INTERNAL_0c112913_38_flash_fwd_hdim128_e4m3_packgqa_sm90_cu_b81ac279_28344cuda3std3__476_GLOBAL__N__0c112913_38_flash_fwd_hdim128_e4m3_packgqa_sm90_cu_b81ac279_28346ignoreE
	.align		8
        /*0068*/ 	.dword	_ZN74_INTERNAL_0c112913_38_flash_fwd_hdim128_e4m3_packgqa_sm90_cu_b81ac279_28344cuda3std3__419piecewise_constructE
	.align		8
        /*0070*/ 	.dword	_ZN74_INTERNAL_0c112913_38_flash_fwd_hdim128_e4m3_packgqa_sm90_cu_b81ac279_28344cuda3std3__48in_placeE
	.align		8
        /*0078*/ 	.dword	_ZN74_INTERNAL_0c112913_38_flash_fwd_hdim128_e4m3_packgqa_sm90_cu_b81ac279_28344cuda3std6ranges3__45__cpo4swapE
	.align		8
        /*0080*/ 	.dword	_ZN74_INTERNAL_0c112913_38_flash_fwd_hdim128_e4m3_packgqa_sm90_cu_b81ac279_28344cuda3std6ranges3__45__cpo9iter_moveE
	.align		8
        /*0088*/ 	.dword	_ZN74_INTERNAL_0c112913_38_flash_fwd_hdim128_e4m3_packgqa_sm90_cu_b81ac279_28344cute7productE
	.align		8
        /*0090*/ 	.dword	_ZN74_INTERNAL_0c112913_38_flash_fwd_hdim128_e4m3_packgqa_sm90_cu_b81ac279_28344cute1_E
	.align		8
        /*0098*/ 	.dword	$str$23
	.align		8
        /*00a0*/ 	.dword	$str$24


//--------------------- .text._ZN7cutlass13device_kernelIN5flash11enable_sm90INS1_16FlashAttnFwdSm90INS1_25CollectiveMainloopFwdSm90ILi2EN4cute5tupleIJNS5_1CILi1EEES8_S8_EEENS6_IJNS7_ILi128EEENS7_ILi224EEESA_EEELi128ENS_12float_e4m3_tEfNS_4arch4Sm90ELb0ELb0ELb0ELb0ELb0ELb0ELb0ELb1ELb1ELb1ELb0ELb0EEENS1_21CollectiveEpilogueFwdINS6_IJSA_SA_SB_EEES9_NS_10bfloat16_tESF_Li256ELb0ELb1ELb0ELb1EEENS1_29StaticPersistentTileSchedulerILb0EEEEEEEEEvNT_6ParamsE --------------------------
	.section	.text._ZN7cutlass13device_kernelIN5flash11enable_sm90INS1_16FlashAttnFwdSm90INS1_25CollectiveMainloopFwdSm90ILi2EN4cute5tupleIJNS5_1CILi1EEES8_S8_EEENS6_IJNS7_ILi128EEENS7_ILi224EEESA_EEELi128ENS_12float_e4m3_tEfNS_4arch4Sm90ELb0ELb0ELb0ELb0ELb0ELb0ELb0ELb1ELb1ELb1ELb0ELb0EEENS1_21CollectiveEpilogueFwdINS6_IJSA_SA_SB_EEES9_NS_10bfloat16_tESF_Li256ELb0ELb1ELb0ELb1EEENS1_29StaticPersistentTileSchedulerILb0EEEEEEEEEvNT_6ParamsE,"ax",@progbits
	.align	128
.text._ZN7cutlass13device_kernelIN5flash11enable_sm90INS1_16FlashAttnFwdSm90INS1_25CollectiveMainloopFwdSm90ILi2EN4cute5tupleIJNS5_1CILi1EEES8_S8_EEENS6_IJNS7_ILi128EEENS7_ILi224EEESA_EEELi128ENS_12float_e4m3_tEfNS_4arch4Sm90ELb0ELb0ELb0ELb0ELb0ELb0ELb0ELb1ELb1ELb1ELb0ELb0EEENS1_21CollectiveEpilogueFwdINS6_IJSA_SA_SB_EEES9_NS_10bfloat16_tESF_Li256ELb0ELb1ELb0ELb1EEENS1_29StaticPersistentTileSchedulerILb0EEEEEEEEEvNT_6ParamsE:
        .type           _ZN7cutlass13device_kernelIN5flash11enable_sm90INS1_16FlashAttnFwdSm90INS1_25CollectiveMainloopFwdSm90ILi2EN4cute5tupleIJNS5_1CILi1EEES8_S8_EEENS6_IJNS7_ILi128EEENS7_ILi224EEESA_EEELi128ENS_12float_e4m3_tEfNS_4arch4Sm90ELb0ELb0ELb0ELb0ELb0ELb0ELb0ELb1ELb1ELb1ELb0ELb0EEENS1_21CollectiveEpilogueFwdINS6_IJSA_SA_SB_EEES9_NS_10bfloat16_tESF_Li256ELb0ELb1ELb0ELb1EEENS1_29StaticPersistentTileSchedulerILb0EEEEEEEEEvNT_6ParamsE,@function
        .size           _ZN7cutlass13device_kernelIN5flash11enable_sm90INS1_16FlashAttnFwdSm90INS1_25CollectiveMainloopFwdSm90ILi2EN4cute5tupleIJNS5_1CILi1EEES8_S8_EEENS6_IJNS7_ILi128EEENS7_ILi224EEESA_EEELi128ENS_12float_e4m3_tEfNS_4arch4Sm90ELb0ELb0ELb0ELb0ELb0ELb0ELb0ELb1ELb1ELb1ELb0ELb0EEENS1_21CollectiveEpilogueFwdINS6_IJSA_SA_SB_EEES9_NS_10bfloat16_tESF_Li256ELb0ELb1ELb0ELb1EEENS1_29StaticPersistentTileSchedulerILb0EEEEEEEEEvNT_6ParamsE,(.L_x_2694 - _ZN7cutlass13device_kernelIN5flash11enable_sm90INS1_16FlashAttnFwdSm90INS1_25CollectiveMainloopFwdSm90ILi2EN4cute5tupleIJNS5_1CILi1EEES8_S8_EEENS6_IJNS7_ILi128EEENS7_ILi224EEESA_EEELi128ENS_12float_e4m3_tEfNS_4arch4Sm90ELb0ELb0ELb0ELb0ELb0ELb0ELb0ELb1ELb1ELb1ELb0ELb0EEENS1_21CollectiveEpilogueFwdINS6_IJSA_SA_SB_EEES9_NS_10bfloat16_tESF_Li256ELb0ELb1ELb0ELb1EEENS1_29StaticPersistentTileSchedulerILb0EEEEEEEEEvNT_6ParamsE)
        .other          _ZN7cutlass13device_kernelIN5flash11enable_sm90INS1_16FlashAttnFwdSm90INS1_25CollectiveMainloopFwdSm90ILi2EN4cute5tupleIJNS5_1CILi1EEES8_S8_EEENS6_IJNS7_ILi128EEENS7_ILi224EEESA_EEELi128ENS_12float_e4m3_tEfNS_4arch4Sm90ELb0ELb0ELb0ELb0ELb0ELb0ELb0ELb1ELb1ELb1ELb0ELb0EEENS1_21CollectiveEpilogueFwdINS6_IJSA_SA_SB_EEES9_NS_10bfloat16_tESF_Li256ELb0ELb1ELb0ELb1EEENS1_29StaticPersistentTileSchedulerILb0EEEEEEEEEvNT_6ParamsE,@"STO_CUDA_ENTRY STV_DEFAULT"
_ZN7cutlass13device_kernelIN5flash11enable_sm90INS1_16FlashAttnFwdSm90INS1_25CollectiveMainloopFwdSm90ILi2EN4cute5tupleIJNS5_1CILi1EEES8_S8_EEENS6_IJNS7_ILi128EEENS7_ILi224EEESA_EEELi128ENS_12float_e4m3_tEfNS_4arch4Sm90ELb0ELb0ELb0ELb0ELb0ELb0ELb0ELb1ELb1ELb1ELb0ELb0EEENS1_21CollectiveEpilogueFwdINS6_IJSA_SA_SB_EEES9_NS_10bfloat16_tESF_Li256ELb0ELb1ELb0ELb1EEENS1_29StaticPersistentTileSchedulerILb0EEEEEEEEEvNT_6ParamsE:
[----:B------:R-:W0:Y:S02]  /*0000*/  LDC R1, c[0x0][0x28] ;  /* 0x00000a00ff017b82 */ /* 0x000e240000000800 */
[----:B0-----:R-:W-:Y:S01]  /*0010*/  VIADD R1, R1, 0xffffffe0 ;  /* 0xffffffe001017836 */ /* 0x001fe20000000000 */
[----:B------:R-:W0:Y:S01]  /*0020*/  S2R R3, SR_TID.X ;  /* 0x0000000000037919 */ /* 0x000e220000002100 */
[----:B------:R-:W-:Y:S01]  /*0030*/  ELECT P0, URZ, PT ;  /* 0x00000000003f782f */ /* 0x000fe20003800000 */
[----:B------:R-:W-:Y:S01]  /*0040*/  BSSY B0, `(.L_x_0) ;  /* 0x000000e000007945 */ /* 0x000fe20003800000 */
[--C-:B0-----:R-:W-:Y:S02]  /*0050*/  SHF.R.U32.HI R0, RZ, 0x5, R3.reuse ;  /* 0x00000005ff007819 */ /* 0x101fe40000011603 */
[----:B------:R-:W-:-:S03]  /*0060*/  SHF.R.U32.HI R22, RZ, 0x7, R3 ;  /* 0x00000007ff167819 */ /* 0x000fc60000011603 */
[----:B------:R-:W0:Y:S02]  /*0070*/  SHFL.IDX PT, R2, R0, RZ, 0x1f ;  /* 0x00001fff00027589 */ /* 0x000e2400000e0000 */
[----:B0-----:R-:W-:-:S13]  /*0080*/  ISETP.EQ.AND P0, PT, R2, RZ, P0 ;  /* 0x000000ff0200720c */ /* 0x001fda0000702270 */
[----:B------:R-:W-:Y:S05]  /*0090*/  @!P0 BRA `(.L_x_1) ;  /* 0x0000000000208947 */ /* 0x000fea0003800000 */
[----:B------:R-:W-:Y:S02]  /*00a0*/  ULDC.64 UR4, c[0x0][0x198] ;  /* 0x0000660000047ab9 */ /* 0x000fe40000000a00 */
[----:B------:R-:W-:Y:S02]  /*00b0*/  UIADD3 UR6, UP0, UR4, 0x370, URZ ;  /* 0x0000037004067890 */ /* 0x000fe4000ff1e03f */
[----:B------:R-:W-:Y:S02]  /*00c0*/  UIADD3 UR4, UP1, UR4, 0x470, URZ ;  /* 0x0000047004047890 */ /* 0x000fe4000ff3e03f */
[----:B------:R-:W-:Y:S02]  /*00d0*/  UIADD3.X UR7, URZ, UR5, URZ, UP0, !UPT ;  /* 0x000000053f077290 */ /* 0x000fe400087fe43f */
[----:B------:R-:W-:-:S07]  /*00e0*/  UIADD3.X UR5, URZ, UR5, URZ, UP1, !UPT ;  /* 0x000000053f057290 */ /* 0x000fce0008ffe43f */
[----:B------:R0:W-:Y:S02]  /*00f0*/  UTMACCTL.PF [UR6] ;  /* 0x00000000060079b9 */ /* 0x0001e40008040000 */
[----:B------:R0:W-:Y:S02]  /*0100*/  UTMACCTL.PF [UR4] ;  /* 0x00000000040079b9 */ /* 0x0001e40008040000 */
[----:B0-----:R-:W-:Y:S01]  /*0110*/  NOP ;  /* 0x0000000000007918 */ /* 0x001fe20000000000 */
.L_x_1:
[----:B------:R-:W-:Y:S05]  /*0120*/  BSYNC B0 ;  /* 0x0000000000007941 */ /* 0x000fea0003800000 */
.L_x_0:
[----:B------:R-:W-:Y:S01]  /*0130*/  VOTEU.ANY UP0, P0 ;  /* 0x00000000003f7886 */ /* 0x000fe20000000100 */
[----:B------:R-:W0:Y:S01]  /*0140*/  SHFL.IDX PT, R3, R22, RZ, 0x1f ;  /* 0x00001fff16037589 */ /* 0x000e2200000e0000 */
[----:B------:R-:W-:Y:S01]  /*0150*/  UMOV UR4, 0x80 ;  /* 0x0000008000047882 */ /* 0x000fe20000000000 */
[----:B------:R-:W-:Y:S01]  /*0160*/  UMOV UR7, 0x100 ;  /* 0x0000010000077882 */ /* 0x000fe20000000000 */
[----:B------:R-:W-:Y:S01]  /*0170*/  VOTEU.ANY UP1, P0 ;  /* 0x00000000003f7886 */ /* 0x000fe20000020100 */
[----:B------:R-:W1:Y:S01]  /*0180*/  @UP0 S2UR UR8, SR_CgaCtaId ;  /* 0x00000000000809c3 */ /* 0x000e620000008800 */
[----:B------:R-:W2:Y:S01]  /*0190*/  SHFL.IDX PT, R2, R0, RZ, 0x1f ;  /* 0x00001fff00027589 */ /* 0x000ea200000e0000 */
[----:B------:R-:W-:Y:S01]  /*01a0*/  @UP0 UMOV UR6, 0x400 ;  /* 0x0000040000060882 */ /* 0x000fe20000000000 */
[----:B------:R-:W-:-:S04]  /*01b0*/  @UP0 UIADD3 UR4, -UR4, 0x100000, URZ ;  /* 0x0010000004040890 */ /* 0x000fc8000fffe13f */
[----:B------:R-:W-:Y:S02]  /*01c0*/  @UP0 USHF.L.U32 UR5, UR4, 0xb, URZ ;  /* 0x0000000b04050899 */ /* 0x000fe4000800063f */
[----:B------:R-:W-:Y:S01]  /*01d0*/  @UP0 USHF.L.U32 UR4, UR4, 0x1, URZ ;  /* 0x0000000104040899 */ /* 0x000fe2000800063f */
[----:B------:R-:W-:Y:S01]  /*01e0*/  VOTEU.ANY UP2, P0 ;  /* 0x00000000003f7886 */ /* 0x000fe20000040100 */
[----:B0-----:R-:W-:Y:S01]  /*01f0*/  R2UR UR9, R3 ;  /* 0x00000000030972ca */ /* 0x001fe200000e0000 */
[----:B-1----:R-:W-:Y:S01]  /*0200*/  @UP0 ULEA UR8, UR8, UR6, 0x18 ;  /* 0x0000000608080291 */ /* 0x002fe2000f8ec03f */
[----:B--2---:R-:W-:Y:S01]  /*0210*/  ISETP.NE.AND P1, PT, R2, RZ, PT ;  /* 0x000000ff0200720c */ /* 0x004fe20003f25270 */
[----:B------:R-:W-:-:S04]  /*0220*/  @UP0 UIADD3 UR6, -UR7, 0x100000, URZ ;  /* 0x0010000007060890 */ /* 0x000fc8000fffe13f */
[----:B------:R-:W-:Y:S02]  /*0230*/  @UP0 USHF.L.U32 UR7, UR6, 0xb, URZ ;  /* 0x0000000b06070899 */ /* 0x000fe4000800063f */
[----:B------:R-:W-:-:S04]  /*0240*/  @UP0 USHF.L.U32 UR6, UR6, 0x1, URZ ;  /* 0x0000000106060899 */ /* 0x000fc8000800063f */
[----:B------:R-:W-:Y:S01]  /*0250*/  UISETP.NE.AND UP0, UPT, UR9, URZ, UPT ;  /* 0x0000003f0900728c */ /* 0x000fe2000bf05270 */
[----:B------:R-:W0:Y:S02]  /*0260*/  FENCE.VIEW.ASYNC.S ;  /* 0x00000000000073c6 */ /* 0x000e240000000000 */
[----:B0-----:R0:W1:Y:S05]  /*0270*/  @UP1 SYNCS.EXCH.64 URZ, [UR8+0x2e800], UR4 ;  /* 0x02e80004083f15b2 */ /* 0x00106a0008000100 */
[----:B------:R0:W2:Y:S01]  /*0280*/  @UP2 SYNCS.EXCH.64 URZ, [UR8+0x2e820], UR6 ;  /* 0x02e82006083f25b2 */ /* 0x0000a20008000100 */
[----:B------:R-:W-:Y:S05]  /*0290*/  @P1 BRA `(.L_x_2) ;  /* 0x0000000000481947 */ /* 0x000fea0003800000 */
[----:B0-----:R-:W0:Y:S01]  /*02a0*/  S2UR UR5, SR_CgaCtaId ;  /* 0x00000000000579c3 */ /* 0x001e220000008800 */
[----:B------:R-:W-:Y:S01]  /*02b0*/  UMOV UR4, 0x400 ;  /* 0x0000040000047882 */ /* 0x000fe20000000000 */
[----:B------:R-:W-:Y:S01]  /*02c0*/  UMOV UR6, 0x1 ;  /* 0x0000000100067882 */ /* 0x000fe20000000000 */
[----:B------:R-:W-:Y:S01]  /*02d0*/  UMOV UR7, 0x2 ;  /* 0x0000000200077882 */ /* 0x000fe20000000000 */
[----:B------:R-:W-:Y:S01]  /*02e0*/  ELECT P0, URZ, PT ;  /* 0x00000000003f782f */ /* 0x000fe20003800000 */
[----:B0-----:R-:W-:Y:S02]  /*02f0*/  ULEA UR8, UR5, UR4, 0x18 ;  /* 0x0000000405087291 */ /* 0x001fe4000f8ec03f */
[----:B------:R-:W-:-:S04]  /*0300*/  UIADD3 UR4, -UR6, 0x100000, URZ ;  /* 0x0010000006047890 */ /* 0x000fc8000fffe13f */
[----:B------:R-:W-:Y:S02]  /*0310*/  USHF.L.U32 UR5, UR4, 0xb, URZ ;  /* 0x0000000b04057899 */ /* 0x000fe4000800063f */
[----:B------:R-:W-:Y:S02]  /*0320*/  USHF.L.U32 UR4, UR4, 0x1, URZ ;  /* 0x0000000104047899 */ /* 0x000fe4000800063f */
[----:B------:R-:W-:-:S04]  /*0330*/  UIADD3 UR6, -UR7, 0x100000, URZ ;  /* 0x0010000007067890 */ /* 0x000fc8000fffe13f */
[----:B------:R-:W-:Y:S02]  /*0340*/  USHF.L.U32 UR7, UR6, 0xb, URZ ;  /* 0x0000000b06077899 */ /* 0x000fe4000800063f */
[----:B------:R-:W-:Y:S01]  /*0350*/  USHF.L.U32 UR6, UR6, 0x1, URZ ;  /* 0x0000000106067899 */ /* 0x000fe2000800063f */
[----:B------:R-:W0:Y:S03]  /*0360*/  FENCE.VIEW.ASYNC.S ;  /* 0x00000000000073c6 */ /* 0x000e260000000000 */
[----:B0-----:R3:W4:Y:S08]  /*0370*/  SYNCS.EXCH.64 URZ, [UR8+0x2e830], UR4 ;  /* 0x02e83004083f75b2 */ /* 0x0017300008000100 */
[----:B------:R3:W0:Y:S01]  /*0380*/  SYNCS.EXCH.64 URZ, [UR8+0x2e840], UR6 ;  /* 0x02e84006083f75b2 */ /* 0x0006220008000100 */
[----:B------:R3:W0:Y:S01]  /*0390*/  SYNCS.EXCH.64 URZ, [UR8+0x2e838], UR4 ;  /* 0x02e83804083f75b2 */ /* 0x0006220008000100 */
[----:B------:R3:W0:Y:S02]  /*03a0*/  SYNCS.EXCH.64 URZ, [UR8+0x2e848], UR6 ;  /* 0x02e84806083f75b2 */ /* 0x0006240008000100 */
[----:B---3--:R-:W-:Y:S01]  /*03b0*/  NOP ;  /* 0x0000000000007918 */ /* 0x008fe20000000000 */
.L_x_2:
[----:B------:R-:W3:Y:S01]  /*03c0*/  SHFL.IDX PT, R2, R0, RZ, 0x1f ;  /* 0x00001fff00027589 */ /* 0x000ee200000e0000 */
[----:B------:R-:W-:Y:S01]  /*03d0*/  NOP ;  /* 0x0000000000007918 */ /* 0x000fe20000000000 */
[----:B---3--:R-:W-:-:S13]  /*03e0*/  ISETP.NE.AND P0, PT, R2, RZ, PT ;  /* 0x000000ff0200720c */ /* 0x008fda0003f05270 */
        /* <DEDUP_REMOVED lines=14> */
[----:B0-----:R3:W0:Y:S08]  /*04d0*/  SYNCS.EXCH.64 URZ, [UR8+0x2e850], UR4 ;  /* 0x02e85004083f75b2 */ /* 0x0016300008000100 */
[----:B------:R3:W0:Y:S01]  /*04e0*/  SYNCS.EXCH.64 URZ, [UR8+0x2e860], UR6 ;  /* 0x02e86006083f75b2 */ /* 0x0006220008000100 */
[----:B------:R3:W0:Y:S01]  /*04f0*/  SYNCS.EXCH.64 URZ, [UR8+0x2e858], UR4 ;  /* 0x02e85804083f75b2 */ /* 0x0006220008000100 */
[----:B------:R3:W0:Y:S02]  /*0500*/  SYNCS.EXCH.64 URZ, [UR8+0x2e868], UR6 ;  /* 0x02e86806083f75b2 */ /* 0x0006240008000100 */
[----:B---3--:R-:W-:Y:S01]  /*0510*/  NOP ;  /* 0x0000000000007918 */ /* 0x008fe20000000000 */
.L_x_3:
[----:B------:R-:W3:Y:S01]  /*0520*/  SHFL.IDX PT, R2, R0, RZ, 0x1f ;  /* 0x00001fff00027589 */ /* 0x000ee200000e0000 */
[----:B------:R-:W-:Y:S01]  /*0530*/  NOP ;  /* 0x0000000000007918 */ /* 0x000fe20000000000 */
[----:B---3--:R-:W-:-:S13]  /*0540*/  ISETP.NE.AND P0, PT, R2, RZ, PT ;  /* 0x000000ff0200720c */ /* 0x008fda0003f05270 */
[----:B------:R-:W-:Y:S05]  /*0550*/  @P0 BRA `(.L_x_4) ;  /* 0x0000000000380947 */ /* 0x000fea0003800000 */
[----:B0-----:R-:W0:Y:S01]  /*0560*/  S2UR UR5, SR_CgaCtaId ;  /* 0x00000000000579c3 */ /* 0x001e220000008800 */
[----:B------:R-:W-:Y:S01]  /*0570*/  UMOV UR4, 0x400 ;  /* 0x0000040000047882 */ /* 0x000fe20000000000 */
[----:B------:R-:W-:Y:S01]  /*0580*/  UMOV UR7, 0x1 ;  /* 0x0000000100077882 */ /* 0x000fe20000000000 */
[----:B------:R-:W-:Y:S01]  /*0590*/  ELECT P0, URZ, PT ;  /* 0x00000000003f782f */ /* 0x000fe20003800000 */
[----:B0-----:R-:W-:Y:S02]  /*05a0*/  ULEA UR6, UR5, UR4, 0x18 ;  /* 0x0000000405067291 */ /* 0x001fe4000f8ec03f */
[----:B------:R-:W-:-:S04]  /*05b0*/  UIADD3 UR4, -UR7, 0x100000, URZ ;  /* 0x0010000007047890 */ /* 0x000fc8000fffe13f */
[----:B------:R-:W-:Y:S02]  /*05c0*/  USHF.L.U32 UR5, UR4, 0xb, URZ ;  /* 0x0000000b04057899 */ /* 0x000fe4000800063f */
[----:B------:R-:W-:Y:S01]  /*05d0*/  USHF.L.U32 UR4, UR4, 0x1, URZ ;  /* 0x0000000104047899 */ /* 0x000fe2000800063f */
[----:B------:R-:W0:Y:S11]  /*05e0*/  FENCE.VIEW.ASYNC.S ;  /* 0x00000000000073c6 */ /* 0x000e360000000000 */
[----:B0-----:R3:W0:Y:S01]  /*05f0*/  SYNCS.EXCH.64 URZ, [UR6+0x2e870], UR4 ;  /* 0x02e87004063f75b2 */ /* 0x0016220008000100 */
[----:B------:R3:W0:Y:S01]  /*0600*/  SYNCS.EXCH.64 URZ, [UR6+0x2e880], UR4 ;  /* 0x02e88004063f75b2 */ /* 0x0006220008000100 */
[----:B------:R3:W0:Y:S01]  /*0610*/  SYNCS.EXCH.64 URZ, [UR6+0x2e878], UR4 ;  /* 0x02e87804063f75b2 */ /* 0x0006220008000100 */
[----:B------:R3:W0:Y:S02]  /*0620*/  SYNCS.EXCH.64 URZ, [UR6+0x2e888], UR4 ;  /* 0x02e88804063f75b2 */ /* 0x0006240008000100 */
[----:B---3--:R-:W-:Y:S01]  /*0630*/  NOP ;  /* 0x0000000000007918 */ /* 0x008fe20000000000 */
.L_x_4:
        /* <DEDUP_REMOVED lines=22> */
.L_x_5:
        /* <DEDUP_REMOVED lines=22> */
.L_x_6:
[----:B------:R-:W-:Y:S01]  /*0900*/  PLOP3.LUT P0, PT, PT, PT, UP0, 0x80, 0x0 ;  /* 0x000000000000781c */ /* 0x000fe20003f0f008 */
[----:B------:R-:W-:Y:S01]  /*0910*/  UMOV UR38, 0x1 ;  /* 0x0000000100267882 */ /* 0x000fe20000000000 */
[----:B------:R-:W-:Y:S01]  /*0920*/  NOP ;  /* 0x0000000000007918 */ /* 0x000fe20000000000 */
[----:B------:R-:W-:Y:S01]  /*0930*/  USEL UR38, UR38, 0x2, !UP0 ;  /* 0x0000000226267887 */ /* 0x000fe2000c000000 */
[----:B------:R-:W-:Y:S01]  /*0940*/  ULDC.64 UR48, c[0x0][0x208] ;  /* 0x0000820000307ab9 */ /* 0x000fe20000000a00 */
[----:B012-4-:R-:W-:Y:S08]  /*0950*/  BAR.SYNC.DEFER_BLOCKING 0x0 ;  /* 0x0000000000007b1d */ /* 0x017ff00000010000 */
[----:B------:R-:W-:Y:S05]  /*0960*/  @!P0 BRA `(.L_x_7) ;  /* 0x000000a400408947 */ /* 0x000fea0003800000 */
.L_x_8:
[----:B------:R-:W-:-:S08]  /*0970*/  NOP ;  /* 0x0000000000007918 */ /* 0x000fd00000000000 */
[----:B------:R-:W0:Y:S02]  /*0980*/  USETMAXREG.TRY_ALLOC.CTAPOOL UP0, 0xf0 ;  /* 0x000000f0000079c8 */ /* 0x000e240008000600 */
[----:B0-----:R-:W-:-:S13]  /*0990*/  PLOP3.LUT P0, PT, PT, PT, UP0, 0x80, 0x0 ;  /* 0x000000000000781c */ /* 0x001fda0003f0f008 */
[----:B------:R-:W-:Y:S05]  /*09a0*/  @!P0 BRA `(.L_x_8) ;  /* 0xfffffffc00f08947 */ /* 0x000fea000383ffff */
[----:B------:R-:W0:Y:S01]  /*09b0*/  S2R R2, SR_TID.X ;  /* 0x0000000000027919 */ /* 0x000e220000002100 */
[----:B------:R-:W1:Y:S08]  /*09c0*/  S2UR UR41, SR_CTAID.X ;  /* 0x00000000002979c3 */ /* 0x000e700000002500 */
[----:B------:R-:W-:Y:S06]  /*09d0*/  BAR.ARV 0x8, 0x180 ;  /* 0x0206000000007b1d */ /* 0x000fec0000002000 */
[----:B0-----:R-:W-:-:S04]  /*09e0*/  LOP3.LUT R0, R2, 0xffffff80, RZ, 0xc0, !PT ;  /* 0xffffff8002007812 */ /* 0x001fc800078ec0ff */
[----:B------:R-:W-:Y:S02]  /*09f0*/  ISETP.NE.AND P0, PT, R0, 0x80, PT ;  /* 0x000000800000780c */ /* 0x000fe40003f05270 */
[----:B------:R-:W1:Y:S11]  /*0a00*/  LDC R0, c[0x0][0xc34] ;  /* 0x00030d00ff007b82 */ /* 0x000e760000000800 */
[----:B------:R-:W-:Y:S06]  /*0a10*/  @!P0 BAR.ARV 0x9, 0x100 ;  /* 0x0244000000008b1d */ /* 0x000fec0000002000 */
[----:B-1----:R-:W-:-:S13]  /*0a20*/  ISETP.LE.AND P0, PT, R0, UR41, PT ;  /* 0x0000002900007c0c */ /* 0x002fda000bf03270 */
[----:B------:R-:W-:Y:S05]  /*0a30*/  @P0 EXIT ;  /* 0x000000000000094d */ /* 0x000fea0003800000 */
[----:B------:R-:W-:Y:S01]  /*0a40*/  VIADD R17, R2, 0xffffff80 ;  /* 0xffffff8002117836 */ /* 0x000fe20000000000 */
[----:B------:R-:W-:Y:S01]  /*0a50*/  ULOP3.LUT UR46, UR38, 0x1, URZ, 0xfc, !UPT ;  /* 0x00000001262e7892 */ /* 0x000fe2000f8efc3f */
[----:B------:R-:W-:Y:S01]  /*0a60*/  IMAD.MOV.U32 R231, RZ, RZ, -0x2 ;  /* 0xfffffffeffe77424 */ /* 0x000fe200078e00ff */
[----:B------:R-:W-:Y:S01]  /*0a70*/  UMOV UR45, URZ ;  /* 0x0000003f002d7c82 */ /* 0x000fe20008000000 */
[----:B------:R-:W-:Y:S01]  /*0a80*/  UMOV UR44, URZ ;  /* 0x0000003f002c7c82 */ /* 0x000fe20008000000 */
[----:B------:R-:W-:Y:S01]  /*0a90*/  SHF.R.S32.HI R0, RZ, 0x1f, R17 ;  /* 0x0000001fff007819 */ /* 0x000fe20000011411 */
[----:B------:R-:W-:-:S03]  /*0aa0*/  UMOV UR51, URZ ;  /* 0x0000003f00337c82 */ /* 0x000fc60008000000 */
[CC--:B------:R-:W-:Y:S02]  /*0ab0*/  LEA.HI R2, R0.reuse, R17.reuse, RZ, 0x7 ;  /* 0x0000001100027211 */ /* 0x0c0fe400078f38ff */
[-C--:B------:R-:W-:Y:S02]  /*0ac0*/  LEA.HI R3, R0, R17.reuse, RZ, 0x5 ;  /* 0x0000001100037211 */ /* 0x080fe400078f28ff */
[----:B------:R-:W-:Y:S02]  /*0ad0*/  LOP3.LUT R4, R2, 0xffffff80, RZ, 0xc0, !PT ;  /* 0xffffff8002047812 */ /* 0x000fe400078ec0ff */
[CC--:B------:R-:W-:Y:S01]  /*0ae0*/  LEA.HI R5, R0.reuse, R17.reuse, RZ, 0x4 ;  /* 0x0000001100057211 */ /* 0x0c0fe200078f20ff */
[----:B------:R-:W-:Y:S01]  /*0af0*/  IMAD.SHL.U32 R3, R3, 0x20, RZ ;  /* 0x0000002003037824 */ /* 0x000fe200078e00ff */
[----:B------:R-:W-:Y:S01]  /*0b00*/  LEA.HI R9, R0, R17, RZ, 0x2 ;  /* 0x0000001100097211 */ /* 0x000fe200078f10ff */
[----:B------:R-:W-:Y:S01]  /*0b10*/  IMAD.IADD R19, R17, 0x1, -R4 ;  /* 0x0000000111137824 */ /* 0x000fe200078e0a04 */
[----:B------:R-:W-:-:S02]  /*0b20*/  LOP3.LUT R6, R5, 0x3fffff0, RZ, 0xc0, !PT ;  /* 0x03fffff005067812 */ /* 0x000fc400078ec0ff */
[----:B------:R-:W-:Y:S02]  /*0b30*/  SHF.R.S32.HI R8, RZ, 0x4, R5 ;  /* 0x00000004ff087819 */ /* 0x000fe40000011405 */
[----:B------:R-:W-:Y:S01]  /*0b40*/  SHF.R.S32.HI R4, RZ, 0x1f, R19 ;  /* 0x0000001fff047819 */ /* 0x000fe20000011413 */
[----:B------:R-:W-:Y:S01]  /*0b50*/  IMAD.IADD R6, R17, 0x1, -R6 ;  /* 0x0000000111067824 */ /* 0x000fe200078e0a06 */
[----:B------:R-:W-:Y:S02]  /*0b60*/  LOP3.LUT R7, R3, 0xfffffc00, RZ, 0xc0, !PT ;  /* 0xfffffc0003077812 */ /* 0x000fe400078ec0ff */
[----:B------:R-:W-:Y:S02]  /*0b70*/  LEA.HI R3, R4, R19, RZ, 0x2 ;  /* 0x0000001304037211 */ /* 0x000fe400078f10ff */
[----:B------:R-:W-:Y:S01]  /*0b80*/  LEA.HI R5, R5, R8, RZ, 0x1 ;  /* 0x0000000805057211 */ /* 0x000fe200078f08ff */
[----:B------:R-:W-:Y:S01]  /*0b90*/  IMAD R6, R6, 0x40, R7 ;  /* 0x0000004006067824 */ /* 0x000fe200078e0207 */
[----:B------:R-:W-:-:S02]  /*0ba0*/  SHF.R.S32.HI R7, RZ, 0x2, R3 ;  /* 0x00000002ff077819 */ /* 0x000fc40000011403 */
[----:B------:R-:W-:Y:S02]  /*0bb0*/  SHF.R.S32.HI R10, RZ, 0x1f, R3 ;  /* 0x0000001fff0a7819 */ /* 0x000fe40000011403 */
[----:B------:R-:W-:Y:S02]  /*0bc0*/  LEA.HI R18, R0, R17, RZ, 0x3 ;  /* 0x0000001100127211 */ /* 0x000fe400078f18ff */
[----:B------:R-:W-:Y:S02]  /*0bd0*/  LOP3.LUT R5, R5, 0x1ffffffe, RZ, 0xc0, !PT ;  /* 0x1ffffffe05057812 */ /* 0x000fe400078ec0ff */
[----:B------:R-:W-:Y:S02]  /*0be0*/  LOP3.LUT R0, R9, 0xfffffffc, RZ, 0xc0, !PT ;  /* 0xfffffffc09007812 */ /* 0x000fe400078ec0ff */
[----:B------:R-:W-:Y:S01]  /*0bf0*/  SHF.R.S32.HI R23, RZ, 0x7, R2 ;  /* 0x00000007ff177819 */ /* 0x000fe20000011402 */
[----:B------:R-:W-:Y:S01]  /*0c00*/  IMAD.IADD R5, R8, 0x1, -R5 ;  /* 0x0000000108057824 */ /* 0x000fe200078e0a05 */
[----:B------:R-:W-:Y:S01]  /*0c10*/  LEA.HI R10, R10, R7, RZ, 0x3 ;  /* 0x000000070a0a7211 */ /* 0x000fe200078f18ff */
[----:B------:R-:W-:Y:S01]  /*0c20*/  IMAD.IADD R8, R17, 0x1, -R0 ;  /* 0x0000000111087824 */ /* 0x000fe200078e0a00 */
[----:B------:R-:W-:Y:S01]  /*0c30*/  LEA.HI R2, R2, R23, RZ, 0x1 ;  /* 0x0000001702027211 */ /* 0x000fe200078f08ff */
[----:B------:R-:W-:Y:S01]  /*0c40*/  IMAD R230, R5, 0x8, R6 ;  /* 0x0000000805e67824 */ /* 0x000fe200078e0206 */
[----:B------:R-:W-:-:S02]  /*0c50*/  LOP3.LUT R12, R18, 0xfffffff8, RZ, 0xc0, !PT ;  /* 0xfffffff8120c7812 */ /* 0x000fc400078ec0ff */
[----:B------:R-:W-:Y:S02]  /*0c60*/  LOP3.LUT R10, R10, 0xfffffff8, RZ, 0xc0, !PT ;  /* 0xfffffff80a0a7812 */ /* 0x000fe400078ec0ff */
[----:B------:R-:W-:Y:S01]  /*0c70*/  LEA.HI R4, R4, R19, RZ, 0x5 ;  /* 0x0000001304047211 */ /* 0x000fe200078f28ff */
[----:B------:R-:W-:Y:S01]  /*0c80*/  IMAD.IADD R17, R17, 0x1, -R12 ;  /* 0x0000000111117824 */ /* 0x000fe200078e0a0c */
[----:B------:R-:W-:Y:S01]  /*0c90*/  LOP3.LUT R2, R2, 0x3fffffe, RZ, 0xc0, !PT ;  /* 0x03fffffe02027812 */ /* 0x000fe200078ec0ff */
[----:B------:R-:W-:Y:S01]  /*0ca0*/  IMAD.IADD R7, R7, 0x1, -R10 ;  /* 0x0000000107077824 */ /* 0x000fe200078e0a0a */
[----:B------:R-:W-:Y:S02]  /*0cb0*/  LEA.HI R5, R8, R8, RZ, 0x1 ;  /* 0x0000000808057211 */ /* 0x000fe400078f08ff */
[----:B------:R-:W-:Y:S01]  /*0cc0*/  SHF.R.S32.HI R4, RZ, 0x5, R4 ;  /* 0x00000005ff047819 */ /* 0x000fe20000011404 */
[----:B------:R-:W-:Y:S01]  /*0cd0*/  IMAD.IADD R228, R23, 0x1, -R2 ;  /* 0x0000000117e47824 */ /* 0x000fe200078e0a02 */
[----:B------:R-:W-:Y:S01]  /*0ce0*/  LOP3.LUT R0, R3, 0x7ffffffc, RZ, 0xc0, !PT ;  /* 0x7ffffffc03007812 */ /* 0x000fe200078ec0ff */
[----:B------:R-:W-:Y:S01]  /*0cf0*/  IMAD.SHL.U32 R2, R17, 0x8, RZ ;  /* 0x0000000811027824 */ /* 0x000fe200078e00ff */
[----:B------:R-:W-:Y:S01]  /*0d00*/  LOP3.LUT R5, R5, 0x1ffffffe, RZ, 0xc0, !PT ;  /* 0x1ffffffe05057812 */ /* 0x000fe200078ec0ff */
[----:B------:R-:W-:Y:S01]  /*0d10*/  IMAD R7, R4, 0x10, R7 ;  /* 0x0000001004077824 */ /* 0x000fe200078e0207 */
[----:B------:R-:W-:Y:S01]  /*0d20*/  SHF.R.S32.HI R18, RZ, 0x3, R18 ;  /* 0x00000003ff127819 */ /* 0x000fe20000011412 */
[----:B------:R-:W-:-:S02]  /*0d30*/  VIADD R16, R2, 0x40 ;  /* 0x0000004002107836 */ /* 0x000fc40000000000 */
[----:B------:R-:W-:Y:S02]  /*0d40*/  IMAD.IADD R0, R19, 0x1, -R0 ;  /* 0x0000000113007824 */ /* 0x000fe400078e0a00 */
[----:B------:R-:W-:Y:S01]  /*0d50*/  IMAD.IADD R5, R8, 0x1, -R5 ;  /* 0x0000000108057824 */ /* 0x000fe200078e0a05 */
[----:B------:R-:W-:Y:S01]  /*0d60*/  SHF.R.S32.HI R232, RZ, 0x1f, R16 ;  /* 0x0000001fffe87819 */ /* 0x000fe20000011410 */
[----:B------:R-:W-:Y:S02]  /*0d70*/  IMAD R228, R228, 0x40, R7 ;  /* 0x00000040e4e47824 */ /* 0x000fe400078e0207 */
[----:B------:R-:W-:Y:S02]  /*0d80*/  IMAD R231, R0, R231, 0xe0 ;  /* 0x000000e000e77424 */ /* 0x000fe400078e02e7 */
[----:B------:R-:W-:-:S07]  /*0d90*/  IMAD R229, R5, 0x8, R228 ;  /* 0x0000000805e57824 */ /* 0x000fce00078e02e4 */
.L_x_39:
[----:B------:R-:W-:Y:S01]  /*0da0*/  ULDC UR4, c[0x0][0xc38] ;  /* 0x00030e0000047ab9 */ /* 0x000fe20000000800 */
[----:B------:R-:W-:Y:S01]  /*0db0*/  ULDC UR15, c[0x0][0xc44] ;  /* 0x00031100000f7ab9 */ /* 0x000fe20000000800 */
[----:B------:R-:W-:Y:S01]  /*0dc0*/  UISETP.NE.AND UP3, UPT, UR4, 0x1, UPT ;  /* 0x000000010400788c */ /* 0x000fe2000bf65270 */
[----:B------:R-:W-:Y:S01]  /*0dd0*/  IMAD.MOV.U32 R3, RZ, RZ, 0x3f800000 ;  /* 0x3f800000ff037424 */ /* 0x000fe200078e00ff */
[----:B------:R-:W-:Y:S01]  /*0de0*/  UISETP.NE.AND UP2, UPT, UR15, 0x1, UPT ;  /* 0x000000010f00788c */ /* 0x000fe2000bf45270 */
[----:B------:R-:W-:Y:S01]  /*0df0*/  IMAD.MOV.U32 R0, RZ, RZ, 0x3f800000 ;  /* 0x3f800000ff007424 */ /* 0x000fe200078e00ff */
[----:B------:R-:W-:Y:S01]  /*0e00*/  ULDC.64 UR6, c[0x0][0x990] ;  /* 0x0002640000067ab9 */ /* 0x000fe20000000a00 */
[----:B------:R-:W-:Y:S01]  /*0e10*/  ULDC.64 UR4, c[0x0][0x998] ;  /* 0x0002660000047ab9 */ /* 0x000fe20000000a00 */
[----:B------:R-:W-:Y:S02]  /*0e20*/  UISETP.NE.U32.AND UP0, UPT, UR6, URZ, UPT ;  /* 0x0000003f0600728c */ /* 0x000fe4000bf05070 */
[----:B------:R-:W-:Y:S01]  /*0e30*/  UISETP.NE.U32.AND UP1, UPT, UR4, URZ, UPT ;  /* 0x0000003f0400728c */ /* 0x000fe2000bf25070 */
[----:B------:R-:W-:-:S02]  /*0e40*/  UMOV UR43, UR41 ;  /* 0x00000029002b7c82 */ /* 0x000fc40008000000 */
[----:B------:R-:W-:Y:S01]  /*0e50*/  @UP3 ULDC UR8, c[0x0][0xc3c] ;  /* 0x00030f0000083ab9 */ /* 0x000fe20000000800 */
[----:B------:R-:W-:Y:S01]  /*0e60*/  @UP3 ULDC UR10, c[0x0][0xc40] ;  /* 0x00031000000a3ab9 */ /* 0x000fe20000000800 */
[----:B------:R-:W-:Y:S02]  /*0e70*/  UIMAD.WIDE.U32 UR8, UR41, UR8, URZ ;  /* 0x00000008290872a5 */ /* 0x000fe4000f8e003f */
[----:B------:R-:W-:Y:S02]  /*0e80*/  UISETP.NE.AND.EX UP0, UPT, UR7, URZ, UPT, UP0 ;  /* 0x0000003f0700728c */ /* 0x000fe4000bf05300 */
[----:B------:R-:W-:Y:S02]  /*0e90*/  @UP3 USHF.R.U32.HI UR43, URZ, UR10, UR9 ;  /* 0x0000000a3f2b3299 */ /* 0x000fe40008011609 */
[----:B------:R-:W-:Y:S01]  /*0ea0*/  UISETP.NE.AND.EX UP1, UPT, UR5, URZ, UPT, UP1 ;  /* 0x0000003f0500728c */ /* 0x000fe2000bf25310 */
[----:B------:R-:W-:Y:S01]  /*0eb0*/  @UP2 ULDC.64 UR10, c[0x0][0xc48] ;  /* 0x00031200000a2ab9 */ /* 0x000fe20000000a00 */
[----:B------:R-:W-:Y:S01]  /*0ec0*/  PLOP3.LUT P0, PT, PT, PT, UP0, 0x80, 0x0 ;  /* 0x000000000000781c */ /* 0x000fe20003f0f008 */
[----:B------:R-:W-:-:S02]  /*0ed0*/  UIMAD.WIDE.U32 UR8, UR43, UR10, URZ ;  /* 0x0000000a2b0872a5 */ /* 0x000fc4000f8e003f */
[----:B------:R-:W-:Y:S02]  /*0ee0*/  UMOV UR42, UR43 ;  /* 0x0000002b002a7c82 */ /* 0x000fe40008000000 */
[----:B------:R-:W-:Y:S01]  /*0ef0*/  @UP0 ULDC.64 UR12, c[0x0][0x9a8] ;  /* 0x00026a00000c0ab9 */ /* 0x000fe20000000a00 */
[----:B------:R-:W-:Y:S01]  /*0f00*/  @UP2 USHF.R.U32.HI UR42, URZ, UR11, UR9 ;  /* 0x0000000b3f2a2299 */ /* 0x000fe20008011609 */
[----:B------:R-:W-:Y:S01]  /*0f10*/  PLOP3.LUT P1, PT, PT, PT, UP1, 0x80, 0x0 ;  /* 0x000000000000781c */ /* 0x000fe20003f2f018 */
[----:B0-----:R-:W0:Y:S01]  /*0f20*/  SHFL.IDX PT, R8, R23, RZ, 0x1f ;  /* 0x00001fff17087589 */ /* 0x001e2200000e0000 */
[----:B------:R-:W-:Y:S01]  /*0f30*/  @UP1 ULDC.64 UR18, c[0x0][0x9b8] ;  /* 0x00026e0000121ab9 */ /* 0x000fe20000000a00 */
[----:B------:R-:W-:Y:S02]  /*0f40*/  @UP0 USHF.R.S32.HI UR10, URZ, 0x1f, UR42 ;  /* 0x0000001f3f0a0899 */ /* 0x000fe4000801142a */
[----:B------:R-:W-:Y:S02]  /*0f50*/  @UP1 USHF.R.S32.HI UR11, URZ, 0x1f, UR42 ;  /* 0x0000001f3f0b1899 */ /* 0x000fe4000801142a */
[----:B------:R-:W-:-:S02]  /*0f60*/  @UP0 UIADD3 UR14, -UR42, URZ, URZ ;  /* 0x0000003f2a0e0290 */ /* 0x000fc4000fffe13f */
[----:B------:R-:W-:Y:S02]  /*0f70*/  @UP1 UIADD3 UR20, -UR42, URZ, URZ ;  /* 0x0000003f2a141290 */ /* 0x000fe4000fffe13f */
[----:B------:R-:W-:Y:S02]  /*0f80*/  @UP0 UIMAD.WIDE.U32 UR8, UR42, UR12, URZ ;  /* 0x0000000c2a0802a5 */ /* 0x000fe4000f8e003f */
[----:B------:R-:W-:Y:S02]  /*0f90*/  @UP0 UIMAD UR10, UR10, UR12, URZ ;  /* 0x0000000c0a0a02a4 */ /* 0x000fe4000f8e023f */
[----:B------:R-:W-:Y:S02]  /*0fa0*/  @UP1 UIMAD UR12, UR11, UR18, URZ ;  /* 0x000000120b0c12a4 */ /* 0x000fe4000f8e023f */
[----:B------:R-:W-:Y:S02]  /*0fb0*/  @UP0 UIMAD UR14, UR15, UR14, UR43 ;  /* 0x0000000e0f0e02a4 */ /* 0x000fe4000f8e022b */
[----:B------:R-:W-:-:S02]  /*0fc0*/  @UP1 UIMAD UR20, UR15, UR20, UR43 ;  /* 0x000000140f1412a4 */ /* 0x000fc4000f8e022b */
[----:B------:R-:W-:Y:S02]  /*0fd0*/  @UP0 UIMAD UR16, UR42, UR13, UR10 ;  /* 0x0000000d2a1002a4 */ /* 0x000fe4000f8e020a */
[----:B------:R-:W-:Y:S02]  /*0fe0*/  @UP0 USHF.R.S32.HI UR15, URZ, 0x1f, UR14 ;  /* 0x0000001f3f0f0899 */ /* 0x000fe4000801140e */
[----:B------:R-:W-:Y:S02]  /*0ff0*/  @UP1 USHF.R.S32.HI UR21, URZ, 0x1f, UR20 ;  /* 0x0000001f3f151899 */ /* 0x000fe40008011414 */
[----:B------:R-:W-:Y:S02]  /*1000*/  @UP1 UIMAD.WIDE.U32 UR10, UR42, UR18, URZ ;  /* 0x000000122a0a12a5 */ /* 0x000fe4000f8e003f */
[----:B------:R-:W-:Y:S02]  /*1010*/  @UP1 UIMAD UR17, UR42, UR19, UR12 ;  /* 0x000000132a1112a4 */ /* 0x000fe4000f8e020c */
[----:B------:R-:W-:Y:S01]  /*1020*/  @UP0 UIADD3 UR9, UR9, UR16, URZ ;  /* 0x0000001009090290 */ /* 0x000fe2000fffe03f */
[----:B------:R-:W-:Y:S01]  /*1030*/  @UP0 ULDC.64 UR18, c[0x0][0x9b0] ;  /* 0x00026c0000120ab9 */ /* 0x000fe20000000a00 */
[----:B------:R-:W-:Y:S01]  /*1040*/  @UP1 ULDC.64 UR12, c[0x0][0x9c0] ;  /* 0x00027000000c1ab9 */ /* 0x000fe20000000a00 */
[----:B------:R-:W-:-:S02]  /*1050*/  @UP0 UIMAD UR15, UR15, UR18, URZ ;  /* 0x000000120f0f02a4 */ /* 0x000fc4000f8e023f */
[----:B------:R-:W-:Y:S02]  /*1060*/  @UP1 UIMAD UR16, UR21, UR12, URZ ;  /* 0x0000000c151012a4 */ /* 0x000fe4000f8e023f */
[----:B------:R-:W-:Y:S02]  /*1070*/  @UP1 UIADD3 UR11, UR11, UR17, URZ ;  /* 0x000000110b0b1290 */ /* 0x000fe4000fffe03f */
[----:B------:R-:W-:Y:S02]  /*1080*/  @UP0 UIMAD UR15, UR14, UR19, UR15 ;  /* 0x000000130e0f02a4 */ /* 0x000fe4000f8e020f */
[----:B------:R-:W-:Y:S02]  /*1090*/  @UP0 UIMAD.WIDE.U32 UR8, UR14, UR18, UR8 ;  /* 0x000000120e0802a5 */ /* 0x000fe4000f8e0008 */
[----:B------:R-:W-:Y:S02]  /*10a0*/  @UP1 UIMAD UR16, UR20, UR13, UR16 ;  /* 0x0000000d141012a4 */ /* 0x000fe4000f8e0210 */
[----:B------:R-:W-:-:S02]  /*10b0*/  @UP1 UIMAD.WIDE.U32 UR12, UR20, UR12, UR10 ;  /* 0x0000000c140c12a5 */ /* 0x000fc4000f8e000a */
[----:B------:R-:W-:Y:S02]  /*10c0*/  @UP0 UIADD3 UR10, UR9, UR15, URZ ;  /* 0x0000000f090a0290 */ /* 0x000fe4000fffe03f */
[----:B------:R-:W-:Y:S02]  /*10d0*/  @UP0 ULEA UR6, UP2, UR8, UR6, 0x2 ;  /* 0x0000000608060291 */ /* 0x000fe4000f84103f */
[----:B------:R-:W-:Y:S02]  /*10e0*/  @UP1 UIADD3 UR9, UR13, UR16, URZ ;  /* 0x000000100d091290 */ /* 0x000fe4000fffe03f */
[----:B------:R-:W-:Y:S02]  /*10f0*/  @UP1 ULEA UR4, UP3, UR12, UR4, 0x2 ;  /* 0x000000040c041291 */ /* 0x000fe4000f86103f */
[----:B------:R-:W-:Y:S01]  /*1100*/  @UP0 ULEA.HI.X UR7, UR8, UR7, UR10, 0x2, UP2 ;  /* 0x0000000708070291 */ /* 0x000fe200090f140a */
[----:B-1-3--:R-:W-:Y:S01]  /*1110*/  IMAD.U32 R4, RZ, RZ, UR6 ;  /* 0x00000006ff047e24 */ /* 0x00afe2000f8e00ff */
[----:B------:R-:W-:-:S02]  /*1120*/  @UP1 ULEA.HI.X UR5, UR12, UR5, UR9, 0x2, UP3 ;  /* 0x000000050c051291 */ /* 0x000fc400098f1409 */
[----:B------:R-:W-:Y:S01]  /*1130*/  IMAD.U32 R6, RZ, RZ, UR4 ;  /* 0x00000004ff067e24 */ /* 0x000fe2000f8e00ff */
[----:B------:R-:W1:Y:S01]  /*1140*/  S2UR UR36, SR_CgaCtaId ;  /* 0x00000000002479c3 */ /* 0x000e620000008800 */
[----:B------:R-:W-:Y:S01]  /*1150*/  IMAD.U32 R5, RZ, RZ, UR7 ;  /* 0x00000007ff057e24 */ /* 0x000fe2000f8e00ff */
[----:B0-----:R-:W-:Y:S01]  /*1160*/  R2UR UR37, R8 ;  /* 0x00000000082572ca */ /* 0x001fe200000e0000 */
[----:B------:R-:W-:Y:S01]  /*1170*/  IMAD.U32 R7, RZ, RZ, UR5 ;  /* 0x00000005ff077e24 */ /* 0x000fe2000f8e00ff */
[----:B------:R-:W-:Y:S01]  /*1180*/  ULDC.64 UR4, c[0x0][0x418] ;  /* 0x0001060000047ab9 */ /* 0x000fe20000000a00 */
[----:B------:R-:W-:Y:S01]  /*1190*/  UMOV UR39, 0x400 ;  /* 0x0000040000277882 */ /* 0x000fe20000000000 */
[----:B------:R-:W2:Y:S01]  /*11a0*/  @P0 LDG.E R3, desc[UR48][R4.64] ;  /* 0x0000003004030981 */ /* 0x000ea2000c1e1900 */
[----:B------:R-:W-:Y:S01]  /*11b0*/  ULDC UR50, c[0x0][0x424] ;  /* 0x0001090000327ab9 */ /* 0x000fe20000000800 */
[----:B------:R-:W-:Y:S02]  /*11c0*/  ULDC UR8, c[0x0][0x988] ;  /* 0x0002620000087ab9 */ /* 0x000fe40000000800 */
[----:B------:R-:W2:Y:S01]  /*11d0*/  @P1 LDG.E R0, desc[UR48][R6.64] ;  /* 0x0000003006001981 */ /* 0x000ea2000c1e1900 */
[----:B------:R-:W-:-:S04]  /*11e0*/  UISETP.NE.U32.AND UP0, UPT, UR4, URZ, UPT ;  /* 0x0000003f0400728c */ /* 0x000fc8000bf05070 */
[----:B------:R-:W-:Y:S02]  /*11f0*/  ULEA.HI UR4, UR37, UR37, URZ, 0x1 ;  /* 0x0000002525047291 */ /* 0x000fe4000f8f083f */
[----:B------:R-:W-:Y:S02]  /*1200*/  UISETP.NE.AND.EX UP0, UPT, UR5, URZ, UPT, UP0 ;  /* 0x0000003f0500728c */ /* 0x000fe4000bf05300 */
[----:B------:R-:W-:Y:S02]  /*1210*/  ULOP3.LUT UR4, UR4, 0x1e, URZ, 0xc0, !UPT ;  /* 0x0000001e04047892 */ /* 0x000fe4000f8ec03f */
[----:B------:R-:W-:Y:S01]  /*1220*/  USEL UR50, UR50, 0x1, UP0 ;  /* 0x0000000132327887 */ /* 0x000fe20008000000 */
[----:B------:R-:W-:Y:S01]  /*1230*/  ULDC UR5, c[0x0][0x2f0] ;  /* 0x0000bc0000057ab9 */ /* 0x000fe20000000800 */
[----:B-1----:R-:W-:Y:S02]  /*1240*/  ULEA UR39, UR36, UR39, 0x18 ;  /* 0x0000002724277291 */ /* 0x002fe4000f8ec03f */
[----:B------:R-:W-:-:S02]  /*1250*/  UIADD3 UR4, UR37, -UR4, URZ ;  /* 0x8000000425047290 */ /* 0x000fc4000fffe03f */
[----:B------:R-:W-:Y:S02]  /*1260*/  UIADD3 UR7, UR39, 0x1c400, URZ ;  /* 0x0001c40027077890 */ /* 0x000fe4000fffe03f */
[----:B------:R-:W-:Y:S02]  /*1270*/  UIMAD UR50, UR50, UR5, URZ ;  /* 0x00000005323272a4 */ /* 0x000fe4000f8e023f */
[----:B------:R-:W-:Y:S02]  /*1280*/  ULOP3.LUT UP0, URZ, UR7, 0x9f, URZ, 0xc0, !UPT ;  /* 0x0000009f073f7892 */ /* 0x000fe4000f80c03f */
[----:B------:R-:W-:Y:S02]  /*1290*/  UIADD3 UR5, UR50, 0xdf, URZ ;  /* 0x000000df32057890 */ /* 0x000fe4000fffe03f */
[----:B------:R-:W-:Y:S02]  /*12a0*/  ULEA UR6, UR4, UR7, 0xd ;  /* 0x0000000704067291 */ /* 0x000fe4000f8e683f */
[----:B------:R-:W-:Y:S01]  /*12b0*/  PLOP3.LUT P0, PT, PT, PT, UP0, 0x80, 0x0 ;  /* 0x000000000000781c */ /* 0x000fe20003f0f008 */
[----:B------:R-:W-:Y:S01]  /*12c0*/  UMOV UR4, URZ ;  /* 0x0000003f00047c82 */ /* 0x000fe20008000000 */
[----:B------:R-:W-:-:S02]  /*12d0*/  USHF.R.U32.HI UR6, URZ, 0x4, UR6 ;  /* 0x000000043f067899 */ /* 0x000fc40008011606 */
[----:B------:R-:W-:Y:S02]  /*12e0*/  UIMAD.WIDE UR4, UR5, -0x6db6db6d, UR4 ;  /* 0x92492493050478a5 */ /* 0x000fe4000f8e0204 */
[----:B------:R-:W-:Y:S02]  /*12f0*/  ULOP3.LUT UR52, UR6, 0x3fff, URZ, 0xc0, !UPT ;  /* 0x00003fff06347892 */ /* 0x000fe4000f8ec03f */
[----:B------:R-:W-:-:S04]  /*1300*/  USHF.R.U32.HI UR47, URZ, 0x1f, UR5 ;  /* 0x0000001f3f2f7899 */ /* 0x000fc80008011605 */
[----:B------:R-:W-:Y:S01]  /*1310*/  ULEA.HI.SX32 UR47, UR5, UR47, 0x19 ;  /* 0x0000002f052f7291 */ /* 0x000fe2000f8fca3f */
[----:B--2---:R-:W-:-:S04]  /*1320*/  FMUL.FTZ R0, R3, R0 ;  /* 0x0000000003007220 */ /* 0x004fc80000410000 */
[----:B------:R-:W-:-:S05]  /*1330*/  FMUL.FTZ R0, R0, UR8 ;  /* 0x0000000800007c20 */ /* 0x000fca0008410000 */
[----:B------:R-:W-:Y:S01]  /*1340*/  R2UR UR40, R0 ;  /* 0x00000000002872ca */ /* 0x000fe200000e0000 */
[----:B-----5:R-:W-:-:S14]  /*1350*/  @!P0 BRA `(.L_x_9) ;  /* 0x0000000000408947 */ /* 0x020fdc0003800000 */
[----:B------:R-:W-:Y:S01]  /*1360*/  MOV R0, 0x0 ;  /* 0x0000000000007802 */ /* 0x000fe20000000f00 */
[----:B------:R-:W-:Y:S01]  /*1370*/  ULDC.64 UR4, c[0x4][0x98] ;  /* 0x0100260000047ab9 */ /* 0x000fe20000000a00 */
[----:B------:R-:W-:Y:S01]  /*1380*/  ULDC.64 UR6, c[0x4][0x30] ;  /* 0x01000c0000067ab9 */ /* 0x000fe20000000a00 */
[----:B------:R-:W-:Y:S01]  /*1390*/  IMAD.U32 R4, RZ, RZ, UR4 ;  /* 0x00000004ff047e24 */ /* 0x000fe2000f8e00ff */
[----:B------:R0:W1:Y:S01]  /*13a0*/  LDC.64 R14, c[0x4][R0] ;  /* 0x01000000000e7b82 */ /* 0x0000620000000a00 */
[----:B------:R-:W-:Y:S01]  /*13b0*/  IMAD.U32 R5, RZ, RZ, UR5 ;  /* 0x00000005ff057e24 */ /* 0x000fe2000f8e00ff */
[----:B------:R-:W-:Y:S01]  /*13c0*/  ULDC.64 UR4, c[0x4][0xa0] ;  /* 0x0100280000047ab9 */ /* 0x000fe20000000a00 */
[----:B------:R-:W-:Y:S02]  /*13d0*/  IMAD.U32 R10, RZ, RZ, UR6 ;  /* 0x00000006ff0a7e24 */ /* 0x000fe4000f8e00ff */
[----:B------:R-:W-:Y:S02]  /*13e0*/  IMAD.U32 R6, RZ, RZ, UR4 ;  /* 0x00000004ff067e24 */ /* 0x000fe4000f8e00ff */
[----:B------:R-:W-:-:S02]  /*13f0*/  IMAD.U32 R7, RZ, RZ, UR5 ;  /* 0x00000005ff077e24 */ /* 0x000fc4000f8e00ff */
[----:B------:R-:W-:Y:S02]  /*1400*/  IMAD.U32 R11, RZ, RZ, UR7 ;  /* 0x00000007ff0b7e24 */ /* 0x000fe4000f8e00ff */
[----:B------:R-:W-:Y:S02]  /*1410*/  IMAD.MOV.U32 R8, RZ, RZ, 0x70 ;  /* 0x00000070ff087424 */ /* 0x000fe400078e00ff */
[----:B------:R-:W-:Y:S02]  /*1420*/  IMAD.MOV.U32 R12, RZ, RZ, 0x1 ;  /* 0x00000001ff0c7424 */ /* 0x000fe400078e00ff */
[----:B0-----:R-:W-:-:S07]  /*1430*/  IMAD.MOV.U32 R13, RZ, RZ, RZ ;  /* 0x000000ffff0d7224 */ /* 0x001fce00078e00ff */
[----:B------:R-:W-:-:S07]  /*1440*/  LEPC R20, `(.L_x_9) ;  /* 0x000000001014794e */ /* 0x000fce0000000000 */
[----:B-1----:R-:W-:Y:S05]  /*1450*/  CALL.ABS.NOINC R14 ;  /* 0x000000000e007343 */ /* 0x002fea0003c00000 */
.L_x_9:
[----:B------:R-:W-:Y:S01]  /*1460*/  ULOP3.LUT UR4, UR45, 0x1, URZ, 0xc0, !UPT ;  /* 0x000000012d047892 */ /* 0x000fe2000f8ec03f */
[----:B------:R-:W-:-:S05]  /*1470*/  IMAD.U32 R3, RZ, RZ, UR46 ;  /* 0x0000002eff037e24 */ /* 0x000fca000f8e00ff */
[----:B------:R-:W-:Y:S01]  /*1480*/  IMAD.U32 R0, RZ, RZ, UR4 ;  /* 0x00000004ff007e24 */ /* 0x000fe2000f8e00ff */
[----:B------:R-:W-:-:S04]  /*1490*/  ISETP.NE.AND P0, PT, R3, 0x3, PT ;  /* 0x000000030300780c */ /* 0x000fc80003f05270 */
[----:B------:R-:W-:-:S04]  /*14a0*/  SHF.L.U32 R0, R0, 0x1f, RZ ;  /* 0x0000001f00007819 */ /* 0x000fc800000006ff */
[----:B------:R-:W0:Y:S02]  /*14b0*/  SYNCS.PHASECHK.TRANS64.TRYWAIT P1, [UR39+0x2e800], R0 ;  /* 0x02e80000ff0075a7 */ /* 0x000e240008020167 */
[----:B0-----:R-:W-:Y:S05]  /*14c0*/  @!P1 BRA `(.L_x_10) ;  /* 0x000000d000549947 */ /* 0x001fea0003800000 */
.L_x_97:
[----:B------:R-:W-:Y:S05]  /*14d0*/  @!P0 BRA `(.L_x_11) ;  /* 0x0000000000048947 */ /* 0x000fea0003800000 */
[----:B------:R-:W-:Y:S01]  /*14e0*/  BPT.TRAP 0x1 ;  /* 0x000000040000795c */ /* 0x000fe20000300000 */
.L_x_11:
[----:B------:R-:W-:Y:S02]  /*14f0*/  IMAD.U32 R4, RZ, RZ, UR51 ;  /* 0x00000033ff047e24 */ /* 0x000fe4000f8e00ff */
[----:B0-----:R-:W-:-:S03]  /*1500*/  IMAD.U32 R3, RZ, RZ, UR44 ;  /* 0x0000002cff037e24 */ /* 0x001fc6000f8e00ff */
[----:B------:R-:W-:Y:S02]  /*1510*/  LEA R4, R4, UR39, 0x3 ;  /* 0x0000002704047c11 */ /* 0x000fe4000f8e18ff */
[----:B------:R-:W-:-:S04]  /*1520*/  SHF.L.U32 R3, R3, 0x1f, RZ ;  /* 0x0000001f03037819 */ /* 0x000fc800000006ff */
[----:B------:R0:W1:Y:S01]  /*1530*/  SYNCS.PHASECHK.TRANS64.TRYWAIT P1, [R4+URZ+0x2e830], R3 ;  /* 0x02e83003040075a7 */ /* 0x000062000802017f */
[----:B------:R-:W-:Y:S05]  /*1540*/  @!P0 BRA `(.L_x_12) ;  /* 0x0000000000048947 */ /* 0x000fea0003800000 */
[----:B------:R-:W-:Y:S01]  /*1550*/  BPT.TRAP 0x1 ;  /* 0x000000040000795c */ /* 0x000fe20000300000 */
.L_x_12:
[----:B-1----:R-:W-:Y:S05]  /*1560*/  @P1 BRA `(.L_x_13) ;  /* 0x0000000000081947 */ /* 0x002fea0003800000 */
[----:B------:R-:W1:Y:S02]  /*1570*/  SYNCS.PHASECHK.TRANS64.TRYWAIT P1, [R4+URZ+0x2e830], R3 ;  /* 0x02e83003040075a7 */ /* 0x000e64000802017f */
[----:B-1----:R-:W-:Y:S05]  /*1580*/  @!P1 BRA `(.L_x_14) ;  /* 0x000000d0003c9947 */ /* 0x002fea0003800000 */
.L_x_13:
[----:B------:R-:W2:Y:S01]  /*1590*/  S2R R152, SR_TID.X ;  /* 0x0000000000987919 */ /* 0x000ea20000002100 */
[----:B------:R-:W-:Y:S01]  /*15a0*/  UIADD3 UR4, UR39, 0x20400, URZ ;  /* 0x0002040027047890 */ /* 0x000fe2000fffe03f */
[----:B------:R-:W-:-:S03]  /*15b0*/  IMAD.MOV.U32 R87, RZ, RZ, RZ ;  /* 0x000000ffff577224 */ /* 0x000fc600078e00ff */
[----:B------:R-:W-:-:S04]  /*15c0*/  USHF.R.U32.HI UR4, URZ, 0x4, UR4 ;  /* 0x000000043f047899 */ /* 0x000fc80008011604 */
[----:B------:R-:W-:-:S06]  /*15d0*/  ULOP3.LUT UR4, UR4, 0x3fff, URZ, 0xc0, !UPT ;  /* 0x00003fff04047892 */ /* 0x000fcc000f8ec03f */
[----:B------:R-:W-:Y:S01]  /*15e0*/  IMAD.U32 R0, RZ, RZ, UR4 ;  /* 0x00000004ff007e24 */ /* 0x000fe2000f8e00ff */
[----:B------:R-:W-:Y:S05]  /*15f0*/  WARPSYNC.ALL ;  /* 0x0000000000007948 */ /* 0x000fea0003800000 */
[----:B------:R-:W-:Y:S02]  /*1600*/  LOP3.LUT R0, R0, 0x10000, RZ, 0xfc, !PT ;  /* 0x0001000000007812 */ /* 0x000fe400078efcff */
[----:B--2---:R-:W-:Y:S02]  /*1610*/  LOP3.LUT P1, RZ, R152, 0x7f, RZ, 0xc0, !PT ;  /* 0x0000007f98ff7812 */ /* 0x004fe4000782c0ff */
[----:B------:R-:W-:Y:S01]  /*1620*/  R2UR UR20, R0 ;  /* 0x00000000001472ca */ /* 0x000fe200000e0000 */
[----:B------:R-:W-:Y:S01]  /*1630*/  ULOP3.LUT UR12, UR52, 0x10000, URZ, 0xfc, !UPT ;  /* 0x00010000340c7892 */ /* 0x000fe2000f8efc3f */
[----:B------:R-:W-:Y:S01]  /*1640*/  WARPGROUP.ARRIVE ;  /* 0x00000000000079c5 */ /* 0x000fe20000000000 */
[----:B------:R-:W-:Y:S01]  /*1650*/  UMOV UR17, 0x40000040 ;  /* 0x4000004000117882 */ /* 0x000fe20000000000 */
[----:B------:R-:W-:Y:S01]  /*1660*/  UMOV UR19, 0x40000040 ;  /* 0x4000004000137882 */ /* 0x000fe20000000000 */
[----:B------:R-:W-:Y:S01]  /*1670*/  UIADD3 UR7, UR12, 0x2, URZ ;  /* 0x000000020c077890 */ /* 0x000fe2000fffe03f */
[----:B------:R-:W-:Y:S01]  /*1680*/  VIADD R5, R231, UR50 ;  /* 0x00000032e7057c36 */ /* 0x000fe20008000000 */
[----:B------:R-:W-:Y:S01]  /*1690*/  UIADD3 UR11, UR12, 0x4, URZ ;  /* 0x000000040c0b7890 */ /* 0x000fe2000fffe03f */
[----:B------:R-:W-:Y:S01]  /*16a0*/  IMAD.U32 R6, RZ, RZ, UR47 ;  /* 0x0000002fff067e24 */ /* 0x000fe2000f8e00ff */
[----:B------:R-:W-:Y:S01]  /*16b0*/  UMOV UR16, UR12 ;  /* 0x0000000c00107c82 */ /* 0x000fe20008000000 */
[----:B------:R-:W-:Y:S01]  /*16c0*/  UIADD3 UR14, UR12, 0x6, URZ ;  /* 0x000000060c0e7890 */ /* 0x000fe2000fffe03f */
[----:B------:R-:W-:Y:S01]  /*16d0*/  P2R R7, PR, RZ, 0x1 ;  /* 0x00000001ff077803 */ /* 0x000fe20000000000 */
[----:B------:R-:W-:Y:S01]  /*16e0*/  UMOV UR15, 0x40000040 ;  /* 0x40000040000f7882 */ /* 0x000fe20000000000 */
[----:B------:R-:W-:Y:S01]  /*16f0*/  UIMAD UR20, UR51, 0x700, UR20 ;  /* 0x00000700331478a4 */ /* 0x000fe2000f8e0214 */
[----:B------:R-:W-:Y:S01]  /*1700*/  IMAD R5, R6, -0xe0, R5 ;  /* 0xffffff2006057824 */ /* 0x000fe200078e0205 */
[----:B------:R-:W-:Y:S01]  /*1710*/  UISETP.GE.AND UP0, UPT, UR50, 0xe1, UPT ;  /* 0x000000e13200788c */ /* 0x000fe2000bf06270 */
[----:B------:R-:W-:Y:S01]  /*1720*/  IMAD.U32 R82, RZ, RZ, UR40 ;  /* 0x00000028ff527e24 */ /* 0x000fe2000f8e00ff */
[----:B------:R-:W-:-:S02]  /*1730*/  UIADD3 UR4, UR20, 0x300, URZ ;  /* 0x0000030014047890 */ /* 0x000fc4000fffe03f */
[----:B------:R-:W-:Y:S01]  /*1740*/  UIADD3 UR5, UR20, 0x400, URZ ;  /* 0x0000040014057890 */ /* 0x000fe2000fffe03f */
[C---:B------:R-:W-:Y:S01]  /*1750*/  ISETP.GT.AND P2, PT, R5.reuse, RZ, PT ;  /* 0x000000ff0500720c */ /* 0x040fe20003f44270 */
[----:B------:R-:W-:Y:S01]  /*1760*/  UMOV UR18, UR20 ;  /* 0x0000001400127c82 */ /* 0x000fe20008000000 */
[----:B------:R-:W-:Y:S01]  /*1770*/  UIADD3 UR6, UR20, 0x500, URZ ;  /* 0x0000050014067890 */ /* 0x000fe2000fffe03f */
[----:B------:R-:W-:Y:S01]  /*1780*/  QGMMA.64x32x32.F32.E4M3.E4M3 R136, gdesc[UR16], RZ, !UPT, gsb0 ;  /* 0x00600000108879f3 */ /* 0x000fe2000c0008ff */
[----:B------:R-:W-:Y:S01]  /*1790*/  UIADD3 UR18, UR20, 0x100, URZ ;  /* 0x0000010014127890 */ /* 0x000fe2000fffe03f */
[C---:B------:R-:W-:Y:S01]  /*17a0*/  ISETP.GT.AND P5, PT, R5.reuse, 0x1, PT ;  /* 0x000000010500780c */ /* 0x040fe20003fa4270 */
[----:B------:R-:W-:Y:S01]  /*17b0*/  UMOV UR19, 0x40000040 ;  /* 0x4000004000137882 */ /* 0x000fe20000000000 */
[----:B------:R-:W-:Y:S01]  /*17c0*/  UIADD3 UR8, UR20, 0x2, URZ ;  /* 0x0000000214087890 */ /* 0x000fe2000fffe03f */
[C---:B------:R-:W-:Y:S01]  /*17d0*/  ISETP.GT.AND P4, PT, R5.reuse, 0x8, PT ;  /* 0x000000080500780c */ /* 0x040fe20003f84270 */
[----:B------:R-:W-:Y:S01]  /*17e0*/  UIADD3 UR9, UR20, 0x402, URZ ;  /* 0x0000040214097890 */ /* 0x000fe2000fffe03f */
[C---:B------:R-:W-:Y:S01]  /*17f0*/  ISETP.GT.AND P1, PT, R5.reuse, 0x9, PT ;  /* 0x000000090500780c */ /* 0x040fe20003f24270 */
[----:B------:R-:W-:Y:S01]  /*1800*/  UIADD3 UR10, UR20, 0x502, URZ ;  /* 0x00000502140a7890 */ /* 0x000fe2000fffe03f */
[C---:B------:R-:W-:Y:S01]  /*1810*/  ISETP.GT.AND P3, PT, R5.reuse, 0x10, PT ;  /* 0x000000100500780c */ /* 0x040fe20003f64270 */
[----:B------:R-:W-:Y:S01]  /*1820*/  UIADD3 UR13, UR20, 0x4, URZ ;  /* 0x00000004140d7890 */ /* 0x000fe2000fffe03f */
[C---:B------:R-:W-:Y:S01]  /*1830*/  ISETP.GT.AND P0, PT, R5.reuse, 0xb9, PT ;  /* 0x000000b90500780c */ /* 0x040fe20003f04270 */
[----:B------:R-:W-:Y:S01]  /*1840*/  UIADD3 UR12, UR20, 0x504, URZ ;  /* 0x00000504140c7890 */ /* 0x000fe2000fffe03f */
[----:B------:R-:W-:Y:S01]  /*1850*/  ISETP.GT.AND P6, PT, R5, 0xc0, PT ;  /* 0x000000c00500780c */ /* 0x000fe20003fc4270 */
[----:B------:R-:W-:-:S02]  /*1860*/  WARPGROUP.DEPBAR.LE gsb0, 0x0 ;  /* 0x00008000000079c5 */ /* 0x000fc40000010000 */
[----:B------:R-:W-:-:S06]  /*1870*/  WARPGROUP.ARRIVE ;  /* 0x00000000000079c5 */ /* 0x000fcc0000000000 */
[----:B------:R-:W-:Y:S01]  /*1880*/  QGMMA.64x32x32.F32.E4M3.E4M3 R120, gdesc[UR16], RZ, !UPT, gsb0 ;  /* 0x00600000107879f3 */ /* 0x000fe2000c0008ff */
[----:B------:R-:W-:Y:S01]  /*1890*/  UIADD3 UR18, UR20, 0x200, URZ ;  /* 0x0000020014127890 */ /* 0x000fe2000fffe03f */
[----:B------:R-:W-:Y:S01]  /*18a0*/  UMOV UR19, 0x40000040 ;  /* 0x4000004000137882 */ /* 0x000fe20000000000 */
[----:B------:R-:W-:Y:S02]  /*18b0*/  WARPGROUP.DEPBAR.LE gsb0, 0x0 ;  /* 0x00008000000079c5 */ /* 0x000fe40000010000 */
[----:B------:R-:W-:-:S06]  /*18c0*/  WARPGROUP.ARRIVE ;  /* 0x00000000000079c5 */ /* 0x000fcc0000000000 */
[----:B------:R-:W-:Y:S01]  /*18d0*/  QGMMA.64x32x32.F32.E4M3.E4M3 R104, gdesc[UR16], RZ, !UPT, gsb0 ;  /* 0x00600000106879f3 */ /* 0x000fe2000c0008ff */
[----:B------:R-:W-:Y:S01]  /*18e0*/  UMOV UR18, UR4 ;  /* 0x0000000400127c82 */ /* 0x000fe20008000000 */
[----:B------:R-:W-:Y:S01]  /*18f0*/  UMOV UR19, 0x40000040 ;  /* 0x4000004000137882 */ /* 0x000fe20000000000 */
[----:B------:R-:W-:Y:S01]  /*1900*/  UIADD3 UR4, UR20, 0x600, URZ ;  /* 0x0000060014047890 */ /* 0x000fe2000fffe03f */
[----:B------:R-:W-:Y:S02]  /*1910*/  WARPGROUP.DEPBAR.LE gsb0, 0x0 ;  /* 0x00008000000079c5 */ /* 0x000fe40000010000 */
[----:B------:R-:W-:-:S06]  /*1920*/  WARPGROUP.ARRIVE ;  /* 0x00000000000079c5 */ /* 0x000fcc0000000000 */
[----:B------:R-:W-:Y:S01]  /*1930*/  QGMMA.64x32x32.F32.E4M3.E4M3 R88, gdesc[UR16], RZ, !UPT, gsb0 ;  /* 0x00600000105879f3 */ /* 0x000fe2000c0008ff */
[----:B------:R-:W-:Y:S01]  /*1940*/  UMOV UR18, UR5 ;  /* 0x0000000500127c82 */ /* 0x000fe20008000000 */
[----:B------:R-:W-:Y:S01]  /*1950*/  UMOV UR19, 0x40000040 ;  /* 0x4000004000137882 */ /* 0x000fe20000000000 */
[----:B------:R-:W-:Y:S01]  /*1960*/  UMOV UR5, 0x40000040 ;  /* 0x4000004000057882 */ /* 0x000fe20000000000 */
[----:B------:R-:W-:Y:S02]  /*1970*/  WARPGROUP.DEPBAR.LE gsb0, 0x0 ;  /* 0x00008000000079c5 */ /* 0x000fe40000010000 */
[----:B------:R-:W-:-:S06]  /*1980*/  WARPGROUP.ARRIVE ;  /* 0x00000000000079c5 */ /* 0x000fcc0000000000 */
[----:B------:R-:W-:Y:S01]  /*1990*/  QGMMA.64x32x32.F32.E4M3.E4M3 R56, gdesc[UR16], RZ, !UPT, gsb0 ;  /* 0x00600000103879f3 */ /* 0x000fe2000c0008ff */
[----:B------:R-:W-:Y:S01]  /*19a0*/  UMOV UR18, UR6 ;  /* 0x0000000600127c82 */ /* 0x000fe20008000000 */
[----:B------:R-:W-:Y:S01]  /*19b0*/  UMOV UR19, 0x40000040 ;  /* 0x4000004000137882 */ /* 0x000fe20000000000 */
[----:B------:R-:W-:Y:S01]  /*19c0*/  UMOV UR6, UR8 ;  /* 0x0000000800067c82 */ /* 0x000fe20008000000 */
[----:B------:R-:W-:Y:S01]  /*19d0*/  UIADD3 UR8, UR20, 0x302, URZ ;  /* 0x0000030214087890 */ /* 0x000fe2000fffe03f */
[----:B------:R-:W-:Y:S02]  /*19e0*/  WARPGROUP.DEPBAR.LE gsb0, 0x0 ;  /* 0x00008000000079c5 */ /* 0x000fe40000010000 */
[----:B------:R-:W-:-:S06]  /*19f0*/  WARPGROUP.ARRIVE ;  /* 0x00000000000079c5 */ /* 0x000fcc0000000000 */
[----:B------:R-:W-:Y:S01]  /*1a00*/  QGMMA.64x32x32.F32.E4M3.E4M3 R40, gdesc[UR16], RZ, !UPT, gsb0 ;  /* 0x00600000102879f3 */ /* 0x000fe2000c0008ff */
[----:B------:R-:W-:Y:S01]  /*1a10*/  UMOV UR18, UR4 ;  /* 0x0000000400127c82 */ /* 0x000fe20008000000 */
[----:B------:R-:W-:Y:S01]  /*1a20*/  UMOV UR19, 0x40000040 ;  /* 0x4000004000137882 */ /* 0x000fe20000000000 */
[----:B------:R-:W-:Y:S01]  /*1a30*/  UMOV UR4, UR7 ;  /* 0x0000000700047c82 */ /* 0x000fe20008000000 */
[----:B------:R-:W-:Y:S01]  /*1a40*/  UMOV UR7, 0x40000040 ;  /* 0x4000004000077882 */ /* 0x000fe20000000000 */
[----:B------:R-:W-:Y:S02]  /*1a50*/  WARPGROUP.DEPBAR.LE gsb0, 0x0 ;  /* 0x00008000000079c5 */ /* 0x000fe40000010000 */
[----:B------:R-:W-:-:S06]  /*1a60*/  WARPGROUP.ARRIVE ;  /* 0x00000000000079c5 */ /* 0x000fcc0000000000 */
[----:B------:R-:W-:Y:S03]  /*1a70*/  QGMMA.64x32x32.F32.E4M3.E4M3 R24, gdesc[UR16], RZ, !UPT, gsb0 ;  /* 0x00600000101879f3 */ /* 0x000fe6000c0008ff */
[----:B------:R-:W-:Y:S02]  /*1a80*/  WARPGROUP.DEPBAR.LE gsb0, 0x0 ;  /* 0x00008000000079c5 */ /* 0x000fe40000010000 */
[----:B------:R-:W-:-:S06]  /*1a90*/  WARPGROUP.ARRIVE ;  /* 0x00000000000079c5 */ /* 0x000fcc0000000000 */
[----:B------:R-:W-:Y:S01]  /*1aa0*/  QGMMA.64x32x32.F32.E4M3.E4M3 R136, gdesc[UR4], R136, gsb0 ;  /* 0x00600000048879f3 */ /* 0x000fe20008000888 */
[----:B------:R-:W-:Y:S01]  /*1ab0*/  UIADD3 UR6, UR20, 0x102, URZ ;  /* 0x0000010214067890 */ /* 0x000fe2000fffe03f */
[----:B------:R-:W-:Y:S01]  /*1ac0*/  UMOV UR7, 0x40000040 ;  /* 0x4000004000077882 */ /* 0x000fe20000000000 */
        /* <DEDUP_REMOVED lines=8> */
[----:B------:R-:W-:Y:S01]  /*1b50*/  UMOV UR6, UR8 ;  /* 0x0000000800067c82 */ /* 0x000fe20008000000 */
[----:B------:R-:W-:Y:S01]  /*1b60*/  UMOV UR7, 0x40000040 ;  /* 0x4000004000077882 */ /* 0x000fe20000000000 */
[----:B------:R-:W-:Y:S01]  /*1b70*/  UIADD3 UR8, UR20, 0x602, URZ ;  /* 0x0000060214087890 */ /* 0x000fe2000fffe03f */
[----:B------:R-:W-:Y:S02]  /*1b80*/  WARPGROUP.DEPBAR.LE gsb0, 0x0 ;  /* 0x00008000000079c5 */ /* 0x000fe40000010000 */
[----:B------:R-:W-:-:S06]  /*1b90*/  WARPGROUP.ARRIVE ;  /* 0x00000000000079c5 */ /* 0x000fcc0000000000 */
[----:B------:R-:W-:Y:S01]  /*1ba0*/  QGMMA.64x32x32.F32.E4M3.E4M3 R88, gdesc[UR4], R88, gsb0 ;  /* 0x00600000045879f3 */ /* 0x000fe20008000858 */
[----:B------:R-:W-:Y:S01]  /*1bb0*/  UMOV UR6, UR9 ;  /* 0x0000000900067c82 */ /* 0x000fe20008000000 */
[----:B------:R-:W-:Y:S01]  /*1bc0*/  UMOV UR7, 0x40000040 ;  /* 0x4000004000077882 */ /* 0x000fe20000000000 */
[----:B------:R-:W-:Y:S01]  /*1bd0*/  UMOV UR9, 0x40000040 ;  /* 0x4000004000097882 */ /* 0x000fe20000000000 */
[----:B------:R-:W-:Y:S02]  /*1be0*/  WARPGROUP.DEPBAR.LE gsb0, 0x0 ;  /* 0x00008000000079c5 */ /* 0x000fe40000010000 */
[----:B------:R-:W-:-:S06]  /*1bf0*/  WARPGROUP.ARRIVE ;  /* 0x00000000000079c5 */ /* 0x000fcc0000000000 */
[----:B------:R-:W-:Y:S01]  /*1c00*/  QGMMA.64x32x32.F32.E4M3.E4M3 R56, gdesc[UR4], R56, gsb0 ;  /* 0x00600000043879f3 */ /* 0x000fe20008000838 */
[----:B------:R-:W-:Y:S01]  /*1c10*/  UMOV UR6, UR10 ;  /* 0x0000000a00067c82 */ /* 0x000fe20008000000 */
[----:B------:R-:W-:Y:S01]  /*1c20*/  UMOV UR7, 0x40000040 ;  /* 0x4000004000077882 */ /* 0x000fe20000000000 */
[----:B------:R-:W-:Y:S01]  /*1c30*/  UMOV UR10, UR13 ;  /* 0x0000000d000a7c82 */ /* 0x000fe20008000000 */
        /* <DEDUP_REMOVED lines=11> */
[----:B------:R-:W-:Y:S02]  /*1cf0*/  UIADD3 UR6, UR20, 0x304, URZ ;  /* 0x0000030414067890 */ /* 0x000fe4000fffe03f */
[----:B------:R-:W-:Y:S01]  /*1d00*/  UIADD3 UR7, UR20, 0x404, URZ ;  /* 0x0000040414077890 */ /* 0x000fe2000fffe03f */
        /* <DEDUP_REMOVED lines=27> */
[----:B------:R-:W-:Y:S01]  /*1ec0*/  UMOV UR12, UR14 ;  /* 0x0000000e000c7c82 */ /* 0x000fe20008000000 */
[----:B------:R-:W-:Y:S01]  /*1ed0*/  UMOV UR14, UR7 ;  /* 0x00000007000e7c82 */ /* 0x000fe20008000000 */
        /* <DEDUP_REMOVED lines=9> */
[----:B------:R-:W-:Y:S03]  /*1f70*/  QGMMA.64x32x32.F32.E4M3.E4M3 R24, gdesc[UR8], R24, gsb0 ;  /* 0x00600000081879f3 */ /* 0x000fe60008000818 */
[----:B------:R-:W-:Y:S02]  /*1f80*/  WARPGROUP.DEPBAR.LE gsb0, 0x0 ;  /* 0x00008000000079c5 */ /* 0x000fe40000010000 */
[----:B------:R-:W-:-:S06]  /*1f90*/  WARPGROUP.ARRIVE ;  /* 0x00000000000079c5 */ /* 0x000fcc0000000000 */
[----:B------:R-:W-:Y:S01]  /*1fa0*/  QGMMA.64x32x32.F32.E4M3.E4M3 R136, gdesc[UR12], R136, gsb0 ;  /* 0x006000000c8879f3 */ /* 0x000fe20008000888 */
[----:B------:R-:W-:Y:S01]  /*1fb0*/  UIADD3 UR14, UR20, 0x106, URZ ;  /* 0x00000106140e7890 */ /* 0x000fe2000fffe03f */
[----:B------:R-:W-:Y:S01]  /*1fc0*/  UMOV UR15, 0x40000040 ;  /* 0x40000040000f7882 */ /* 0x000fe20000000000 */
[----:B------:R-:W-:Y:S02]  /*1fd0*/  WARPGROUP.DEPBAR.LE gsb0, 0x0 ;  /* 0x00008000000079c5 */ /* 0x000fe40000010000 */
[----:B------:R-:W-:Y:S01]  /*1fe0*/  WARPGROUP.ARRIVE ;  /* 0x00000000000079c5 */ /* 0x000fe20000000000 */
[----:B------:R-:W-:Y:S02]  /*1ff0*/  FSEL R136, R136, -INF , P2 ;  /* 0xff80000088887808 */ /* 0x000fe40001000000 */
[----:B------:R-:W-:Y:S02]  /*2000*/  FSEL R137, R137, -INF , P5 ;  /* 0xff80000089897808 */ /* 0x000fe40002800000 */
[----:B------:R-:W-:Y:S01]  /*2010*/  FSEL R140, R140, -INF , P4 ;  /* 0xff8000008c8c7808 */ /* 0x000fe20002000000 */
[----:B------:R-:W-:Y:S01]  /*2020*/  QGMMA.64x32x32.F32.E4M3.E4M3 R120, gdesc[UR12], R120, gsb0 ;  /* 0x006000000c7879f3 */ /* 0x000fe20008000878 */
[----:B------:R-:W-:Y:S01]  /*2030*/  UIADD3 UR14, UR20, 0x206, URZ ;  /* 0x00000206140e7890 */ /* 0x000fe2000fffe03f */
[----:B01----:R-:W-:Y:S01]  /*2040*/  FMNMX.FTZ R3, R136, R137, !PT ;  /* 0x0000008988037209 */ /* 0x003fe20007810000 */
[----:B------:R-:W-:Y:S01]  /*2050*/  UMOV UR15, 0x40000040 ;  /* 0x40000040000f7882 */ /* 0x000fe20000000000 */
[----:B------:R-:W-:-:S02]  /*2060*/  FSEL R141, R141, -INF , P1 ;  /* 0xff8000008d8d7808 */ /* 0x000fc40000800000 */
[----:B------:R-:W-:Y:S02]  /*2070*/  FMNMX.FTZ R6, R140, R3, !PT ;  /* 0x000000038c067209 */ /* 0x000fe40007810000 */
[----:B------:R-:W-:Y:S02]  /*2080*/  FSEL R138, R138, -INF , P2 ;  /* 0xff8000008a8a7808 */ /* 0x000fe40001000000 */
[----:B------:R-:W-:Y:S02]  /*2090*/  ISETP.GT.AND P2, PT, R5, 0x11, PT ;  /* 0x000000110500780c */ /* 0x000fe40003f44270 */
[----:B------:R-:W-:Y:S02]  /*20a0*/  FSEL R144, R144, -INF , P3 ;  /* 0xff80000090907808 */ /* 0x000fe40001800000 */
[----:B------:R-:W-:Y:S02]  /*20b0*/  FMNMX.FTZ R3, R141, R6, !PT ;  /* 0x000000068d037209 */ /* 0x000fe40007810000 */
[----:B------:R-:W-:-:S02]  /*20c0*/  FSEL R139, R139, -INF , P5 ;  /* 0xff8000008b8b7808 */ /* 0x000fc40002800000 */
[----:B------:R-:W-:Y:S02]  /*20d0*/  ISETP.GT.AND P5, PT, R5, 0x18, PT ;  /* 0x000000180500780c */ /* 0x000fe40003fa4270 */
[----:B------:R-:W-:Y:S02]  /*20e0*/  FSEL R145, R145, -INF , P2 ;  /* 0xff80000091917808 */ /* 0x000fe40001000000 */
[----:B------:R-:W-:Y:S02]  /*20f0*/  FMNMX.FTZ R6, R144, R3, !PT ;  /* 0x0000000390067209 */ /* 0x000fe40007810000 */
[----:B------:R-:W-:Y:S02]  /*2100*/  FSEL R142, R142, -INF , P4 ;  /* 0xff8000008e8e7808 */ /* 0x000fe40002000000 */
[----:B------:R-:W-:Y:S02]  /*2110*/  ISETP.GT.AND P4, PT, R5, 0x19, PT ;  /* 0x000000190500780c */ /* 0x000fe40003f84270 */
[----:B------:R-:W-:-:S02]  /*2120*/  FSEL R148, R148, -INF , P5 ;  /* 0xff80000094947808 */ /* 0x000fc40002800000 */
[----:B------:R-:W-:Y:S02]  /*2130*/  FMNMX.FTZ R3, R145, R6, !PT ;  /* 0x0000000691037209 */ /* 0x000fe40007810000 */
[----:B------:R-:W-:Y:S02]  /*2140*/  FSEL R147, R147, -INF , P2 ;  /* 0xff80000093937808 */ /* 0x000fe40001000000 */
[----:B------:R-:W-:Y:S02]  /*2150*/  FSEL R149, R149, -INF , P4 ;  /* 0xff80000095957808 */ /* 0x000fe40002000000 */
[----:B------:R-:W-:Y:S02]  /*2160*/  ISETP.GT.AND P2, PT, R5, 0x20, PT ;  /* 0x000000200500780c */ /* 0x000fe40003f44270 */
[----:B------:R-:W-:Y:S02]  /*2170*/  FMNMX.FTZ R6, R148, R3, !PT ;  /* 0x0000000394067209 */ /* 0x000fe40007810000 */
[----:B------:R-:W-:-:S02]  /*2180*/  FSEL R150, R150, -INF , P5 ;  /* 0xff80000096967808 */ /* 0x000fc40002800000 */
[----:B------:R-:W-:Y:S02]  /*2190*/  ISETP.GT.AND P5, PT, R5, 0x21, PT ;  /* 0x000000210500780c */ /* 0x000fe40003fa4270 */
[----:B------:R-:W-:Y:S02]  /*21a0*/  FMNMX.FTZ R3, R149, R6, !PT ;  /* 0x0000000695037209 */ /* 0x000fe40007810000 */
[----:B------:R-:W-:Y:S02]  /*21b0*/  FSEL R151, R151, -INF , P4 ;  /* 0xff80000097977808 */ /* 0x000fe40002000000 */
[----:B------:R-:W-:Y:S02]  /*21c0*/  ISETP.GT.AND P4, PT, R5, 0x28, PT ;  /* 0x000000280500780c */ /* 0x000fe40003f84270 */
[----:B------:R-:W-:Y:S02]  /*21d0*/  FSEL R143, R143, -INF , P1 ;  /* 0xff8000008f8f7808 */ /* 0x000fe40000800000 */
[----:B------:R-:W-:-:S02]  /*21e0*/  ISETP.GT.AND P1, PT, R5, 0x29, PT ;  /* 0x000000290500780c */ /* 0x000fc40003f24270 */
[----:B------:R-:W-:Y:S02]  /*21f0*/  FSEL R146, R146, -INF , P3 ;  /* 0xff80000092927808 */ /* 0x000fe40001800000 */
[----:B------:R-:W-:Y:S01]  /*2200*/  ISETP.GT.AND P3, PT, R5, 0x30, PT ;  /* 0x000000300500780c */ /* 0x000fe20003f64270 */
[----:B------:R-:W-:Y:S02]  /*2210*/  WARPGROUP.DEPBAR.LE gsb0, 0x0 ;  /* 0x00008000000079c5 */ /* 0x000fe40000010000 */
[----:B------:R-:W-:Y:S01]  /*2220*/  WARPGROUP.ARRIVE ;  /* 0x00000000000079c5 */ /* 0x000fe20000000000 */
[----:B------:R-:W-:Y:S02]  /*2230*/  FSEL R120, R120, -INF , P2 ;  /* 0xff80000078787808 */ /* 0x000fe40001000000 */
[----:B------:R-:W-:Y:S02]  /*2240*/  FSEL R121, R121, -INF , P5 ;  /* 0xff80000079797808 */ /* 0x000fe40002800000 */
[----:B------:R-:W-:Y:S01]  /*2250*/  FMNMX.FTZ R6, R120, R3, !PT ;  /* 0x0000000378067209 */ /* 0x000fe20007810000 */
[----:B------:R-:W-:Y:S01]  /*2260*/  QGMMA.64x32x32.F32.E4M3.E4M3 R104, gdesc[UR12], R104, gsb0 ;  /* 0x006000000c6879f3 */ /* 0x000fe20008000868 */
[----:B------:R-:W-:Y:S01]  /*2270*/  UIADD3 UR14, UR20, 0x306, URZ ;  /* 0x00000306140e7890 */ /* 0x000fe2000fffe03f */
[----:B------:R-:W-:Y:S01]  /*2280*/  FSEL R124, R124, -INF , P4 ;  /* 0xff8000007c7c7808 */ /* 0x000fe20002000000 */
[----:B------:R-:W-:Y:S01]  /*2290*/  UMOV UR15, 0x40000040 ;  /* 0x40000040000f7882 */ /* 0x000fe20000000000 */
[----:B------:R-:W-:Y:S01]  /*22a0*/  FMNMX.FTZ R3, R121, R6, !PT ;  /* 0x0000000679037209 */ /* 0x000fe20007810000 */
[----:B------:R-:W-:Y:S01]  /*22b0*/  UIADD3 UR20, UR20, 0x606, URZ ;  /* 0x0000060614147890 */ /* 0x000fe2000fffe03f */
        /* <DEDUP_REMOVED lines=33> */
[----:B------:R-:W-:Y:S01]  /*24d0*/  UMOV UR14, UR6 ;  /* 0x00000006000e7c82 */ /* 0x000fe20008000000 */
[----:B------:R-:W-:Y:S01]  /*24e0*/  UMOV UR15, 0x40000040 ;  /* 0x40000040000f7882 */ /* 0x000fe20000000000 */
[----:B------:R-:W-:-:S02]  /*24f0*/  FSEL R108, R108, -INF , P4 ;  /* 0xff8000006c6c7808 */ /* 0x000fc40002000000 */
[----:B------:R-:W-:Y:S02]  /*2500*/  FMNMX.FTZ R3, R105, R6, !PT ;  /* 0x0000000669037209 */ /* 0x000fe40007810000 */
[----:B------:R-:W-:Y:S02]  /*2510*/  FSEL R109, R109, -INF , P1 ;  /* 0xff8000006d6d7808 */ /* 0x000fe40000800000 */
[----:B------:R-:W-:Y:S02]  /*2520*/  FMNMX.FTZ R6, R108, R3, !PT ;  /* 0x000000036c067209 */ /* 0x000fe40007810000 */
[----:B------:R-:W-:Y:S02]  /*2530*/  FSEL R106, R106, -INF , P2 ;  /* 0xff8000006a6a7808 */ /* 0x000fe40001000000 */
[----:B------:R-:W-:Y:S02]  /*2540*/  ISETP.GT.AND P2, PT, R5, 0x51, PT ;  /* 0x000000510500780c */ /* 0x000fe40003f44270 */
        /* <DEDUP_REMOVED lines=11> */
[----:B------:R-:W-:Y:S02]  /*2600*/  FSEL R117, R117, -INF , P4 ;  /* 0xff80000075757808 */ /* 0x000fe40002000000 */
[----:B------:R-:W-:-:S02]  /*2610*/  ISETP.GT.AND P3, PT, R5, 0x60, PT ;  /* 0x000000600500780c */ /* 0x000fc40003f64270 */
[----:B------:R-:W-:Y:S02]  /*2620*/  FMNMX.FTZ R6, R116, R3, !PT ;  /* 0x0000000374067209 */ /* 0x000fe40007810000 */
[----:B------:R-:W-:Y:S02]  /*2630*/  FSEL R111, R111, -INF , P1 ;  /* 0xff8000006f6f7808 */ /* 0x000fe40000800000 */
[----:B------:R-:W-:Y:S02]  /*2640*/  ISETP.GT.AND P1, PT, R5, 0x61, PT ;  /* 0x000000610500780c */ /* 0x000fe40003f24270 */
[----:B------:R-:W-:Y:S02]  /*2650*/  FMNMX.FTZ R3, R117, R6, !PT ;  /* 0x0000000675037209 */ /* 0x000fe40007810000 */
[----:B------:R-:W-:Y:S02]  /*2660*/  FSEL R115, R115, -INF , P2 ;  /* 0xff80000073737808 */ /* 0x000fe40001000000 */
[----:B------:R-:W-:-:S02]  /*2670*/  ISETP.GT.AND P2, PT, R5, 0x68, PT ;  /* 0x000000680500780c */ /* 0x000fc40003f44270 */
[----:B------:R-:W-:Y:S02]  /*2680*/  FSEL R118, R118, -INF , P5 ;  /* 0xff80000076767808 */ /* 0x000fe40002800000 */
[----:B------:R-:W-:Y:S02]  /*2690*/  ISETP.GT.AND P5, PT, R5, 0x69, PT ;  /* 0x000000690500780c */ /* 0x000fe40003fa4270 */
[----:B------:R-:W-:Y:S02]  /*26a0*/  FSEL R119, R119, -INF , P4 ;  /* 0xff80000077777808 */ /* 0x000fe40002000000 */
[----:B------:R-:W-:Y:S01]  /*26b0*/  ISETP.GT.AND P4, PT, R5, 0x70, PT ;  /* 0x000000700500780c */ /* 0x000fe20003f84270 */
[----:B------:R-:W-:Y:S02]  /*26c0*/  WARPGROUP.DEPBAR.LE gsb0, 0x0 ;  /* 0x00008000000079c5 */ /* 0x000fe40000010000 */
[----:B------:R-:W-:Y:S01]  /*26d0*/  WARPGROUP.ARRIVE ;  /* 0x00000000000079c5 */ /* 0x000fe20000000000 */
[----:B------:R-:W-:-:S02]  /*26e0*/  FSEL R88, R88, -INF , P3 ;  /* 0xff80000058587808 */ /* 0x000fc40001800000 */
[----:B------:R-:W-:Y:S02]  /*26f0*/  FSEL R89, R89, -INF , P1 ;  /* 0xff80000059597808 */ /* 0x000fe40000800000 */
[----:B------:R-:W-:Y:S01]  /*2700*/  FMNMX.FTZ R6, R88, R3, !PT ;  /* 0x0000000358067209 */ /* 0x000fe20007810000 */
[----:B------:R-:W-:Y:S01]  /*2710*/  QGMMA.64x32x32.F32.E4M3.E4M3 R56, gdesc[UR12], R56, gsb0 ;  /* 0x006000000c3879f3 */ /* 0x000fe20008000838 */
[----:B------:R-:W-:Y:S01]  /*2720*/  UMOV UR14, UR7 ;  /* 0x00000007000e7c82 */ /* 0x000fe20008000000 */
[----:B------:R-:W-:Y:S01]  /*2730*/  UMOV UR15, 0x40000040 ;  /* 0x40000040000f7882 */ /* 0x000fe20000000000 */
[----:B------:R-:W-:Y:S02]  /*2740*/  FSEL R92, R92, -INF , P2 ;  /* 0xff8000005c5c7808 */ /* 0x000fe40001000000 */
[----:B------:R-:W-:Y:S02]  /*2750*/  FMNMX.FTZ R3, R89, R6, !PT ;  /* 0x0000000659037209 */ /* 0x000fe40007810000 */
        /* <DEDUP_REMOVED lines=20> */
[----:B------:R-:W-:Y:S02]  /*28a0*/  FMNMX.FTZ R3, R101, R6, !PT ;  /* 0x0000000665037209 */ /* 0x000fe40007810000 */
[----:B------:R-:W-:Y:S02]  /*28b0*/  FSEL R99, R99, -INF , P3 ;  /* 0xff80000063637808 */ /* 0x000fe40001800000 */
[C---:B------:R-:W-:Y:S02]  /*28c0*/  ISETP.GT.AND P3, PT, R5.reuse, 0x88, PT ;  /* 0x000000880500780c */ /* 0x040fe40003f64270 */
        /* <DEDUP_REMOVED lines=47> */
[----:B------:R-:W-:Y:S02]  /*2bc0*/  FSEL R6, R44, -INF , P5 ;  /* 0xff8000002c067808 */ /* 0x000fe40002800000 */
[----:B------:R-:W-:Y:S02]  /*2bd0*/  FMNMX.FTZ R3, R41, R8, !PT ;  /* 0x0000000829037209 */ /* 0x000fe40007810000 */
[----:B------:R-:W-:Y:S02]  /*2be0*/  FSEL R45, R45, -INF , P4 ;  /* 0xff8000002d2d7808 */ /* 0x000fe40002000000 */
[----:B------:R-:W-:-:S02]  /*2bf0*/  FMNMX.FTZ R8, R6, R3, !PT ;  /* 0x0000000306087209 */ /* 0x000fc40007810000 */
[----:B------:R-:W-:Y:S02]  /*2c00*/  FSEL R42, R42, -INF , P1 ;  /* 0xff8000002a2a7808 */ /* 0x000fe40000800000 */
[----:B------:R-:W-:Y:S02]  /*2c10*/  ISETP.GT.AND P1, PT, R5, 0xb1, PT ;  /* 0x000000b10500780c */ /* 0x000fe40003f24270 */
[----:B------:R-:W-:Y:S02]  /*2c20*/  FSEL R48, R48, -INF , P3 ;  /* 0xff80000030307808 */ /* 0x000fe40001800000 */
[----:B------:R-:W-:Y:S02]  /*2c30*/  FMNMX.FTZ R3, R45, R8, !PT ;  /* 0x000000082d037209 */ /* 0x000fe40007810000 */
[----:B------:R-:W-:Y:S02]  /*2c40*/  FSEL R43, R43, -INF , P2 ;  /* 0xff8000002b2b7808 */ /* 0x000fe40001000000 */
[----:B------:R-:W-:-:S02]  /*2c50*/  ISETP.GT.AND P2, PT, R5, 0xb8, PT ;  /* 0x000000b80500780c */ /* 0x000fc40003f44270 */
[----:B------:R-:W-:Y:S02]  /*2c60*/  FSEL R73, R49, -INF , P1 ;  /* 0xff80000031497808 */ /* 0x000fe40000800000 */
[----:B------:R-:W-:Y:S02]  /*2c70*/  FMNMX.FTZ R8, R48, R3, !PT ;  /* 0x0000000330087209 */ /* 0x000fe40007810000 */
[----:B------:R-:W-:Y:S02]  /*2c80*/  FSEL R52, R52, -INF , P2 ;  /* 0xff80000034347808 */ /* 0x000fe40001000000 */
[----:B------:R-:W-:Y:S02]  /*2c90*/  FMNMX.FTZ R3, R73, R8, !PT ;  /* 0x0000000849037209 */ /* 0x000fe40007810000 */
[----:B------:R-:W-:Y:S02]  /*2ca0*/  FSEL R53, R53, -INF , P0 ;  /* 0xff80000035357808 */ /* 0x000fe40000000000 */
[----:B------:R-:W-:-:S02]  /*2cb0*/  FMNMX.FTZ R8, R52, R3, !PT ;  /* 0x0000000334087209 */ /* 0x000fc40007810000 */
[----:B------:R-:W-:Y:S02]  /*2cc0*/  ISETP.GT.AND P0, PT, R5, 0xc1, PT ;  /* 0x000000c10500780c */ /* 0x000fe40003f04270 */
[----:B------:R-:W-:Y:S02]  /*2cd0*/  FMNMX.FTZ R8, R53, R8, !PT ;  /* 0x0000000835087209 */ /* 0x000fe40007810000 */
[----:B------:R-:W-:Y:S02]  /*2ce0*/  FSEL R51, R51, -INF , P1 ;  /* 0xff80000033337808 */ /* 0x000fe40000800000 */
[C---:B------:R-:W-:Y:S02]  /*2cf0*/  ISETP.GT.AND P1, PT, R5.reuse, 0xc8, PT ;  /* 0x000000c80500780c */ /* 0x040fe40003f24270 */
[----:B------:R-:W-:Y:S02]  /*2d00*/  FSEL R54, R54, -INF , P2 ;  /* 0xff80000036367808 */ /* 0x000fe40001000000 */
[----:B------:R-:W-:-:S02]  /*2d10*/  ISETP.GT.AND P2, PT, R5, 0xc9, PT ;  /* 0x000000c90500780c */ /* 0x000fc40003f44270 */
[----:B------:R-:W-:Y:S02]  /*2d20*/  FSEL R50, R50, -INF , P3 ;  /* 0xff80000032327808 */ /* 0x000fe40001800000 */
[----:B------:R-:W-:Y:S02]  /*2d30*/  ISETP.GT.AND P3, PT, R5, 0xd0, PT ;  /* 0x000000d00500780c */ /* 0x000fe40003f64270 */
[----:B------:R-:W-:Y:S02]  /*2d40*/  FSEL R47, R47, -INF , P4 ;  /* 0xff8000002f2f7808 */ /* 0x000fe40002000000 */
[C---:B------:R-:W-:Y:S02]  /*2d50*/  ISETP.GT.AND P4, PT, R5.reuse, 0xd1, PT ;  /* 0x000000d10500780c */ /* 0x040fe40003f84270 */
[----:B------:R-:W-:Y:S02]  /*2d60*/  FSEL R46, R46, -INF , P5 ;  /* 0xff8000002e2e7808 */ /* 0x000fe40002800000 */
[----:B------:R-:W-:-:S02]  /*2d70*/  ISETP.GT.AND P5, PT, R5, 0xd8, PT ;  /* 0x000000d80500780c */ /* 0x000fc40003fa4270 */
[----:B------:R-:W-:Y:S02]  /*2d80*/  P2R R11, PR, RZ, 0x4 ;  /* 0x00000004ff0b7803 */ /* 0x000fe40000000000 */
[----:B------:R-:W-:Y:S01]  /*2d90*/  P2R R12, PR, RZ, 0x2 ;  /* 0x00000002ff0c7803 */ /* 0x000fe20000000000 */
[----:B------:R-:W-:Y:S02]  /*2da0*/  WARPGROUP.DEPBAR.LE gsb0, 0x0 ;  /* 0x00008000000079c5 */ /* 0x000fe40000010000 */
[----:B------:R-:W-:Y:S02]  /*2db0*/  FSEL R75, R24, -INF , P6 ;  /* 0xff800000184b7808 */ /* 0x000fe40003000000 */
[----:B------:R-:W-:Y:S02]  /*2dc0*/  FSEL R79, R25, -INF , P0 ;  /* 0xff800000194f7808 */ /* 0x000fe40000000000 */
[----:B------:R-:W-:Y:S02]  /*2dd0*/  FMNMX.FTZ R8, R75, R8, !PT ;  /* 0x000000084b087209 */ /* 0x000fe40007810000 */
[----:B------:R-:W-:-:S02]  /*2de0*/  FSEL R83, R28, -INF , P1 ;  /* 0xff8000001c537808 */ /* 0x000fc40000800000 */
[----:B------:R-:W-:Y:S02]  /*2df0*/  FMNMX.FTZ R8, R79, R8, !PT ;  /* 0x000000084f087209 */ /* 0x000fe40007810000 */
[----:B------:R-:W-:Y:S02]  /*2e00*/  FSEL R81, R29, -INF , P2 ;  /* 0xff8000001d517808 */ /* 0x000fe40001000000 */
[----:B------:R-:W-:Y:S02]  /*2e10*/  FMNMX.FTZ R8, R83, R8, !PT ;  /* 0x0000000853087209 */ /* 0x000fe40007810000 */
[----:B------:R-:W-:Y:S02]  /*2e20*/  FSEL R85, R32, -INF , P3 ;  /* 0xff80000020557808 */ /* 0x000fe40001800000 */
[----:B------:R-:W-:Y:S02]  /*2e30*/  FMNMX.FTZ R8, R81, R8, !PT ;  /* 0x0000000851087209 */ /* 0x000fe40007810000 */
[----:B------:R-:W-:-:S02]  /*2e40*/  FSEL R77, R33, -INF , P4 ;  /* 0xff800000214d7808 */ /* 0x000fc40002000000 */
[----:B------:R-:W-:Y:S02]  /*2e50*/  FMNMX.FTZ R8, R85, R8, !PT ;  /* 0x0000000855087209 */ /* 0x000fe40007810000 */
[----:B------:R-:W-:Y:S02]  /*2e60*/  FSEL R78, R36, -INF , P5 ;  /* 0xff800000244e7808 */ /* 0x000fe40002800000 */
[----:B------:R-:W-:Y:S02]  /*2e70*/  FMNMX.FTZ R3, R77, R8, !PT ;  /* 0x000000084d037209 */ /* 0x000fe40007810000 */
[----:B------:R-:W-:Y:S02]  /*2e80*/  ISETP.GT.AND P6, PT, R5, 0xd9, PT ;  /* 0x000000d90500780c */ /* 0x000fe40003fc4270 */
[----:B------:R-:W-:Y:S02]  /*2e90*/  FMNMX.FTZ R29, R138, R139, !PT ;  /* 0x0000008b8a1d7209 */ /* 0x000fe40007810000 */
[----:B------:R-:W-:-:S02]  /*2ea0*/  FSEL R80, R37, -INF , P6 ;  /* 0xff80000025507808 */ /* 0x000fc40003000000 */
[----:B------:R-:W-:Y:S02]  /*2eb0*/  FMNMX.FTZ R3, R78, R3, !PT ;  /* 0x000000034e037209 */ /* 0x000fe40007810000 */
[----:B------:R-:W-:Y:S02]  /*2ec0*/  FMNMX.FTZ R36, R142, R29, !PT ;  /* 0x0000001d8e247209 */ /* 0x000fe40007810000 */
[----:B------:R-:W-:Y:S02]  /*2ed0*/  FMNMX.FTZ R8, R80, R3, !PT ;  /* 0x0000000350087209 */ /* 0x000fe40007810000 */
[----:B------:R-:W-:Y:S02]  /*2ee0*/  FMNMX.FTZ R29, R143, R36, !PT ;  /* 0x000000248f1d7209 */ /* 0x000fe40007810000 */
[----:B------:R-:W-:Y:S01]  /*2ef0*/  ISETP.GT.AND P1, PT, R5, 0xb9, PT ;  /* 0x000000b90500780c */ /* 0x000fe20003f24270 */
[----:B------:R-:W0:Y:S01]  /*2f00*/  SHFL.BFLY PT, R3, R8, 0x2, 0x1f ;  /* 0x0c401f0008037f89 */ /* 0x000e2200000e0000 */
[----:B------:R-:W-:-:S02]  /*2f10*/  FMNMX.FTZ R36, R146, R29, !PT ;  /* 0x0000001d92247209 */ /* 0x000fc40007810000 */
[----:B------:R-:W-:Y:S02]  /*2f20*/  P2R R13, PR, RZ, 0x1 ;  /* 0x00000001ff0d7803 */ /* 0x000fe40000000000 */
[----:B------:R-:W-:Y:S02]  /*2f30*/  FMNMX.FTZ R33, R147, R36, !PT ;  /* 0x0000002493217209 */ /* 0x000fe40007810000 */
[----:B------:R-:W-:Y:S02]  /*2f40*/  ISETP.GT.AND P0, PT, R5, 0xc0, PT ;  /* 0x000000c00500780c */ /* 0x000fe40003f04270 */
[----:B------:R-:W-:Y:S02]  /*2f50*/  FMNMX.FTZ R40, R150, R33, !PT ;  /* 0x0000002196287209 */ /* 0x000fe40007810000 */
[----:B------:R-:W-:Y:S02]  /*2f60*/  FSEL R55, R55, -INF , P1 ;  /* 0xff80000037377808 */ /* 0x000fe40000800000 */
[----:B------:R-:W-:-:S02]  /*2f70*/  FMNMX.FTZ R33, R151, R40, !PT ;  /* 0x0000002897217209 */ /* 0x000fc40007810000 */
[----:B------:R-:W-:Y:S02]  /*2f80*/  FSEL R26, R26, -INF , P0 ;  /* 0xff8000001a1a7808 */ /* 0x000fe40000000000 */
[----:B------:R-:W-:Y:S02]  /*2f90*/  FMNMX.FTZ R40, R122, R33, !PT ;  /* 0x000000217a287209 */ /* 0x000fe40007810000 */
[----:B------:R-:W-:Y:S02]  /*2fa0*/  ISETP.NE.AND P0, PT, R13, RZ, PT ;  /* 0x000000ff0d00720c */ /* 0x000fe40003f05270 */
[----:B------:R-:W-:Y:S02]  /*2fb0*/  FMNMX.FTZ R33, R123, R40, !PT ;  /* 0x000000287b217209 */ /* 0x000fe40007810000 */
[----:B------:R-:W-:Y:S02]  /*2fc0*/  ISETP.NE.AND P1, PT, R12, RZ, PT ;  /* 0x000000ff0c00720c */ /* 0x000fe40003f25270 */
[----:B0-----:R-:W-:-:S02]  /*2fd0*/  FMNMX.FTZ R9, R8, R3, !PT ;  /* 0x0000000308097209 */ /* 0x001fc40007810000 */
[----:B------:R-:W-:Y:S02]  /*2fe0*/  FMNMX.FTZ R40, R126, R33, !PT ;  /* 0x000000217e287209 */ /* 0x000fe40007810000 */
[----:B------:R-:W-:Y:S01]  /*2ff0*/  FSEL R27, R27, -INF , P0 ;  /* 0xff8000001b1b7808 */ /* 0x000fe20000000000 */
[----:B------:R-:W0:Y:S01]  /*3000*/  SHFL.BFLY PT, R10, R9, 0x1, 0x1f ;  /* 0x0c201f00090a7f89 */ /* 0x000e2200000e0000 */
[----:B------:R-:W-:Y:S02]  /*3010*/  FMNMX.FTZ R33, R127, R40, !PT ;  /* 0x000000287f217209 */ /* 0x000fe40007810000 */
[----:B------:R-:W-:Y:S02]  /*3020*/  FSEL R30, R30, -INF , P1 ;  /* 0xff8000001e1e7808 */ /* 0x000fe40000800000 */
[----:B------:R-:W-:Y:S02]  /*3030*/  FMNMX.FTZ R40, R130, R33, !PT ;  /* 0x0000002182287209 */ /* 0x000fe40007810000 */
[----:B------:R-:W-:-:S02]  /*3040*/  ISETP.NE.AND P0, PT, R7, RZ, PT ;  /* 0x000000ff0700720c */ /* 0x000fc40003f05270 */
[----:B------:R-:W-:-:S04]  /*3050*/  FMNMX.FTZ R49, R131, R40, !PT ;  /* 0x0000002883317209 */ /* 0x000fc80007810000 */
[----:B------:R-:W-:-:S04]  /*3060*/  FMNMX.FTZ R74, R134, R49, !PT ;  /* 0x00000031864a7209 */ /* 0x000fc80007810000 */
[----:B------:R-:W-:-:S04]  /*3070*/  FMNMX.FTZ R49, R135, R74, !PT ;  /* 0x0000004a87317209 */ /* 0x000fc80007810000 */
[----:B------:R-:W-:Y:S02]  /*3080*/  FMNMX.FTZ R76, R106, R49, !PT ;  /* 0x000000316a4c7209 */ /* 0x000fe40007810000 */
[----:B0-----:R-:W-:Y:S02]  /*3090*/  FMNMX.FTZ R3, R9, R10, !PT ;  /* 0x0000000a09037209 */ /* 0x001fe40007810000 */
[----:B------:R-:W-:Y:S02]  /*30a0*/  FMNMX.FTZ R49, R107, R76, !PT ;  /* 0x0000004c6b317209 */ /* 0x000fe40007810000 */
[C---:B------:R-:W-:Y:S01]  /*30b0*/  FSETP.NEU.FTZ.AND P2, PT, R3.reuse, -INF , PT ;  /* 0xff8000000300780b */ /* 0x040fe20003f5d000 */
[----:B------:R-:W-:-:S01]  /*30c0*/  FFMA.FTZ R82, R3, R82, -8 ;  /* 0xc100000003527423 */ /* 0x000fc20000010052 */
[----:B------:R-:W-:-:S04]  /*30d0*/  FMNMX.FTZ R76, R110, R49, !PT ;  /* 0x000000316e4c7209 */ /* 0x000fc80007810000 */
[----:B------:R-:W-:Y:S02]  /*30e0*/  FMNMX.FTZ R49, R111, R76, !PT ;  /* 0x0000004c6f317209 */ /* 0x000fe40007810000 */
[----:B------:R-:W-:Y:S02]  /*30f0*/  FSEL R82, R82, RZ, P2 ;  /* 0x000000ff52527208 */ /* 0x000fe40001000000 */
[----:B------:R-:W-:Y:S02]  /*3100*/  FMNMX.FTZ R76, R114, R49, !PT ;  /* 0x00000031724c7209 */ /* 0x000fe40007810000 */
[----:B------:R-:W-:Y:S01]  /*3110*/  ISETP.NE.AND P2, PT, R11, RZ, PT ;  /* 0x000000ff0b00720c */ /* 0x000fe20003f45270 */
[--C-:B------:R-:W-:Y:S01]  /*3120*/  FFMA.FTZ R44, R109, UR40, -R82.reuse ;  /* 0x000000286d2c7c23 */ /* 0x100fe20008010852 */
[----:B------:R-:W-:Y:S01]  /*3130*/  FMNMX.FTZ R109, R115, R76, !PT ;  /* 0x0000004c736d7209 */ /* 0x000fe20007810000 */
[--C-:B------:R-:W-:Y:S01]  /*3140*/  FFMA.FTZ R76, R89, UR40, -R82.reuse ;  /* 0x00000028594c7c23 */ /* 0x100fe20008010852 */
[----:B------:R-:W-:-:S01]  /*3150*/  FFMA.FTZ R88, R88, UR40, -R82 ;  /* 0x0000002858587c23 */ /* 0x000fc20008010852 */
[--C-:B------:R-:W-:Y:S01]  /*3160*/  FFMA.FTZ R86, R92, UR40, -R82.reuse ;  /* 0x000000285c567c23 */ /* 0x100fe20008010852 */
[----:B------:R-:W-:Y:S01]  /*3170*/  FMNMX.FTZ R84, R118, R109, !PT ;  /* 0x0000006d76547209 */ /* 0x000fe20007810000 */
[--C-:B------:R-:W-:Y:S01]  /*3180*/  FFMA.FTZ R104, R104, UR40, -R82.reuse ;  /* 0x0000002868687c23 */ /* 0x100fe20008010852 */
[----:B------:R-:W-:Y:S01]  /*3190*/  MUFU.EX2 R49, R88 ;  /* 0x0000005800317308 */ /* 0x000fe20000000800 */
[----:B------:R-:W-:-:S01]  /*31a0*/  FFMA.FTZ R37, R108, UR40, -R82 ;  /* 0x000000286c257c23 */ /* 0x000fc20008010852 */
[----:B------:R-:W-:Y:S01]  /*31b0*/  FMNMX.FTZ R89, R119, R84, !PT ;  /* 0x0000005477597209 */ /* 0x000fe20007810000 */
[----:B------:R-:W-:-:S01]  /*31c0*/  FFMA.FTZ R108, R77, UR40, -R82 ;  /* 0x000000284d6c7c23 */ /* 0x000fc20008010852 */
[--C-:B------:R-:W-:Y:S01]  /*31d0*/  FFMA.FTZ R5, R136, UR40, -R82.reuse ;  /* 0x0000002888057c23 */ /* 0x100fe20008010852 */
[----:B------:R-:W-:-:S01]  /*31e0*/  FFMA.FTZ R8, R137, UR40, -R82 ;  /* 0x0000002889087c23 */ /* 0x000fc20008010852 */
[----:B------:R-:W-:Y:S01]  /*31f0*/  FMNMX.FTZ R84, R90, R89, !PT ;  /* 0x000000595a547209 */ /* 0x000fe20007810000 */
[----:B------:R-:W-:-:S01]  /*3200*/  FFMA.FTZ R77, R78, UR40, -R82 ;  /* 0x000000284e4d7c23 */ /* 0x000fc20008010852 */
[----:B------:R0:W-:Y:S01]  /*3210*/  MUFU.EX2 R29, R104 ;  /* 0x00000068001d7308 */ /* 0x0001e20000000800 */
[----:B------:R-:W-:-:S01]  /*3220*/  FFMA.FTZ R78, R80, UR40, -R82 ;  /* 0x00000028504e7c23 */ /* 0x000fc20008010852 */
[----:B------:R-:W-:Y:S01]  /*3230*/  FMNMX.FTZ R89, R91, R84, !PT ;  /* 0x000000545b597209 */ /* 0x000fe20007810000 */
[----:B------:R-:W-:-:S01]  /*3240*/  FFMA.FTZ R7, R140, UR40, -R82 ;  /* 0x000000288c077c23 */ /* 0x000fc20008010852 */
[--C-:B------:R-:W-:Y:S01]  /*3250*/  FFMA.FTZ R12, R141, UR40, -R82.reuse ;  /* 0x000000288d0c7c23 */ /* 0x100fe20008010852 */
[----:B------:R-:W-:-:S01]  /*3260*/  FFMA.FTZ R74, R116, UR40, -R82 ;  /* 0x00000028744a7c23 */ /* 0x000fc20008010852 */
[----:B------:R-:W-:Y:S01]  /*3270*/  FMNMX.FTZ R84, R94, R89, !PT ;  /* 0x000000595e547209 */ /* 0x000fe20007810000 */
[----:B------:R-:W-:-:S01]  /*3280*/  FFMA.FTZ R9, R144, UR40, -R82 ;  /* 0x0000002890097c23 */ /* 0x000fc20008010852 */
[----:B------:R-:W-:Y:S01]  /*3290*/  MUFU.EX2 R5, R5 ;  /* 0x0000000500057308 */ /* 0x000fe20000000800 */
[----:B0-----:R-:W-:-:S01]  /*32a0*/  FFMA.FTZ R104, R65, UR40, -R82 ;  /* 0x0000002841687c23 */ /* 0x001fc20008010852 */
[----:B------:R-:W-:Y:S01]  /*32b0*/  FMNMX.FTZ R89, R95, R84, !PT ;  /* 0x000000545f597209 */ /* 0x000fe20007810000 */
[----:B------:R-:W-:-:S01]  /*32c0*/  FFMA.FTZ R84, R96, UR40, -R82 ;  /* 0x0000002860547c23 */ /* 0x000fc20008010852 */
[--C-:B------:R-:W-:Y:S01]  /*32d0*/  FFMA.FTZ R96, R97, UR40, -R82.reuse ;  /* 0x0000002861607c23 */ /* 0x100fe20008010852 */
[----:B------:R-:W-:Y:S01]  /*32e0*/  FSEL R65, R38, -INF , P5 ;  /* 0xff80000026417808 */ /* 0x000fe20002800000 */
[--C-:B------:R-:W-:Y:S01]  /*32f0*/  FFMA.FTZ R10, R145, UR40, -R82.reuse ;  /* 0x00000028910a7c23 */ /* 0x100fe20008010852 */
[----:B------:R-:W-:Y:S01]  /*3300*/  FMNMX.FTZ R88, R98, R89, !PT ;  /* 0x0000005962587209 */ /* 0x000fe20007810000 */
[----:B------:R-:W-:Y:S01]  /*3310*/  MUFU.EX2 R8, R8 ;  /* 0x0000000800087308 */ /* 0x000fe20000000800 */
[----:B------:R-:W-:-:S01]  /*3320*/  FFMA.FTZ R28, R125, UR40, -R82 ;  /* 0x000000287d1c7c23 */ /* 0x000fc20008010852 */
[--C-:B------:R-:W-:Y:S01]  /*3330*/  FFMA.FTZ R36, R105, UR40, -R82.reuse ;  /* 0x0000002869247c23 */ /* 0x100fe20008010852 */
[----:B------:R-:W-:Y:S01]  /*3340*/  FMNMX.FTZ R89, R99, R88, !PT ;  /* 0x0000005863597209 */ /* 0x000fe20007810000 */
[--C-:B------:R-:W-:Y:S01]  /*3350*/  FFMA.FTZ R13, R148, UR40, -R82.reuse ;  /* 0x00000028940d7c23 */ /* 0x100fe20008010852 */
[----:B------:R-:W-:-:S01]  /*3360*/  FFMA.FTZ R20, R149, UR40, -R82 ;  /* 0x0000002895147c23 */ /* 0x000fc20008010852 */
        /* <DEDUP_REMOVED lines=10> */
[----:B------:R0:W-:Y:S01]  /*3410*/  MUFU.EX2 R89, R96 ;  /* 0x0000006000597308 */ /* 0x0001e20000000800 */
[----:B------:R-:W-:-:S01]  /*3420*/  FFMA.FTZ R24, R129, UR40, -R82 ;  /* 0x0000002881187c23 */ /* 0x000fc20008010852 */
[--C-:B------:R-:W-:Y:S01]  /*3430*/  FFMA.FTZ R25, R132, UR40, -R82.reuse ;  /* 0x0000002884197c23 */ /* 0x100fe20008010852 */
[----:B------:R-:W-:Y:S01]  /*3440*/  FMNMX.FTZ R97, R59, R92, !PT ;  /* 0x0000005c3b617209 */ /* 0x000fe20007810000 */
[--C-:B------:R-:W-:Y:S01]  /*3450*/  FFMA.FTZ R32, R133, UR40, -R82.reuse ;  /* 0x0000002885207c23 */ /* 0x100fe20008010852 */
[----:B------:R-:W-:-:S01]  /*3460*/  FFMA.FTZ R112, R112, UR40, -R82 ;  /* 0x0000002870707c23 */ /* 0x000fc20008010852 */
[--C-:B------:R-:W-:Y:S01]  /*3470*/  FFMA.FTZ R40, R113, UR40, -R82.reuse ;  /* 0x0000002871287c23 */ /* 0x100fe20008010852 */
[----:B------:R-:W-:Y:S01]  /*3480*/  FMNMX.FTZ R92, R62, R97, !PT ;  /* 0x000000613e5c7209 */ /* 0x000fe20007810000 */
[----:B------:R-:W1:Y:S01]  /*3490*/  MUFU.EX2 R12, R12 ;  /* 0x0000000c000c7308 */ /* 0x000e620000000800 */
[----:B0-----:R-:W-:Y:S01]  /*34a0*/  FSEL R96, R39, -INF , P6 ;  /* 0xff80000027607808 */ /* 0x001fe20003000000 */
        /* <DEDUP_REMOVED lines=11> */
[----:B------:R-:W-:-:S02]  /*3560*/  FFMA.FTZ R68, R68, UR40, -R82 ;  /* 0x0000002844447c23 */ /* 0x000fc40008010852 */
[----:B------:R-:W-:Y:S01]  /*3570*/  FMNMX.FTZ R92, R70, R101, !PT ;  /* 0x00000065465c7209 */ /* 0x000fe20007810000 */
[----:B------:R-:W-:Y:S01]  /*3580*/  MUFU.EX2 R9, R9 ;  /* 0x0000000900097308 */ /* 0x000fe20000000800 */
[----:B-1----:R-:W-:Y:S02]  /*3590*/  F2FP.SATFINITE.E4M3.F32.PACK_AB_MERGE_C R200, R12, R7, RZ ;  /* 0x000000070cc8723e */ /* 0x002fe400048070ff */
[----:B------:R-:W-:Y:S02]  /*35a0*/  FMNMX.FTZ R101, R71, R92, !PT ;  /* 0x0000005c47657209 */ /* 0x000fe40007810000 */
[----:B------:R-:W-:Y:S02]  /*35b0*/  F2FP.SATFINITE.E4M3.F32.PACK_AB_MERGE_C R200, R8, R5, R200 ;  /* 0x0000000508c8723e */ /* 0x000fe400048070c8 */
[----:B------:R-:W-:Y:S01]  /*35c0*/  FMNMX.FTZ R92, R42, R101, !PT ;  /* 0x000000652a5c7209 */ /* 0x000fe20007810000 */
[----:B------:R-:W-:Y:S03]  /*35d0*/  MUFU.EX2 R10, R10 ;  /* 0x0000000a000a7308 */ /* 0x000fe60000000800 */
[----:B------:R-:W-:-:S04]  /*35e0*/  FMNMX.FTZ R101, R43, R92, !PT ;  /* 0x0000005c2b657209 */ /* 0x000fc80007810000 */
[----:B------:R-:W-:Y:S01]  /*35f0*/  FMNMX.FTZ R92, R46, R101, !PT ;  /* 0x000000652e5c7209 */ /* 0x000fe20007810000 */
[----:B------:R-:W-:Y:S03]  /*3600*/  MUFU.EX2 R13, R13 ;  /* 0x0000000d000d7308 */ /* 0x000fe60000000800 */
[----:B------:R-:W-:-:S04]  /*3610*/  FMNMX.FTZ R101, R47, R92, !PT ;  /* 0x0000005c2f657209 */ /* 0x000fc80007810000 */
[----:B------:R-:W-:Y:S01]  /*3620*/  FMNMX.FTZ R92, R50, R101, !PT ;  /* 0x00000065325c7209 */ /* 0x000fe20007810000 */
[----:B------:R-:W0:Y:S03]  /*3630*/  MUFU.EX2 R20, R20 ;  /* 0x0000001400147308 */ /* 0x000e260000000800 */
[----:B------:R-:W-:Y:S01]  /*3640*/  FMNMX.FTZ R101, R51, R92, !PT ;  /* 0x0000005c33657209 */ /* 0x000fe20007810000 */
[----:B------:R-:W-:-:S03]  /*3650*/  FFMA.FTZ R92, R72, UR40, -R82 ;  /* 0x00000028485c7c23 */ /* 0x000fc60008010852 */
[----:B------:R-:W-:Y:S01]  /*3660*/  FMNMX.FTZ R72, R54, R101, !PT ;  /* 0x0000006536487209 */ /* 0x000fe20007810000 */
[----:B------:R-:W-:Y:S03]  /*3670*/  MUFU.EX2 R33, R112 ;  /* 0x0000007000217308 */ /* 0x000fe60000000800 */
[----:B------:R-:W-:-:S04]  /*3680*/  FMNMX.FTZ R109, R55, R72, !PT ;  /* 0x00000048376d7209 */ /* 0x000fc80007810000 */
[----:B------:R-:W-:Y:S01]  /*3690*/  FMNMX.FTZ R72, R26, R109, !PT ;  /* 0x0000006d1a487209 */ /* 0x000fe20007810000 */
[----:B------:R1:W-:Y:S01]  /*36a0*/  MUFU.EX2 R101, R92 ;  /* 0x0000005c00657308 */ /* 0x0003e20000000800 */
[----:B0-----:R-:W-:Y:S02]  /*36b0*/  F2FP.SATFINITE.E4M3.F32.PACK_AB_MERGE_C R202, R20, R13, RZ ;  /* 0x0000000d14ca723e */ /* 0x001fe400048070ff */
[----:B------:R-:W-:Y:S02]  /*36c0*/  FMNMX.FTZ R109, R27, R72, !PT ;  /* 0x000000481b6d7209 */ /* 0x000fe40007810000 */
[----:B------:R-:W-:Y:S01]  /*36d0*/  FSEL R72, R31, -INF , P2 ;  /* 0xff8000001f487808 */ /* 0x000fe20001000000 */
[----:B------:R-:W-:Y:S01]  /*36e0*/  FFMA.FTZ R31, R69, UR40, -R82 ;  /* 0x00000028451f7c23 */ /* 0x000fe20008010852 */
[----:B------:R-:W-:Y:S01]  /*36f0*/  FMNMX.FTZ R109, R30, R109, !PT ;  /* 0x0000006d1e6d7209 */ /* 0x000fe20007810000 */
[----:B------:R-:W-:Y:S01]  /*3700*/  MUFU.EX2 R11, R11 ;  /* 0x0000000b000b7308 */ /* 0x000fe20000000800 */
[----:B------:R-:W-:-:S02]  /*3710*/  FSEL R69, R34, -INF , P3 ;  /* 0xff80000022457808 */ /* 0x000fc40001800000 */
[----:B------:R-:W-:Y:S02]  /*3720*/  FMNMX.FTZ R34, R72, R109, !PT ;  /* 0x0000006d48227209 */ /* 0x000fe40007810000 */
[----:B-1----:R-:W-:Y:S02]  /*3730*/  FSEL R92, R35, -INF , P4 ;  /* 0xff800000235c7808 */ /* 0x002fe40002000000 */
[----:B------:R-:W-:Y:S01]  /*3740*/  FMNMX.FTZ R35, R69, R34, !PT ;  /* 0x0000002245237209 */ /* 0x000fe20007810000 */
[----:B------:R-:W-:Y:S01]  /*3750*/  MUFU.EX2 R14, R14 ;  /* 0x0000000e000e7308 */ /* 0x000fe20000000800 */
[----:B------:R-:W-:Y:S02]  /*3760*/  LOP3.LUT P2, RZ, R152, 0x7f, RZ, 0xc0, !PT ;  /* 0x0000007f98ff7812 */ /* 0x000fe4000784c0ff */
[----:B------:R-:W-:Y:S01]  /*3770*/  FMNMX.FTZ R38, R92, R35, !PT ;  /* 0x000000235c267209 */ /* 0x000fe20007810000 */
[----:B------:R-:W-:-:S01]  /*3780*/  FFMA.FTZ R35, R41, UR40, -R82 ;  /* 0x0000002829237c23 */ /* 0x000fc20008010852 */
[--C-:B------:R-:W-:Y:S01]  /*3790*/  FFMA.FTZ R41, R48, UR40, -R82.reuse ;  /* 0x0000002830297c23 */ /* 0x100fe20008010852 */
[----:B------:R-:W-:-:S01]  /*37a0*/  FFMA.FTZ R48, R73, UR40, -R82 ;  /* 0x0000002849307c23 */ /* 0x000fc20008010852 */
[----:B------:R-:W-:Y:S01]  /*37b0*/  FMNMX.FTZ R39, R65, R38, !PT ;  /* 0x0000002641277209 */ /* 0x000fe20007810000 */
[----:B------:R-:W-:-:S01]  /*37c0*/  FFMA.FTZ R38, R6, UR40, -R82 ;  /* 0x0000002806267c23 */ /* 0x000fc20008010852 */
[--C-:B------:R-:W-:Y:S01]  /*37d0*/  FFMA.FTZ R73, R83, UR40, -R82.reuse ;  /* 0x0000002853497c23 */ /* 0x100fe20008010852 */
[----:B------:R-:W-:Y:S01]  /*37e0*/  IMAD.U32 R83, RZ, RZ, UR40 ;  /* 0x00000028ff537e24 */ /* 0x000fe2000f8e00ff */
[----:B------:R-:W-:Y:S01]  /*37f0*/  FMNMX.FTZ R100, R96, R39, !PT ;  /* 0x0000002760647209 */ /* 0x000fe20007810000 */
[----:B------:R0:W-:Y:S01]  /*3800*/  MUFU.EX2 R34, R104 ;  /* 0x0000006800227308 */ /* 0x0001e20000000800 */
[----:B------:R-:W-:-:S01]  /*3810*/  FFMA.FTZ R39, R45, UR40, -R82 ;  /* 0x000000282d277c23 */ /* 0x000fc20008010852 */
[--C-:B------:R-:W-:Y:S01]  /*3820*/  FFMA.FTZ R45, R52, UR40, -R82.reuse ;  /* 0x00000028342d7c23 */ /* 0x100fe20008010852 */
[----:B------:R-:W-:-:S01]  /*3830*/  FFMA.FTZ R52, R53, UR40, -R82 ;  /* 0x0000002835347c23 */ /* 0x000fc20008010852 */
[----:B------:R-:W1:Y:S01]  /*3840*/  SHFL.BFLY PT, R109, R100, 0x2, 0x1f ;  /* 0x0c401f00646d7f89 */ /* 0x000e6200000e0000 */
[----:B------:R-:W-:-:S01]  /*3850*/  FFMA.FTZ R53, R75, UR40, -R82 ;  /* 0x000000284b357c23 */ /* 0x000fc20008010852 */
[--C-:B------:R-:W-:Y:S01]  /*3860*/  FFMA.FTZ R75, R85, UR40, -R82.reuse ;  /* 0x00000028554b7c23 */ /* 0x100fe20008010852 */
[----:B------:R-:W-:Y:S01]  /*3870*/  @!P2 VIADD R4, R4, 0x2e840 ;  /* 0x0002e8400404a836 */ /* 0x000fe20000000000 */
[----:B------:R-:W-:Y:S01]  /*3880*/  MUFU.EX2 R21, R21 ;  /* 0x0000001500157308 */ /* 0x000fe20000000800 */
[----:B0-----:R-:W-:-:S01]  /*3890*/  FFMA.FTZ R104, R81, UR40, -R82 ;  /* 0x0000002851687c23 */ /* 0x001fc20008010852 */
[----:B------:R-:W-:-:S06]  /*38a0*/  F2FP.SATFINITE.E4M3.F32.PACK_AB_MERGE_C R202, R10, R9, R202 ;  /* 0x000000090aca723e */ /* 0x000fcc00048070ca */
[----:B------:R-:W0:Y:S08]  /*38b0*/  MUFU.EX2 R28, R28 ;  /* 0x0000001c001c7308 */ /* 0x000e300000000800 */
[----:B------:R-:W-:Y:S01]  /*38c0*/  MUFU.EX2 R15, R15 ;  /* 0x0000000f000f7308 */ /* 0x000fe20000000800 */
[----:B-1----:R-:W-:Y:S01]  /*38d0*/  FMNMX.FTZ R109, R100, R109, !PT ;  /* 0x0000006d646d7209 */ /* 0x002fe20007810000 */
[----:B------:R-:W-:-:S06]  /*38e0*/  FFMA.FTZ R100, R79, UR40, -R82 ;  /* 0x000000284f647c23 */ /* 0x000fcc0008010852 */
[----:B------:R-:W-:Y:S01]  /*38f0*/  MUFU.EX2 R24, R24 ;  /* 0x0000001800187308 */ /* 0x000fe20000000800 */
[----:B------:R-:W1:Y:S01]  /*3900*/  SHFL.BFLY PT, R6, R109, 0x1, 0x1f ;  /* 0x0c201f006d067f89 */ /* 0x000e6200000e0000 */
[----:B0-----:R-:W-:-:S04]  /*3910*/  F2FP.SATFINITE.E4M3.F32.PACK_AB_MERGE_C R204, R28, R21, RZ ;  /* 0x000000151ccc723e */ /* 0x001fc800048070ff */
[----:B------:R-:W-:Y:S02]  /*3920*/  F2FP.SATFINITE.E4M3.F32.PACK_AB_MERGE_C R204, R14, R11, R204 ;  /* 0x0000000b0ecc723e */ /* 0x000fe400048070cc */
[----:B------:R-:W-:Y:S08]  /*3930*/  MUFU.EX2 R25, R25 ;  /* 0x0000001900197308 */ /* 0x000ff00000000800 */
[----:B------:R-:W0:Y:S08]  /*3940*/  MUFU.EX2 R32, R32 ;  /* 0x0000002000207308 */ /* 0x000e300000000800 */
[----:B------:R-:W-:Y:S01]  /*3950*/  MUFU.EX2 R36, R36 ;  /* 0x0000002400247308 */ /* 0x000fe20000000800 */
[----:B-1----:R-:W-:-:S04]  /*3960*/  FMNMX.FTZ R6, R109, R6, !PT ;  /* 0x000000066d067209 */ /* 0x002fc80007810000 */
[C---:B------:R-:W-:Y:S01]  /*3970*/  FSETP.NEU.FTZ.AND P1, PT, R6.reuse, -INF , PT ;  /* 0xff8000000600780b */ /* 0x040fe20003f3d000 */
[----:B------:R-:W-:-:S02]  /*3980*/  FFMA.FTZ R83, R6, R83, -8 ;  /* 0xc100000006537423 */ /* 0x000fc40000010053 */
[----:B------:R-:W-:Y:S01]  /*3990*/  MUFU.EX2 R37, R37 ;  /* 0x0000002500257308 */ /* 0x000fe20000000800 */
[----:B0-----:R-:W-:Y:S02]  /*39a0*/  F2FP.SATFINITE.E4M3.F32.PACK_AB_MERGE_C R206, R32, R25, RZ ;  /* 0x0000001920ce723e */ /* 0x001fe400048070ff */
[----:B------:R-:W-:Y:S02]  /*39b0*/  FSEL R83, R83, RZ, P1 ;  /* 0x000000ff53537208 */ /* 0x000fe40000800000 */
[----:B------:R-:W-:Y:S02]  /*39c0*/  PLOP3.LUT P1, PT, PT, PT, UP0, 0x80, 0x0 ;  /* 0x000000000000781c */ /* 0x000fe40003f2f008 */
[----:B------:R-:W-:Y:S01]  /*39d0*/  F2FP.SATFINITE.E4M3.F32.PACK_AB_MERGE_C R206, R24, R15, R206 ;  /* 0x0000000f18ce723e */ /* 0x000fe200048070ce */
[----:B------:R-:W-:-:S01]  /*39e0*/  FFMA.FTZ R79, R138, UR40, -R83 ;  /* 0x000000288a4f7c23 */ /* 0x000fc20008010853 */
[--C-:B------:R-:W-:Y:S01]  /*39f0*/  FFMA.FTZ R80, R139, UR40, -R83.reuse ;  /* 0x000000288b507c23 */ /* 0x100fe20008010853 */
[----:B------:R-:W-:-:S01]  /*3a00*/  FFMA.FTZ R109, R142, UR40, -R83 ;  /* 0x000000288e6d7c23 */ /* 0x000fc20008010853 */
[--C-:B------:R-:W-:Y:S01]  /*3a10*/  FFMA.FTZ R116, R143, UR40, -R83.reuse ;  /* 0x000000288f747c23 */ /* 0x100fe20008010853 */
[----:B------:R-:W-:-:S01]  /*3a20*/  FFMA.FTZ R81, R146, UR40, -R83 ;  /* 0x0000002892517c23 */ /* 0x000fc20008010853 */
[--C-:B------:R-:W-:Y:S01]  /*3a30*/  FFMA.FTZ R125, R110, UR40, -R83.reuse ;  /* 0x000000286e7d7c23 */ /* 0x100fe20008010853 */
[----:B------:R-:W-:Y:S01]  /*3a40*/  MUFU.EX2 R79, R79 ;  /* 0x0000004f004f7308 */ /* 0x000fe20000000800 */
[----:B------:R-:W-:-:S01]  /*3a50*/  FFMA.FTZ R82, R147, UR40, -R83 ;  /* 0x0000002893527c23 */ /* 0x000fc20008010853 */
[--C-:B------:R-:W-:Y:S01]  /*3a60*/  FFMA.FTZ R110, R114, UR40, -R83.reuse ;  /* 0x00000028726e7c23 */ /* 0x100fe20008010853 */
[----:B------:R-:W-:-:S01]  /*3a70*/  FFMA.FTZ R114, R118, UR40, -R83 ;  /* 0x0000002876727c23 */ /* 0x000fc20008010853 */
[--C-:B------:R-:W-:Y:S01]  /*3a80*/  FFMA.FTZ R118, R94, UR40, -R83.reuse ;  /* 0x000000285e767c23 */ /* 0x100fe20008010853 */
[----:B------:R-:W-:-:S01]  /*3a90*/  FFMA.FTZ R128, R111, UR40, -R83 ;  /* 0x000000286f807c23 */ /* 0x000fc20008010853 */
[--C-:B------:R-:W-:Y:S01]  /*3aa0*/  FFMA.FTZ R94, R98, UR40, -R83.reuse ;  /* 0x00000028625e7c23 */ /* 0x100fe20008010853 */
[----:B------:R-:W-:-:S01]  /*3ab0*/  FFMA.FTZ R117, R150, UR40, -R83 ;  /* 0x0000002896757c23 */ /* 0x000fc20008010853 */
[----:B------:R-:W0:Y:S01]  /*3ac0*/  MUFU.EX2 R80, R80 ;  /* 0x0000005000507308 */ /* 0x000e220000000800 */
[----:B------:R-:W-:-:S01]  /*3ad0*/  FFMA.FTZ R111, R115, UR40, -R83 ;  /* 0x00000028736f7c23 */ /* 0x000fc20008010853 */
[--C-:B------:R-:W-:Y:S01]  /*3ae0*/  FFMA.FTZ R98, R102, UR40, -R83.reuse ;  /* 0x0000002866627c23 */ /* 0x100fe20008010853 */
[----:B------:R-:W-:-:S01]  /*3af0*/  FFMA.FTZ R115, R119, UR40, -R83 ;  /* 0x0000002877737c23 */ /* 0x000fc20008010853 */
[----:B------:R-:W-:Y:S01]  /*3b00*/  FADD.FTZ R102, R5, R8 ;  /* 0x0000000805667221 */ /* 0x000fe20000010000 */
[----:B------:R-:W-:-:S01]  /*3b10*/  FFMA.FTZ R113, R130, UR40, -R83 ;  /* 0x0000002882717c23 */ /* 0x000fc20008010853 */
[--C-:B------:R-:W-:Y:S01]  /*3b20*/  FFMA.FTZ R119, R95, UR40, -R83.reuse ;  /* 0x000000285f777c23 */ /* 0x100fe20008010853 */
[----:B------:R-:W-:-:S01]  /*3b30*/  FFMA.FTZ R95, R99, UR40, -R83 ;  /* 0x00000028635f7c23 */ /* 0x000fc20008010853 */
[----:B------:R-:W1:Y:S01]  /*3b40*/  MUFU.EX2 R109, R109 ;  /* 0x0000006d006d7308 */ /* 0x000e620000000800 */
[----:B------:R-:W-:-:S01]  /*3b50*/  FFMA.FTZ R124, R151, UR40, -R83 ;  /* 0x00000028977c7c23 */ /* 0x000fc20008010853 */
[--C-:B------:R-:W-:Y:S01]  /*3b60*/  FFMA.FTZ R99, R103, UR40, -R83.reuse ;  /* 0x0000002867637c23 */ /* 0x100fe20008010853 */
[----:B------:R-:W-:-:S01]  /*3b70*/  FFMA.FTZ R85, R122, UR40, -R83 ;  /* 0x000000287a557c23 */ /* 0x000fc20008010853 */
[----:B------:R-:W-:Y:S01]  /*3b80*/  FADD.FTZ R103, R7, R102 ;  /* 0x0000006607677221 */ /* 0x000fe20000010000 */
[----:B------:R-:W-:-:S01]  /*3b90*/  FFMA.FTZ R122, R127, UR40, -R83 ;  /* 0x000000287f7a7c23 */ /* 0x000fc20008010853 */
[--C-:B------:R-:W-:Y:S01]  /*3ba0*/  FFMA.FTZ R112, R123, UR40, -R83.reuse ;  /* 0x000000287b707c23 */ /* 0x100fe20008010853 */
[----:B------:R-:W-:-:S01]  /*3bb0*/  FFMA.FTZ R102, R58, UR40, -R83 ;  /* 0x000000283a667c23 */ /* 0x000fc20008010853 */
[----:B------:R-:W2:Y:S01]  /*3bc0*/  MUFU.EX2 R116, R116 ;  /* 0x0000007400747308 */ /* 0x000ea20000000800 */
[----:B0-----:R-:W-:-:S01]  /*3bd0*/  FADD.FTZ R130, R79, R80 ;  /* 0x000000504f827221 */ /* 0x001fc20000010000 */
[----:B------:R-:W-:Y:S01]  /*3be0*/  @!P2 PRMT R58, RZ, 0x654, R4 ;  /* 0x00000654ff3aa816 */ /* 0x000fe20000000004 */
[----:B------:R-:W-:-:S01]  /*3bf0*/  FFMA.FTZ R121, R126, UR40, -R83 ;  /* 0x000000287e797c23 */ /* 0x000fc20008010853 */
[--C-:B------:R-:W-:Y:S01]  /*3c00*/  FFMA.FTZ R120, R131, UR40, -R83.reuse ;  /* 0x0000002883787c23 */ /* 0x100fe20008010853 */
[----:B------:R-:W-:-:S01]  /*3c10*/  FFMA.FTZ R123, R134, UR40, -R83 ;  /* 0x00000028867b7c23 */ /* 0x000fc20008010853 */
[----:B------:R0:W-:Y:S01]  /*3c20*/  @!P2 SYNCS.ARRIVE.TRANS64.RED.A1T0 RZ, [R58+URZ], RZ ;  /* 0x000000ff3affa9a7 */ /* 0x0001e2000810043f */
[----:B------:R-:W-:-:S01]  /*3c30*/  FFMA.FTZ R126, R135, UR40, -R83 ;  /* 0x00000028877e7c23 */ /* 0x000fc20008010853 */
[----:B------:R-:W3:Y:S01]  /*3c40*/  MUFU.EX2 R81, R81 ;  /* 0x0000005100517308 */ /* 0x000ee20000000800 */
[----:B-1----:R-:W-:-:S01]  /*3c50*/  FADD.FTZ R127, R109, R130 ;  /* 0x000000826d7f7221 */ /* 0x002fc20000010000 */
[----:B------:R-:W-:Y:S01]  /*3c60*/  FADD.FTZ R130, R12, R103 ;  /* 0x000000670c827221 */ /* 0x000fe20000010000 */
[----:B------:R-:W-:-:S01]  /*3c70*/  FFMA.FTZ R106, R106, UR40, -R83 ;  /* 0x000000286a6a7c23 */ /* 0x000fc20008010853 */
[--C-:B------:R-:W-:Y:S01]  /*3c80*/  FFMA.FTZ R107, R107, UR40, -R83.reuse ;  /* 0x000000286b6b7c23 */ /* 0x100fe20008010853 */
[----:B------:R-:W-:-:S01]  /*3c90*/  FFMA.FTZ R66, R66, UR40, -R83 ;  /* 0x0000002842427c23 */ /* 0x000fc20008010853 */
[----:B------:R-:W-:Y:S01]  /*3ca0*/  FADD.FTZ R103, R9, R130 ;  /* 0x0000008209677221 */ /* 0x000fe20000010000 */
[----:B0-----:R-:W-:-:S01]  /*3cb0*/  FFMA.FTZ R58, R62, UR40, -R83 ;  /* 0x000000283e3a7c23 */ /* 0x001fc20008010853 */
[----:B------:R-:W0:Y:S01]  /*3cc0*/  MUFU.EX2 R82, R82 ;  /* 0x0000005200527308 */ /* 0x000e220000000800 */
[----:B--2---:R-:W-:-:S01]  /*3cd0*/  FADD.FTZ R132, R116, R127 ;  /* 0x0000007f74847221 */ /* 0x004fc20000010000 */
[----:B------:R-:W-:Y:S01]  /*3ce0*/  FADD.FTZ R130, R10, R103 ;  /* 0x000000670a827221 */ /* 0x000fe20000010000 */
[----:B------:R-:W-:-:S01]  /*3cf0*/  FFMA.FTZ R67, R67, UR40, -R83 ;  /* 0x0000002843437c23 */ /* 0x000fc20008010853 */
[--C-:B------:R-:W-:Y:S01]  /*3d00*/  FFMA.FTZ R90, R90, UR40, -R83.reuse ;  /* 0x000000285a5a7c23 */ /* 0x100fe20008010853 */
[----:B------:R-:W-:-:S01]  /*3d10*/  FFMA.FTZ R91, R91, UR40, -R83 ;  /* 0x000000285b5b7c23 */ /* 0x000fc20008010853 */
[----:B------:R-:W-:Y:S01]  /*3d20*/  FADD.FTZ R103, R13, R130 ;  /* 0x000000820d677221 */ /* 0x000fe20000010000 */
[----:B------:R-:W-:-:S01]  /*3d30*/  FFMA.FTZ R59, R59, UR40, -R83 ;  /* 0x000000283b3b7c23 */ /* 0x000fc20008010853 */
[----:B------:R-:W1:Y:S01]  /*3d40*/  MUFU.EX2 R117, R117 ;  /* 0x0000007500757308 */ /* 0x000e620000000800 */
[----:B---3--:R-:W-:-:S01]  /*3d50*/  FADD.FTZ R127, R81, R132 ;  /* 0x00000084517f7221 */ /* 0x008fc20000010000 */
[--C-:B------:R-:W-:Y:S01]  /*3d60*/  FFMA.FTZ R63, R63, UR40, -R83.reuse ;  /* 0x000000283f3f7c23 */ /* 0x100fe20008010853 */
[----:B------:R-:W-:-:S01]  /*3d70*/  FFMA.FTZ R70, R70, UR40, -R83 ;  /* 0x0000002846467c23 */ /* 0x000fc20008010853 */
[--C-:B------:R-:W-:Y:S01]  /*3d80*/  FFMA.FTZ R71, R71, UR40, -R83.reuse ;  /* 0x0000002847477c23 */ /* 0x100fe20008010853 */
[----:B------:R-:W-:-:S01]  /*3d90*/  FFMA.FTZ R46, R46, UR40, -R83 ;  /* 0x000000282e2e7c23 */ /* 0x000fc20008010853 */
[--C-:B------:R-:W-:Y:S01]  /*3da0*/  FFMA.FTZ R47, R47, UR40, -R83.reuse ;  /* 0x000000282f2f7c23 */ /* 0x100fe20008010853 */
[----:B------:R-:W-:-:S01]  /*3db0*/  FFMA.FTZ R50, R50, UR40, -R83 ;  /* 0x0000002832327c23 */ /* 0x000fc20008010853 */
[----:B------:R-:W2:Y:S01]  /*3dc0*/  MUFU.EX2 R124, R124 ;  /* 0x0000007c007c7308 */ /* 0x000ea20000000800 */
[----:B0-----:R-:W-:-:S01]  /*3dd0*/  FADD.FTZ R62, R82, R127 ;  /* 0x0000007f523e7221 */ /* 0x001fc20000010000 */
[--C-:B------:R-:W-:Y:S01]  /*3de0*/  FFMA.FTZ R51, R51, UR40, -R83.reuse ;  /* 0x0000002833337c23 */ /* 0x100fe20008010853 */
[----:B------:R-:W-:-:S01]  /*3df0*/  FFMA.FTZ R54, R54, UR40, -R83 ;  /* 0x0000002836367c23 */ /* 0x000fc20008010853 */
[--C-:B------:R-:W-:Y:S01]  /*3e00*/  FFMA.FTZ R55, R55, UR40, -R83.reuse ;  /* 0x0000002837377c23 */ /* 0x100fe20008010853 */
[----:B------:R-:W-:-:S01]  /*3e10*/  FFMA.FTZ R27, R27, UR40, -R83 ;  /* 0x000000281b1b7c23 */ /* 0x000fc20008010853 */
[--C-:B------:R-:W-:Y:S01]  /*3e20*/  FFMA.FTZ R30, R30, UR40, -R83.reuse ;  /* 0x000000281e1e7c23 */ /* 0x100fe20008010853 */
[----:B------:R-:W-:-:S01]  /*3e30*/  FFMA.FTZ R72, R72, UR40, -R83 ;  /* 0x0000002848487c23 */ /* 0x000fc20008010853 */
[----:B------:R-:W-:Y:S01]  /*3e40*/  MUFU.EX2 R85, R85 ;  /* 0x0000005500557308 */ /* 0x000fe20000000800 */
[----:B-1----:R-:W-:-:S01]  /*3e50*/  FADD.FTZ R127, R117, R62 ;  /* 0x0000003e757f7221 */ /* 0x002fc20000010000 */
[----:B------:R-:W-:Y:S01]  /*3e60*/  FADD.FTZ R62, R20, R103 ;  /* 0x00000067143e7221 */ /* 0x000fe20000010000 */
[----:B------:R-:W-:-:S01]  /*3e70*/  FFMA.FTZ R69, R69, UR40, -R83 ;  /* 0x0000002845457c23 */ /* 0x000fc20008010853 */
[--C-:B------:R-:W-:Y:S01]  /*3e80*/  FFMA.FTZ R92, R92, UR40, -R83.reuse ;  /* 0x000000285c5c7c23 */ /* 0x100fe20008010853 */
[----:B------:R-:W-:-:S01]  /*3e90*/  FFMA.FTZ R65, R65, UR40, -R83 ;  /* 0x0000002841417c23 */ /* 0x000fc20008010853 */
[----:B------:R-:W-:Y:S01]  /*3ea0*/  FADD.FTZ R103, R11, R62 ;  /* 0x0000003e0b677221 */ /* 0x000fe20000010000 */
[----:B------:R-:W-:-:S01]  /*3eb0*/  FFMA.FTZ R62, R42, UR40, -R83 ;  /* 0x000000282a3e7c23 */ /* 0x000fc20008010853 */
[----:B------:R-:W-:Y:S01]  /*3ec0*/  MUFU.EX2 R112, R112 ;  /* 0x0000007000707308 */ /* 0x000fe20000000800 */
[----:B------:R-:W-:-:S02]  /*3ed0*/  F2FP.SATFINITE.E4M3.F32.PACK_AB_MERGE_C R201, R116, R109, RZ ;  /* 0x0000006d74c9723e */ /* 0x000fc400048070ff */
[----:B--2---:R-:W-:Y:S02]  /*3ee0*/  F2FP.SATFINITE.E4M3.F32.PACK_AB_MERGE_C R203, R124, R117, RZ ;  /* 0x000000757ccb723e */ /* 0x004fe400048070ff */
[----:B------:R-:W-:Y:S01]  /*3ef0*/  F2FP.SATFINITE.E4M3.F32.PACK_AB_MERGE_C R201, R80, R79, R201 ;  /* 0x0000004f50c9723e */ /* 0x000fe200048070c9 */
[----:B------:R-:W-:Y:S01]  /*3f00*/  IMAD.MOV.U32 R80, RZ, RZ, R87 ;  /* 0x000000ffff507224 */ /* 0x000fe200078e0057 */
[----:B------:R-:W-:Y:S01]  /*3f10*/  F2FP.SATFINITE.E4M3.F32.PACK_AB_MERGE_C R203, R82, R81, R203 ;  /* 0x0000005152cb723e */ /* 0x000fe200048070cb */
[----:B------:R-:W-:Y:S01]  /*3f20*/  MUFU.EX2 R121, R121 ;  /* 0x0000007900797308 */ /* 0x000fe20000000800 */
[--C-:B------:R-:W-:Y:S02]  /*3f30*/  IMAD.MOV.U32 R82, RZ, RZ, R87.reuse ;  /* 0x000000ffff527224 */ /* 0x100fe400078e0057 */
[--C-:B------:R-:W-:Y:S02]  /*3f40*/  IMAD.MOV.U32 R81, RZ, RZ, R87.reuse ;  /* 0x000000ffff517224 */ /* 0x100fe400078e0057 */
[----:B------:R-:W-:-:S03]  /*3f50*/  IMAD.MOV.U32 R79, RZ, RZ, R87 ;  /* 0x000000ffff4f7224 */ /* 0x000fc600078e0057 */
[----:B------:R-:W0:Y:S08]  /*3f60*/  MUFU.EX2 R122, R122 ;  /* 0x0000007a007a7308 */ /* 0x000e300000000800 */
[----:B------:R1:W-:Y:S08]  /*3f70*/  MUFU.EX2 R4, R102 ;  /* 0x0000006600047308 */ /* 0x0003f00000000800 */
[----:B------:R-:W2:Y:S01]  /*3f80*/  MUFU.EX2 R113, R113 ;  /* 0x0000007100717308 */ /* 0x000ea20000000800 */
[----:B-1----:R-:W-:-:S01]  /*3f90*/  FADD.FTZ R102, R124, R127 ;  /* 0x0000007f7c667221 */ /* 0x002fc20000010000 */
[----:B0-----:R-:W-:-:S03]  /*3fa0*/  F2FP.SATFINITE.E4M3.F32.PACK_AB_MERGE_C R205, R122, R121, RZ ;  /* 0x000000797acd723e */ /* 0x001fc600048070ff */
[----:B------:R-:W-:Y:S01]  /*3fb0*/  FADD.FTZ R127, R85, R102 ;  /* 0x00000066557f7221 */ /* 0x000fe20000010000 */
[----:B------:R-:W-:-:S01]  /*3fc0*/  FADD.FTZ R102, R14, R103 ;  /* 0x000000670e667221 */ /* 0x000fc20000010000 */
[C---:B------:R-:W-:Y:S01]  /*3fd0*/  F2FP.SATFINITE.E4M3.F32.PACK_AB_MERGE_C R205, R112.reuse, R85, R205 ;  /* 0x0000005570cd723e */ /* 0x040fe200048070cd */
[----:B------:R-:W0:Y:S01]  /*3fe0*/  MUFU.EX2 R120, R120 ;  /* 0x0000007800787308 */ /* 0x000e220000000800 */
[----:B------:R-:W-:-:S01]  /*3ff0*/  FADD.FTZ R42, R112, R127 ;  /* 0x0000007f702a7221 */ /* 0x000fc20000010000 */
[----:B------:R-:W-:Y:S01]  /*4000*/  FADD.FTZ R103, R21, R102 ;  /* 0x0000006615677221 */ /* 0x000fe20000010000 */
[----:B------:R-:W-:-:S01]  /*4010*/  FFMA.FTZ R102, R43, UR40, -R83 ;  /* 0x000000282b667c23 */ /* 0x000fc20008010853 */
[----:B------:R-:W-:Y:S02]  /*4020*/  IMAD.MOV.U32 R85, RZ, RZ, R87 ;  /* 0x000000ffff557224 */ /* 0x000fe400078e0057 */
[----:B------:R-:W-:-:S01]  /*4030*/  FADD.FTZ R43, R121, R42 ;  /* 0x0000002a792b7221 */ /* 0x000fc20000010000 */
[----:B------:R-:W-:Y:S01]  /*4040*/  FADD.FTZ R130, R28, R103 ;  /* 0x000000671c827221 */ /* 0x000fe20000010000 */
[----:B------:R-:W-:Y:S01]  /*4050*/  IMAD.MOV.U32 R28, RZ, RZ, R87 ;  /* 0x000000ffff1c7224 */ /* 0x000fe200078e0057 */
[----:B------:R-:W1:Y:S01]  /*4060*/  MUFU.EX2 R123, R123 ;  /* 0x0000007b007b7308 */ /* 0x000e620000000800 */
[----:B------:R-:W-:-:S01]  /*4070*/  FADD.FTZ R132, R122, R43 ;  /* 0x0000002b7a847221 */ /* 0x000fc20000010000 */
[----:B------:R-:W-:-:S03]  /*4080*/  FADD.FTZ R43, R15, R130 ;  /* 0x000000820f2b7221 */ /* 0x000fc60000010000 */
[----:B--2---:R-:W-:Y:S01]  /*4090*/  FADD.FTZ R103, R113, R132 ;  /* 0x0000008471677221 */ /* 0x004fe20000010000 */
[----:B------:R-:W-:-:S01]  /*40a0*/  FADD.FTZ R130, R24, R43 ;  /* 0x0000002b18827221 */ /* 0x000fc20000010000 */
[----:B------:R-:W-:Y:S01]  /*40b0*/  IMAD.MOV.U32 R24, RZ, RZ, R87 ;  /* 0x000000ffff187224 */ /* 0x000fe200078e0057 */
[----:B------:R-:W2:Y:S01]  /*40c0*/  MUFU.EX2 R126, R126 ;  /* 0x0000007e007e7308 */ /* 0x000ea20000000800 */
[----:B0-----:R-:W-:-:S01]  /*40d0*/  FADD.FTZ R132, R120, R103 ;  /* 0x0000006778847221 */ /* 0x001fc20000010000 */
[----:B------:R-:W-:Y:S01]  /*40e0*/  FADD.FTZ R103, R25, R130 ;  /* 0x0000008219677221 */ /* 0x000fe20000010000 */
[----:B------:R-:W-:-:S05]  /*40f0*/  IMAD.MOV.U32 R25, RZ, RZ, R87 ;  /* 0x000000ffff197224 */ /* 0x000fca00078e0057 */
[----:B------:R-:W0:Y:S01]  /*4100*/  MUFU.EX2 R106, R106 ;  /* 0x0000006a006a7308 */ /* 0x000e220000000800 */
[----:B-1----:R-:W-:-:S07]  /*4110*/  FADD.FTZ R127, R123, R132 ;  /* 0x000000847b7f7221 */ /* 0x002fce0000010000 */
[----:B------:R-:W1:Y:S01]  /*4120*/  MUFU.EX2 R107, R107 ;  /* 0x0000006b006b7308 */ /* 0x000e620000000800 */
[----:B--2---:R-:W-:-:S01]  /*4130*/  FADD.FTZ R127, R126, R127 ;  /* 0x0000007f7e7f7221 */ /* 0x004fc20000010000 */
[----:B------:R-:W-:-:S04]  /*4140*/  F2FP.SATFINITE.E4M3.F32.PACK_AB_MERGE_C R207, R126, R123, RZ ;  /* 0x0000007b7ecf723e */ /* 0x000fc800048070ff */
[----:B------:R-:W-:Y:S02]  /*4150*/  F2FP.SATFINITE.E4M3.F32.PACK_AB_MERGE_C R207, R120, R113, R207 ;  /* 0x0000007178cf723e */ /* 0x000fe400048070cf */
[----:B------:R-:W2:Y:S08]  /*4160*/  MUFU.EX2 R125, R125 ;  /* 0x0000007d007d7308 */ /* 0x000eb00000000800 */
[----:B------:R3:W-:Y:S08]  /*4170*/  MUFU.EX2 R42, R66 ;  /* 0x00000042002a7308 */ /* 0x0007f00000000800 */
[----:B------:R-:W4:Y:S01]  /*4180*/  MUFU.EX2 R44, R44 ;  /* 0x0000002c002c7308 */ /* 0x000f220000000800 */
[----:B---3--:R-:W-:-:S01]  /*4190*/  FFMA.FTZ R66, R26, UR40, -R83 ;  /* 0x000000281a427c23 */ /* 0x008fc20008010853 */
[----:B------:R-:W-:Y:S01]  /*41a0*/  FADD.FTZ R26, R32, R103 ;  /* 0x00000067201a7221 */ /* 0x000fe20000010000 */
[----:B------:R-:W-:-:S01]  /*41b0*/  FFMA.FTZ R83, R96, UR40, -R83 ;  /* 0x0000002860537c23 */ /* 0x000fc20008010853 */
[----:B------:R-:W-:-:S02]  /*41c0*/  IMAD.MOV.U32 R32, RZ, RZ, R87 ;  /* 0x000000ffff207224 */ /* 0x000fc400078e0057 */
[----:B------:R-:W-:-:S01]  /*41d0*/  FADD.FTZ R103, R29, R26 ;  /* 0x0000001a1d677221 */ /* 0x000fc20000010000 */
[----:B0-----:R-:W-:Y:S01]  /*41e0*/  FADD.FTZ R26, R106, R127 ;  /* 0x0000007f6a1a7221 */ /* 0x001fe20000010000 */
[----:B------:R-:W0:Y:S02]  /*41f0*/  MUFU.EX2 R128, R128 ;  /* 0x0000008000807308 */ /* 0x000e240000000800 */
[----:B------:R-:W-:-:S01]  /*4200*/  FADD.FTZ R130, R36, R103 ;  /* 0x0000006724827221 */ /* 0x000fc20000010000 */
[----:B-1----:R-:W-:-:S04]  /*4210*/  FADD.FTZ R26, R107, R26 ;  /* 0x0000001a6b1a7221 */ /* 0x002fc80000010000 */
[----:B--2---:R-:W-:Y:S01]  /*4220*/  FADD.FTZ R103, R125, R26 ;  /* 0x0000001a7d677221 */ /* 0x004fe20000010000 */
[----:B------:R-:W1:Y:S01]  /*4230*/  MUFU.EX2 R110, R110 ;  /* 0x0000006e006e7308 */ /* 0x000e620000000800 */
[----:B----4-:R-:W-:-:S04]  /*4240*/  F2FP.SATFINITE.E4M3.F32.PACK_AB_MERGE_C R208, R44, R37, RZ ;  /* 0x000000252cd0723e */ /* 0x010fc800048070ff */
[----:B------:R-:W-:Y:S01]  /*4250*/  F2FP.SATFINITE.E4M3.F32.PACK_AB_MERGE_C R208, R36, R29, R208 ;  /* 0x0000001d24d0723e */ /* 0x000fe200048070d0 */
[----:B------:R-:W-:Y:S02]  /*4260*/  IMAD.MOV.U32 R36, RZ, RZ, R87 ;  /* 0x000000ffff247224 */ /* 0x000fe400078e0057 */
[----:B------:R-:W-:Y:S01]  /*4270*/  MUFU.EX2 R40, R40 ;  /* 0x0000002800287308 */ /* 0x000fe20000000800 */
[----:B0-----:R-:W-:-:S01]  /*4280*/  FADD.FTZ R103, R128, R103 ;  /* 0x0000006780677221 */ /* 0x001fc20000010000 */
[----:B------:R-:W-:Y:S01]  /*4290*/  F2FP.SATFINITE.E4M3.F32.PACK_AB_MERGE_C R125, R128, R125, RZ ;  /* 0x0000007d807d723e */ /* 0x000fe200048070ff */
[----:B------:R-:W-:-:S03]  /*42a0*/  IMAD.MOV.U32 R29, RZ, RZ, R87 ;  /* 0x000000ffff1d7224 */ /* 0x000fc600078e0057 */
[----:B------:R-:W-:Y:S02]  /*42b0*/  F2FP.SATFINITE.E4M3.F32.PACK_AB_MERGE_C R209, R107, R106, R125 ;  /* 0x0000006a6bd1723e */ /* 0x000fe4000480707d */
[----:B------:R-:W0:Y:S01]  /*42c0*/  MUFU.EX2 R111, R111 ;  /* 0x0000006f006f7308 */ /* 0x000e220000000800 */
[----:B-1----:R-:W-:-:S07]  /*42d0*/  FADD.FTZ R12, R110, R103 ;  /* 0x000000676e0c7221 */ /* 0x002fce0000010000 */
[----:B------:R-:W1:Y:S08]  /*42e0*/  MUFU.EX2 R74, R74 ;  /* 0x0000004a004a7308 */ /* 0x000e700000000800 */
[----:B------:R2:W-:Y:S01]  /*42f0*/  MUFU.EX2 R43, R67 ;  /* 0x00000043002b7308 */ /* 0x0005e20000000800 */
[----:B0-----:R-:W-:-:S07]  /*4300*/  FADD.FTZ R13, R111, R12 ;  /* 0x0000000c6f0d7221 */ /* 0x001fce0000010000 */
[----:B------:R-:W0:Y:S01]  /*4310*/  MUFU.EX2 R114, R114 ;  /* 0x0000007200727308 */ /* 0x000e220000000800 */
[----:B--2---:R-:W-:-:S01]  /*4320*/  FADD.FTZ R67, R37, R130 ;  /* 0x0000008225437221 */ /* 0x004fc20000010000 */
[----:B------:R-:W-:-:S03]  /*4330*/  IMAD.MOV.U32 R37, RZ, RZ, R87 ;  /* 0x000000ffff257224 */ /* 0x000fc600078e0057 */
[----:B------:R-:W-:Y:S01]  /*4340*/  FADD.FTZ R130, R44, R67 ;  /* 0x000000432c827221 */ /* 0x000fe20000010000 */
[----:B------:R-:W-:Y:S02]  /*4350*/  IMAD.MOV.U32 R44, RZ, RZ, R87 ;  /* 0x000000ffff2c7224 */ /* 0x000fe400078e0057 */
[----:B------:R-:W2:Y:S01]  /*4360*/  MUFU.EX2 R105, R105 ;  /* 0x0000006900697308 */ /* 0x000ea20000000800 */
[----:B------:R-:W-:-:S04]  /*4370*/  FADD.FTZ R67, R33, R130 ;  /* 0x0000008221437221 */ /* 0x000fc80000010000 */
[----:B------:R-:W-:-:S03]  /*4380*/  FADD.FTZ R67, R40, R67 ;  /* 0x0000004328437221 */ /* 0x000fc60000010000 */
[----:B------:R-:W3:Y:S01]  /*4390*/  MUFU.EX2 R115, R115 ;  /* 0x0000007300737308 */ /* 0x000ee20000000800 */
[----:B-1----:R-:W-:-:S01]  /*43a0*/  FADD.FTZ R12, R74, R67 ;  /* 0x000000434a0c7221 */ /* 0x002fc20000010000 */
[----:B0-----:R-:W-:Y:S01]  /*43b0*/  FADD.FTZ R20, R114, R13 ;  /* 0x0000000d72147221 */ /* 0x001fe20000010000 */
[----:B------:R-:W-:-:S05]  /*43c0*/  IMAD.MOV.U32 R67, RZ, RZ, R87 ;  /* 0x000000ffff437224 */ /* 0x000fca00078e0057 */
[----:B------:R-:W0:Y:S01]  /*43d0*/  MUFU.EX2 R90, R90 ;  /* 0x0000005a005a7308 */ /* 0x000e220000000800 */
[----:B--2---:R-:W-:-:S01]  /*43e0*/  FADD.FTZ R12, R105, R12 ;  /* 0x0000000c690c7221 */ /* 0x004fc20000010000 */
[----:B------:R-:W-:-:S03]  /*43f0*/  F2FP.SATFINITE.E4M3.F32.PACK_AB_MERGE_C R74, R105, R74, RZ ;  /* 0x0000004a694a723e */ /* 0x000fc600048070ff */
[----:B------:R-:W-:Y:S01]  /*4400*/  FADD.FTZ R21, R49, R12 ;  /* 0x0000000c31157221 */ /* 0x000fe20000010000 */
[----:B------:R-:W-:Y:S01]  /*4410*/  F2FP.SATFINITE.E4M3.F32.PACK_AB_MERGE_C R210, R40, R33, R74 ;  /* 0x0000002128d2723e */ /* 0x000fe2000480704a */
[----:B------:R-:W-:Y:S01]  /*4420*/  IMAD.MOV.U32 R74, RZ, RZ, R87 ;  /* 0x000000ffff4a7224 */ /* 0x000fe200078e0057 */
[----:B------:R-:W1:Y:S01]  /*4430*/  MUFU.EX2 R76, R76 ;  /* 0x0000004c004c7308 */ /* 0x000e620000000800 */
[----:B---3--:R-:W-:-:S01]  /*4440*/  FADD.FTZ R13, R115, R20 ;  /* 0x00000014730d7221 */ /* 0x008fc20000010000 */
[----:B------:R-:W-:Y:S01]  /*4450*/  F2FP.SATFINITE.E4M3.F32.PACK_AB_MERGE_C R114, R115, R114, RZ ;  /* 0x000000727372723e */ /* 0x000fe200048070ff */
[--C-:B------:R-:W-:Y:S02]  /*4460*/  IMAD.MOV.U32 R40, RZ, RZ, R87.reuse ;  /* 0x000000ffff287224 */ /* 0x100fe400078e0057 */
[----:B------:R-:W-:Y:S01]  /*4470*/  IMAD.MOV.U32 R33, RZ, RZ, R87 ;  /* 0x000000ffff217224 */ /* 0x000fe200078e0057 */
[----:B------:R-:W-:Y:S02]  /*4480*/  F2FP.SATFINITE.E4M3.F32.PACK_AB_MERGE_C R211, R111, R110, R114 ;  /* 0x0000006e6fd3723e */ /* 0x000fe40004807072 */
[----:B------:R-:W2:Y:S01]  /*4490*/  MUFU.EX2 R91, R91 ;  /* 0x0000005b005b7308 */ /* 0x000ea20000000800 */
[----:B0-----:R-:W-:-:S07]  /*44a0*/  FADD.FTZ R12, R90, R13 ;  /* 0x0000000d5a0c7221 */ /* 0x001fce0000010000 */
[----:B------:R-:W0:Y:S01]  /*44b0*/  MUFU.EX2 R86, R86 ;  /* 0x0000005600567308 */ /* 0x000e220000000800 */
[----:B-1----:R-:W-:-:S07]  /*44c0*/  FADD.FTZ R21, R76, R21 ;  /* 0x000000154c157221 */ /* 0x002fce0000010000 */
[----:B------:R-:W1:Y:S01]  /*44d0*/  MUFU.EX2 R118, R118 ;  /* 0x0000007600767308 */ /* 0x000e620000000800 */
[----:B--2---:R-:W-:-:S07]  /*44e0*/  FADD.FTZ R13, R91, R12 ;  /* 0x0000000c5b0d7221 */ /* 0x004fce0000010000 */
[----:B------:R-:W2:Y:S01]  /*44f0*/  MUFU.EX2 R93, R93 ;  /* 0x0000005d005d7308 */ /* 0x000ea20000000800 */
[----:B0-----:R-:W-:-:S07]  /*4500*/  FADD.FTZ R12, R86, R21 ;  /* 0x00000015560c7221 */ /* 0x001fce0000010000 */
[----:B------:R-:W0:Y:S01]  /*4510*/  MUFU.EX2 R119, R119 ;  /* 0x0000007700777308 */ /* 0x000e220000000800 */
[----:B-1----:R-:W-:-:S07]  /*4520*/  FADD.FTZ R20, R118, R13 ;  /* 0x0000000d76147221 */ /* 0x002fce0000010000 */
[----:B------:R-:W1:Y:S01]  /*4530*/  MUFU.EX2 R84, R84 ;  /* 0x0000005400547308 */ /* 0x000e620000000800 */
[----:B--2---:R-:W-:-:S01]  /*4540*/  FADD.FTZ R13, R93, R12 ;  /* 0x0000000c5d0d7221 */ /* 0x004fc20000010000 */
[----:B------:R-:W-:-:S04]  /*4550*/  F2FP.SATFINITE.E4M3.F32.PACK_AB_MERGE_C R86, R93, R86, RZ ;  /* 0x000000565d56723e */ /* 0x000fc800048070ff */
[----:B------:R-:W-:Y:S01]  /*4560*/  F2FP.SATFINITE.E4M3.F32.PACK_AB_MERGE_C R212, R76, R49, R86 ;  /* 0x000000314cd4723e */ /* 0x000fe20004807056 */
[----:B------:R-:W-:Y:S01]  /*4570*/  IMAD.MOV.U32 R86, RZ, RZ, R87 ;  /* 0x000000ffff567224 */ /* 0x000fe200078e0057 */
[----:B------:R-:W2:Y:S01]  /*4580*/  MUFU.EX2 R94, R94 ;  /* 0x0000005e005e7308 */ /* 0x000ea20000000800 */
[----:B0-----:R-:W-:-:S01]  /*4590*/  FADD.FTZ R21, R119, R20 ;  /* 0x0000001477157221 */ /* 0x001fc20000010000 */
[----:B------:R-:W-:Y:S01]  /*45a0*/  F2FP.SATFINITE.E4M3.F32.PACK_AB_MERGE_C R118, R119, R118, RZ ;  /* 0x000000767776723e */ /* 0x000fe200048070ff */
[--C-:B------:R-:W-:Y:S02]  /*45b0*/  IMAD.MOV.U32 R76, RZ, RZ, R87.reuse ;  /* 0x000000ffff4c7224 */ /* 0x100fe400078e0057 */
[----:B------:R-:W-:Y:S01]  /*45c0*/  IMAD.MOV.U32 R49, RZ, RZ, R87 ;  /* 0x000000ffff317224 */ /* 0x000fe200078e0057 */
[----:B------:R-:W-:Y:S02]  /*45d0*/  F2FP.SATFINITE.E4M3.F32.PACK_AB_MERGE_C R213, R91, R90, R118 ;  /* 0x0000005a5bd5723e */ /* 0x000fe40004807076 */
[----:B------:R-:W0:Y:S01]  /*45e0*/  MUFU.EX2 R95, R95 ;  /* 0x0000005f005f7308 */ /* 0x000e220000000800 */
[----:B-1----:R-:W-:-:S04]  /*45f0*/  FADD.FTZ R12, R84, R13 ;  /* 0x0000000d540c7221 */ /* 0x002fc80000010000 */
[----:B------:R-:W-:-:S03]  /*4600*/  FADD.FTZ R13, R89, R12 ;  /* 0x0000000c590d7221 */ /* 0x000fc60000010000 */
[----:B------:R-:W1:Y:S01]  /*4610*/  MUFU.EX2 R88, R88 ;  /* 0x0000005800587308 */ /* 0x000e620000000800 */
[----:B--2---:R-:W-:-:S07]  /*4620*/  FADD.FTZ R20, R94, R21 ;  /* 0x000000155e147221 */ /* 0x004fce0000010000 */
[----:B------:R-:W2:Y:S01]  /*4630*/  MUFU.EX2 R98, R98 ;  /* 0x0000006200627308 */ /* 0x000ea20000000800 */
[----:B0-----:R-:W-:-:S07]  /*4640*/  FADD.FTZ R5, R95, R20 ;  /* 0x000000145f057221 */ /* 0x001fce0000010000 */
[----:B------:R-:W0:Y:S01]  /*4650*/  MUFU.EX2 R99, R99 ;  /* 0x0000006300637308 */ /* 0x000e220000000800 */
[----:B-1----:R-:W-:-:S01]  /*4660*/  FADD.FTZ R8, R88, R13 ;  /* 0x0000000d58087221 */ /* 0x002fc20000010000 */
[----:B------:R-:W-:-:S03]  /*4670*/  F2FP.SATFINITE.E4M3.F32.PACK_AB_MERGE_C R88, R97, R88, RZ ;  /* 0x000000586158723e */ /* 0x000fc600048070ff */
[----:B------:R-:W-:Y:S01]  /*4680*/  FADD.FTZ R97, R97, R8 ;  /* 0x0000000861617221 */ /* 0x000fe20000010000 */
[----:B------:R-:W-:Y:S01]  /*4690*/  F2FP.SATFINITE.E4M3.F32.PACK_AB_MERGE_C R214, R89, R84, R88 ;  /* 0x0000005459d6723e */ /* 0x000fe20004807058 */
[----:B------:R-:W-:Y:S01]  /*46a0*/  IMAD.MOV.U32 R84, RZ, RZ, R87 ;  /* 0x000000ffff547224 */ /* 0x000fe200078e0057 */
[----:B------:R-:W1:Y:S01]  /*46b0*/  MUFU.EX2 R56, R56 ;  /* 0x0000003800387308 */ /* 0x000e620000000800 */
[----:B--2---:R-:W-:-:S07]  /*46c0*/  FADD.FTZ R10, R98, R5 ;  /* 0x00000005620a7221 */ /* 0x004fce0000010000 */
[----:B------:R-:W2:Y:S01]  /*46d0*/  MUFU.EX2 R57, R57 ;  /* 0x0000003900397308 */ /* 0x000ea20000000800 */
[C---:B0-----:R-:W-:Y:S01]  /*46e0*/  F2FP.SATFINITE.E4M3.F32.PACK_AB_MERGE_C R98, R99.reuse, R98, RZ ;  /* 0x000000626362723e */ /* 0x041fe200048070ff */
[----:B------:R-:W-:-:S03]  /*46f0*/  FADD.FTZ R99, R99, R10 ;  /* 0x0000000a63637221 */ /* 0x000fc60000010000 */
[----:B------:R-:W-:Y:S01]  /*4700*/  F2FP.SATFINITE.E4M3.F32.PACK_AB_MERGE_C R215, R95, R94, R98 ;  /* 0x0000005e5fd7723e */ /* 0x000fe20004807062 */
[----:B------:R-:W-:-:S02]  /*4710*/  FADD.FTZ R10, R4, R99 ;  /* 0x00000063040a7221 */ /* 0x000fc40000010000 */
        /* <DEDUP_REMOVED lines=9> */
[----:B--2---:R-:W-:-:S07]  /*47b0*/  FADD.FTZ R10, R58, R9 ;  /* 0x000000093a0a7221 */ /* 0x004fce0000010000 */
[----:B------:R-:W2:Y:S01]  /*47c0*/  MUFU.EX2 R64, R64 ;  /* 0x0000004000407308 */ /* 0x000ea20000000800 */
[C---:B0-----:R-:W-:Y:S01]  /*47d0*/  F2FP.SATFINITE.E4M3.F32.PACK_AB_MERGE_C R60, R61.reuse, R60, RZ ;  /* 0x0000003c3d3c723e */ /* 0x041fe200048070ff */
[----:B------:R-:W-:-:S03]  /*47e0*/  FADD.FTZ R61, R61, R8 ;  /* 0x000000083d3d7221 */ /* 0x000fc60000010000 */
[----:B------:R-:W-:Y:S01]  /*47f0*/  F2FP.SATFINITE.E4M3.F32.PACK_AB_MERGE_C R216, R57, R56, R60 ;  /* 0x0000003839d8723e */ /* 0x000fe2000480703c */
[--C-:B------:R-:W-:Y:S02]  /*4800*/  IMAD.MOV.U32 R60, RZ, RZ, R87.reuse ;  /* 0x000000ffff3c7224 */ /* 0x100fe400078e0057 */
[----:B------:R-:W0:Y:S01]  /*4810*/  MUFU.EX2 R68, R68 ;  /* 0x0000004400447308 */ /* 0x000e220000000800 */
[C---:B-1----:R-:W-:Y:S01]  /*4820*/  F2FP.SATFINITE.E4M3.F32.PACK_AB_MERGE_C R58, R63.reuse, R58, RZ ;  /* 0x0000003a3f3a723e */ /* 0x042fe200048070ff */
[----:B------:R-:W-:Y:S01]  /*4830*/  FADD.FTZ R63, R63, R10 ;  /* 0x0000000a3f3f7221 */ /* 0x000fe20000010000 */
[----:B------:R-:W-:Y:S02]  /*4840*/  IMAD.MOV.U32 R57, RZ, RZ, R87 ;  /* 0x000000ffff397224 */ /* 0x000fe400078e0057 */
[----:B------:R-:W-:Y:S01]  /*4850*/  F2FP.SATFINITE.E4M3.F32.PACK_AB_MERGE_C R217, R59, R4, R58 ;  /* 0x000000043bd9723e */ /* 0x000fe2000480703a */
[----:B------:R-:W-:-:S01]  /*4860*/  FADD.FTZ R10, R42, R63 ;  /* 0x0000003f2a0a7221 */ /* 0x000fc20000010000 */
[----:B------:R-:W-:Y:S01]  /*4870*/  IMAD.MOV.U32 R63, RZ, RZ, R87 ;  /* 0x000000ffff3f7224 */ /* 0x000fe200078e0057 */
[----:B------:R-:W1:Y:S01]  /*4880*/  MUFU.EX2 R70, R70 ;  /* 0x0000004600467308 */ /* 0x000e620000000800 */
[----:B--2---:R-:W-:-:S01]  /*4890*/  FADD.FTZ R8, R64, R61 ;  /* 0x0000003d40087221 */ /* 0x004fc20000010000 */
[----:B------:R-:W-:Y:S01]  /*48a0*/  FADD.FTZ R9, R43, R10 ;  /* 0x0000000a2b097221 */ /* 0x000fe20000010000 */
[----:B------:R-:W-:-:S02]  /*48b0*/  IMAD.MOV.U32 R61, RZ, RZ, R87 ;  /* 0x000000ffff3d7224 */ /* 0x000fc400078e0057 */
[----:B------:R-:W-:Y:S01]  /*48c0*/  FADD.FTZ R5, R101, R8 ;  /* 0x0000000865057221 */ /* 0x000fe20000010000 */
[----:B------:R-:W-:Y:S02]  /*48d0*/  IMAD.MOV.U32 R59, RZ, RZ, R87 ;  /* 0x000000ffff3b7224 */ /* 0x000fe400078e0057 */
[----:B------:R-:W2:Y:S01]  /*48e0*/  MUFU.EX2 R31, R31 ;  /* 0x0000001f001f7308 */ /* 0x000ea20000000800 */
[----:B0-----:R-:W-:-:S01]  /*48f0*/  FADD.FTZ R8, R68, R5 ;  /* 0x0000000544087221 */ /* 0x001fc20000010000 */
[--C-:B------:R-:W-:Y:S02]  /*4900*/  IMAD.MOV.U32 R58, RZ, RZ, R87.reuse ;  /* 0x000000ffff3a7224 */ /* 0x100fe400078e0057 */
[----:B------:R-:W-:-:S04]  /*4910*/  IMAD.MOV.U32 R56, RZ, RZ, R87 ;  /* 0x000000ffff387224 */ /* 0x000fc800078e0057 */
[----:B------:R-:W0:Y:S01]  /*4920*/  MUFU.EX2 R71, R71 ;  /* 0x0000004700477308 */ /* 0x000e220000000800 */
[----:B-1----:R-:W-:-:S07]  /*4930*/  FADD.FTZ R10, R70, R9 ;  /* 0x00000009460a7221 */ /* 0x002fce0000010000 */
[----:B------:R-:W1:Y:S01]  /*4940*/  MUFU.EX2 R26, R62 ;  /* 0x0000003e001a7308 */ /* 0x000e620000000800 */
[C---:B--2---:R-:W-:Y:S01]  /*4950*/  F2FP.SATFINITE.E4M3.F32.PACK_AB_MERGE_C R68, R31.reuse, R68, RZ ;  /* 0x000000441f44723e */ /* 0x044fe200048070ff */
[----:B------:R-:W-:-:S03]  /*4960*/  FADD.FTZ R31, R31, R8 ;  /* 0x000000081f1f7221 */ /* 0x000fc60000010000 */
[----:B------:R-:W-:Y:S01]  /*4970*/  F2FP.SATFINITE.E4M3.F32.PACK_AB_MERGE_C R218, R101, R64, R68 ;  /* 0x0000004065da723e */ /* 0x000fe20004807044 */
[----:B------:R-:W-:-:S01]  /*4980*/  FADD.FTZ R8, R34, R31 ;  /* 0x0000001f22087221 */ /* 0x000fc20000010000 */
[--C-:B------:R-:W-:Y:S01]  /*4990*/  IMAD.MOV.U32 R68, RZ, RZ, R87.reuse ;  /* 0x000000ffff447224 */ /* 0x100fe200078e0057 */
[----:B------:R-:W2:Y:S01]  /*49a0*/  MUFU.EX2 R35, R35 ;  /* 0x0000002300237308 */ /* 0x000ea20000000800 */
[C---:B0-----:R-:W-:Y:S01]  /*49b0*/  F2FP.SATFINITE.E4M3.F32.PACK_AB_MERGE_C R70, R71.reuse, R70, RZ ;  /* 0x000000464746723e */ /* 0x041fe200048070ff */
[----:B------:R-:W-:Y:S01]  /*49c0*/  FADD.FTZ R71, R71, R10 ;  /* 0x0000000a47477221 */ /* 0x000fe20000010000 */
[--C-:B------:R-:W-:Y:S02]  /*49d0*/  IMAD.MOV.U32 R64, RZ, RZ, R87.reuse ;  /* 0x000000ffff407224 */ /* 0x100fe400078e0057 */
[----:B------:R-:W-:Y:S01]  /*49e0*/  F2FP.SATFINITE.E4M3.F32.PACK_AB_MERGE_C R219, R43, R42, R70 ;  /* 0x0000002a2bdb723e */ /* 0x000fe20004807046 */
[----:B------:R-:W-:Y:S02]  /*49f0*/  IMAD.MOV.U32 R70, RZ, RZ, R87 ;  /* 0x000000ffff467224 */ /* 0x000fe400078e0057 */
[----:B------:R-:W0:Y:S01]  /*4a00*/  MUFU.EX2 R7, R102 ;  /* 0x0000006600077308 */ /* 0x000e220000000800 */
[----:B-1----:R-:W-:-:S01]  /*4a10*/  FADD.FTZ R10, R26, R71 ;  /* 0x000000471a0a7221 */ /* 0x002fc20000010000 */
[----:B------:R-:W-:-:S02]  /*4a20*/  IMAD.MOV.U32 R71, RZ, RZ, R87 ;  /* 0x000000ffff477224 */ /* 0x000fc400078e0057 */
[--C-:B------:R-:W-:Y:S02]  /*4a30*/  IMAD.MOV.U32 R62, RZ, RZ, R87.reuse ;  /* 0x000000ffff3e7224 */ /* 0x100fe400078e0057 */
[----:B------:R-:W-:Y:S02]  /*4a40*/  IMAD.MOV.U32 R43, RZ, RZ, R87 ;  /* 0x000000ffff2b7224 */ /* 0x000fe400078e0057 */
[----:B------:R-:W1:Y:S01]  /*4a50*/  MUFU.EX2 R38, R38 ;  /* 0x0000002600267308 */ /* 0x000e620000000800 */
[----:B--2---:R-:W-:-:S01]  /*4a60*/  FADD.FTZ R9, R35, R8 ;  /* 0x0000000823097221 */ /* 0x004fc20000010000 */
[--C-:B------:R-:W-:Y:S02]  /*4a70*/  IMAD.MOV.U32 R42, RZ, RZ, R87.reuse ;  /* 0x000000ffff2a7224 */ /* 0x100fe400078e0057 */
[----:B------:R-:W-:-:S04]  /*4a80*/  IMAD.MOV.U32 R31, RZ, RZ, R87 ;  /* 0x000000ffff1f7224 */ /* 0x000fc800078e0057 */
[----:B------:R-:W2:Y:S01]  /*4a90*/  MUFU.EX2 R46, R46 ;  /* 0x0000002e002e7308 */ /* 0x000ea20000000800 */
[----:B0-----:R-:W-:-:S07]  /*4aa0*/  FADD.FTZ R11, R7, R10 ;  /* 0x0000000a070b7221 */ /* 0x001fce0000010000 */
[----:B------:R-:W0:Y:S01]  /*4ab0*/  MUFU.EX2 R39, R39 ;  /* 0x0000002700277308 */ /* 0x000e220000000800 */
[----:B-1----:R-:W-:-:S07]  /*4ac0*/  FADD.FTZ R8, R38, R9 ;  /* 0x0000000926087221 */ /* 0x002fce0000010000 */
[----:B------:R-:W1:Y:S01]  /*4ad0*/  MUFU.EX2 R47, R47 ;  /* 0x0000002f002f7308 */ /* 0x000e620000000800 */
[----:B--2---:R-:W-:-:S07]  /*4ae0*/  FADD.FTZ R10, R46, R11 ;  /* 0x0000000b2e0a7221 */ /* 0x004fce0000010000 */
[----:B------:R-:W2:Y:S01]  /*4af0*/  MUFU.EX2 R41, R41 ;  /* 0x0000002900297308 */ /* 0x000ea20000000800 */
[----:B0-----:R-:W-:-:S01]  /*4b00*/  FADD.FTZ R8, R39, R8 ;  /* 0x0000000827087221 */ /* 0x001fc20000010000 */
[----:B------:R-:W-:Y:S01]  /*4b10*/  F2FP.SATFINITE.E4M3.F32.PACK_AB_MERGE_C R38, R39, R38, RZ ;  /* 0x000000262726723e */ /* 0x000fe200048070ff */
[----:B------:R-:W-:-:S03]  /*4b20*/  IMAD.MOV.U32 R39, RZ, RZ, R87 ;  /* 0x000000ffff277224 */ /* 0x000fc600078e0057 */
[----:B------:R-:W-:Y:S01]  /*4b30*/  F2FP.SATFINITE.E4M3.F32.PACK_AB_MERGE_C R220, R35, R34, R38 ;  /* 0x0000002223dc723e */ /* 0x000fe20004807026 */
[--C-:B------:R-:W-:Y:S01]  /*4b40*/  IMAD.MOV.U32 R38, RZ, RZ, R87.reuse ;  /* 0x000000ffff267224 */ /* 0x100fe200078e0057 */
[----:B------:R-:W0:Y:S01]  /*4b50*/  MUFU.EX2 R50, R50 ;  /* 0x0000003200327308 */ /* 0x000e220000000800 */
[C---:B-1----:R-:W-:Y:S01]  /*4b60*/  F2FP.SATFINITE.E4M3.F32.PACK_AB_MERGE_C R46, R47.reuse, R46, RZ ;  /* 0x0000002e2f2e723e */ /* 0x042fe200048070ff */
[----:B------:R-:W-:Y:S01]  /*4b70*/  FADD.FTZ R47, R47, R10 ;  /* 0x0000000a2f2f7221 */ /* 0x000fe20000010000 */
[--C-:B------:R-:W-:Y:S02]  /*4b80*/  IMAD.MOV.U32 R35, RZ, RZ, R87.reuse ;  /* 0x000000ffff237224 */ /* 0x100fe400078e0057 */
[----:B------:R-:W-:Y:S01]  /*4b90*/  F2FP.SATFINITE.E4M3.F32.PACK_AB_MERGE_C R221, R7, R26, R46 ;  /* 0x0000001a07dd723e */ /* 0x000fe2000480702e */
[----:B------:R-:W-:Y:S02]  /*4ba0*/  IMAD.MOV.U32 R46, RZ, RZ, R87 ;  /* 0x000000ffff2e7224 */ /* 0x000fe400078e0057 */
[----:B------:R-:W1:Y:S01]  /*4bb0*/  MUFU.EX2 R48, R48 ;  /* 0x0000003000307308 */ /* 0x000e620000000800 */
[----:B--2---:R-:W-:-:S01]  /*4bc0*/  FADD.FTZ R9, R41, R8 ;  /* 0x0000000829097221 */ /* 0x004fc20000010000 */
[----:B------:R-:W-:-:S02]  /*4bd0*/  IMAD.MOV.U32 R34, RZ, RZ, R87 ;  /* 0x000000ffff227224 */ /* 0x000fc400078e0057 */
[----:B------:R-:W-:-:S04]  /*4be0*/  IMAD.MOV.U32 R26, RZ, RZ, R87 ;  /* 0x000000ffff1a7224 */ /* 0x000fc800078e0057 */
[----:B------:R-:W2:Y:S01]  /*4bf0*/  MUFU.EX2 R51, R51 ;  /* 0x0000003300337308 */ /* 0x000ea20000000800 */
[----:B0-----:R-:W-:-:S01]  /*4c00*/  FADD.FTZ R8, R50, R47 ;  /* 0x0000002f32087221 */ /* 0x001fc20000010000 */
[----:B------:R-:W-:-:S06]  /*4c10*/  IMAD.MOV.U32 R47, RZ, RZ, R87 ;  /* 0x000000ffff2f7224 */ /* 0x000fcc00078e0057 */
        /* <DEDUP_REMOVED lines=9> */
[C---:B--2---:R-:W-:Y:S01]  /*4cb0*/  F2FP.SATFINITE.E4M3.F32.PACK_AB_MERGE_C R45, R52.reuse, R45, RZ ;  /* 0x0000002d342d723e */ /* 0x044fe200048070ff */
[----:B------:R-:W-:-:S03]  /*4cc0*/  FADD.FTZ R52, R52, R11 ;  /* 0x0000000b34347221 */ /* 0x000fc60000010000 */
[----:B------:R-:W-:Y:S01]  /*4cd0*/  F2FP.SATFINITE.E4M3.F32.PACK_AB_MERGE_C R222, R48, R41, R45 ;  /* 0x0000002930de723e */ /* 0x000fe2000480702d */
[--C-:B------:R-:W-:Y:S02]  /*4ce0*/  IMAD.MOV.U32 R48, RZ, RZ, R87.reuse ;  /* 0x000000ffff307224 */ /* 0x100fe400078e0057 */
        /* <DEDUP_REMOVED lines=21> */
[----:B------:R2:W3:Y:S01]  /*4e40*/  MUFU.EX2 R5, R72 ;  /* 0x0000004800057308 */ /* 0x0004e20000000800 */
[----:B0-----:R-:W-:-:S07]  /*4e50*/  FADD.FTZ R8, R30, R9 ;  /* 0x000000091e087221 */ /* 0x001fce0000010000 */
[----:B------:R-:W0:Y:S01]  /*4e60*/  MUFU.EX2 R75, R75 ;  /* 0x0000004b004b7308 */ /* 0x000e220000000800 */
[C---:B-1----:R-:W-:Y:S01]  /*4e70*/  F2FP.SATFINITE.E4M3.F32.PACK_AB_MERGE_C R73, R104.reuse, R73, RZ ;  /* 0x000000496849723e */ /* 0x042fe200048070ff */
[----:B------:R-:W-:Y:S01]  /*4e80*/  FADD.FTZ R104, R104, R11 ;  /* 0x0000000b68687221 */ /* 0x000fe20000010000 */
[----:B--2---:R-:W-:Y:S02]  /*4e90*/  IMAD.MOV.U32 R72, RZ, RZ, R87 ;  /* 0x000000ffff487224 */ /* 0x004fe400078e0057 */
[----:B------:R-:W-:Y:S01]  /*4ea0*/  F2FP.SATFINITE.E4M3.F32.PACK_AB_MERGE_C R224, R100, R53, R73 ;  /* 0x0000003564e0723e */ /* 0x000fe20004807049 */
[----:B------:R-:W-:Y:S02]  /*4eb0*/  IMAD.MOV.U32 R73, RZ, RZ, R87 ;  /* 0x000000ffff497224 */ /* 0x000fe400078e0057 */
[----:B------:R-:W1:Y:S01]  /*4ec0*/  MUFU.EX2 R69, R69 ;  /* 0x0000004500457308 */ /* 0x000e620000000800 */
[----:B---3--:R-:W-:-:S01]  /*4ed0*/  FADD.FTZ R8, R5, R8 ;  /* 0x0000000805087221 */ /* 0x008fc20000010000 */
[----:B------:R-:W-:Y:S01]  /*4ee0*/  F2FP.SATFINITE.E4M3.F32.PACK_AB_MERGE_C R30, R5, R30, RZ ;  /* 0x0000001e051e723e */ /* 0x000fe200048070ff */
[----:B------:R-:W-:-:S03]  /*4ef0*/  IMAD.MOV.U32 R53, RZ, RZ, R87 ;  /* 0x000000ffff357224 */ /* 0x000fc600078e0057 */
[----:B------:R-:W-:Y:S01]  /*4f00*/  F2FP.SATFINITE.E4M3.F32.PACK_AB_MERGE_C R225, R27, R66, R30 ;  /* 0x000000421be1723e */ /* 0x000fe2000480701e */
[----:B------:R-:W-:Y:S01]  /*4f10*/  IMAD.MOV.U32 R66, RZ, RZ, R87 ;  /* 0x000000ffff427224 */ /* 0x000fe200078e0057 */
[----:B------:R-:W2:Y:S01]  /*4f20*/  MUFU.EX2 R108, R108 ;  /* 0x0000006c006c7308 */ /* 0x000ea20000000800 */
[----:B0-----:R-:W-:-:S01]  /*4f30*/  FADD.FTZ R5, R75, R104 ;  /* 0x000000684b057221 */ /* 0x001fc20000010000 */
[--C-:B------:R-:W-:Y:S02]  /*4f40*/  IMAD.MOV.U32 R30, RZ, RZ, R87.reuse ;  /* 0x000000ffff1e7224 */ /* 0x100fe400078e0057 */
[----:B------:R-:W-:-:S04]  /*4f50*/  IMAD.MOV.U32 R27, RZ, RZ, R87 ;  /* 0x000000ffff1b7224 */ /* 0x000fc800078e0057 */
[----:B------:R-:W0:Y:S01]  /*4f60*/  MUFU.EX2 R92, R92 ;  /* 0x0000005c005c7308 */ /* 0x000e220000000800 */
[----:B-1----:R-:W-:-:S07]  /*4f70*/  FADD.FTZ R7, R69, R8 ;  /* 0x0000000845077221 */ /* 0x002fce0000010000 */
[----:B------:R-:W-:Y:S01]  /*4f80*/  MUFU.EX2 R65, R65 ;  /* 0x0000004100417308 */ /* 0x000fe20000000800 */
[----:B--2---:R-:W-:-:S07]  /*4f90*/  FADD.FTZ R8, R108, R5 ;  /* 0x000000056c087221 */ /* 0x004fce0000010000 */
[----:B------:R1:W2:Y:S01]  /*4fa0*/  MUFU.EX2 R4, R83 ;  /* 0x0000005300047308 */ /* 0x0002a20000000800 */
[----:B0-----:R-:W-:-:S07]  /*4fb0*/  FADD.FTZ R10, R92, R7 ;  /* 0x000000075c0a7221 */ /* 0x001fce0000010000 */
[----:B------:R-:W0:Y:S01]  /*4fc0*/  MUFU.EX2 R77, R77 ;  /* 0x0000004d004d7308 */ /* 0x000e220000000800 */
[----:B-1----:R-:W-:-:S07]  /*4fd0*/  IMAD.MOV.U32 R83, RZ, RZ, R87 ;  /* 0x000000ffff537224 */ /* 0x002fce00078e0057 */
[----:B------:R-:W1:Y:S01]  /*4fe0*/  MUFU.EX2 R78, R78 ;  /* 0x0000004e004e7308 */ /* 0x000e620000000800 */
[----:B--2---:R-:W-:Y:S01]  /*4ff0*/  F2FP.SATFINITE.E4M3.F32.PACK_AB_MERGE_C R9, R4, R65, RZ ;  /* 0x000000410409723e */ /* 0x004fe200048070ff */
[----:B------:R-:W-:-:S03]  /*5000*/  FADD.FTZ R65, R65, R10 ;  /* 0x0000000a41417221 */ /* 0x000fc60000010000 */
[----:B------:R-:W-:Y:S01]  /*5010*/  F2FP.SATFINITE.E4M3.F32.PACK_AB_MERGE_C R227, R92, R69, R9 ;  /* 0x000000455ce3723e */ /* 0x000fe20004807009 */
[----:B------:R-:W-:-:S01]  /*5020*/  FADD.FTZ R4, R4, R65 ;  /* 0x0000004104047221 */ /* 0x000fc20000010000 */
[----:B------:R-:W-:Y:S02]  /*5030*/  IMAD.MOV.U32 R69, RZ, RZ, R87 ;  /* 0x000000ffff457224 */ /* 0x000fe400078e0057 */
[----:B0-----:R-:W-:-:S01]  /*5040*/  FADD.FTZ R5, R77, R8 ;  /* 0x000000084d057221 */ /* 0x001fc20000010000 */
[----:B------:R-:W-:Y:S01]  /*5050*/  IMAD.MOV.U32 R65, RZ, RZ, R87 ;  /* 0x000000ffff417224 */ /* 0x000fe200078e0057 */
[C---:B-1----:R-:W-:Y:S02]  /*5060*/  F2FP.SATFINITE.E4M3.F32.PACK_AB_MERGE_C R7, R78.reuse, R77, RZ ;  /* 0x0000004d4e07723e */ /* 0x042fe400048070ff */
[----:B------:R-:W-:Y:S01]  /*5070*/  FADD.FTZ R5, R78, R5 ;  /* 0x000000054e057221 */ /* 0x000fe20000010000 */
[----:B------:R-:W-:Y:S01]  /*5080*/  IMAD.MOV.U32 R78, RZ, RZ, R87 ;  /* 0x000000ffff4e7224 */ /* 0x000fe200078e0057 */
[----:B------:R-:W-:Y:S01]  /*5090*/  F2FP.SATFINITE.E4M3.F32.PACK_AB_MERGE_C R226, R108, R75, R7 ;  /* 0x0000004b6ce2723e */ /* 0x000fe20004807007 */
[----:B------:R-:W-:-:S02]  /*50a0*/  IMAD.MOV.U32 R77, RZ, RZ, R87 ;  /* 0x000000ffff4d7224 */ /* 0x000fc400078e0057 */
[----:B------:R-:W-:Y:S01]  /*50b0*/  IMAD.MOV.U32 R75, RZ, RZ, R87 ;  /* 0x000000ffff4b7224 */ /* 0x000fe200078e0057 */
[----:B------:R-:W-:Y:S06]  /*50c0*/  @!P1 BRA `(.L_x_15) ;  /* 0x0000003800109947 */ /* 0x000fec0003800000 */
[----:B------:R-:W-:Y:S01]  /*50d0*/  IMAD.MOV.U32 R9, RZ, RZ, R6 ;  /* 0x000000ffff097224 */ /* 0x000fe200078e0006 */
[----:B------:R-:W-:Y:S01]  /*50e0*/  CS2R R86, SRZ ;  /* 0x0000000000567805 */ /* 0x000fe2000001ff00 */
[----:B------:R-:W-:Y:S01]  /*50f0*/  IMAD.MOV.U32 R7, RZ, RZ, R3 ;  /* 0x000000ffff077224 */ /* 0x000fe200078e0003 */
[----:B------:R-:W-:Y:S02]  /*5100*/  CS2R R84, SRZ ;  /* 0x0000000000547805 */ /* 0x000fe4000001ff00 */
[----:B------:R-:W-:Y:S02]  /*5110*/  CS2R R82, SRZ ;  /* 0x0000000000527805 */ /* 0x000fe4000001ff00 */
[----:B------:R-:W-:Y:S02]  /*5120*/  CS2R R80, SRZ ;  /* 0x0000000000507805 */ /* 0x000fe4000001ff00 */
[----:B------:R-:W-:Y:S02]  /*5130*/  CS2R R78, SRZ ;  /* 0x00000000004e7805 */ /* 0x000fe4000001ff00 */
[----:B------:R-:W-:-:S02]  /*5140*/  CS2R R76, SRZ ;  /* 0x00000000004c7805 */ /* 0x000fc4000001ff00 */
[----:B------:R-:W-:Y:S02]  /*5150*/  CS2R R74, SRZ ;  /* 0x00000000004a7805 */ /* 0x000fe4000001ff00 */
        /* <DEDUP_REMOVED lines=24> */
[----:B------:R-:W-:Y:S01]  /*52e0*/  CS2R R24, SRZ ;  /* 0x0000000000187805 */ /* 0x000fe2000001ff00 */
[----:B------:R-:W-:Y:S01]  /*52f0*/  UIADD3 UR47, UR47, -0x2, URZ ;  /* 0xfffffffe2f2f7890 */ /* 0x000fe2000fffe03f */
[----:B------:R-:W-:Y:S01]  /*5300*/  UMOV UR52, UR44 ;  /* 0x0000002c00347c82 */ /* 0x000fe20008000000 */
[----:B------:R-:W-:-:S10]  /*5310*/  UMOV UR50, UR51 ;  /* 0x0000003300327c82 */ /* 0x000fd40008000000 */
.L_x_25:
[----:B------:R-:W-:Y:S01]  /*5320*/  ISETP.NE.AND P2, PT, RZ, UR37, PT ;  /* 0x00000025ff007c0c */ /* 0x000fe2000bf45270 */
[----:B------:R-:W-:-:S04]  /*5330*/  UISETP.NE.AND UP0, UPT, UR50, 0x1, UPT ;  /* 0x000000013200788c */ /* 0x000fc8000bf05270 */
[----:B------:R-:W-:-:S04]  /*5340*/  USEL UR44, URZ, 0x1, UP0 ;  /* 0x000000013f2c7887 */ /* 0x000fc80008000000 */
[----:B------:R-:W-:-:S04]  /*5350*/  ULOP3.LUT UR44, UR52, UR44, URZ, 0x3c, !UPT ;  /* 0x0000002c342c7292 */ /* 0x000fc8000f8e3c3f */
[----:B------:R-:W-:Y:S08]  /*5360*/  @P2 BRA `(.L_x_16) ;  /* 0x0000000000382947 */ /* 0x000ff00003800000 */
[----:B------:R-:W-:Y:S05]  /*5370*/  @!P0 BRA `(.L_x_17) ;  /* 0x0000000000048947 */ /* 0x000fea0003800000 */
[----:B------:R-:W-:Y:S01]  /*5380*/  BPT.TRAP 0x1 ;  /* 0x000000040000795c */ /* 0x000fe20000300000 */
.L_x_17:
[----:B------:R-:W-:Y:S01]  /*5390*/  UIADD3 UR6, UR50, 0x1, URZ ;  /* 0x0000000132067890 */ /* 0x000fe2000fffe03f */
[----:B------:R-:W-:-:S03]  /*53a0*/  IMAD.U32 R3, RZ, RZ, UR44 ;  /* 0x0000002cff037e24 */ /* 0x000fc6000f8e00ff */
[----:B------:R-:W-:Y:S02]  /*53b0*/  UISETP.NE.AND UP0, UPT, UR6, 0x2, UPT ;  /* 0x000000020600788c */ /* 0x000fe4000bf05270 */
[----:B------:R-:W-:Y:S02]  /*53c0*/  SHF.L.U32 R3, R3, 0x1f, RZ ;  /* 0x0000001f03037819 */ /* 0x000fe400000006ff */
[----:B------:R-:W-:-:S04]  /*53d0*/  USEL UR6, UR6, URZ, UP0 ;  /* 0x0000003f06067287 */ /* 0x000fc80008000000 */
[----:B------:R-:W-:-:S09]  /*53e0*/  ULEA UR6, UR6, UR39, 0x3 ;  /* 0x0000002706067291 */ /* 0x000fd2000f8e183f */
[----:B------:R0:W1:Y:S01]  /*53f0*/  SYNCS.PHASECHK.TRANS64.TRYWAIT P1, [UR6+0x2e830], R3 ;  /* 0x02e83003ff0075a7 */ /* 0x0000620008020146 */
[----:B------:R-:W-:Y:S05]  /*5400*/  @!P0 BRA `(.L_x_18) ;  /* 0x0000000000048947 */ /* 0x000fea0003800000 */
[----:B------:R-:W-:Y:S01]  /*5410*/  BPT.TRAP 0x1 ;  /* 0x000000040000795c */ /* 0x000fe20000300000 */
.L_x_18:
[----:B-1----:R-:W-:Y:S05]  /*5420*/  @P1 BRA `(.L_x_16) ;  /* 0x0000000000081947 */ /* 0x002fea0003800000 */
[----:B------:R-:W1:Y:S02]  /*5430*/  SYNCS.PHASECHK.TRANS64.TRYWAIT P1, [UR6+0x2e830], R3 ;  /* 0x02e83003ff0075a7 */ /* 0x000e640008020146 */
[----:B-1----:R-:W-:Y:S05]  /*5440*/  @!P1 BRA `(.L_x_19) ;  /* 0x0000009000a09947 */ /* 0x002fea0003800000 */
.L_x_16:
[----:B01----:R-:W-:Y:S01]  /*5450*/  VIADD R3, R22, 0x8 ;  /* 0x0000000816037836 */ /* 0x003fe20000000000 */
[----:B------:R-:W-:Y:S01]  /*5460*/  R2UR UR53, R0 ;  /* 0x00000000003572ca */ /* 0x000fe200000e0000 */
[----:B------:R-:W-:Y:S01]  /*5470*/  UIADD3 UR51, UR50, 0x1, URZ ;  /* 0x0000000132337890 */ /* 0x000fe2000fffe03f */
[----:B------:R-:W-:Y:S02]  /*5480*/  UMOV UR19, 0x40000040 ;  /* 0x4000004000137882 */ /* 0x000fe40000000000 */
[----:B------:R0:W-:Y:S01]  /*5490*/  BAR.SYNC.DEFER_BLOCKING R3, 0x100 ;  /* 0x000400030000751d */ /* 0x0001e20000010000 */
[----:B------:R-:W-:-:S04]  /*54a0*/  UISETP.NE.AND UP0, UPT, UR51, 0x2, UPT ;  /* 0x000000023300788c */ /* 0x000fc8000bf05270 */
[----:B------:R-:W-:Y:S01]  /*54b0*/  USEL UR51, UR51, URZ, UP0 ;  /* 0x0000003f33337287 */ /* 0x000fe20008000000 */
[----:B------:R-:W-:Y:S01]  /*54c0*/  UMOV UR20, UR16 ;  /* 0x0000001000147c82 */ /* 0x000fe20008000000 */
[----:B------:R-:W-:Y:S02]  /*54d0*/  UMOV UR21, UR17 ;  /* 0x0000001100157c82 */ /* 0x000fe40008000000 */
[----:B------:R-:W-:Y:S01]  /*54e0*/  UIMAD UR53, UR51, 0x700, UR53 ;  /* 0x00000700333578a4 */ /* 0x000fe2000f8e0235 */
[----:B------:R-:W-:Y:S01]  /*54f0*/  UMOV UR23, 0x40000040 ;  /* 0x4000004000177882 */ /* 0x000fe20000000000 */
[----:B------:R-:W-:Y:S02]  /*5500*/  UMOV UR24, UR16 ;  /* 0x0000001000187c82 */ /* 0x000fe40008000000 */
[----:B------:R-:W-:Y:S02]  /*5510*/  UIADD3 UR22, UR53, 0x100, URZ ;  /* 0x0000010035167890 */ /* 0x000fe4000fffe03f */
[----:B------:R-:W-:-:S02]  /*5520*/  UIADD3 UR26, UR53, 0x200, URZ ;  /* 0x00000200351a7890 */ /* 0x000fc4000fffe03f */
[----:B------:R-:W-:Y:S01]  /*5530*/  UMOV UR18, UR53 ;  /* 0x0000003500127c82 */ /* 0x000fe20008000000 */
[----:B------:R-:W-:Y:S01]  /*5540*/  UMOV UR25, UR17 ;  /* 0x0000001100197c82 */ /* 0x000fe20008000000 */
[----:B------:R-:W-:Y:S01]  /*5550*/  UMOV UR27, 0x40000040 ;  /* 0x40000040001b7882 */ /* 0x000fe20000000000 */
[----:B------:R-:W-:Y:S01]  /*5560*/  UIADD3 UR30, UR53, 0x300, URZ ;  /* 0x00000300351e7890 */ /* 0x000fe2000fffe03f */
[----:B------:R-:W-:Y:S01]  /*5570*/  UMOV UR28, UR16 ;  /* 0x00000010001c7c82 */ /* 0x000fe20008000000 */
[----:B------:R-:W-:Y:S01]  /*5580*/  UMOV UR29, UR17 ;  /* 0x00000011001d7c82 */ /* 0x000fe20008000000 */
[----:B------:R-:W-:Y:S01]  /*5590*/  WARPGROUP.ARRIVE ;  /* 0x00000000000079c5 */ /* 0x000fe20000000000 */
[----:B------:R-:W-:Y:S01]  /*55a0*/  UMOV UR31, 0x40000040 ;  /* 0x40000040001f7882 */ /* 0x000fe20000000000 */
[----:B------:R-:W-:Y:S01]  /*55b0*/  UIADD3 UR34, UR53, 0x400, URZ ;  /* 0x0000040035227890 */ /* 0x000fe2000fffe03f */
[----:B------:R-:W-:Y:S01]  /*55c0*/  UMOV UR32, UR16 ;  /* 0x0000001000207c82 */ /* 0x000fe20008000000 */
[----:B------:R-:W-:-:S02]  /*55d0*/  UMOV UR33, UR17 ;  /* 0x0000001100217c82 */ /* 0x000fc40008000000 */
[----:B------:R-:W-:Y:S01]  /*55e0*/  QGMMA.64x32x32.F32.E4M3.E4M3 R184, gdesc[UR16], RZ, !UPT, gsb0 ;  /* 0x0060000010b879f3 */ /* 0x000fe2000c0008ff */
[----:B------:R-:W-:Y:S01]  /*55f0*/  UMOV UR35, 0x40000040 ;  /* 0x4000004000237882 */ /* 0x000fe20000000000 */
[----:B------:R-:W-:Y:S01]  /*5600*/  UIADD3 UR18, UR53, 0x500, URZ ;  /* 0x0000050035127890 */ /* 0x000fe2000fffe03f */
[----:B------:R-:W-:Y:S01]  /*5610*/  UMOV UR19, 0x40000040 ;  /* 0x4000004000137882 */ /* 0x000fe20000000000 */
[----:B------:R-:W-:Y:S01]  /*5620*/  UIADD3 UR6, UR53, 0x600, URZ ;  /* 0x0000060035067890 */ /* 0x000fe2000fffe03f */
[----:B------:R-:W-:Y:S01]  /*5630*/  UMOV UR7, 0x40000040 ;  /* 0x4000004000077882 */ /* 0x000fe20000000000 */
[----:B------:R-:W-:Y:S01]  /*5640*/  UIADD3 UR10, UR53, 0x602, URZ ;  /* 0x00000602350a7890 */ /* 0x000fe2000fffe03f */
[----:B------:R-:W-:Y:S01]  /*5650*/  UMOV UR11, 0x40000040 ;  /* 0x40000040000b7882 */ /* 0x000fe20000000000 */
[----:B------:R-:W-:Y:S01]  /*5660*/  UIADD3 UR14, UR53, 0x6, URZ ;  /* 0x00000006350e7890 */ /* 0x000fe2000fffe03f */
[----:B------:R-:W-:Y:S01]  /*5670*/  UMOV UR15, 0x40000040 ;  /* 0x40000040000f7882 */ /* 0x000fe20000000000 */
[----:B------:R-:W-:-:S02]  /*5680*/  WARPGROUP.DEPBAR.LE gsb0, 0x0 ;  /* 0x00008000000079c5 */ /* 0x000fc40000010000 */
[----:B------:R-:W-:-:S06]  /*5690*/  WARPGROUP.ARRIVE ;  /* 0x00000000000079c5 */ /* 0x000fcc0000000000 */
[----:B------:R-:W-:Y:S01]  /*56a0*/  QGMMA.64x32x32.F32.E4M3.E4M3 R168, gdesc[UR20], RZ, !UPT, gsb0 ;  /* 0x0060000014a879f3 */ /* 0x000fe2000c0008ff */
[----:B------:R-:W-:Y:S01]  /*56b0*/  UIADD3 UR22, UR53, 0x102, URZ ;  /* 0x0000010235167890 */ /* 0x000fe2000fffe03f */
[----:B------:R-:W-:Y:S01]  /*56c0*/  UMOV UR20, UR4 ;  /* 0x0000000400147c82 */ /* 0x000fe20008000000 */
[----:B------:R-:W-:Y:S01]  /*56d0*/  UMOV UR21, UR5 ;  /* 0x0000000500157c82 */ /* 0x000fe20008000000 */
[----:B------:R-:W-:Y:S01]  /*56e0*/  UMOV UR23, 0x40000040 ;  /* 0x4000004000177882 */ /* 0x000fe20000000000 */
[----:B------:R-:W-:Y:S02]  /*56f0*/  WARPGROUP.DEPBAR.LE gsb0, 0x0 ;  /* 0x00008000000079c5 */ /* 0x000fe40000010000 */
        /* <DEDUP_REMOVED lines=38> */
[----:B------:R-:W-:Y:S01]  /*5960*/  UMOV UR20, UR8 ;  /* 0x0000000800147c82 */ /* 0x000fe20008000000 */
[----:B------:R-:W-:Y:S01]  /*5970*/  UMOV UR21, UR9 ;  /* 0x0000000900157c82 */ /* 0x000fe20008000000 */
        /* <DEDUP_REMOVED lines=31> */
[----:B------:R-:W-:Y:S02]  /*5b70*/  UIADD3 UR6, UR53, 0x604, URZ ;  /* 0x0000060435067890 */ /* 0x000fe4000fffe03f */
        /* <DEDUP_REMOVED lines=46> */
[----:B------:R-:W-:Y:S01]  /*5e60*/  UIADD3 UR53, UR53, 0x606, URZ ;  /* 0x0000060635357890 */ /* 0x000fe2000fffe03f */
[----:B------:R-:W-:Y:S02]  /*5e70*/  WARPGROUP.DEPBAR.LE gsb0, 0x0 ;  /* 0x00008000000079c5 */ /* 0x000fe40000010000 */
[----:B------:R-:W-:-:S06]  /*5e80*/  WARPGROUP.ARRIVE ;  /* 0x00000000000079c5 */ /* 0x000fcc0000000000 */
[----:B------:R-:W-:Y:S03]  /*5e90*/  QGMMA.64x32x32.F32.E4M3.E4M3 R168, gdesc[UR20], R168, gsb0 ;  /* 0x0060000014a879f3 */ /* 0x000fe600080008a8 */
        /* <DEDUP_REMOVED lines=18> */
[----:B0-----:R-:W-:Y:S05]  /*5fc0*/  @P2 BRA `(.L_x_20) ;  /* 0x00000000002c2947 */ /* 0x001fea0003800000 */
[----:B------:R-:W-:Y:S05]  /*5fd0*/  @!P0 BRA `(.L_x_21) ;  /* 0x0000000000048947 */ /* 0x000fea0003800000 */
[----:B------:R-:W-:Y:S01]  /*5fe0*/  BPT.TRAP 0x1 ;  /* 0x000000040000795c */ /* 0x000fe20000300000 */
.L_x_21:
[----:B------:R-:W-:Y:S01]  /*5ff0*/  ULEA UR6, UR50, UR39, 0x3 ;  /* 0x0000002732067291 */ /* 0x000fe2000f8e183f */
[----:B------:R-:W-:-:S05]  /*6000*/  IMAD.U32 R3, RZ, RZ, UR52 ;  /* 0x00000034ff037e24 */ /* 0x000fca000f8e00ff */
[----:B------:R-:W-:-:S04]  /*6010*/  SHF.L.U32 R3, R3, 0x1f, RZ ;  /* 0x0000001f03037819 */ /* 0x000fc800000006ff */
[----:B------:R0:W1:Y:S01]  /*6020*/  SYNCS.PHASECHK.TRANS64.TRYWAIT P1, [UR6+0x2e850], R3 ;  /* 0x02e85003ff0075a7 */ /* 0x0000620008020146 */
[----:B------:R-:W-:Y:S05]  /*6030*/  @!P0 BRA `(.L_x_22) ;  /* 0x0000000000048947 */ /* 0x000fea0003800000 */
[----:B------:R-:W-:Y:S01]  /*6040*/  BPT.TRAP 0x1 ;  /* 0x000000040000795c */ /* 0x000fe20000300000 */
.L_x_22:
[----:B-1----:R-:W-:Y:S05]  /*6050*/  @P1 BRA `(.L_x_20) ;  /* 0x0000000000081947 */ /* 0x002fea0003800000 */
[----:B------:R-:W1:Y:S02]  /*6060*/  SYNCS.PHASECHK.TRANS64.TRYWAIT P1, [UR6+0x2e850], R3 ;  /* 0x02e85003ff0075a7 */ /* 0x000e640008020146 */
[----:B-1----:R-:W-:Y:S05]  /*6070*/  @!P1 BRA `(.L_x_23) ;  /* 0x0000008400ac9947 */ /* 0x002fea0003800000 */
.L_x_20:
[----:B------:R-:W-:Y:S01]  /*6080*/  UIADD3 UR6, UR39, 0x400, URZ ;  /* 0x0000040027067890 */ /* 0x000fe2000fffe03f */
[----:B------:R-:W-:Y:S01]  /*6090*/  WARPGROUP.ARRIVE ;  /* 0x00000000000079c5 */ /* 0x000fe20000000000 */
[----:B------:R-:W-:Y:S01]  /*60a0*/  UMOV UR7, 0xc0000010 ;  /* 0xc000001000077882 */ /* 0x000fe20000000000 */
[----:B-1----:R-:W-:Y:S01]  /*60b0*/  FMNMX.FTZ R6, R184, R7, !PT ;  /* 0x00000007b8067209 */ /* 0x002fe20007810000 */
[----:B------:R-:W-:Y:S01]  /*60c0*/  USHF.R.U32.HI UR6, URZ, 0x4, UR6 ;  /* 0x000000043f067899 */ /* 0x000fe20008011606 */
[----:B------:R-:W-:Y:S02]  /*60d0*/  FMNMX.FTZ R8, R186, R9, !PT ;  /* 0x00000009ba087209 */ /* 0x000fe40007810000 */
[----:B------:R-:W1:Y:S01]  /*60e0*/  S2R R233, SR_TID.X ;  /* 0x0000000000e97919 */ /* 0x000e620000002100 */
[----:B0-----:R-:W-:Y:S01]  /*60f0*/  FMNMX.FTZ R3, R185, R6, !PT ;  /* 0x00000006b9037209 */ /* 0x001fe20007810000 */
[----:B------:R-:W-:Y:S01]  /*6100*/  ULOP3.LUT UR6, UR6, 0x3fff, URZ, 0xc0, !UPT ;  /* 0x00003fff06067892 */ /* 0x000fe2000f8ec03f */
[----:B------:R-:W-:-:S02]  /*6110*/  FMNMX.FTZ R11, R187, R8, !PT ;  /* 0x00000008bb0b7209 */ /* 0x000fc40007810000 */
[----:B------:R-:W-:Y:S01]  /*6120*/  FMNMX.FTZ R6, R188, R3, !PT ;  /* 0x00000003bc067209 */ /* 0x000fe20007810000 */
[----:B------:R-:W-:Y:S01]  /*6130*/  ULOP3.LUT UR6, UR6, 0x10000, URZ, 0xfc, !UPT ;  /* 0x0001000006067892 */ /* 0x000fe2000f8efc3f */
[----:B------:R-:W-:Y:S02]  /*6140*/  FMNMX.FTZ R8, R190, R11, !PT ;  /* 0x0000000bbe087209 */ /* 0x000fe40007810000 */
[----:B------:R-:W-:Y:S01]  /*6150*/  FMNMX.FTZ R3, R189, R6, !PT ;  /* 0x00000006bd037209 */ /* 0x000fe20007810000 */
[----:B------:R-:W-:Y:S01]  /*6160*/  UIMAD UR10, UR50, 0x700, UR6 ;  /* 0x00000700320a78a4 */ /* 0x000fe2000f8e0206 */
[----:B------:R-:W-:Y:S02]  /*6170*/  FMNMX.FTZ R11, R191, R8, !PT ;  /* 0x00000008bf0b7209 */ /* 0x000fe40007810000 */
[----:B------:R-:W-:Y:S02]  /*6180*/  FMNMX.FTZ R6, R192, R3, !PT ;  /* 0x00000003c0067209 */ /* 0x000fe40007810000 */
[----:B------:R-:W-:-:S02]  /*6190*/  FMNMX.FTZ R8, R194, R11, !PT ;  /* 0x0000000bc2087209 */ /* 0x000fc40007810000 */
[----:B------:R-:W-:Y:S01]  /*61a0*/  UMOV UR6, UR10 ;  /* 0x0000000a00067c82 */ /* 0x000fe20008000000 */
[----:B------:R-:W-:Y:S01]  /*61b0*/  FMNMX.FTZ R3, R193, R6, !PT ;  /* 0x00000006c1037209 */ /* 0x000fe20007810000 */
[----:B------:R-:W-:Y:S01]  /*61c0*/  QGMMA.64x128x32.F32.E4M3.E4M3 R24, R200, gdesc[UR4], R24, gsb0 ;  /* 0x01e00004c8187df3 */ /* 0x000fe20008000818 */
[----:B------:R-:W-:Y:S01]  /*61d0*/  UIADD3 UR6, UR10, 0x100, URZ ;  /* 0x000001000a067890 */ /* 0x000fe2000fffe03f */
[----:B------:R-:W-:Y:S01]  /*61e0*/  FMNMX.FTZ R11, R195, R8, !PT ;  /* 0x00000008c30b7209 */ /* 0x000fe20007810000 */
[----:B------:R-:W-:Y:S01]  /*61f0*/  UMOV UR7, 0xc0000010 ;  /* 0xc000001000077882 */ /* 0x000fe20000000000 */
[----:B------:R-:W-:Y:S02]  /*6200*/  FMNMX.FTZ R6, R196, R3, !PT ;  /* 0x00000003c4067209 */ /* 0x000fe40007810000 */
[----:B------:R-:W-:Y:S02]  /*6210*/  FMNMX.FTZ R8, R198, R11, !PT ;  /* 0x0000000bc6087209 */ /* 0x000fe40007810000 */
[----:B------:R-:W-:-:S02]  /*6220*/  FMNMX.FTZ R3, R197, R6, !PT ;  /* 0x00000006c5037209 */ /* 0x000fc40007810000 */
[----:B------:R-:W-:Y:S02]  /*6230*/  FMNMX.FTZ R11, R199, R8, !PT ;  /* 0x00000008c70b7209 */ /* 0x000fe40007810000 */
[----:B------:R-:W-:Y:S02]  /*6240*/  FMNMX.FTZ R6, R168, R3, !PT ;  /* 0x00000003a8067209 */ /* 0x000fe40007810000 */
[----:B------:R-:W-:Y:S02]  /*6250*/  FMNMX.FTZ R8, R170, R11, !PT ;  /* 0x0000000baa087209 */ /* 0x000fe40007810000 */
        /* <DEDUP_REMOVED lines=62> */
[----:B------:R-:W-:Y:S01]  /*6640*/  FMNMX.FTZ R6, R104, R3, !PT ;  /* 0x0000000368067209 */ /* 0x000fe20007810000 */
[----:B------:R-:W-:-:S02]  /*6650*/  WARPGROUP.DEPBAR.LE gsb0, 0x0 ;  /* 0x00008000000079c5 */ /* 0x000fc40000010000 */
[----:B------:R-:W-:Y:S01]  /*6660*/  WARPGROUP.ARRIVE ;  /* 0x00000000000079c5 */ /* 0x000fe20000000000 */
[----:B------:R-:W-:Y:S02]  /*6670*/  FMNMX.FTZ R3, R105, R6, !PT ;  /* 0x0000000669037209 */ /* 0x000fe40007810000 */
[----:B------:R-:W-:Y:S02]  /*6680*/  FMNMX.FTZ R8, R106, R11, !PT ;  /* 0x0000000b6a087209 */ /* 0x000fe40007810000 */
[----:B------:R-:W-:Y:S01]  /*6690*/  FMNMX.FTZ R6, R108, R3, !PT ;  /* 0x000000036c067209 */ /* 0x000fe20007810000 */
[----:B------:R-:W-:Y:S01]  /*66a0*/  QGMMA.64x128x32.F32.E4M3.E4M3 R24, R204, gdesc[UR4], R24, gsb0 ;  /* 0x01e00004cc187df3 */ /* 0x000fe20008000818 */
[----:B------:R-:W-:Y:S01]  /*66b0*/  UIADD3 UR6, UR10, 0x200, URZ ;  /* 0x000002000a067890 */ /* 0x000fe2000fffe03f */
[----:B------:R-:W-:Y:S01]  /*66c0*/  FMNMX.FTZ R11, R107, R8, !PT ;  /* 0x000000086b0b7209 */ /* 0x000fe20007810000 */
[----:B------:R-:W-:Y:S01]  /*66d0*/  UMOV UR7, 0xc0000010 ;  /* 0xc000001000077882 */ /* 0x000fe20000000000 */
        /* <DEDUP_REMOVED lines=26> */
[----:B-1----:R-:W-:Y:S01]  /*6880*/  LOP3.LUT P1, RZ, R233, 0x7f, RZ, 0xc0, !PT ;  /* 0x0000007fe9ff7812 */ /* 0x002fe2000782c0ff */
[----:B------:R-:W0:Y:S01]  /*6890*/  SHFL.BFLY PT, R3, R10, 0x2, 0x1f ;  /* 0x0c401f000a037f89 */ /* 0x000e2200000e0000 */
[----:B------:R-:W-:-:S05]  /*68a0*/  FMNMX.FTZ R8, R103, R8, !PT ;  /* 0x0000000867087209 */ /* 0x000fca0007810000 */
[----:B------:R-:W1:Y:S01]  /*68b0*/  SHFL.BFLY PT, R13, R8, 0x2, 0x1f ;  /* 0x0c401f00080d7f89 */ /* 0x000e6200000e0000 */
[----:B0-----:R-:W-:Y:S01]  /*68c0*/  FMNMX.FTZ R11, R10, R3, !PT ;  /* 0x000000030a0b7209 */ /* 0x001fe20007810000 */
[----:B------:R-:W-:-:S04]  /*68d0*/  IMAD.U32 R10, RZ, RZ, UR40 ;  /* 0x00000028ff0a7e24 */ /* 0x000fc8000f8e00ff */
[----:B------:R-:W0:Y:S01]  /*68e0*/  SHFL.BFLY PT, R6, R11, 0x1, 0x1f ;  /* 0x0c201f000b067f89 */ /* 0x000e2200000e0000 */
[----:B-1----:R-:W-:-:S05]  /*68f0*/  FMNMX.FTZ R13, R8, R13, !PT ;  /* 0x0000000d080d7209 */ /* 0x002fca0007810000 */
[----:B------:R-:W1:Y:S01]  /*6900*/  SHFL.BFLY PT, R12, R13, 0x1, 0x1f ;  /* 0x0c201f000d0c7f89 */ /* 0x000e6200000e0000 */
[----:B0-----:R-:W-:-:S05]  /*6910*/  FMNMX.FTZ R3, R11, R6, !PT ;  /* 0x000000060b037209 */ /* 0x001fca0007810000 */
[----:B------:R-:W-:Y:S01]  /*6920*/  FADD.FTZ R7, -R3, R7 ;  /* 0x0000000703077221 */ /* 0x000fe20000010100 */
[----:B-1----:R-:W-:-:S03]  /*6930*/  FMNMX.FTZ R6, R13, R12, !PT ;  /* 0x0000000c0d067209 */ /* 0x002fc60007810000 */
[----:B------:R-:W-:Y:S02]  /*6940*/  FMUL.FTZ R8, R7, UR40 ;  /* 0x0000002807087c20 */ /* 0x000fe40008410000 */
[----:B------:R-:W-:-:S01]  /*6950*/  FADD.FTZ R7, -R6, R9 ;  /* 0x0000000906077221 */ /* 0x000fc20000010100 */
[----:B------:R-:W-:-:S03]  /*6960*/  FFMA.FTZ R9, R3, R10, -8 ;  /* 0xc100000003097423 */ /* 0x000fc6000001000a */
[----:B------:R-:W-:Y:S01]  /*6970*/  FMUL.FTZ R7, R7, UR40 ;  /* 0x0000002807077c20 */ /* 0x000fe20008410000 */
[----:B------:R-:W-:-:S01]  /*6980*/  FFMA.FTZ R10, R185, UR40, -R9 ;  /* 0x00000028b90a7c23 */ /* 0x000fc20008010809 */
[----:B------:R-:W-:Y:S02]  /*6990*/  IMAD.U32 R185, RZ, RZ, UR40 ;  /* 0x00000028ffb97e24 */ /* 0x000fe4000f8e00ff */
[----:B------:R-:W-:-:S01]  /*69a0*/  FFMA.FTZ R11, R184, UR40, -R9 ;  /* 0x00000028b80b7c23 */ /* 0x000fc20008010809 */
[--C-:B------:R-:W-:Y:S01]  /*69b0*/  FFMA.FTZ R12, R188, UR40, -R9.reuse ;  /* 0x00000028bc0c7c23 */ /* 0x100fe20008010809 */
        /* <DEDUP_REMOVED lines=11> */
[----:B------:R-:W-:Y:S01]  /*6a70*/  FFMA.FTZ R180, R180, UR40, -R9 ;  /* 0x00000028b4b47c23 */ /* 0x000fe20008010809 */
[----:B------:R-:W-:-:S02]  /*6a80*/  WARPGROUP.DEPBAR.LE gsb0, 0x0 ;  /* 0x00008000000079c5 */ /* 0x000fc40000010000 */
[----:B------:R-:W-:Y:S01]  /*6a90*/  WARPGROUP.ARRIVE ;  /* 0x00000000000079c5 */ /* 0x000fe20000000000 */
[----:B------:R-:W-:-:S01]  /*6aa0*/  FFMA.FTZ R181, R181, UR40, -R9 ;  /* 0x00000028b5b57c23 */ /* 0x000fc20008010809 */
[--C-:B------:R-:W-:Y:S01]  /*6ab0*/  FFMA.FTZ R152, R152, UR40, -R9.reuse ;  /* 0x0000002898987c23 */ /* 0x100fe20008010809 */
[----:B------:R-:W-:-:S01]  /*6ac0*/  FFMA.FTZ R153, R153, UR40, -R9 ;  /* 0x0000002899997c23 */ /* 0x000fc20008010809 */
[--C-:B------:R-:W-:Y:S01]  /*6ad0*/  FFMA.FTZ R156, R156, UR40, -R9.reuse ;  /* 0x000000289c9c7c23 */ /* 0x100fe20008010809 */
[----:B------:R-:W-:-:S01]  /*6ae0*/  FFMA.FTZ R157, R157, UR40, -R9 ;  /* 0x000000289d9d7c23 */ /* 0x000fc20008010809 */
[----:B------:R-:W-:Y:S01]  /*6af0*/  QGMMA.64x128x32.F32.E4M3.E4M3 R24, R208, gdesc[UR4], R24, gsb0 ;  /* 0x01e00004d0187df3 */ /* 0x000fe20008000818 */
[----:B------:R-:W-:Y:S01]  /*6b00*/  UIADD3 UR6, UR10, 0x300, URZ ;  /* 0x000003000a067890 */ /* 0x000fe2000fffe03f */
[--C-:B------:R-:W-:Y:S01]  /*6b10*/  FFMA.FTZ R160, R160, UR40, -R9.reuse ;  /* 0x00000028a0a07c23 */ /* 0x100fe20008010809 */
[----:B------:R-:W-:Y:S01]  /*6b20*/  UMOV UR7, 0xc0000010 ;  /* 0xc000001000077882 */ /* 0x000fe20000000000 */
        /* <DEDUP_REMOVED lines=35> */
[----:B------:R-:W-:-:S01]  /*6d60*/  FFMA.FTZ R101, R6, R185, -8 ;  /* 0xc100000006657423 */ /* 0x000fc200000100b9 */
[----:B------:R-:W-:Y:S03]  /*6d70*/  MUFU.EX2 R8, R8 ;  /* 0x0000000800087308 */ /* 0x000fe60000000800 */
        /* <DEDUP_REMOVED lines=9> */
[--C-:B------:R-:W-:Y:S01]  /*6e10*/  FFMA.FTZ R170, R170, UR40, -R101.reuse ;  /* 0x00000028aaaa7c23 */ /* 0x100fe20008010865 */
[----:B------:R-:W-:-:S01]  /*6e20*/  FFMA.FTZ R171, R171, UR40, -R101 ;  /* 0x00000028abab7c23 */ /* 0x000fc20008010865 */
[--C-:B------:R-:W-:Y:S01]  /*6e30*/  FFMA.FTZ R174, R174, UR40, -R101.reuse ;  /* 0x00000028aeae7c23 */ /* 0x100fe20008010865 */
[----:B------:R-:W-:-:S01]  /*6e40*/  FFMA.FTZ R175, R175, UR40, -R101 ;  /* 0x00000028afaf7c23 */ /* 0x000fc20008010865 */
        /* <DEDUP_REMOVED lines=8> */
[----:B------:R-:W1:Y:S01]  /*6ed0*/  MUFU.EX2 R184, R184 ;  /* 0x000000b800b87308 */ /* 0x000e620000000800 */
[----:B0-----:R-:W-:-:S01]  /*6ee0*/  FFMA.FTZ R5, R8, R5, R11 ;  /* 0x0000000508057223 */ /* 0x001fc2000001000b */
        /* <DEDUP_REMOVED lines=14> */
[----:B------:R-:W2:Y:S01]  /*6fd0*/  MUFU.EX2 R185, R185 ;  /* 0x000000b900b97308 */ /* 0x000ea20000000800 */
[----:B-1----:R-:W-:-:S01]  /*6fe0*/  FFMA.FTZ R4, R7, R4, R184 ;  /* 0x0000000407047223 */ /* 0x002fc200000100b8 */
[--C-:B------:R-:W-:Y:S01]  /*6ff0*/  FFMA.FTZ R122, R122, UR40, -R101.reuse ;  /* 0x000000287a7a7c23 */ /* 0x100fe20008010865 */
[----:B------:R-:W-:-:S01]  /*7000*/  FFMA.FTZ R123, R123, UR40, -R101 ;  /* 0x000000287b7b7c23 */ /* 0x000fc20008010865 */
[--C-:B------:R-:W-:Y:S01]  /*7010*/  FFMA.FTZ R126, R126, UR40, -R101.reuse ;  /* 0x000000287e7e7c23 */ /* 0x100fe20008010865 */
[----:B------:R-:W-:-:S01]  /*7020*/  FFMA.FTZ R127, R127, UR40, -R101 ;  /* 0x000000287f7f7c23 */ /* 0x000fc20008010865 */
[--C-:B------:R-:W-:Y:S01]  /*7030*/  FFMA.FTZ R130, R130, UR40, -R101.reuse ;  /* 0x0000002882827c23 */ /* 0x100fe20008010865 */
[----:B------:R-:W-:-:S01]  /*7040*/  FFMA.FTZ R131, R131, UR40, -R101 ;  /* 0x0000002883837c23 */ /* 0x000fc20008010865 */
[----:B------:R-:W1:Y:S01]  /*7050*/  MUFU.EX2 R12, R12 ;  /* 0x0000000c000c7308 */ /* 0x000e620000000800 */
[----:B0-----:R-:W-:-:S01]  /*7060*/  FADD.FTZ R5, R10, R5 ;  /* 0x000000050a057221 */ /* 0x001fc20000010000 */
[--C-:B------:R-:W-:Y:S01]  /*7070*/  FFMA.FTZ R134, R134, UR40, -R101.reuse ;  /* 0x0000002886867c23 */ /* 0x100fe20008010865 */
[----:B------:R-:W-:-:S01]  /*7080*/  FFMA.FTZ R135, R135, UR40, -R101 ;  /* 0x0000002887877c23 */ /* 0x000fc20008010865 */
[--C-:B------:R-:W-:Y:S01]  /*7090*/  FFMA.FTZ R106, R106, UR40, -R101.reuse ;  /* 0x000000286a6a7c23 */ /* 0x100fe20008010865 */
[----:B------:R-:W-:-:S01]  /*70a0*/  FFMA.FTZ R107, R107, UR40, -R101 ;  /* 0x000000286b6b7c23 */ /* 0x000fc20008010865 */
[--C-:B------:R-:W-:Y:S01]  /*70b0*/  FFMA.FTZ R110, R110, UR40, -R101.reuse ;  /* 0x000000286e6e7c23 */ /* 0x100fe20008010865 */
[----:B------:R-:W-:-:S01]  /*70c0*/  FFMA.FTZ R111, R111, UR40, -R101 ;  /* 0x000000286f6f7c23 */ /* 0x000fc20008010865 */
[----:B------:R-:W0:Y:S01]  /*70d0*/  MUFU.EX2 R186, R186 ;  /* 0x000000ba00ba7308 */ /* 0x000e220000000800 */
[----:B--2---:R-:W-:-:S01]  /*70e0*/  FADD.FTZ R193, R185, R4 ;  /* 0x00000004b9c17221 */ /* 0x004fc20000010000 */
[--C-:B------:R-:W-:Y:S01]  /*70f0*/  FFMA.FTZ R114, R114, UR40, -R101.reuse ;  /* 0x0000002872727c23 */ /* 0x100fe20008010865 */
[----:B------:R-:W-:-:S01]  /*7100*/  FFMA.FTZ R115, R115, UR40, -R101 ;  /* 0x0000002873737c23 */ /* 0x000fc20008010865 */
[--C-:B------:R-:W-:Y:S01]  /*7110*/  FFMA.FTZ R118, R118, UR40, -R101.reuse ;  /* 0x0000002876767c23 */ /* 0x100fe20008010865 */
[----:B------:R-:W-:-:S01]  /*7120*/  FFMA.FTZ R119, R119, UR40, -R101 ;  /* 0x0000002877777c23 */ /* 0x000fc20008010865 */
[--C-:B------:R-:W-:Y:S01]  /*7130*/  FFMA.FTZ R90, R90, UR40, -R101.reuse ;  /* 0x000000285a5a7c23 */ /* 0x100fe20008010865 */
[----:B------:R-:W-:-:S01]  /*7140*/  FFMA.FTZ R91, R91, UR40, -R101 ;  /* 0x000000285b5b7c23 */ /* 0x000fc20008010865 */
[----:B------:R-:W2:Y:S01]  /*7150*/  MUFU.EX2 R13, R13 ;  /* 0x0000000d000d7308 */ /* 0x000ea20000000800 */
[----:B-1----:R-:W-:-:S01]  /*7160*/  FADD.FTZ R4, R12, R5 ;  /* 0x000000050c047221 */ /* 0x002fc20000010000 */
[--C-:B------:R-:W-:Y:S01]  /*7170*/  FFMA.FTZ R94, R94, UR40, -R101.reuse ;  /* 0x000000285e5e7c23 */ /* 0x100fe20008010865 */
[----:B------:R-:W-:-:S01]  /*7180*/  FFMA.FTZ R95, R95, UR40, -R101 ;  /* 0x000000285f5f7c23 */ /* 0x000fc20008010865 */
[----:B------:R-:W-:Y:S01]  /*7190*/  FFMA.FTZ R98, R98, UR40, -R101 ;  /* 0x0000002862627c23 */ /* 0x000fe20008010865 */
[----:B------:R-:W-:-:S02]  /*71a0*/  IMAD.U32 R195, RZ, RZ, UR51 ;  /* 0x00000033ffc37e24 */ /* 0x000fc4000f8e00ff */
[--C-:B------:R-:W-:Y:S01]  /*71b0*/  FFMA.FTZ R99, R99, UR40, -R101.reuse ;  /* 0x0000002863637c23 */ /* 0x100fe20008010865 */
[----:B------:R-:W-:-:S01]  /*71c0*/  FFMA.FTZ R102, R102, UR40, -R101 ;  /* 0x0000002866667c23 */ /* 0x000fc20008010865 */
[----:B------:R-:W1:Y:S01]  /*71d0*/  MUFU.EX2 R187, R187 ;  /* 0x000000bb00bb7308 */ /* 0x000e620000000800 */
[----:B0-----:R-:W-:-:S01]  /*71e0*/  FADD.FTZ R192, R186, R193 ;  /* 0x000000c1bac07221 */ /* 0x001fc20000010000 */
[----:B------:R-:W-:Y:S01]  /*71f0*/  @!P1 LEA R195, R195, UR39, 0x3 ;  /* 0x00000027c3c39c11 */ /* 0x000fe2000f8e18ff */
[----:B------:R-:W-:-:S05]  /*7200*/  FFMA.FTZ R101, R103, UR40, -R101 ;  /* 0x0000002867657c23 */ /* 0x000fca0008010865 */
[----:B------:R-:W0:Y:S01]  /*7210*/  MUFU.EX2 R14, R14 ;  /* 0x0000000e000e7308 */ /* 0x000e220000000800 */
[----:B--2---:R-:W-:-:S07]  /*7220*/  FADD.FTZ R5, R13, R4 ;  /* 0x000000040d057221 */ /* 0x004fce0000010000 */
[----:B------:R-:W2:Y:S01]  /*7230*/  MUFU.EX2 R188, R188 ;  /* 0x000000bc00bc7308 */ /* 0x000ea20000000800 */
[----:B-1----:R-:W-:-:S07]  /*7240*/  FADD.FTZ R193, R187, R192 ;  /* 0x000000c0bbc17221 */ /* 0x002fce0000010000 */
[----:B------:R-:W1:Y:S01]  /*7250*/  MUFU.EX2 R15, R15 ;  /* 0x0000000f000f7308 */ /* 0x000e620000000800 */
[----:B0-----:R-:W-:-:S01]  /*7260*/  FADD.FTZ R4, R14, R5 ;  /* 0x000000050e047221 */ /* 0x001fc20000010000 */
[----:B------:R-:W-:Y:S02]  /*7270*/  WARPGROUP.DEPBAR.LE gsb0, 0x0 ;  /* 0x00008000000079c5 */ /* 0x000fe40000010000 */
[----:B------:R-:W-:-:S04]  /*7280*/  WARPGROUP.ARRIVE ;  /* 0x00000000000079c5 */ /* 0x000fc80000000000 */
[----:B------:R-:W0:Y:S01]  /*7290*/  MUFU.EX2 R189, R189 ;  /* 0x000000bd00bd7308 */ /* 0x000e220000000800 */
[----:B--2---:R-:W-:-:S01]  /*72a0*/  FADD.FTZ R192, R188, R193 ;  /* 0x000000c1bcc07221 */ /* 0x004fc20000010000 */
[----:B------:R-:W-:Y:S01]  /*72b0*/  QGMMA.64x128x32.F32.E4M3.E4M3 R24, R212, gdesc[UR4], R24, gsb0 ;  /* 0x01e00004d4187df3 */ /* 0x000fe20008000818 */
[----:B------:R-:W-:Y:S01]  /*72c0*/  UIADD3 UR6, UR10, 0x400, URZ ;  /* 0x000004000a067890 */ /* 0x000fe2000fffe03f */
[----:B------:R-:W-:-:S04]  /*72d0*/  UMOV UR7, 0xc0000010 ;  /* 0xc000001000077882 */ /* 0x000fc80000000000 */
[----:B------:R-:W2:Y:S01]  /*72e0*/  MUFU.EX2 R20, R20 ;  /* 0x0000001400147308 */ /* 0x000ea20000000800 */
[----:B-1----:R-:W-:-:S07]  /*72f0*/  FADD.FTZ R5, R15, R4 ;  /* 0x000000040f057221 */ /* 0x002fce0000010000 */
[----:B------:R-:W1:Y:S01]  /*7300*/  MUFU.EX2 R190, R190 ;  /* 0x000000be00be7308 */ /* 0x000e620000000800 */
[----:B0-----:R-:W-:-:S07]  /*7310*/  FADD.FTZ R193, R189, R192 ;  /* 0x000000c0bdc17221 */ /* 0x001fce0000010000 */
[----:B------:R-:W0:Y:S01]  /*7320*/  MUFU.EX2 R21, R21 ;  /* 0x0000001500157308 */ /* 0x000e220000000800 */
[----:B--2---:R-:W-:-:S07]  /*7330*/  FADD.FTZ R4, R20, R5 ;  /* 0x0000000514047221 */ /* 0x004fce0000010000 */
        /* <DEDUP_REMOVED lines=29> */
[----:B--2---:R-:W-:-:S01]  /*7510*/  FADD.FTZ R193, R179, R192 ;  /* 0x000000c0b3c17221 */ /* 0x004fc20000010000 */
[----:B------:R-:W-:Y:S02]  /*7520*/  WARPGROUP.DEPBAR.LE gsb0, 0x0 ;  /* 0x00008000000079c5 */ /* 0x000fe40000010000 */
[----:B------:R-:W-:-:S04]  /*7530*/  WARPGROUP.ARRIVE ;  /* 0x00000000000079c5 */ /* 0x000fc80000000000 */
[----:B------:R-:W2:Y:S01]  /*7540*/  MUFU.EX2 R181, R181 ;  /* 0x000000b500b57308 */ /* 0x000ea20000000800 */
[----:B-1----:R-:W-:-:S01]  /*7550*/  FADD.FTZ R4, R180, R5 ;  /* 0x00000005b4047221 */ /* 0x002fc20000010000 */
[----:B------:R-:W-:Y:S01]  /*7560*/  QGMMA.64x128x32.F32.E4M3.E4M3 R24, R216, gdesc[UR4], R24, gsb0 ;  /* 0x01e00004d8187df3 */ /* 0x000fe20008000818 */
[----:B------:R-:W-:Y:S01]  /*7570*/  UIADD3 UR6, UR10, 0x500, URZ ;  /* 0x000005000a067890 */ /* 0x000fe2000fffe03f */
[----:B------:R-:W-:-:S04]  /*7580*/  UMOV UR7, 0xc0000010 ;  /* 0xc000001000077882 */ /* 0x000fc80000000000 */
        /* <DEDUP_REMOVED lines=40> */
[----:B0-----:R-:W-:-:S04]  /*7810*/  FADD.FTZ R193, R167, R192 ;  /* 0x000000c0a7c17221 */ /* 0x001fc80000010000 */
[----:B------:R-:W0:Y:S01]  /*7820*/  MUFU.EX2 R138, R138 ;  /* 0x0000008a008a7308 */ /* 0x000e220000000800 */
[----:B------:R-:W-:-:S07]  /*7830*/  UMOV UR7, 0xc0000010 ;  /* 0xc000001000077882 */ /* 0x000fce0000000000 */
        /* <DEDUP_REMOVED lines=34> */
[----:B------:R-:W-:Y:S02]  /*7a60*/  WARPGROUP.DEPBAR.LE gsb0, 0x0 ;  /* 0x00008000000079c5 */ /* 0x000fe40000010000 */
[----:B------:R-:W-:-:S04]  /*7a70*/  WARPGROUP.ARRIVE ;  /* 0x00000000000079c5 */ /* 0x000fc80000000000 */
[----:B------:R-:W0:Y:S01]  /*7a80*/  MUFU.EX2 R123, R123 ;  /* 0x0000007b007b7308 */ /* 0x000e220000000800 */
[----:B-1----:R-:W-:-:S01]  /*7a90*/  FADD.FTZ R192, R122, R193 ;  /* 0x000000c17ac07221 */ /* 0x002fc20000010000 */
[----:B------:R-:W-:Y:S06]  /*7aa0*/  QGMMA.64x128x32.F32.E4M3.E4M3 R24, R224, gdesc[UR4], R24, gsb0 ;  /* 0x01e00004e0187df3 */ /* 0x000fec0008000818 */
        /* <DEDUP_REMOVED lines=35> */
[----:B-1----:R-:W-:-:S01]  /*7ce0*/  FADD.FTZ R193, R107, R192 ;  /* 0x000000c06bc17221 */ /* 0x002fc20000010000 */
[----:B------:R-:W-:-:S06]  /*7cf0*/  WARPGROUP.DEPBAR.LE gsb0, 0x0 ;  /* 0x00008000000079c5 */ /* 0x000fcc0000010000 */
[----:B------:R-:W1:Y:S01]  /*7d00*/  MUFU.EX2 R109, R109 ;  /* 0x0000006d006d7308 */ /* 0x000e620000000800 */
[----:B--2---:R-:W-:-:S07]  /*7d10*/  FADD.FTZ R4, R108, R5 ;  /* 0x000000056c047221 */ /* 0x004fce0000010000 */
[----:B------:R-:W2:Y:S01]  /*7d20*/  MUFU.EX2 R111, R111 ;  /* 0x0000006f006f7308 */ /* 0x000ea20000000800 */
[----:B0-----:R-:W-:-:S07]  /*7d30*/  FADD.FTZ R192, R110, R193 ;  /* 0x000000c16ec07221 */ /* 0x001fce0000010000 */
[----:B------:R-:W0:Y:S01]  /*7d40*/  MUFU.EX2 R112, R112 ;  /* 0x0000007000707308 */ /* 0x000e220000000800 */
[----:B-1----:R-:W-:-:S01]  /*7d50*/  FADD.FTZ R5, R109, R4 ;  /* 0x000000046d057221 */ /* 0x002fc20000010000 */
[----:B------:R-:W-:-:S05]  /*7d60*/  IADD3 R4, -R22, 0xb, RZ ;  /* 0x0000000b16047810 */ /* 0x000fca0007ffe1ff */
[----:B------:R1:W-:Y:S06]  /*7d70*/  BAR.ARV R4, 0x100 ;  /* 0x000400040000751d */ /* 0x0003ec0000002000 */
[----:B------:R-:W3:Y:S01]  /*7d80*/  MUFU.EX2 R114, R114 ;  /* 0x0000007200727308 */ /* 0x000ee20000000800 */
[----:B--2---:R-:W-:-:S01]  /*7d90*/  FADD.FTZ R193, R111, R192 ;  /* 0x000000c06fc17221 */ /* 0x004fc20000010000 */
[----:B-1----:R-:W-:Y:S02]  /*7da0*/  @!P1 VIADD R4, R195, 0x2e840 ;  /* 0x0002e840c3049836 */ /* 0x002fe40000000000 */
[----:B0-----:R-:W-:-:S03]  /*7db0*/  FADD.FTZ R192, R112, R5 ;  /* 0x0000000570c07221 */ /* 0x001fc60000010000 */
[----:B------:R-:W-:Y:S01]  /*7dc0*/  @!P1 PRMT R4, RZ, 0x654, R4 ;  /* 0x00000654ff049816 */ /* 0x000fe20000000004 */
[----:B------:R-:W0:Y:S03]  /*7dd0*/  MUFU.EX2 R113, R113 ;  /* 0x0000007100717308 */ /* 0x000e260000000800 */
[----:B------:R1:W-:Y:S05]  /*7de0*/  @!P1 SYNCS.ARRIVE.TRANS64.RED.A1T0 RZ, [R4+URZ], RZ ;  /* 0x000000ff04ff99a7 */ /* 0x0003ea000810043f */
[----:B------:R-:W2:Y:S01]  /*7df0*/  MUFU.EX2 R115, R115 ;  /* 0x0000007300737308 */ /* 0x000ea20000000800 */
[----:B---3--:R-:W-:-:S07]  /*7e00*/  FADD.FTZ R194, R114, R193 ;  /* 0x000000c172c27221 */ /* 0x008fce0000010000 */
[----:B------:R-:W3:Y:S01]  /*7e10*/  MUFU.EX2 R116, R116 ;  /* 0x0000007400747308 */ /* 0x000ee20000000800 */
[----:B0-----:R-:W-:-:S07]  /*7e20*/  FADD.FTZ R5, R113, R192 ;  /* 0x000000c071057221 */ /* 0x001fce0000010000 */
[----:B------:R-:W0:Y:S01]  /*7e30*/  MUFU.EX2 R118, R118 ;  /* 0x0000007600767308 */ /* 0x000e220000000800 */
[----:B--2---:R-:W-:-:S07]  /*7e40*/  FADD.FTZ R193, R115, R194 ;  /* 0x000000c273c17221 */ /* 0x004fce0000010000 */
        /* <DEDUP_REMOVED lines=36> */
[----:B-1----:R-:W-:-:S03]  /*8090*/  FADD.FTZ R5, R9, R4 ;  /* 0x0000000409057221 */ /* 0x002fc60000010000 */
[----:B0-----:R-:W-:Y:S01]  /*80a0*/  FADD.FTZ R4, R101, R103 ;  /* 0x0000006765047221 */ /* 0x001fe20000010000 */
[----:B------:R-:W-:Y:S06]  /*80b0*/  @!P0 BRA `(.L_x_24) ;  /* 0x0000000000048947 */ /* 0x000fec0003800000 */
[----:B------:R-:W-:Y:S01]  /*80c0*/  BPT.TRAP 0x1 ;  /* 0x000000040000795c */ /* 0x000fe20000300000 */
.L_x_24:
[----:B------:R-:W-:Y:S01]  /*80d0*/  ULEA UR6, UR50, UR39, 0x3 ;  /* 0x0000002732067291 */ /* 0x000fe2000f8e183f */
[----:B------:R-:W-:Y:S01]  /*80e0*/  ISETP.LT.AND P1, PT, RZ, UR47, PT ;  /* 0x0000002fff007c0c */ /* 0x000fe2000bf21270 */
[----:B------:R-:W-:Y:S01]  /*80f0*/  UIADD3 UR7, UR47, -0x1, URZ ;  /* 0xffffffff2f077890 */ /* 0x000fe2000fffe03f */
[----:B------:R-:W-:Y:S01]  /*8100*/  F2FP.SATFINITE.E4M3.F32.PACK_AB_MERGE_C R9, R9, R100, RZ ;  /* 0x000000640909723e */ /* 0x000fe200048070ff */
[----:B------:R-:W-:Y:S01]  /*8110*/  UIADD3 UR6, UR6, 0x2e860, URZ ;  /* 0x0002e86006067890 */ /* 0x000fe2000fffe03f */
[----:B------:R-:W-:Y:S01]  /*8120*/  F2FP.SATFINITE.E4M3.F32.PACK_AB_MERGE_C R12, R13, R12, RZ ;  /* 0x0000000c0d0c723e */ /* 0x000fe200048070ff */
[----:B------:R-:W-:Y:S01]  /*8130*/  UMOV UR52, UR44 ;  /* 0x0000002c00347c82 */ /* 0x000fe20008000000 */
[----:B------:R-:W-:Y:S01]  /*8140*/  F2FP.SATFINITE.E4M3.F32.PACK_AB_MERGE_C R186, R187, R186, RZ ;  /* 0x000000babbba723e */ /* 0x000fe200048070ff */
[----:B------:R-:W-:Y:S01]  /*8150*/  UPRMT UR6, UR36, 0x654, UR6 ;  /* 0x0000065424067896 */ /* 0x000fe20008000006 */
[----:B------:R-:W-:Y:S01]  /*8160*/  F2FP.SATFINITE.E4M3.F32.PACK_AB_MERGE_C R20, R21, R20, RZ ;  /* 0x000000141514723e */ /* 0x000fe200048070ff */
[----:B------:R-:W-:Y:S01]  /*8170*/  UMOV UR47, UR7 ;  /* 0x00000007002f7c82 */ /* 0x000fe20008000000 */
[----:B------:R-:W-:Y:S01]  /*8180*/  F2FP.SATFINITE.E4M3.F32.PACK_AB_MERGE_C R190, R191, R190, RZ ;  /* 0x000000bebfbe723e */ /* 0x000fe200048070ff */
[----:B------:R-:W-:Y:S01]  /*8190*/  UMOV UR50, UR51 ;  /* 0x0000003300327c82 */ /* 0x000fe20008000000 */
[----:B------:R-:W-:Y:S01]  /*81a0*/  F2FP.SATFINITE.E4M3.F32.PACK_AB_MERGE_C R172, R173, R172, RZ ;  /* 0x000000acadac723e */ /* 0x000fe200048070ff */
[-C--:B------:R-:W-:Y:S01]  /*81b0*/  FMUL.FTZ R26, R26, R7.reuse ;  /* 0x000000071a1a7220 */ /* 0x080fe20000410000 */
[----:B------:R-:W-:Y:S01]  /*81c0*/  F2FP.SATFINITE.E4M3.F32.PACK_AB_MERGE_C R174, R175, R174, RZ ;  /* 0x000000aeafae723e */ /* 0x000fe200048070ff */
[-C--:B------:R-:W-:Y:S01]  /*81d0*/  FMUL.FTZ R27, R27, R7.reuse ;  /* 0x000000071b1b7220 */ /* 0x080fe20000410000 */
[----:B------:R-:W-:Y:S01]  /*81e0*/  F2FP.SATFINITE.E4M3.F32.PACK_AB_MERGE_C R180, R181, R180, RZ ;  /* 0x000000b4b5b4723e */ /* 0x000fe200048070ff */
[----:B------:R-:W-:Y:S01]  /*81f0*/  SYNCS.ARRIVE.TRANS64.RED.A1T0 RZ, [UR6], RZ ;  /* 0x000000ffffff79a7 */ /* 0x000fe20008100406 */
[----:B------:R-:W-:Y:S01]  /*8200*/  F2FP.SATFINITE.E4M3.F32.PACK_AB_MERGE_C R182, R183, R182, RZ ;  /* 0x000000b6b7b6723e */ /* 0x000fe200048070ff */
[-C--:B------:R-:W-:Y:S01]  /*8210*/  FMUL.FTZ R30, R30, R7.reuse ;  /* 0x000000071e1e7220 */ /* 0x080fe20000410000 */
        /* <DEDUP_REMOVED lines=38> */
[----:B------:R-:W-:Y:S01]  /*8480*/  F2FP.SATFINITE.E4M3.F32.PACK_AB_MERGE_C R226, R97, R96, R9 ;  /* 0x0000006061e2723e */ /* 0x000fe20004807009 */
[-C--:B------:R-:W-:Y:S01]  /*8490*/  FMUL.FTZ R70, R70, R7.reuse ;  /* 0x0000000746467220 */ /* 0x080fe20000410000 */
        /* <DEDUP_REMOVED lines=8> */
[----:B------:R-:W-:Y:S01]  /*8520*/  FMUL.FTZ R87, R87, R7 ;  /* 0x0000000757577220 */ /* 0x000fe20000410000 */
[----:B------:R-:W-:Y:S01]  /*8530*/  F2FP.SATFINITE.E4M3.F32.PACK_AB_MERGE_C R200, R10, R11, R12 ;  /* 0x0000000b0ac8723e */ /* 0x000fe2000480700c */
        /* <DEDUP_REMOVED lines=52> */
[-C--:B------:R-:W-:Y:S01]  /*8880*/  FMUL.FTZ R76, R76, R8.reuse ;  /* 0x000000084c4c7220 */ /* 0x080fe20000410000 */
[-C--:B------:R-:W-:Y:S01]  /*8890*/  FMUL.FTZ R77, R77, R8.reuse ;  /* 0x000000084d4d7220 */ /* 0x080fe20000410000 */
[-C--:B------:R-:W-:Y:S01]  /*88a0*/  FMUL.FTZ R80, R80, R8.reuse ;  /* 0x0000000850507220 */ /* 0x080fe20000410000 */
[-C--:B------:R-:W-:Y:S01]  /*88b0*/  FMUL.FTZ R81, R81, R8.reuse ;  /* 0x0000000851517220 */ /* 0x080fe20000410000 */
[-C--:B------:R-:W-:Y:S01]  /*88c0*/  FMUL.FTZ R84, R84, R8.reuse ;  /* 0x0000000854547220 */ /* 0x080fe20000410000 */
[----:B------:R-:W-:Y:S01]  /*88d0*/  FMUL.FTZ R85, R85, R8 ;  /* 0x0000000855557220 */ /* 0x000fe20000410000 */
[----:B------:R-:W-:-:S02]  /*88e0*/  IMAD.MOV.U32 R9, RZ, RZ, R6 ;  /* 0x000000ffff097224 */ /* 0x000fc400078e0006 */
[----:B------:R-:W-:Y:S01]  /*88f0*/  IMAD.MOV.U32 R7, RZ, RZ, R3 ;  /* 0x000000ffff077224 */ /* 0x000fe200078e0003 */
[----:B------:R-:W-:Y:S06]  /*8900*/  @P1 BRA `(.L_x_25) ;  /* 0xffffffc800841947 */ /* 0x000fec000383ffff */
.L_x_15:
[----:B------:R-:W-:Y:S06]  /*8910*/  BAR.ARV 0x8, 0x180 ;  /* 0x0206000000007b1d */ /* 0x000fec0000002000 */
[----:B------:R-:W-:Y:S05]  /*8920*/  @!P0 BRA `(.L_x_26) ;  /* 0x0000000000048947 */ /* 0x000fea0003800000 */
[----:B------:R-:W-:Y:S01]  /*8930*/  BPT.TRAP 0x1 ;  /* 0x000000040000795c */ /* 0x000fe20000300000 */
.L_x_26:
[----:B------:R-:W-:Y:S01]  /*8940*/  ULEA UR4, UR51, UR39, 0x3 ;  /* 0x0000002733047291 */ /* 0x000fe2000f8e183f */
[----:B------:R-:W-:-:S05]  /*8950*/  IMAD.U32 R0, RZ, RZ, UR44 ;  /* 0x0000002cff007e24 */ /* 0x000fca000f8e00ff */
[----:B------:R-:W-:-:S04]  /*8960*/  SHF.L.U32 R0, R0, 0x1f, RZ ;  /* 0x0000001f00007819 */ /* 0x000fc800000006ff */
[----:B------:R0:W1:Y:S01]  /*8970*/  SYNCS.PHASECHK.TRANS64.TRYWAIT P1, [UR4+0x2e850], R0 ;  /* 0x02e85000ff0075a7 */ /* 0x0000620008020144 */
[----:B------:R-:W-:Y:S05]  /*8980*/  @!P0 BRA `(.L_x_27) ;  /* 0x0000000000048947 */ /* 0x000fea0003800000 */
[----:B------:R-:W-:Y:S01]  /*8990*/  BPT.TRAP 0x1 ;  /* 0x000000040000795c */ /* 0x000fe20000300000 */
.L_x_27:
[----:B-1----:R-:W-:Y:S05]  /*89a0*/  @P1 BRA `(.L_x_28) ;  /* 0x0000000000081947 */ /* 0x002fea0003800000 */
[----:B------:R-:W1:Y:S02]  /*89b0*/  SYNCS.PHASECHK.TRANS64.TRYWAIT P1, [UR4+0x2e850], R0 ;  /* 0x02e85000ff0075a7 */ /* 0x000e640008020144 */
[----:B-1----:R-:W-:Y:S05]  /*89c0*/  @!P1 BRA `(.L_x_29) ;  /* 0x0000005c00709947 */ /* 0x002fea0003800000 */
.L_x_28:
[----:B------:R-:W-:Y:S01]  /*89d0*/  UIADD3 UR5, UR39, 0x400, URZ ;  /* 0x0000040027057890 */ /* 0x000fe2000fffe03f */
[----:B------:R-:W-:Y:S01]  /*89e0*/  WARPGROUP.ARRIVE ;  /* 0x00000000000079c5 */ /* 0x000fe20000000000 */
[----:B------:R-:W-:Y:S01]  /*89f0*/  UMOV UR7, 0xc0000010 ;  /* 0xc000001000077882 */ /* 0x000fe20000000000 */
[----:B-1----:R-:W-:Y:S01]  /*8a00*/  IMAD.MOV.U32 R7, RZ, RZ, 0x3f800000 ;  /* 0x3f800000ff077424 */ /* 0x002fe200078e00ff */
[----:B------:R-:W-:-:S04]  /*8a10*/  USHF.R.U32.HI UR5, URZ, 0x4, UR5 ;  /* 0x000000043f057899 */ /* 0x000fc80008011605 */
[----:B------:R-:W-:-:S04]  /*8a20*/  ULOP3.LUT UR5, UR5, 0x3fff, URZ, 0xc0, !UPT ;  /* 0x00003fff05057892 */ /* 0x000fc8000f8ec03f */
[----:B------:R-:W-:-:S04]  /*8a30*/  ULOP3.LUT UR5, UR5, 0x10000, URZ, 0xfc, !UPT ;  /* 0x0001000005057892 */ /* 0x000fc8000f8efc3f */
[----:B------:R-:W-:-:S07]  /*8a40*/  UIMAD UR5, UR51, 0x700, UR5 ;  /* 0x00000700330578a4 */ /* 0x000fce000f8e0205 */
[----:B------:R-:W-:Y:S02]  /*8a50*/  UMOV UR6, UR5 ;  /* 0x0000000500067c82 */ /* 0x000fe40008000000 */
[----:B------:R-:W-:Y:S01]  /*8a60*/  QGMMA.64x128x32.F32.E4M3.E4M3 R24, R200, gdesc[UR4], R24, gsb0 ;  /* 0x01e00004c8187df3 */ /* 0x000fe20008000818 */
[----:B------:R-:W-:Y:S01]  /*8a70*/  UIADD3 UR6, UR5, 0x100, URZ ;  /* 0x0000010005067890 */ /* 0x000fe2000fffe03f */
[----:B------:R-:W-:Y:S01]  /*8a80*/  UMOV UR7, 0xc0000010 ;  /* 0xc000001000077882 */ /* 0x000fe20000000000 */
[----:B------:R-:W-:Y:S02]  /*8a90*/  WARPGROUP.DEPBAR.LE gsb0, 0x0 ;  /* 0x00008000000079c5 */ /* 0x000fe40000010000 */
[----:B------:R-:W-:-:S07]  /*8aa0*/  WARPGROUP.ARRIVE ;  /* 0x00000000000079c5 */ /* 0x000fce0000000000 */
        /* <DEDUP_REMOVED lines=11> */
[----:B------:R-:W-:Y:S02]  /*8b60*/  ULDC.64 UR6, c[0x0][0x9a0] ;  /* 0x0002680000067ab9 */ /* 0x000fe40000000a00 */
[----:B------:R-:W-:-:S04]  /*8b70*/  UISETP.NE.U32.AND UP0, UPT, UR6, URZ, UPT ;  /* 0x0000003f0600728c */ /* 0x000fc8000bf05070 */
[----:B------:R-:W-:-:S06]  /*8b80*/  UISETP.NE.AND.EX UP0, UPT, UR7, URZ, UPT, UP0 ;  /* 0x0000003f0700728c */ /* 0x000fcc000bf05300 */
[----:B------:R-:W-:-:S05]  /*8b90*/  PLOP3.LUT P1, PT, PT, PT, UP0, 0x80, 0x0 ;  /* 0x000000000000781c */ /* 0x000fca0003f2f008 */
[----:B------:R-:W-:Y:S01]  /*8ba0*/  @UP0 USHF.R.S32.HI UR10, URZ, 0x1f, UR42 ;  /* 0x0000001f3f0a0899 */ /* 0x000fe2000801142a */
[----:B------:R-:W-:Y:S01]  /*8bb0*/  @UP0 ULDC.64 UR12, c[0x0][0x9c8] ;  /* 0x00027200000c0ab9 */ /* 0x000fe20000000a00 */
[----:B------:R-:W-:Y:S02]  /*8bc0*/  @UP0 UIADD3 UR8, -UR42, URZ, URZ ;  /* 0x0000003f2a080290 */ /* 0x000fe4000fffe13f */
[----:B------:R-:W-:Y:S01]  /*8bd0*/  @UP0 UIMAD UR10, UR10, UR12, URZ ;  /* 0x0000000c0a0a02a4 */ /* 0x000fe2000f8e023f */
[----:B------:R-:W-:Y:S02]  /*8be0*/  @UP0 ULDC UR9, c[0x0][0xc44] ;  /* 0x0003110000090ab9 */ /* 0x000fe40000000800 */
[----:B------:R-:W-:Y:S02]  /*8bf0*/  @UP0 UIMAD UR11, UR9, UR8, UR43 ;  /* 0x00000008090b02a4 */ /* 0x000fe4000f8e022b */
[----:B------:R-:W-:Y:S02]  /*8c00*/  @UP0 UIMAD.WIDE.U32 UR8, UR42, UR12, URZ ;  /* 0x0000000c2a0802a5 */ /* 0x000fe4000f8e003f */
[----:B------:R-:W-:-:S02]  /*8c10*/  @UP0 UIMAD UR10, UR42, UR13, UR10 ;  /* 0x0000000d2a0a02a4 */ /* 0x000fc4000f8e020a */
[----:B------:R-:W-:Y:S02]  /*8c20*/  @UP0 USHF.R.S32.HI UR14, URZ, 0x1f, UR11 ;  /* 0x0000001f3f0e0899 */ /* 0x000fe4000801140b */
[----:B------:R-:W-:Y:S01]  /*8c30*/  @UP0 UIADD3 UR9, UR9, UR10, URZ ;  /* 0x0000000a09090290 */ /* 0x000fe2000fffe03f */
[----:B------:R-:W-:Y:S02]  /*8c40*/  @UP0 ULDC.64 UR12, c[0x0][0x9d0] ;  /* 0x00027400000c0ab9 */ /* 0x000fe40000000a00 */
[----:B------:R-:W-:Y:S02]  /*8c50*/  @UP0 UIMAD UR10, UR14, UR12, URZ ;  /* 0x0000000c0e0a02a4 */ /* 0x000fe4000f8e023f */
[----:B------:R-:W-:Y:S02]  /*8c60*/  @UP0 UIMAD.WIDE.U32 UR8, UR11, UR12, UR8 ;  /* 0x0000000c0b0802a5 */ /* 0x000fe4000f8e0008 */
[----:B------:R-:W-:Y:S02]  /*8c70*/  @UP0 UIMAD UR10, UR11, UR13, UR10 ;  /* 0x0000000d0b0a02a4 */ /* 0x000fe4000f8e020a */
[----:B------:R-:W-:-:S02]  /*8c80*/  @UP0 ULEA UR6, UP1, UR8, UR6, 0x2 ;  /* 0x0000000608060291 */ /* 0x000fc4000f82103f */
[----:B------:R-:W-:-:S04]  /*8c90*/  @UP0 UIADD3 UR9, UR9, UR10, URZ ;  /* 0x0000000a09090290 */ /* 0x000fc8000fffe03f */
[----:B------:R-:W-:Y:S01]  /*8ca0*/  IMAD.U32 R8, RZ, RZ, UR6 ;  /* 0x00000006ff087e24 */ /* 0x000fe2000f8e00ff */
[----:B------:R-:W-:Y:S02]  /*8cb0*/  @UP0 ULEA.HI.X UR7, UR8, UR7, UR9, 0x2, UP1 ;  /* 0x0000000708070291 */ /* 0x000fe400088f1409 */
[----:B------:R-:W-:-:S04]  /*8cc0*/  UIADD3 UR6, UR5, 0x400, URZ ;  /* 0x0000040005067890 */ /* 0x000fc8000fffe03f */
[----:B------:R-:W-:Y:S01]  /*8cd0*/  IMAD.U32 R9, RZ, RZ, UR7 ;  /* 0x00000007ff097e24 */ /* 0x000fe2000f8e00ff */
[----:B------:R-:W-:-:S04]  /*8ce0*/  UMOV UR7, 0xc0000010 ;  /* 0xc000001000077882 */ /* 0x000fc80000000000 */
[----:B------:R1:W2:Y:S01]  /*8cf0*/  @P1 LDG.E R7, desc[UR48][R8.64] ;  /* 0x0000003008071981 */ /* 0x0002a2000c1e1900 */
[----:B------:R-:W-:Y:S02]  /*8d00*/  WARPGROUP.DEPBAR.LE gsb0, 0x0 ;  /* 0x00008000000079c5 */ /* 0x000fe40000010000 */
[----:B------:R-:W-:-:S06]  /*8d10*/  WARPGROUP.ARRIVE ;  /* 0x00000000000079c5 */ /* 0x000fcc0000000000 */
[----:B------:R-:W-:Y:S01]  /*8d20*/  QGMMA.64x128x32.F32.E4M3.E4M3 R24, R216, gdesc[UR4], R24, gsb0 ;  /* 0x01e00004d8187df3 */ /* 0x000fe20008000818 */
[----:B------:R-:W-:Y:S01]  /*8d30*/  UIADD3 UR6, UR5, 0x500, URZ ;  /* 0x0000050005067890 */ /* 0x000fe2000fffe03f */
[----:B------:R-:W-:Y:S01]  /*8d40*/  UMOV UR7, 0xc0000010 ;  /* 0xc000001000077882 */ /* 0x000fe20000000000 */
[----:B0-----:R-:W0:Y:S04]  /*8d50*/  SHFL.BFLY PT, R0, R5, 0x2, 0x1f ;  /* 0x0c401f0005007f89 */ /* 0x001e2800000e0000 */
[----:B------:R-:W3:Y:S01]  /*8d60*/  SHFL.BFLY PT, R11, R4, 0x2, 0x1f ;  /* 0x0c401f00040b7f89 */ /* 0x000ee200000e0000 */
[----:B------:R-:W-:Y:S02]  /*8d70*/  WARPGROUP.DEPBAR.LE gsb0, 0x0 ;  /* 0x00008000000079c5 */ /* 0x000fe40000010000 */
[----:B------:R-:W-:-:S06]  /*8d80*/  WARPGROUP.ARRIVE ;  /* 0x00000000000079c5 */ /* 0x000fcc0000000000 */
[----:B------:R-:W-:Y:S01]  /*8d90*/  QGMMA.64x128x32.F32.E4M3.E4M3 R24, R220, gdesc[UR4], R24, gsb0 ;  /* 0x01e00004dc187df3 */ /* 0x000fe20008000818 */
[----:B------:R-:W-:Y:S01]  /*8da0*/  UIADD3 UR6, UR5, 0x600, URZ ;  /* 0x0000060005067890 */ /* 0x000fe2000fffe03f */
[----:B------:R-:W-:Y:S01]  /*8db0*/  UMOV UR7, 0xc0000010 ;  /* 0xc000001000077882 */ /* 0x000fe20000000000 */
[----:B0-----:R-:W-:-:S01]  /*8dc0*/  FADD.FTZ R0, R0, R5 ;  /* 0x0000000500007221 */ /* 0x001fc20000010000 */
[----:B---3--:R-:W-:-:S04]  /*8dd0*/  FADD.FTZ R11, R11, R4 ;  /* 0x000000040b0b7221 */ /* 0x008fc80000010000 */
[----:B-1----:R-:W0:Y:S04]  /*8de0*/  SHFL.BFLY PT, R9, R0, 0x1, 0x1f ;  /* 0x0c201f0000097f89 */ /* 0x002e2800000e0000 */
[----:B------:R-:W1:Y:S01]  /*8df0*/  SHFL.BFLY PT, R8, R11, 0x1, 0x1f ;  /* 0x0c201f000b087f89 */ /* 0x000e6200000e0000 */
[----:B0-----:R-:W-:-:S01]  /*8e00*/  FADD.FTZ R10, R0, R9 ;  /* 0x00000009000a7221 */ /* 0x001fc20000010000 */
[----:B-1----:R-:W-:-:S04]  /*8e10*/  FADD.FTZ R13, R11, R8 ;  /* 0x000000080b0d7221 */ /* 0x002fc80000010000 */
[C---:B------:R-:W-:Y:S01]  /*8e20*/  FSETP.NE.FTZ.AND P1, PT, R10.reuse, RZ, PT ;  /* 0x000000ff0a00720b */ /* 0x040fe20003f35000 */
[----:B------:R-:W-:Y:S01]  /*8e30*/  FMUL.FTZ R5, R10, 0.00390625 ;  /* 0x3b8000000a057820 */ /* 0x000fe20000410000 */
[----:B------:R-:W-:Y:S01]  /*8e40*/  FMUL.FTZ R14, R13, 0.00390625 ;  /* 0x3b8000000d0e7820 */ /* 0x000fe20000410000 */
[----:B------:R-:W-:-:S03]  /*8e50*/  IMAD.MOV.U32 R8, RZ, RZ, RZ ;  /* 0x000000ffff087224 */ /* 0x000fc600078e00ff */
[----:B------:R-:W-:Y:S02]  /*8e60*/  FSETP.NE.FTZ.AND P2, PT, R5, RZ, PT ;  /* 0x000000ff0500720b */ /* 0x000fe40003f55000 */
[----:B------:R-:W-:-:S05]  /*8e70*/  FSETP.NE.FTZ.AND P3, PT, R14, RZ, PT ;  /* 0x000000ff0e00720b */ /* 0x000fca0003f75000 */
[----:B------:R-:W-:Y:S01]  /*8e80*/  @P1 MUFU.RCP R8, R10 ;  /* 0x0000000a00081308 */ /* 0x000fe20000001000 */
[----:B------:R-:W-:Y:S01]  /*8e90*/  FSETP.NE.FTZ.AND P1, PT, R13, RZ, PT ;  /* 0x000000ff0d00720b */ /* 0x000fe20003f35000 */
[----:B------:R-:W-:Y:S01]  /*8ea0*/  IMAD.MOV.U32 R12, RZ, RZ, RZ ;  /* 0x000000ffff0c7224 */ /* 0x000fe200078e00ff */
[----:B------:R-:W-:Y:S02]  /*8eb0*/  WARPGROUP.DEPBAR.LE gsb0, 0x0 ;  /* 0x00008000000079c5 */ /* 0x000fe40000010000 */
[----:B------:R-:W-:-:S06]  /*8ec0*/  WARPGROUP.ARRIVE ;  /* 0x00000000000079c5 */ /* 0x000fcc0000000000 */
[----:B------:R-:W-:Y:S01]  /*8ed0*/  QGMMA.64x128x32.F32.E4M3.E4M3 R24, R224, gdesc[UR4], R24, gsb0 ;  /* 0x01e00004e0187df3 */ /* 0x000fe20008000818 */
[----:B------:R-:W0:Y:S08]  /*8ee0*/  @P2 MUFU.LG2 R5, R5 ;  /* 0x0000000500052308 */ /* 0x000e300000000c00 */
[----:B------:R-:W1:Y:S08]  /*8ef0*/  @P3 MUFU.LG2 R9, R14 ;  /* 0x0000000e00093308 */ /* 0x000e700000000c00 */
[----:B------:R-:W3:Y:S01]  /*8f00*/  @P1 MUFU.RCP R12, R13 ;  /* 0x0000000d000c1308 */ /* 0x000ee20000001000 */
[----:B------:R-:W-:-:S02]  /*8f10*/  IMAD.U32 R11, RZ, RZ, UR40 ;  /* 0x00000028ff0b7e24 */ /* 0x000fc4000f8e00ff */
[----:B------:R-:W-:Y:S02]  /*8f20*/  IMAD.U32 R20, RZ, RZ, UR40 ;  /* 0x00000028ff147e24 */ /* 0x000fe4000f8e00ff */
[----:B0-----:R-:W-:Y:S01]  /*8f30*/  @P2 FMUL.FTZ R5, R5, 0.69314718246459960938 ;  /* 0x3f31721805052820 */ /* 0x001fe20000410000 */
[----:B------:R-:W-:Y:S01]  /*8f40*/  @P2 FMUL.FTZ R10, R11, 0.69314718246459960938 ;  /* 0x3f3172180b0a2820 */ /* 0x000fe20000410000 */
[----:B------:R-:W-:Y:S01]  /*8f50*/  @P3 FMUL.FTZ R20, R20, 0.69314718246459960938 ;  /* 0x3f31721814143820 */ /* 0x000fe20000410000 */
[----:B-1----:R-:W-:Y:S01]  /*8f60*/  @P3 FMUL.FTZ R9, R9, 0.69314718246459960938 ;  /* 0x3f31721809093820 */ /* 0x002fe20000410000 */
[----:B------:R-:W-:Y:S02]  /*8f70*/  IMAD.MOV.U32 R4, RZ, RZ, -0x800000 ;  /* 0xff800000ff047424 */ /* 0x000fe400078e00ff */
[----:B------:R-:W-:Y:S01]  /*8f80*/  @P2 FFMA.FTZ R4, R10, R3, R5 ;  /* 0x000000030a042223 */ /* 0x000fe20000010005 */
[----:B------:R-:W-:Y:S02]  /*8f90*/  IMAD.MOV.U32 R0, RZ, RZ, -0x800000 ;  /* 0xff800000ff007424 */ /* 0x000fe400078e00ff */
[----:B------:R-:W-:Y:S01]  /*8fa0*/  @P3 FFMA.FTZ R0, R20, R6, R9 ;  /* 0x0000000614003223 */ /* 0x000fe20000010009 */
[-C--:B--2---:R-:W-:Y:S01]  /*8fb0*/  FMUL.FTZ R11, R8, R7.reuse ;  /* 0x00000007080b7220 */ /* 0x084fe20000410000 */
[----:B---3--:R-:W-:Y:S01]  /*8fc0*/  FMUL.FTZ R88, R12, R7 ;  /* 0x000000070c587220 */ /* 0x008fe20000410000 */
[----:B------:R-:W-:-:S02]  /*8fd0*/  WARPGROUP.DEPBAR.LE gsb0, 0x0 ;  /* 0x00008000000079c5 */ /* 0x000fc40000010000 */
[----:B------:R-:W-:Y:S05]  /*8fe0*/  @!P0 BRA `(.L_x_30) ;  /* 0x0000000000048947 */ /* 0x000fea0003800000 */
[----:B------:R-:W-:Y:S01]  /*8ff0*/  BPT.TRAP 0x1 ;  /* 0x000000040000795c */ /* 0x000fe20000300000 */
.L_x_30:
[----:B------:R-:W0:Y:S01]  /*9000*/  S2R R89, SR_TID.X ;  /* 0x0000000000597919 */ /* 0x000e220000002100 */
[----:B------:R-:W-:Y:S01]  /*9010*/  ULDC.64 UR6, c[0x4][0x38] ;  /* 0x01000e0000067ab9 */ /* 0x000fe20000000a00 */
[----:B------:R-:W1:Y:S01]  /*9020*/  S2UR UR5, SR_SWINHI ;  /* 0x00000000000579c3 */ /* 0x000e620000002f00 */
[-C--:B------:R-:W-:Y:S01]  /*9030*/  FMUL.FTZ R8, R24, R11.reuse ;  /* 0x0000000b18087220 */ /* 0x080fe20000410000 */
[-C--:B------:R-:W-:Y:S01]  /*9040*/  FMUL.FTZ R9, R29, R11.reuse ;  /* 0x0000000b1d097220 */ /* 0x080fe20000410000 */
[-C--:B------:R-:W-:Y:S01]  /*9050*/  FMUL.FTZ R14, R32, R11.reuse ;  /* 0x0000000b200e7220 */ /* 0x080fe20000410000 */
[-C--:B------:R-:W-:Y:S01]  /*9060*/  FMUL.FTZ R21, R37, R11.reuse ;  /* 0x0000000b25157220 */ /* 0x080fe20000410000 */
[-C--:B------:R-:W-:Y:S01]  /*9070*/  FMUL.FTZ R5, R28, R11.reuse ;  /* 0x0000000b1c057220 */ /* 0x080fe20000410000 */
[-C--:B------:R-:W-:Y:S01]  /*9080*/  FMUL.FTZ R13, R36, R11.reuse ;  /* 0x0000000b240d7220 */ /* 0x080fe20000410000 */
[----:B------:R-:W-:Y:S01]  /*9090*/  FMUL.FTZ R10, R25, R11 ;  /* 0x0000000b190a7220 */ /* 0x000fe20000410000 */
[-C--:B------:R-:W-:Y:S01]  /*90a0*/  FMUL.FTZ R12, R27, R88.reuse ;  /* 0x000000581b0c7220 */ /* 0x080fe20000410000 */
[-C--:B------:R-:W-:Y:S01]  /*90b0*/  FMUL.FTZ R20, R34, R88.reuse ;  /* 0x0000005822147220 */ /* 0x080fe20000410000 */
[----:B------:R-:W-:Y:S01]  /*90c0*/  FMUL.FTZ R15, R38, R88 ;  /* 0x00000058260f7220 */ /* 0x000fe20000410000 */
[----:B------:R-:W-:Y:S01]  /*90d0*/  ULDC.64 UR8, c[0x0][0xb90] ;  /* 0x0002e40000087ab9 */ /* 0x000fe20000000a00 */
[----:B------:R-:W-:Y:S01]  /*90e0*/  USHF.R.S32.HI UR14, URZ, 0x1f, UR42 ;  /* 0x0000001f3f0e7899 */ /* 0x000fe2000801142a */
[----:B------:R-:W-:Y:S01]  /*90f0*/  ULDC.64 UR10, c[0x0][0xb98] ;  /* 0x0002e600000a7ab9 */ /* 0x000fe20000000a00 */
[----:B0-----:R-:W-:-:S05]  /*9100*/  IMAD.SHL.U32 R3, R89, 0x4, RZ ;  /* 0x0000000459037824 */ /* 0x001fca00078e00ff */
[----:B------:R-:W-:-:S04]  /*9110*/  LOP3.LUT R3, R3, 0xc, RZ, 0xc0, !PT ;  /* 0x0000000c03037812 */ /* 0x000fc800078ec0ff */
[----:B------:R-:W-:-:S05]  /*9120*/  IADD3 R6, P0, R3, UR6, RZ ;  /* 0x0000000603067c10 */ /* 0x000fca000ff1e0ff */
[----:B------:R-:W-:-:S05]  /*9130*/  IMAD.X R7, RZ, RZ, UR7, P0 ;  /* 0x00000007ff077e24 */ /* 0x000fca00080e06ff */
[----:B------:R0:W2:Y:S01]  /*9140*/  LDG.E.CONSTANT R3, desc[UR48][R6.64] ;  /* 0x0000003006037981 */ /* 0x0000a2000c1e9900 */
        /* <DEDUP_REMOVED lines=9> */
[-C--:B0-----:R-:W-:Y:S01]  /*91e0*/  FMUL.FTZ R6, R30, R88.reuse ;  /* 0x000000581e067220 */ /* 0x081fe20000410000 */
        /* <DEDUP_REMOVED lines=19> */
[-C--:B------:R-:W-:Y:S01]  /*9320*/  FMUL.FTZ R26, R35, R88.reuse ;  /* 0x00000058231a7220 */ /* 0x080fe20000410000 */
[-C--:B------:R-:W-:Y:S01]  /*9330*/  FMUL.FTZ R27, R46, R88.reuse ;  /* 0x000000582e1b7220 */ /* 0x080fe20000410000 */
[-C--:B------:R-:W-:Y:S01]  /*9340*/  FMUL.FTZ R30, R42, R88.reuse ;  /* 0x000000582a1e7220 */ /* 0x080fe20000410000 */
[----:B------:R-:W-:Y:S01]  /*9350*/  F2FP.BF16.F32.PACK_AB R6, R6, R7 ;  /* 0x000000070606723e */ /* 0x000fe200000010ff */
[----:B------:R-:W-:Y:S01]  /*9360*/  UMOV UR6, UR39 ;  /* 0x0000002700067c82 */ /* 0x000fe20008000000 */
[----:B-1----:R-:W-:Y:S01]  /*9370*/  UMOV UR7, UR5 ;  /* 0x0000000500077c82 */ /* 0x002fe20008000000 */
[----:B------:R-:W-:Y:S01]  /*9380*/  LOP3.LUT P0, R7, R89, 0x3, RZ, 0xc0, !PT ;  /* 0x0000000359077812 */ /* 0x000fe2000780c0ff */
[----:B------:R-:W-:Y:S01]  /*9390*/  FMUL.FTZ R31, R47, R88 ;  /* 0x000000582f1f7220 */ /* 0x000fe20000410000 */
[----:B------:R-:W-:Y:S01]  /*93a0*/  F2FP.BF16.F32.PACK_AB R5, R5, R8 ;  /* 0x000000080505723e */ /* 0x000fe200000010ff */
[----:B------:R-:W-:Y:S01]  /*93b0*/  FMUL.FTZ R34, R43, R88 ;  /* 0x000000582b227220 */ /* 0x000fe20000410000 */
[----:B------:R-:W-:Y:S01]  /*93c0*/  F2FP.BF16.F32.PACK_AB R11, R11, R12 ;  /* 0x0000000c0b0b723e */ /* 0x000fe200000010ff */
[----:B------:R-:W-:Y:S01]  /*93d0*/  FMUL.FTZ R46, R58, R88 ;  /* 0x000000583a2e7220 */ /* 0x000fe20000410000 */
[----:B------:R-:W-:Y:S01]  /*93e0*/  F2FP.BF16.F32.PACK_AB R8, R25, R26 ;  /* 0x0000001a1908723e */ /* 0x000fe200000010ff */
[----:B------:R-:W-:Y:S01]  /*93f0*/  IMAD.U32 R26, RZ, RZ, UR6 ;  /* 0x00000006ff1a7e24 */ /* 0x000fe2000f8e00ff */
[----:B------:R-:W-:Y:S01]  /*9400*/  F2FP.BF16.F32.PACK_AB R30, R27, R30 ;  /* 0x0000001e1b1e723e */ /* 0x000fe200000010ff */
[----:B------:R-:W-:Y:S01]  /*9410*/  IMAD.U32 R27, RZ, RZ, UR7 ;  /* 0x00000007ff1b7e24 */ /* 0x000fe2000f8e00ff */
[----:B------:R-:W-:Y:S01]  /*9420*/  ISETP.EQ.OR P0, PT, R7, 0x3, !P0 ;  /* 0x000000030700780c */ /* 0x000fe20004702670 */
[-C--:B------:R-:W-:Y:S01]  /*9430*/  FMUL.FTZ R58, R67, R88.reuse ;  /* 0x00000058433a7220 */ /* 0x080fe20000410000 */
[----:B------:R-:W-:Y:S01]  /*9440*/  FMUL.FTZ R67, R86, R88 ;  /* 0x0000005856437220 */ /* 0x000fe20000410000 */
[----:B------:R-:W-:Y:S01]  /*9450*/  F2FP.BF16.F32.PACK_AB R31, R31, R34 ;  /* 0x000000221f1f723e */ /* 0x000fe200000010ff */
[-C--:B------:R-:W-:Y:S01]  /*9460*/  FMUL.FTZ R43, R62, R88.reuse ;  /* 0x000000583e2b7220 */ /* 0x080fe20000410000 */
[----:B------:R-:W-:Y:S01]  /*9470*/  SEL R84, R6, R11, P0 ;  /* 0x0000000b06547207 */ /* 0x000fe20000000000 */
[----:B------:R-:W-:Y:S01]  /*9480*/  FMUL.FTZ R35, R54, R88 ;  /* 0x0000005836237220 */ /* 0x000fe20000410000 */
[----:B------:R-:W-:Y:S01]  /*9490*/  SEL R86, R11, R6, P0 ;  /* 0x000000060b567207 */ /* 0x000fe20000000000 */
[----:B------:R-:W-:Y:S01]  /*94a0*/  IMAD.WIDE R6, R230, 0x2, R26 ;  /* 0x00000002e6067825 */ /* 0x000fe200078e021a */
[----:B------:R-:W-:-:S03]  /*94b0*/  F2FP.BF16.F32.PACK_AB R10, R9, R10 ;  /* 0x0000000a090a723e */ /* 0x000fc600000010ff */
[-C--:B------:R-:W-:Y:S01]  /*94c0*/  FMUL.FTZ R38, R50, R88.reuse ;  /* 0x0000005832267220 */ /* 0x080fe20000410000 */
[----:B------:R-:W-:Y:S01]  /*94d0*/  SEL R92, R30, R31, P0 ;  /* 0x0000001f1e5c7207 */ /* 0x000fe20000000000 */
[----:B------:R-:W-:Y:S01]  /*94e0*/  FMUL.FTZ R39, R55, R88 ;  /* 0x0000005837277220 */ /* 0x000fe20000410000 */
[----:B------:R-:W-:Y:S01]  /*94f0*/  SEL R94, R31, R30, P0 ;  /* 0x0000001e1f5e7207 */ /* 0x000fe20000000000 */
[----:B------:R-:W-:Y:S01]  /*9500*/  FMUL.FTZ R42, R51, R88 ;  /* 0x00000058332a7220 */ /* 0x000fe20000410000 */
[----:B------:R-:W-:Y:S01]  /*9510*/  F2FP.BF16.F32.PACK_AB R15, R15, R20 ;  /* 0x000000140f0f723e */ /* 0x000fe200000010ff */
[-C--:B------:R-:W-:Y:S01]  /*9520*/  FMUL.FTZ R47, R63, R88.reuse ;  /* 0x000000583f2f7220 */ /* 0x080fe20000410000 */
[----:B------:R-:W-:Y:S01]  /*9530*/  IADD3 R31, P6, R6, 0x4060, RZ ;  /* 0x00004060061f7810 */ /* 0x000fe20007fde0ff */
[-C--:B------:R-:W-:Y:S01]  /*9540*/  FMUL.FTZ R50, R59, R88.reuse ;  /* 0x000000583b327220 */ /* 0x080fe20000410000 */
[-C--:B------:R-:W-:Y:S01]  /*9550*/  FMUL.FTZ R51, R70, R88.reuse ;  /* 0x0000005846337220 */ /* 0x080fe20000410000 */
[-C--:B------:R-:W-:Y:S01]  /*9560*/  FMUL.FTZ R54, R66, R88.reuse ;  /* 0x0000005842367220 */ /* 0x080fe20000410000 */
[-C--:B------:R-:W-:Y:S01]  /*9570*/  FMUL.FTZ R55, R71, R88.reuse ;  /* 0x0000005847377220 */ /* 0x080fe20000410000 */
[----:B------:R-:W-:Y:S01]  /*9580*/  FMUL.FTZ R62, R74, R88 ;  /* 0x000000584a3e7220 */ /* 0x000fe20000410000 */
[----:B------:R-:W-:Y:S01]  /*9590*/  F2FP.BF16.F32.PACK_AB R43, R43, R46 ;  /* 0x0000002e2b2b723e */ /* 0x000fe200000010ff */
[-C--:B------:R-:W-:Y:S01]  /*95a0*/  FMUL.FTZ R59, R78, R88.reuse ;  /* 0x000000584e3b7220 */ /* 0x080fe20000410000 */
[----:B------:R-:W-:Y:S01]  /*95b0*/  F2FP.BF16.F32.PACK_AB R49, R48, R49 ;  /* 0x000000313031723e */ /* 0x000fe200000010ff */
[-C--:B------:R-:W-:Y:S01]  /*95c0*/  FMUL.FTZ R63, R79, R88.reuse ;  /* 0x000000584f3f7220 */ /* 0x080fe20000410000 */
[-C--:B------:R-:W-:Y:S01]  /*95d0*/  FMUL.FTZ R66, R75, R88.reuse ;  /* 0x000000584b427220 */ /* 0x080fe20000410000 */
[-C--:B------:R-:W-:Y:S01]  /*95e0*/  FMUL.FTZ R70, R82, R88.reuse ;  /* 0x0000005852467220 */ /* 0x080fe20000410000 */
[-C--:B------:R-:W-:Y:S01]  /*95f0*/  FMUL.FTZ R71, R87, R88.reuse ;  /* 0x0000005857477220 */ /* 0x080fe20000410000 */
[----:B------:R-:W-:Y:S01]  /*9600*/  FMUL.FTZ R74, R83, R88 ;  /* 0x00000058534a7220 */ /* 0x000fe20000410000 */
[----:B------:R-:W-:Y:S01]  /*9610*/  SEL R46, R5, R10, P0 ;  /* 0x0000000a052e7207 */ /* 0x000fe20000000000 */
[----:B------:R-:W0:Y:S01]  /*9620*/  LDC R85, c[0x0][0xc38] ;  /* 0x00030e00ff557b82 */ /* 0x000e220000000800 */
[----:B------:R-:W-:Y:S01]  /*9630*/  SEL R48, R10, R5, P0 ;  /* 0x000000050a307207 */ /* 0x000fe20000000000 */
[----:B------:R-:W-:Y:S01]  /*9640*/  IMAD R5, R18, 0x40, R2 ;  /* 0x0000004012057824 */ /* 0x000fe200078e0202 */
[----:B------:R-:W-:Y:S01]  /*9650*/  SEL R88, R15, R8, P0 ;  /* 0x000000080f587207 */ /* 0x000fe20000000000 */
[----:B------:R-:W-:Y:S01]  /*9660*/  UIADD3 UR5, -UR42, URZ, URZ ;  /* 0x0000003f2a057290 */ /* 0x000fe2000fffe13f */
[----:B------:R-:W-:Y:S01]  /*9670*/  SEL R90, R8, R15, P0 ;  /* 0x0000000f085a7207 */ /* 0x000fe20000000000 */
[----:B------:R-:W-:Y:S01]  /*9680*/  IMAD.WIDE R26, R5, 0x2, R26 ;  /* 0x00000002051a7825 */ /* 0x000fe200078e021a */
[----:B------:R-:W-:Y:S01]  /*9690*/  LOP3.LUT R30, R31, 0x380, RZ, 0xc0, !PT ;  /* 0x000003801f1e7812 */ /* 0x000fe200078ec0ff */
[----:B------:R-:W-:Y:S01]  /*96a0*/  ULDC UR6, c[0x0][0xc44] ;  /* 0x0003110000067ab9 */ /* 0x000fe20000000800 */
[----:B------:R-:W-:Y:S01]  /*96b0*/  IADD3 R8, P2, R6, 0x20, RZ ;  /* 0x0000002006087810 */ /* 0x000fe20007f5e0ff */
[----:B------:R-:W-:Y:S01]  /*96c0*/  UIMAD UR13, UR6, UR5, UR43 ;  /* 0x00000005060d72a4 */ /* 0x000fe2000f8e022b */
[----:B------:R-:W-:Y:S01]  /*96d0*/  SHF.R.U64 R30, R30, 0x3, RZ ;  /* 0x000000031e1e7819 */ /* 0x000fe200000012ff */
[----:B------:R-:W-:Y:S01]  /*96e0*/  UIADD3 UR4, UR4, 0x2e860, URZ ;  /* 0x0002e86004047890 */ /* 0x000fe2000fffe03f */
[----:B------:R-:W-:Y:S01]  /*96f0*/  LOP3.LUT R5, R8, 0x380, RZ, 0xc0, !PT ;  /* 0x0000038008057812 */ /* 0x000fe200078ec0ff */
[----:B------:R-:W-:Y:S01]  /*9700*/  USHF.R.S32.HI UR12, URZ, 0x1f, UR13 ;  /* 0x0000001f3f0c7899 */ /* 0x000fe2000801140d */
[----:B------:R-:W-:Y:S01]  /*9710*/  LOP3.LUT R30, R30, R31, RZ, 0x3c, !PT ;  /* 0x0000001f1e1e7212 */ /* 0x000fe200078e3cff */
[--C-:B------:R-:W-:Y:S01]  /*9720*/  IMAD.X R31, RZ, RZ, R7.reuse, P6 ;  /* 0x000000ffff1f7224 */ /* 0x100fe200030e0607 */
[----:B------:R-:W-:Y:S01]  /*9730*/  SHF.R.U64 R5, R5, 0x3, RZ ;  /* 0x0000000305057819 */ /* 0x000fe200000012ff */
[----:B------:R-:W-:Y:S01]  /*9740*/  UIMAD UR5, UR12, UR8, URZ ;  /* 0x000000080c0572a4 */ /* 0x000fe2000f8e023f */
[----:B------:R-:W-:Y:S01]  /*9750*/  IADD3 R10, P6, R6, 0x40, RZ ;  /* 0x00000040060a7810 */ /* 0x000fe20007fde0ff */
[----:B------:R-:W-:Y:S01]  /*9760*/  UPRMT UR4, UR36, 0x654, UR4 ;  /* 0x0000065424047896 */ /* 0x000fe20008000004 */
[----:B------:R-:W-:Y:S01]  /*9770*/  F2FP.BF16.F32.PACK_AB R41, R40, R41 ;  /* 0x000000292829723e */ /* 0x000fe200000010ff */
[----:B------:R-:W-:Y:S01]  /*9780*/  UIMAD.WIDE.U32 UR6, UR13, UR8, URZ ;  /* 0x000000080d0672a5 */ /* 0x000fe2000f8e003f */
[----:B------:R-:W-:Y:S01]  /*9790*/  LOP3.LUT R40, R5, R8, RZ, 0x3c, !PT ;  /* 0x0000000805287212 */ /* 0x000fe200078e3cff */
[----:B------:R-:W-:Y:S01]  /*97a0*/  UIMAD UR5, UR13, UR9, UR5 ;  /* 0x000000090d0572a4 */ /* 0x000fe2000f8e0205 */
[----:B------:R-:W-:Y:S01]  /*97b0*/  LOP3.LUT R5, R10, 0x380, RZ, 0xc0, !PT ;  /* 0x000003800a057812 */ /* 0x000fe200078ec0ff */
[----:B------:R-:W-:Y:S01]  /*97c0*/  UIMAD UR8, UR14, UR10, URZ ;  /* 0x0000000a0e0872a4 */ /* 0x000fe2000f8e023f */
[----:B------:R-:W-:Y:S01]  /*97d0*/  F2FP.BF16.F32.PACK_AB R28, R28, R29 ;  /* 0x0000001d1c1c723e */ /* 0x000fe200000010ff */
[----:B------:R-:W-:Y:S01]  /*97e0*/  IMAD.X R29, RZ, RZ, R7, P6 ;  /* 0x000000ffff1d7224 */ /* 0x000fe200030e0607 */
[----:B------:R-:W-:Y:S01]  /*97f0*/  F2FP.BF16.F32.PACK_AB R33, R32, R33 ;  /* 0x000000212021723e */ /* 0x000fe200000010ff */
[----:B------:R-:W-:Y:S01]  /*9800*/  UIADD3 UR7, UR7, UR5, URZ ;  /* 0x0000000507077290 */ /* 0x000fe2000fffe03f */
[----:B------:R-:W-:Y:S01]  /*9810*/  SHF.R.U64 R5, R5, 0x3, RZ ;  /* 0x0000000305057819 */ /* 0x000fe200000012ff */
[----:B------:R-:W-:Y:S01]  /*9820*/  SYNCS.ARRIVE.TRANS64.RED.A1T0 RZ, [UR4], RZ ;  /* 0x000000ffffff79a7 */ /* 0x000fe20008100404 */
[----:B------:R-:W-:Y:S01]  /*9830*/  F2FP.BF16.F32.PACK_AB R59, R59, R62 ;  /* 0x0000003e3b3b723e */ /* 0x000fe200000010ff */
[----:B------:R-:W-:Y:S01]  /*9840*/  UIMAD UR8, UR42, UR11, UR8 ;  /* 0x0000000b2a0872a4 */ /* 0x000fe2000f8e0208 */
[----:B------:R-:W-:Y:S01]  /*9850*/  F2FP.BF16.F32.PACK_AB R65, R64, R65 ;  /* 0x000000414041723e */ /* 0x000fe200000010ff */
[----:B------:R-:W-:Y:S01]  /*9860*/  UIMAD.WIDE.U32 UR6, UR42, UR10, UR6 ;  /* 0x0000000a2a0672a5 */ /* 0x000fe2000f8e0006 */
[----:B------:R-:W-:Y:S01]  /*9870*/  SEL R62, R28, R33, P0 ;  /* 0x000000211c3e7207 */ /* 0x000fe20000000000 */
[----:B------:R-:W-:Y:S01]  /*9880*/  ULDC.64 UR4, c[0x0][0xb50] ;  /* 0x0002d40000047ab9 */ /* 0x000fe20000000a00 */
[----:B------:R-:W-:-:S02]  /*9890*/  SEL R64, R33, R28, P0 ;  /* 0x0000001c21407207 */ /* 0x000fc40000000000 */
[----:B------:R-:W-:Y:S02]  /*98a0*/  LOP3.LUT R28, R5, R10, RZ, 0x3c, !PT ;  /* 0x0000000a051c7212 */ /* 0x000fe400078e3cff */
[----:B------:R-:W1:Y:S01]  /*98b0*/  LDC R5, c[0x0][0xbe8] ;  /* 0x0002fa00ff057b82 */ /* 0x000e620000000800 */
[----:B------:R-:W-:Y:S02]  /*98c0*/  F2FP.BF16.F32.PACK_AB R36, R36, R37 ;  /* 0x000000252424723e */ /* 0x000fe400000010ff */
[----:B------:R-:W-:Y:S02]  /*98d0*/  F2FP.BF16.F32.PACK_AB R67, R67, R70 ;  /* 0x000000464343723e */ /* 0x000fe400000010ff */
[----:B------:R-:W-:Y:S02]  /*98e0*/  F2FP.BF16.F32.PACK_AB R73, R72, R73 ;  /* 0x000000494849723e */ /* 0x000fe400000010ff */
[----:B------:R-:W-:Y:S02]  /*98f0*/  SEL R70, R36, R41, P0 ;  /* 0x0000002924467207 */ /* 0x000fe40000000000 */
[----:B------:R-:W-:Y:S01]  /*9900*/  SEL R72, R41, R36, P0 ;  /* 0x0000002429487207 */ /* 0x000fe20000000000 */
[----:B------:R-:W-:Y:S01]  /*9910*/  IMAD.X R41, RZ, RZ, R7, P2 ;  /* 0x000000ffff297224 */ /* 0x000fe200010e0607 */
[----:B------:R-:W-:-:S02]  /*9920*/  F2FP.BF16.F32.PACK_AB R24, R21, R24 ;  /* 0x000000181518723e */ /* 0x000fc400000010ff */
[----:B------:R-:W-:Y:S02]  /*9930*/  IADD3 R21, P2, R26, 0x2000, RZ ;  /* 0x000020001a157810 */ /* 0x000fe40007f5e0ff */
[----:B------:R-:W-:Y:S02]  /*9940*/  F2FP.BF16.F32.PACK_AB R50, R47, R50 ;  /* 0x000000322f32723e */ /* 0x000fe400000010ff */
[----:B------:R-:W-:Y:S02]  /*9950*/  LOP3.LUT R20, R21, 0x380, RZ, 0xc0, !PT ;  /* 0x0000038015147812 */ /* 0x000fe400078ec0ff */
[----:B------:R-:W-:Y:S02]  /*9960*/  F2FP.BF16.F32.PACK_AB R60, R60, R61 ;  /* 0x0000003d3c3c723e */ /* 0x000fe400000010ff */
[----:B------:R-:W-:Y:S02]  /*9970*/  SHF.R.U64 R20, R20, 0x3, RZ ;  /* 0x0000000314147819 */ /* 0x000fe400000012ff */
[----:B------:R-:W-:-:S02]  /*9980*/  SEL R100, R43, R50, P0 ;  /* 0x000000322b647207 */ /* 0x000fc40000000000 */
[----:B------:R-:W-:Y:S01]  /*9990*/  LOP3.LUT R20, R20, R21, RZ, 0x3c, !PT ;  /* 0x0000001514147212 */ /* 0x000fe200078e3cff */
[----:B------:R-:W-:Y:S01]  /*99a0*/  IMAD.X R21, RZ, RZ, R27, P2 ;  /* 0x000000ffff157224 */ /* 0x000fe200010e061b */
[----:B-1----:R-:W-:Y:S02]  /*99b0*/  ISETP.NE.AND P2, PT, R5, 0x1, PT ;  /* 0x000000010500780c */ /* 0x002fe40003f45270 */
[----:B------:R-:W-:Y:S02]  /*99c0*/  SEL R80, R60, R65, P0 ;  /* 0x000000413c507207 */ /* 0x000fe40000000000 */
[----:B------:R-:W-:Y:S02]  /*99d0*/  SEL R50, R50, R43, P0 ;  /* 0x0000002b32327207 */ /* 0x000fe40000000000 */
[----:B------:R-:W-:Y:S02]  /*99e0*/  SEL R60, R65, R60, P0 ;  /* 0x0000003c413c7207 */ /* 0x000fe40000000000 */
[----:B------:R-:W-:-:S02]  /*99f0*/  LOP3.LUT R43, R6, 0x380, RZ, 0xc0, !PT ;  /* 0x00000380062b7812 */ /* 0x000fc400078ec0ff */
[----:B------:R-:W-:Y:S01]  /*9a00*/  MOV R65, R30 ;  /* 0x0000001e00417202 */ /* 0x000fe20000000f00 */
[----:B------:R-:W-:Y:S01]  /*9a10*/  IMAD R30, RZ, RZ, -UR43 ;  /* 0x8000002bff1e7e24 */ /* 0x000fe2000f8e02ff */
[----:B------:R-:W-:Y:S01]  /*9a20*/  F2FP.BF16.F32.PACK_AB R13, R13, R14 ;  /* 0x0000000e0d0d723e */ /* 0x000fe200000010ff */
[----:B------:R-:W1:Y:S01]  /*9a30*/  @P2 LDC R31, c[0x0][0xbec] ;  /* 0x0002fb00ff1f2b82 */ /* 0x000e620000000800 */
[----:B------:R-:W-:Y:S01]  /*9a40*/  F2FP.BF16.F32.PACK_AB R35, R35, R38 ;  /* 0x000000262323723e */ /* 0x000fe200000010ff */
[----:B0-----:R-:W-:Y:S01]  /*9a50*/  IMAD R85, R85, R30, UR41 ;  /* 0x0000002955557e24 */ /* 0x001fe2000f8e021e */
[----:B------:R-:W-:Y:S02]  /*9a60*/  F2FP.BF16.F32.PACK_AB R42, R39, R42 ;  /* 0x0000002a272a723e */ /* 0x000fe400000010ff */
[C---:B------:R-:W-:Y:S02]  /*9a70*/  IADD3 R14, P5, R6.reuse, 0x4040, RZ ;  /* 0x00004040060e7810 */ /* 0x040fe40007fbe0ff */
[C---:B------:R-:W-:Y:S01]  /*9a80*/  IADD3 R12, P4, R6.reuse, 0x4020, RZ ;  /* 0x00004020060c7810 */ /* 0x040fe20007f9e0ff */
[----:B------:R-:W0:Y:S01]  /*9a90*/  @P2 LDC R30, c[0x0][0xbf0] ;  /* 0x0002fc00ff1e2b82 */ /* 0x000e220000000800 */
[C---:B------:R-:W-:Y:S01]  /*9aa0*/  IADD3 R11, P3, R6.reuse, 0x4000, RZ ;  /* 0x00004000060b7810 */ /* 0x040fe20007f7e0ff */
[----:B------:R-:W-:Y:S01]  /*9ab0*/  IMAD.X R33, RZ, RZ, R7, P5 ;  /* 0x000000ffff217224 */ /* 0x000fe200028e0607 */
[----:B------:R-:W-:-:S02]  /*9ac0*/  IADD3 R9, P1, R6, 0x60, RZ ;  /* 0x0000006006097810 */ /* 0x000fc40007f3e0ff */
[----:B------:R-:W-:Y:S01]  /*9ad0*/  SHF.R.U64 R43, R43, 0x3, RZ ;  /* 0x000000032b2b7819 */ /* 0x000fe200000012ff */
[--C-:B------:R-:W-:Y:S01]  /*9ae0*/  IMAD.X R37, RZ, RZ, R7.reuse, P3 ;  /* 0x000000ffff257224 */ /* 0x100fe200018e0607 */
[----:B------:R-:W-:Y:S01]  /*9af0*/  SEL R96, R35, R42, P0 ;  /* 0x0000002a23607207 */ /* 0x000fe20000000000 */
[--C-:B------:R-:W-:Y:S01]  /*9b00*/  IMAD.X R39, RZ, RZ, R7.reuse, P1 ;  /* 0x000000ffff277224 */ /* 0x100fe200008e0607 */
[----:B------:R-:W-:Y:S01]  /*9b10*/  SEL R98, R42, R35, P0 ;  /* 0x000000232a627207 */ /* 0x000fe20000000000 */
[--C-:B------:R-:W-:Y:S01]  /*9b20*/  IMAD.X R35, RZ, RZ, R7.reuse, P4 ;  /* 0x000000ffff237224 */ /* 0x100fe200020e0607 */
[----:B------:R-:W-:Y:S01]  /*9b30*/  LOP3.LUT R42, R43, R6, RZ, 0x3c, !PT ;  /* 0x000000062b2a7212 */ /* 0x000fe200078e3cff */
[----:B------:R-:W-:Y:S01]  /*9b40*/  IMAD.MOV.U32 R43, RZ, RZ, R7 ;  /* 0x000000ffff2b7224 */ /* 0x000fe200078e0007 */
[----:B------:R-:W-:Y:S02]  /*9b50*/  LOP3.LUT R7, R12, 0x380, RZ, 0xc0, !PT ;  /* 0x000003800c077812 */ /* 0x000fe400078ec0ff */
[----:B------:R-:W-:-:S02]  /*9b60*/  F2FP.BF16.F32.PACK_AB R51, R51, R54 ;  /* 0x000000363333723e */ /* 0x000fc400000010ff */
[----:B------:R-:W-:Y:S02]  /*9b70*/  F2FP.BF16.F32.PACK_AB R57, R56, R57 ;  /* 0x000000393839723e */ /* 0x000fe400000010ff */
[----:B------:R-:W-:Y:S02]  /*9b80*/  LOP3.LUT R6, R11, 0x380, RZ, 0xc0, !PT ;  /* 0x000003800b067812 */ /* 0x000fe400078ec0ff */
[----:B------:R-:W-:Y:S02]  /*9b90*/  SEL R54, R13, R24, P0 ;  /* 0x000000180d367207 */ /* 0x000fe40000000000 */
[----:B------:R-:W-:Y:S02]  /*9ba0*/  SEL R56, R24, R13, P0 ;  /* 0x0000000d18387207 */ /* 0x000fe40000000000 */
[----:B------:R-:W-:Y:S02]  /*9bb0*/  SHF.R.U64 R7, R7, 0x3, RZ ;  /* 0x0000000307077819 */ /* 0x000fe400000012ff */
[----:B------:R-:W-:-:S02]  /*9bc0*/  LOP3.LUT R13, R14, 0x380, RZ, 0xc0, !PT ;  /* 0x000003800e0d7812 */ /* 0x000fc400078ec0ff */
[----:B------:R-:W-:Y:S02]  /*9bd0*/  SHF.R.U64 R6, R6, 0x3, RZ ;  /* 0x0000000306067819 */ /* 0x000fe400000012ff */
[----:B------:R-:W-:Y:S02]  /*9be0*/  LOP3.LUT R34, R7, R12, RZ, 0x3c, !PT ;  /* 0x0000000c07227212 */ /* 0x000fe400078e3cff */
[----:B------:R-:W-:Y:S02]  /*9bf0*/  SHF.R.U64 R13, R13, 0x3, RZ ;  /* 0x000000030d0d7819 */ /* 0x000fe400000012ff */
[----:B------:R-:W-:Y:S02]  /*9c00*/  F2FP.BF16.F32.PACK_AB R68, R68, R69 ;  /* 0x000000454444723e */ /* 0x000fe400000010ff */
[----:B------:R-:W-:Y:S02]  /*9c10*/  F2FP.BF16.F32.PACK_AB R74, R71, R74 ;  /* 0x0000004a474a723e */ /* 0x000fe400000010ff */
[----:B------:R-:W-:-:S02]  /*9c20*/  LOP3.LUT R36, R6, R11, RZ, 0x3c, !PT ;  /* 0x0000000b06247212 */ /* 0x000fc400078e3cff */
[----:B------:R-:W-:Y:S02]  /*9c30*/  IADD3 R25, P6, R26, 0x1000, RZ ;  /* 0x000010001a197810 */ /* 0x000fe40007fde0ff */
[----:B------:R-:W-:Y:S02]  /*9c40*/  LOP3.LUT R6, R9, 0x380, RZ, 0xc0, !PT ;  /* 0x0000038009067812 */ /* 0x000fe400078ec0ff */
[----:B------:R-:W-:Y:S01]  /*9c50*/  MOV R69, R34 ;  /* 0x0000002200457202 */ /* 0x000fe20000000f00 */
[----:B------:R-:W-:Y:S01]  /*9c60*/  IMAD R34, R85, 0x80, R229 ;  /* 0x0000008055227824 */ /* 0x000fe200078e02e5 */
[----:B------:R-:W-:Y:S02]  /*9c70*/  LOP3.LUT R32, R13, R14, RZ, 0x3c, !PT ;  /* 0x0000000e0d207212 */ /* 0x000fe400078e3cff */
[----:B------:R-:W-:Y:S02]  /*9c80*/  F2FP.BF16.F32.PACK_AB R66, R63, R66 ;  /* 0x000000423f42723e */ /* 0x000fe400000010ff */
[----:B------:R-:W-:-:S02]  /*9c90*/  SEL R106, R67, R74, P0 ;  /* 0x0000004a436a7207 */ /* 0x000fc40000000000 */
[----:B------:R-:W-:Y:S02]  /*9ca0*/  LOP3.LUT R24, R25, 0x380, RZ, 0xc0, !PT ;  /* 0x0000038019187812 */ /* 0x000fe400078ec0ff */
[----:B------:R-:W-:Y:S02]  /*9cb0*/  MOV R63, R42 ;  /* 0x0000002a003f7202 */ /* 0x000fe40000000f00 */
[----:B------:R-:W-:Y:S02]  /*9cc0*/  SEL R74, R74, R67, P0 ;  /* 0x000000434a4a7207 */ /* 0x000fe40000000000 */
[----:B------:R-:W-:Y:S02]  /*9cd0*/  SHF.R.U64 R6, R6, 0x3, RZ ;  /* 0x0000000306067819 */ /* 0x000fe400000012ff */
[----:B------:R-:W-:Y:S01]  /*9ce0*/  MOV R42, R28 ;  /* 0x0000001c002a7202 */ /* 0x000fe20000000f00 */
[----:B-1----:R-:W-:Y:S01]  /*9cf0*/  @P2 IMAD.HI.U32 R29, R34, R31, RZ ;  /* 0x0000001f221d2227 */ /* 0x002fe200078e00ff */
[----:B------:R-:W-:-:S02]  /*9d00*/  MOV R67, R32 ;  /* 0x0000002000437202 */ /* 0x000fc40000000f00 */
[----:B------:R-:W-:Y:S01]  /*9d10*/  SHF.R.U64 R24, R24, 0x3, RZ ;  /* 0x0000000318187819 */ /* 0x000fe200000012ff */
[----:B------:R-:W-:Y:S01]  /*9d20*/  IMAD.MOV.U32 R28, RZ, RZ, R34 ;  /* 0x000000ffff1c7224 */ /* 0x000fe200078e0022 */
[----:B------:R-:W-:Y:S02]  /*9d30*/  F2FP.BF16.F32.PACK_AB R58, R55, R58 ;  /* 0x0000003a373a723e */ /* 0x000fe400000010ff */
[----:B------:R-:W-:Y:S02]  /*9d40*/  LOP3.LUT R38, R6, R9, RZ, 0x3c, !PT ;  /* 0x0000000906267212 */ /* 0x000fe400078e3cff */
[----:B------:R-:W-:Y:S02]  /*9d50*/  SEL R82, R68, R73, P0 ;  /* 0x0000004944527207 */ /* 0x000fe40000000000 */
[----:B0-----:R-:W-:Y:S02]  /*9d60*/  @P2 SHF.R.U32.HI R28, RZ, R30, R29 ;  /* 0x0000001eff1c2219 */ /* 0x001fe4000001161d */
[----:B------:R-:W-:-:S02]  /*9d70*/  SEL R68, R73, R68, P0 ;  /* 0x0000004449447207 */ /* 0x000fc40000000000 */
[----:B------:R-:W-:Y:S01]  /*9d80*/  LOP3.LUT R24, R24, R25, RZ, 0x3c, !PT ;  /* 0x0000001918187212 */ /* 0x000fe200078e3cff */
[----:B------:R-:W-:Y:S01]  /*9d90*/  IMAD.X R25, RZ, RZ, R27, P6 ;  /* 0x000000ffff197224 */ /* 0x000fe200030e061b */
[----:B------:R-:W-:Y:S01]  /*9da0*/  IADD3 R15, P1, R26, 0x3000, RZ ;  /* 0x000030001a0f7810 */ /* 0x000fe20007f3e0ff */
[----:B------:R-:W-:Y:S01]  /*9db0*/  IMAD.MOV R32, RZ, RZ, -R28 ;  /* 0x000000ffff207224 */ /* 0x000fe200078e0a1c */
[----:B------:R-:W-:Y:S02]  /*9dc0*/  F2FP.BF16.F32.PACK_AB R44, R44, R45 ;  /* 0x0000002d2c2c723e */ /* 0x000fe400000010ff */
[----:B------:R-:W-:Y:S02]  /*9dd0*/  SEL R102, R51, R58, P0 ;  /* 0x0000003a33667207 */ /* 0x000fe40000000000 */
[----:B------:R-:W-:Y:S02]  /*9de0*/  MOV R71, R36 ;  /* 0x0000002400477202 */ /* 0x000fe40000000f00 */
[----:B------:R-:W-:-:S02]  /*9df0*/  MOV R73, R38 ;  /* 0x0000002600497202 */ /* 0x000fc40000000f00 */
[----:B------:R-:W-:Y:S02]  /*9e00*/  SEL R58, R58, R51, P0 ;  /* 0x000000333a3a7207 */ /* 0x000fe40000000000 */
[----:B------:R-:W-:Y:S02]  /*9e10*/  IADD3 R45, P6, R26, 0x7000, RZ ;  /* 0x000070001a2d7810 */ /* 0x000fe40007fde0ff */
[----:B------:R-:W-:Y:S02]  /*9e20*/  F2FP.BF16.F32.PACK_AB R52, R52, R53 ;  /* 0x000000353434723e */ /* 0x000fe400000010ff */
[----:B------:R-:W-:Y:S02]  /*9e30*/  LOP3.LUT R14, R15, 0x380, RZ, 0xc0, !PT ;  /* 0x000003800f0e7812 */ /* 0x000fe400078ec0ff */
[----:B------:R-:W-:Y:S02]  /*9e40*/  LOP3.LUT R6, R45, 0x380, RZ, 0xc0, !PT ;  /* 0x000003802d067812 */ /* 0x000fe400078ec0ff */
[----:B------:R-:W-:-:S02]  /*9e50*/  SEL R76, R44, R49, P0 ;  /* 0x000000312c4c7207 */ /* 0x000fc40000000000 */
[----:B------:R-:W-:Y:S02]  /*9e60*/  SEL R78, R52, R57, P0 ;  /* 0x00000039344e7207 */ /* 0x000fe40000000000 */
[----:B------:R-:W-:Y:S02]  /*9e70*/  SEL R104, R59, R66, P0 ;  /* 0x000000423b687207 */ /* 0x000fe40000000000 */
[----:B------:R-:W-:Y:S02]  /*9e80*/  SHF.R.U64 R14, R14, 0x3, RZ ;  /* 0x000000030e0e7819 */ /* 0x000fe400000012ff */
[----:B------:R-:W-:Y:S02]  /*9e90*/  SEL R44, R49, R44, P0 ;  /* 0x0000002c312c7207 */ /* 0x000fe40000000000 */
[----:B------:R-:W-:Y:S02]  /*9ea0*/  SEL R52, R57, R52, P0 ;  /* 0x0000003439347207 */ /* 0x000fe40000000000 */
[----:B------:R-:W-:Y:S01]  /*9eb0*/  SEL R66, R66, R59, P0 ;  /* 0x0000003b42427207 */ /* 0x000fe20000000000 */
[----:B------:R-:W-:Y:S01]  /*9ec0*/  IMAD R59, R5, R32, R34 ;  /* 0x00000020053b7224 */ /* 0x000fe200078e0222 */
[----:B------:R-:W-:-:S02]  /*9ed0*/  SHF.R.U64 R6, R6, 0x3, RZ ;  /* 0x0000000306067819 */ /* 0x000fc400000012ff */
[----:B------:R-:W-:Y:S01]  /*9ee0*/  LOP3.LUT R14, R14, R15, RZ, 0x3c, !PT ;  /* 0x0000000f0e0e7212 */ /* 0x000fe200078e3cff */
[----:B------:R-:W-:Y:S01]  /*9ef0*/  IMAD.X R15, RZ, RZ, R27, P1 ;  /* 0x000000ffff0f7224 */ /* 0x000fe200008e061b */
[----:B------:R-:W-:Y:S01]  /*9f00*/  MOV R61, R40 ;  /* 0x00000028003d7202 */ /* 0x000fe20000000f00 */
[----:B------:R-:W-:Y:S01]  /*9f10*/  IMAD.U32 R41, RZ, RZ, UR8 ;  /* 0x00000008ff297e24 */ /* 0x000fe2000f8e00ff */
[----:B------:R-:W-:Y:S01]  /*9f20*/  LOP3.LUT R6, R6, R45, RZ, 0x3c, !PT ;  /* 0x0000002d06067212 */ /* 0x000fe200078e3cff */
[----:B------:R-:W-:Y:S01]  /*9f30*/  ULDC.64 UR8, c[0x0][0xae8] ;  /* 0x0002ba0000087ab9 */ /* 0x000fe20000000a00 */
[----:B------:R-:W-:Y:S02]  /*9f40*/  SHF.R.S32.HI R30, RZ, 0x1f, R28 ;  /* 0x0000001fff1e7819 */ /* 0x000fe4000001141c */
[----:B------:R-:W-:Y:S02]  /*9f50*/  IADD3 R40, P1, R28, UR6, RZ ;  /* 0x000000061c287c10 */ /* 0x000fe4000ff3e0ff */
[----:B------:R-:W-:-:S02]  /*9f60*/  SHF.R.S32.HI R36, RZ, 0x1f, R59 ;  /* 0x0000001fff247819 */ /* 0x000fc4000001143b */
[----:B------:R-:W-:Y:S01]  /*9f70*/  IADD3.X R41, R30, UR7, R41, P1, !PT ;  /* 0x000000071e297c10 */ /* 0x000fe20008ffe429 */
[----:B------:R-:W-:Y:S01]  /*9f80*/  ULDC.64 UR6, c[0x0][0xb88] ;  /* 0x0002e20000067ab9 */ /* 0x000fe20000000a00 */
[----:B------:R-:W-:Y:S01]  /*9f90*/  IADD3 R11, P4, R26, 0x5000, RZ ;  /* 0x000050001a0b7810 */ /* 0x000fe20007f9e0ff */
[----:B------:R-:W-:Y:S01]  /*9fa0*/  IMAD R36, R36, UR6, RZ ;  /* 0x0000000624247c24 */ /* 0x000fe2000f8e02ff */
[----:B------:R-:W-:Y:S01]  /*9fb0*/  IADD3 R13, P3, R26, 0x4000, RZ ;  /* 0x000040001a0d7810 */ /* 0x000fe20007f7e0ff */
[----:B--2---:R-:W-:Y:S01]  /*9fc0*/  SHFL.IDX PT, R46, R46, R3, 0x1c1f ;  /* 0x001c1f032e2e7589 */ /* 0x004fe200000e0000 */
[----:B------:R-:W-:Y:S01]  /*9fd0*/  LOP3.LUT R33, R3, 0x2, RZ, 0x3c, !PT ;  /* 0x0000000203217812 */ /* 0x000fe200078e3cff */
[----:B------:R-:W-:Y:S01]  /*9fe0*/  IMAD R75, R59, UR7, R36 ;  /* 0x000000073b4b7c24 */ /* 0x000fe2000f8e0224 */
[----:B------:R-:W-:Y:S01]  /*9ff0*/  LOP3.LUT R10, R11, 0x380, RZ, 0xc0, !PT ;  /* 0x000003800b0a7812 */ /* 0x000fe200078ec0ff */
[----:B------:R-:W-:Y:S01]  /*a000*/  SHFL.IDX PT, R54, R54, R3, 0x1c1f ;  /* 0x001c1f0336367589 */ /* 0x000fe200000e0000 */
[----:B------:R-:W-:Y:S01]  /*a010*/  LOP3.LUT R12, R13, 0x380, RZ, 0xc0, !PT ;  /* 0x000003800d0c7812 */ /* 0x000fe200078ec0ff */
[----:B------:R-:W-:Y:S01]  /*a020*/  IMAD.WIDE.U32 R40, R59, UR6, R40 ;  /* 0x000000063b287c25 */ /* 0x000fe2000f8e0028 */
[----:B------:R-:W-:Y:S01]  /*a030*/  SHF.R.U64 R10, R10, 0x3, RZ ;  /* 0x000000030a0a7819 */ /* 0x000fe200000012ff */
[----:B------:R-:W0:Y:S01]  /*a040*/  SHFL.IDX PT, R29, R48, R33, 0x1c1f ;  /* 0x001c1f21301d7589 */ /* 0x000e2200000e0000 */
[----:B------:R-:W-:Y:S01]  /*a050*/  ULDC UR6, c[0x0][0xa88] ;  /* 0x0002a20000067ab9 */ /* 0x000fe20000000800 */
[----:B------:R-:W-:-:S02]  /*a060*/  SHF.R.U64 R12, R12, 0x3, RZ ;  /* 0x000000030c0c7819 */ /* 0x000fc400000012ff */
[----:B------:R-:W1:Y:S01]  /*a070*/  SHFL.IDX PT, R31, R56, R33, 0x1c1f ;  /* 0x001c1f21381f7589 */ /* 0x000e6200000e0000 */
[----:B------:R-:W-:Y:S01]  /*a080*/  LOP3.LUT R10, R10, R11, RZ, 0x3c, !PT ;  /* 0x0000000b0a0a7212 */ /* 0x000fe200078e3cff */
[--C-:B------:R-:W-:Y:S01]  /*a090*/  IMAD.X R11, RZ, RZ, R27.reuse, P4 ;  /* 0x000000ffff0b7224 */ /* 0x100fe200020e061b */
[----:B------:R-:W-:Y:S01]  /*a0a0*/  LOP3.LUT P1, RZ, R19, 0x3, RZ, 0xc0, !PT ;  /* 0x0000000313ff7812 */ /* 0x000fe2000782c0ff */
[----:B------:R-:W-:Y:S01]  /*a0b0*/  SHFL.IDX PT, R84, R84, R3, 0x1c1f ;  /* 0x001c1f0354547589 */ /* 0x000fe200000e0000 */
[----:B------:R-:W-:Y:S01]  /*a0c0*/  LOP3.LUT R12, R12, R13, RZ, 0x3c, !PT ;  /* 0x0000000d0c0c7212 */ /* 0x000fe200078e3cff */
[----:B------:R-:W-:Y:S01]  /*a0d0*/  IMAD.X R13, RZ, RZ, R27, P3 ;  /* 0x000000ffff0d7224 */ /* 0x000fe200018e061b */
[C---:B------:R-:W-:Y:S01]  /*a0e0*/  IADD3 R9, P5, R26.reuse, 0x6000, RZ ;  /* 0x000060001a097810 */ /* 0x040fe20007fbe0ff */
[----:B------:R-:W2:Y:S01]  /*a0f0*/  SHFL.IDX PT, R35, R86, R33, 0x1c1f ;  /* 0x001c1f2156237589 */ /* 0x000ea200000e0000 */
[----:B------:R-:W-:Y:S02]  /*a100*/  LOP3.LUT R7, R26, 0x380, RZ, 0xc0, !PT ;  /* 0x000003801a077812 */ /* 0x000fe400078ec0ff */
[----:B------:R-:W-:Y:S01]  /*a110*/  LOP3.LUT R8, R9, 0x380, RZ, 0xc0, !PT ;  /* 0x0000038009087812 */ /* 0x000fe200078ec0ff */
[----:B------:R-:W-:Y:S01]  /*a120*/  SHFL.IDX PT, R62, R62, R3, 0x1c1f ;  /* 0x001c1f033e3e7589 */ /* 0x000fe200000e0000 */
[----:B------:R-:W-:-:S02]  /*a130*/  SHF.R.U64 R7, R7, 0x3, RZ ;  /* 0x0000000307077819 */ /* 0x000fc400000012ff */
[----:B------:R-:W-:Y:S01]  /*a140*/  SHF.R.U64 R8, R8, 0x3, RZ ;  /* 0x0000000308087819 */ /* 0x000fe200000012ff */
[----:B------:R-:W-:Y:S01]  /*a150*/  SHFL.IDX PT, R88, R88, R3, 0x1c1f ;  /* 0x001c1f0358587589 */ /* 0x000fe200000e0000 */
[----:B------:R-:W-:Y:S01]  /*a160*/  LOP3.LUT R26, R7, R26, RZ, 0x3c, !PT ;  /* 0x0000001a071a7212 */ /* 0x000fe200078e3cff */
[--C-:B------:R-:W-:Y:S01]  /*a170*/  IMAD.X R7, RZ, RZ, R27.reuse, P6 ;  /* 0x000000ffff077224 */ /* 0x100fe200030e061b */
[----:B------:R-:W-:Y:S01]  /*a180*/  LOP3.LUT R8, R8, R9, RZ, 0x3c, !PT ;  /* 0x0000000908087212 */ /* 0x000fe200078e3cff */
[----:B------:R3:W4:Y:S01]  /*a190*/  SHFL.IDX PT, R37, R64, R33, 0x1c1f ;  /* 0x001c1f2140257589 */ /* 0x00072200000e0000 */
[----:B0-----:R-:W-:Y:S01]  /*a1a0*/  SEL R28, R46, R29, P0 ;  /* 0x0000001d2e1c7207 */ /* 0x001fe20000000000 */
[----:B------:R-:W-:Y:S01]  /*a1b0*/  IMAD.X R9, RZ, RZ, R27, P5 ;  /* 0x000000ffff097224 */ /* 0x000fe200028e061b */
[----:B------:R-:W-:Y:S01]  /*a1c0*/  SEL R30, R29, R46, P0 ;  /* 0x0000002e1d1e7207 */ /* 0x000fe20000000000 */
[----:B------:R-:W0:Y:S01]  /*a1d0*/  SHFL.IDX PT, R39, R90, R33, 0x1c1f ;  /* 0x001c1f215a277589 */ /* 0x000e2200000e0000 */
[----:B-1----:R-:W-:-:S02]  /*a1e0*/  SEL R32, R54, R31, P0 ;  /* 0x0000001f36207207 */ /* 0x002fc40000000000 */
[----:B------:R-:W-:Y:S01]  /*a1f0*/  SEL R34, R31, R54, P0 ;  /* 0x000000361f227207 */ /* 0x000fe20000000000 */
[----:B------:R-:W-:Y:S01]  /*a200*/  SHFL.IDX PT, R92, R92, R3, 0x1c1f ;  /* 0x001c1f035c5c7589 */ /* 0x000fe200000e0000 */
[----:B---3--:R-:W-:-:S03]  /*a210*/  IMAD R64, R5, UR6, RZ ;  /* 0x0000000605407c24 */ /* 0x008fc6000f8e02ff */
[----:B------:R-:W1:Y:S01]  /*a220*/  SHFL.IDX PT, R51, R94, R33, 0x1c1f ;  /* 0x001c1f215e337589 */ /* 0x000e6200000e0000 */
[----:B--2---:R-:W-:Y:S02]  /*a230*/  SEL R29, R84, R35, P0 ;  /* 0x00000023541d7207 */ /* 0x004fe40000000000 */
[----:B------:R-:W-:Y:S01]  /*a240*/  SEL R31, R35, R84, P0 ;  /* 0x00000054231f7207 */ /* 0x000fe20000000000 */
[----:B------:R-:W-:Y:S06]  /*a250*/  BAR.SYNC.DEFER_BLOCKING 0x1, 0x100 ;  /* 0x0044000000007b1d */ /* 0x000fec0000010000 */
[----:B------:R-:W-:Y:S01]  /*a260*/  SHFL.IDX PT, R80, R80, R3, 0x1c1f ;  /* 0x001c1f0350507589 */ /* 0x000fe200000e0000 */
[----:B----4-:R-:W-:-:S02]  /*a270*/  SEL R36, R62, R37, P0 ;  /* 0x000000253e247207 */ /* 0x010fc40000000000 */
[----:B------:R-:W-:Y:S01]  /*a280*/  SEL R38, R37, R62, P0 ;  /* 0x0000003e25267207 */ /* 0x000fe20000000000 */
[----:B------:R-:W-:Y:S01]  /*a290*/  SHFL.IDX PT, R47, R60, R33, 0x1c1f ;  /* 0x001c1f213c2f7589 */ /* 0x000fe200000e0000 */
[----:B0-----:R-:W-:-:S03]  /*a2a0*/  SEL R35, R39, R88, P0 ;  /* 0x0000005827237207 */ /* 0x001fc60000000000 */
[----:B------:R-:W-:Y:S04]  /*a2b0*/  SHFL.IDX PT, R70, R70, R3, 0x1c1f ;  /* 0x001c1f0346467589 */ /* 0x000fe800000e0000 */
[----:B------:R-:W-:Y:S01]  /*a2c0*/  SHFL.IDX PT, R76, R76, R3, 0x1c1f ;  /* 0x001c1f034c4c7589 */ /* 0x000fe200000e0000 */
[----:B-1----:R-:W-:-:S03]  /*a2d0*/  SEL R37, R92, R51, P0 ;  /* 0x000000335c257207 */ /* 0x002fc60000000000 */
[----:B------:R-:W-:Y:S04]  /*a2e0*/  SHFL.IDX PT, R78, R78, R3, 0x1c1f ;  /* 0x001c1f034e4e7589 */ /* 0x000fe800000e0000 */
        /* <DEDUP_REMOVED lines=8> */
[----:B------:R-:W0:Y:S04]  /*a370*/  SHFL.IDX PT, R43, R44, R33, 0x1c1f ;  /* 0x001c1f212c2b7589 */ /* 0x000e2800000e0000 */
[----:B------:R-:W-:Y:S04]  /*a380*/  SHFL.IDX PT, R53, R98, R33, 0x1c1f ;  /* 0x001c1f2162357589 */ /* 0x000fe800000e0000 */
[----:B------:R-:W1:Y:S04]  /*a390*/  SHFL.IDX PT, R45, R52, R33, 0x1c1f ;  /* 0x001c1f21342d7589 */ /* 0x000e6800000e0000 */
[----:B------:R2:W-:Y:S04]  /*a3a0*/  SHFL.IDX PT, R55, R50, R33, 0x1c1f ;  /* 0x001c1f2132377589 */ /* 0x0005e800000e0000 */
[----:B------:R-:W3:Y:S04]  /*a3b0*/  SHFL.IDX PT, R79, R58, R33, 0x1c1f ;  /* 0x001c1f213a4f7589 */ /* 0x000ee800000e0000 */
[----:B------:R-:W4:Y:S04]  /*a3c0*/  SHFL.IDX PT, R57, R66, R33, 0x1c1f ;  /* 0x001c1f2142397589 */ /* 0x000f2800000e0000 */
[----:B------:R1:W4:Y:S01]  /*a3d0*/  SHFL.IDX PT, R83, R74, R33, 0x1c1f ;  /* 0x001c1f214a537589 */ /* 0x00032200000e0000 */
[----:B0-----:R-:W-:-:S02]  /*a3e0*/  SEL R48, R76, R43, P0 ;  /* 0x0000002b4c307207 */ /* 0x001fc40000000000 */
[----:B--2---:R-:W-:Y:S01]  /*a3f0*/  SEL R50, R43, R76, P0 ;  /* 0x0000004c2b327207 */ /* 0x004fe20000000000 */
[----:B------:R0:W-:Y:S01]  /*a400*/  STSM.16.M88.4 [R63], R28 ;  /* 0x0000001c3f007844 */ /* 0x0001e20000000200 */
[----:B-1----:R-:W-:Y:S02]  /*a410*/  SEL R76, R78, R45, P0 ;  /* 0x0000002d4e4c7207 */ /* 0x002fe40000000000 */
[----:B------:R-:W-:Y:S02]  /*a420*/  SEL R33, R88, R39, P0 ;  /* 0x0000002758217207 */ /* 0x000fe40000000000 */
[----:B------:R-:W-:Y:S01]  /*a430*/  SEL R39, R51, R92, P0 ;  /* 0x0000005c33277207 */ /* 0x000fe20000000000 */
[----:B------:R-:W-:Y:S01]  /*a440*/  IMAD R51, R85, 0x80, R228 ;  /* 0x0000008055337824 */ /* 0x000fe200078e02e4 */
[----:B------:R-:W-:Y:S01]  /*a450*/  SEL R78, R45, R78, P0 ;  /* 0x0000004e2d4e7207 */ /* 0x000fe20000000000 */
[----:B------:R1:W-:Y:S01]  /*a460*/  STSM.16.M88.4 [R61], R32 ;  /* 0x000000203d007844 */ /* 0x0003e20000000200 */
[----:B---3--:R-:W-:-:S02]  /*a470*/  SEL R77, R102, R79, P0 ;  /* 0x0000004f664d7207 */ /* 0x008fc40000000000 */
[C---:B------:R-:W-:Y:S01]  /*a480*/  ISETP.GE.OR P3, PT, R51.reuse, R64, P1 ;  /* 0x000000403300720c */ /* 0x040fe20000f66670 */
[----:B------:R2:W-:Y:S01]  /*a490*/  STSM.16.M88.4 [R42], R36 ;  /* 0x000000242a007844 */ /* 0x0005e20000000200 */
[----:B0-----:R-:W-:Y:S01]  /*a4a0*/  VIADD R29, R51, 0x8 ;  /* 0x00000008331d7836 */ /* 0x001fe20000000000 */
[----:B------:R-:W-:Y:S01]  /*a4b0*/  SEL R28, R70, R3, P0 ;  /* 0x00000003461c7207 */ /* 0x000fe20000000000 */
[----:B------:R-:W-:Y:S01]  /*a4c0*/  IMAD.IADD R31, R41, 0x1, R75 ;  /* 0x00000001291f7824 */ /* 0x000fe200078e024b */
[----:B------:R-:W-:Y:S02]  /*a4d0*/  SEL R30, R3, R70, P0 ;  /* 0x00000046031e7207 */ /* 0x000fe40000000000 */
[----:B------:R-:W-:Y:S02]  /*a4e0*/  ISETP.GE.OR P1, PT, R29, R64, P1 ;  /* 0x000000401d00720c */ /* 0x000fe40000f26670 */
[----:B------:R-:W-:Y:S02]  /*a4f0*/  SEL R29, R96, R53, P0 ;  /* 0x00000035601d7207 */ /* 0x000fe40000000000 */
[----:B------:R-:W-:-:S02]  /*a500*/  SEL R51, R55, R100, P0 ;  /* 0x0000006437337207 */ /* 0x000fc40000000000 */
[----:B-1----:R-:W-:Y:S02]  /*a510*/  LEA R32, P4, R40, UR4, 0x2 ;  /* 0x0000000428207c11 */ /* 0x002fe4000f8810ff */
[----:B------:R-:W-:Y:S02]  /*a520*/  SEL R79, R79, R102, P0 ;  /* 0x000000664f4f7207 */ /* 0x000fe40000000000 */
[----:B--2---:R-:W-:Y:S01]  /*a530*/  SEL R36, R80, R47, P0 ;  /* 0x0000002f50247207 */ /* 0x004fe20000000000 */
[----:B------:R-:W-:Y:S01]  /*a540*/  SHFL.IDX PT, R60, R32, RZ, 0x1c1f ;  /* 0x001c1fff203c7589 */ /* 0x000fe200000e0000 */
[----:B------:R-:W-:Y:S02]  /*a550*/  SEL R38, R47, R80, P0 ;  /* 0x000000502f267207 */ /* 0x000fe40000000000 */
[----:B------:R-:W-:Y:S01]  /*a560*/  LEA.HI.X R40, R40, UR5, R31, 0x2, P4 ;  /* 0x0000000528287c11 */ /* 0x000fe2000a0f141f */
[----:B------:R-:W-:Y:S01]  /*a570*/  SHFL.IDX PT, R62, R32, 0x1, 0x1c1f ;  /* 0x003c1f00203e7f89 */ /* 0x000fe200000e0000 */
[----:B------:R-:W-:-:S02]  /*a580*/  SEL R80, R82, R49, P0 ;  /* 0x0000003152507207 */ /* 0x000fc40000000000 */
[----:B------:R-:W-:Y:S01]  /*a590*/  SEL R82, R49, R82, P0 ;  /* 0x0000005231527207 */ /* 0x000fe20000000000 */
[----:B------:R-:W0:Y:S01]  /*a5a0*/  SHFL.IDX PT, R61, R40, RZ, 0x1c1f ;  /* 0x001c1fff283d7589 */ /* 0x000e2200000e0000 */
[----:B------:R-:W-:Y:S02]  /*a5b0*/  SEL R31, R53, R96, P0 ;  /* 0x00000060351f7207 */ /* 0x000fe40000000000 */
[----:B------:R-:W-:Y:S01]  /*a5c0*/  SEL R49, R100, R55, P0 ;  /* 0x0000003764317207 */ /* 0x000fe20000000000 */
[----:B------:R-:W1:Y:S01]  /*a5d0*/  SHFL.IDX PT, R63, R40, 0x1, 0x1c1f ;  /* 0x003c1f00283f7f89 */ /* 0x000e6200000e0000 */
[----:B----4-:R-:W-:Y:S02]  /*a5e0*/  SEL R37, R104, R57, P0 ;  /* 0x0000003968257207 */ /* 0x010fe40000000000 */
[----:B------:R-:W-:Y:S01]  /*a5f0*/  SEL R39, R57, R104, P0 ;  /* 0x0000006839277207 */ /* 0x000fe20000000000 */
[----:B------:R-:W-:Y:S01]  /*a600*/  STSM.16.M88.4 [R73], R28 ;  /* 0x0000001c49007844 */ /* 0x000fe20000000200 */
[----:B------:R-:W-:-:S02]  /*a610*/  SEL R81, R106, R83, P0 ;  /* 0x000000536a517207 */ /* 0x000fc40000000000 */
[----:B------:R-:W-:Y:S01]  /*a620*/  SEL R83, R83, R106, P0 ;  /* 0x0000006a53537207 */ /* 0x000fe20000000000 */
[----:B------:R-:W-:Y:S04]  /*a630*/  STSM.16.M88.4 [R71], R48 ;  /* 0x0000003047007844 */ /* 0x000fe80000000200 */
[----:B------:R-:W-:Y:S04]  /*a640*/  STSM.16.M88.4 [R69], R76 ;  /* 0x0000004c45007844 */ /* 0x000fe80000000200 */
[----:B------:R-:W-:Y:S04]  /*a650*/  STSM.16.M88.4 [R67], R36 ;  /* 0x0000002443007844 */ /* 0x000fe80000000200 */
[----:B------:R2:W-:Y:S01]  /*a660*/  STSM.16.M88.4 [R65], R80 ;  /* 0x0000005041007844 */ /* 0x0005e20000000200 */
[----:B------:R-:W-:Y:S08]  /*a670*/  BAR.SYNC.DEFER_BLOCKING 0x1, 0x100 ;  /* 0x0044000000007b1d */ /* 0x000ff00000010000 */
[----:B--2---:R-:W2:Y:S01]  /*a680*/  @P2 LDC R65, c[0x0][0xbec] ;  /* 0x0002fb00ff412b82 */ /* 0x004ea20000000800 */
[----:B0-----:R0:W-:Y:S01]  /*a690*/  @!P3 ST.E desc[UR48][R60.64], R4 ;  /* 0x000000043c00b985 */ /* 0x0011e2000c101930 */
[----:B------:R-:W-:-:S03]  /*a6a0*/  UIMAD UR6, UR12, UR8, URZ ;  /* 0x000000080c0672a4 */ /* 0x000fc6000f8e023f */
[----:B-1----:R1:W-:Y:S03]  /*a6b0*/  @!P1 ST.E desc[UR48][R62.64], R0 ;  /* 0x000000003e009985 */ /* 0x0023e6000c101930 */
[----:B0-----:R-:W0:Y:S01]  /*a6c0*/  @P2 LDC R61, c[0x0][0xbf0] ;  /* 0x0002fc00ff3d2b82 */ /* 0x001e220000000800 */
[----:B------:R3:W5:Y:S01]  /*a6d0*/  LD.E.128 R48, desc[UR48][R8.64] ;  /* 0x0000003008307980 */ /* 0x000762000c101d00 */
[----:B-1----:R-:W-:Y:S01]  /*a6e0*/  IMAD R0, R17, 0x20, R18 ;  /* 0x0000002011007824 */ /* 0x002fe200078e0212 */
[----:B------:R-:W-:Y:S02]  /*a6f0*/  UIMAD.WIDE.U32 UR4, UR13, UR8, URZ ;  /* 0x000000080d0472a5 */ /* 0x000fe4000f8e003f */
[----:B------:R1:W5:Y:S01]  /*a700*/  LD.E.128 R36, desc[UR48][R6.64] ;  /* 0x0000003006247980 */ /* 0x000362000c101d00 */
[----:B------:R-:W-:-:S03]  /*a710*/  UIMAD UR6, UR13, UR9, UR6 ;  /* 0x000000090d0672a4 */ /* 0x000fc6000f8e0206 */
[----:B------:R-:W-:Y:S01]  /*a720*/  ULDC.64 UR8, c[0x0][0xaf0] ;  /* 0x0002bc0000087ab9 */ /* 0x000fe20000000a00 */
[----:B---3--:R-:W-:Y:S01]  /*a730*/  IMAD R8, R85, 0x80, R0 ;  /* 0x0000008055087824 */ /* 0x008fe200078e0200 */
[----:B------:R-:W-:Y:S01]  /*a740*/  UIMAD UR7, UR14, UR8, URZ ;  /* 0x000000080e0772a4 */ /* 0x000fe2000f8e023f */
[----:B------:R-:W5:Y:S02]  /*a750*/  LD.E.128 R44, desc[UR48][R26.64] ;  /* 0x000000301a2c7980 */ /* 0x000f64000c101d00 */
[----:B--2---:R-:W-:Y:S01]  /*a760*/  @P2 IMAD.HI.U32 R0, R8, R65, RZ ;  /* 0x0000004108002227 */ /* 0x004fe200078e00ff */
[----:B------:R-:W-:Y:S01]  /*a770*/  UIADD3 UR5, UR5, UR6, URZ ;  /* 0x0000000605057290 */ /* 0x000fe2000fffe03f */
[----:B------:R-:W5:Y:S01]  /*a780*/  LD.E.128 R40, desc[UR48][R24.64] ;  /* 0x0000003018287980 */ /* 0x000f62000c101d00 */
[----:B------:R-:W-:Y:S01]  /*a790*/  UIMAD UR7, UR42, UR9, UR7 ;  /* 0x000000092a0772a4 */ /* 0x000fe2000f8e0207 */
[----:B------:R-:W-:Y:S01]  /*a7a0*/  IMAD.MOV.U32 R3, RZ, RZ, R8 ;  /* 0x000000ffff037224 */ /* 0x000fe200078e0008 */
[----:B------:R-:W-:Y:S01]  /*a7b0*/  UIMAD.WIDE.U32 UR42, UR42, UR8, UR4 ;  /* 0x000000082a2a72a5 */ /* 0x000fe2000f8e0004 */
[----:B------:R-:W5:Y:S01]  /*a7c0*/  LD.E.128 R32, desc[UR48][R20.64] ;  /* 0x0000003014207980 */ /* 0x000f62000c101d00 */
[----:B0-----:R-:W-:-:S02]  /*a7d0*/  @P2 SHF.R.U32.HI R3, RZ, R61, R0 ;  /* 0x0000003dff032219 */ /* 0x001fc40000011600 */
[----:B------:R-:W-:Y:S01]  /*a7e0*/  UIADD3 UR4, UR43, UR7, URZ ;  /* 0x000000072b047290 */ /* 0x000fe2000fffe03f */
[----:B------:R-:W5:Y:S01]  /*a7f0*/  LD.E.128 R28, desc[UR48][R14.64] ;  /* 0x000000300e1c7980 */ /* 0x000f62000c101d00 */
[--C-:B------:R-:W-:Y:S01]  /*a800*/  SHF.R.S32.HI R0, RZ, 0x1f, R3.reuse ;  /* 0x0000001fff007819 */ /* 0x100fe20000011403 */
[----:B------:R-:W-:Y:S01]  /*a810*/  IMAD.MOV R4, RZ, RZ, -R3 ;  /* 0x000000ffff047224 */ /* 0x000fe200078e0a03 */
[----:B------:R-:W-:Y:S01]  /*a820*/  ULDC.64 UR6, c[0x0][0xae0] ;  /* 0x0002b80000067ab9 */ /* 0x000fe20000000a00 */
[----:B-1----:R-:W-:Y:S01]  /*a830*/  IMAD.U32 R7, RZ, RZ, UR43 ;  /* 0x0000002bff077e24 */ /* 0x002fe2000f8e00ff */
[----:B------:R-:W5:Y:S01]  /*a840*/  LD.E.128 R52, desc[UR48][R12.64] ;  /* 0x000000300c347980 */ /* 0x000f62000c101d00 */
[----:B------:R-:W-:Y:S02]  /*a850*/  IMAD R0, R0, UR6, RZ ;  /* 0x0000000600007c24 */ /* 0x000fe4000f8e02ff */
[----:B------:R-:W-:Y:S01]  /*a860*/  IMAD R9, R5, R4, R8 ;  /* 0x0000000405097224 */ /* 0x000fe200078e0208 */
[----:B------:R0:W5:Y:S01]  /*a870*/  LD.E.128 R56, desc[UR48][R10.64] ;  /* 0x000000300a387980 */ /* 0x000162000c101d00 */
[----:B------:R-:W-:-:S02]  /*a880*/  IMAD.U32 R6, RZ, RZ, UR42 ;  /* 0x0000002aff067e24 */ /* 0x000fc4000f8e00ff */
[----:B------:R-:W-:Y:S01]  /*a890*/  IMAD.U32 R7, RZ, RZ, UR4 ;  /* 0x00000004ff077e24 */ /* 0x000fe2000f8e00ff */
[----:B------:R-:W-:Y:S01]  /*a8a0*/  @!PT LDS RZ, [RZ] ;  /* 0x00000000fffff984 */ /* 0x000fe20000000800 */
[----:B------:R-:W-:Y:S01]  /*a8b0*/  @!PT LDS RZ, [RZ] ;  /* 0x00000000fffff984 */ /* 0x000fe20000000800 */
[----:B------:R-:W-:Y:S01]  /*a8c0*/  @!PT LDS RZ, [RZ] ;  /* 0x00000000fffff984 */ /* 0x000fe20000000800 */
[----:B------:R-:W-:Y:S01]  /*a8d0*/  @!PT LDS RZ, [RZ] ;  /* 0x00000000fffff984 */ /* 0x000fe20000000800 */
[----:B------:R1:W-:Y:S06]  /*a8e0*/  MEMBAR.ALL.CTA ;  /* 0x0000000000007992 */ /* 0x0003ec0000008000 */
[----:B-1----:R-:W1:Y:S01]  /*a8f0*/  FENCE.VIEW.ASYNC.S ;  /* 0x00000000000073c6 */ /* 0x002e620000000000 */
[----:B------:R-:W-:-:S04]  /*a900*/  IMAD.WIDE.U32 R4, R3, UR6, R6 ;  /* 0x0000000603047c25 */ /* 0x000fc8000f8e0006 */
[----:B0-----:R-:W-:Y:S01]  /*a910*/  IMAD R11, R3, UR7, R0 ;  /* 0x00000007030b7c24 */ /* 0x001fe2000f8e0200 */
[----:B------:R-:W-:Y:S01]  /*a920*/  SHF.R.S32.HI R0, RZ, 0x1f, R9 ;  /* 0x0000001fff007819 */ /* 0x000fe20000011409 */
[----:B------:R-:W-:Y:S01]  /*a930*/  ULDC.64 UR6, c[0x0][0xad8] ;  /* 0x0002b60000067ab9 */ /* 0x000fe20000000a00 */
[----:B------:R-:W-:Y:S02]  /*a940*/  IMAD R85, R85, 0x80, R18 ;  /* 0x0000008055557824 */ /* 0x000fe400078e0212 */
[----:B------:R-:W-:Y:S02]  /*a950*/  IMAD.IADD R5, R5, 0x1, R11 ;  /* 0x0000000105057824 */ /* 0x000fe400078e020b */
[----:B------:R-:W-:Y:S01]  /*a960*/  IMAD R0, R0, UR6, RZ ;  /* 0x0000000600007c24 */ /* 0x000fe2000f8e02ff */
[----:B------:R-:W-:Y:S01]  /*a970*/  UIADD3 UR39, UR39, 0x2e820, URZ ;  /* 0x0002e82027277890 */ /* 0x000fe2000fffe03f */
[----:B------:R-:W-:Y:S01]  /*a980*/  IMAD.WIDE.U32 R4, R9, UR6, R4 ;  /* 0x0000000609047c25 */ /* 0x000fe2000f8e0004 */
[----:B------:R-:W-:Y:S01]  /*a990*/  UIADD3 UR51, UR51, 0x1, URZ ;  /* 0x0000000133337890 */ /* 0x000fe2000fffe03f */
[----:B------:R-:W-:-:S02]  /*a9a0*/  ISETP.GE.AND P1, PT, R85, R64, PT ;  /* 0x000000405500720c */ /* 0x000fc40003f26270 */
[----:B------:R-:W-:Y:S01]  /*a9b0*/  IMAD R7, R9, UR7, R0 ;  /* 0x0000000709077c24 */ /* 0x000fe2000f8e0200 */
[----:B------:R-:W-:Y:S01]  /*a9c0*/  ULDC.64 UR6, c[0x0][0xa80] ;  /* 0x0002a00000067ab9 */ /* 0x000fe20000000a00 */
[----:B------:R-:W-:Y:S01]  /*a9d0*/  UPRMT UR39, URZ, 0x654, UR39 ;  /* 0x000006543f277896 */ /* 0x000fe20008000027 */
[----:B------:R-:W-:Y:S01]  /*a9e0*/  LEA R0, P2, R4, UR6, 0x1 ;  /* 0x0000000604007c11 */ /* 0x000fe2000f8408ff */
[----:B------:R-:W-:Y:S01]  /*a9f0*/  IMAD.IADD R5, R5, 0x1, R7 ;  /* 0x0000000105057824 */ /* 0x000fe200078e0207 */
[----:B------:R-:W-:Y:S01]  /*aa00*/  UISETP.NE.AND UP0, UPT, UR51, 0x2, UPT ;  /* 0x000000023300788c */ /* 0x000fe2000bf05270 */
[----:B------:R-:W-:-:S03]  /*aa10*/  VIADD R3, R85, 0x20 ;  /* 0x0000002055037836 */ /* 0x000fc60000000000 */
[----:B------:R-:W-:Y:S01]  /*aa20*/  LEA.HI.X R10, R4, UR7, R5, 0x1, P2 ;  /* 0x00000007040a7c11 */ /* 0x000fe200090f0c05 */
[----:B------:R-:W-:Y:S01]  /*aa30*/  USEL UR5, URZ, 0x1, UP0 ;  /* 0x000000013f057887 */ /* 0x000fe20008000000 */
[-C--:B------:R-:W-:Y:S01]  /*aa40*/  ISETP.GE.AND P3, PT, R3, R64.reuse, PT ;  /* 0x000000400300720c */ /* 0x080fe20003f66270 */
[----:B------:R-:W-:Y:S01]  /*aa50*/  ULDC UR4, c[0x0][0xc] ;  /* 0x0000030000047ab9 */ /* 0x000fe20000000800 */
[----:B------:R-:W-:Y:S01]  /*aa60*/  VIADD R3, R85, 0x40 ;  /* 0x0000004055037836 */ /* 0x000fe20000000000 */
[----:B------:R-:W-:Y:S01]  /*aa70*/  UIADD3 UR41, UR4, UR41, URZ ;  /* 0x0000002904297290 */ /* 0x000fe2000fffe03f */
[----:B-1----:R0:W1:Y:S01]  /*aa80*/  SHFL.IDX PT, R8, R0, RZ, 0x181f ;  /* 0x00181fff00087589 */ /* 0x00206200000e0000 */
[----:B------:R-:W-:Y:S01]  /*aa90*/  USEL UR51, UR51, URZ, UP0 ;  /* 0x0000003f33337287 */ /* 0x000fe20008000000 */
[----:B------:R-:W-:Y:S01]  /*aaa0*/  SYNCS.ARRIVE.TRANS64.RED.A1T0 RZ, [UR39], RZ ;  /* 0x000000ffffff79a7 */ /* 0x000fe20008100427 */
[----:B------:R-:W-:Y:S01]  /*aab0*/  ULOP3.LUT UR44, UR44, UR5, URZ, 0x3c, !UPT ;  /* 0x000000052c2c7292 */ /* 0x000fe2000f8e3c3f */
[----:B------:R0:W2:Y:S01]  /*aac0*/  SHFL.IDX PT, R9, R10, RZ, 0x181f ;  /* 0x00181fff0a097589 */ /* 0x0000a200000e0000 */
[----:B------:R-:W-:Y:S01]  /*aad0*/  BSSY B0, `(.L_x_31) ;  /* 0x000000b000007945 */ /* 0x000fe20003800000 */
[----:B------:R-:W-:-:S03]  /*aae0*/  ISETP.GE.AND P0, PT, R3, R64, PT ;  /* 0x000000400300720c */ /* 0x000fc60003f06270 */
[----:B------:R-:W-:Y:S10]  /*aaf0*/  @P1 BRA `(.L_x_32) ;  /* 0x0000000000201947 */ /* 0x000ff40003800000 */
[----:B------:R-:W-:Y:S02]  /*ab00*/  ULDC UR4, c[0x0][0xac8] ;  /* 0x0002b20000047ab9 */ /* 0x000fe40000000800 */
[----:B------:R-:W-:Y:S02]  /*ab10*/  ISETP.GE.AND P2, PT, R16, UR4, PT ;  /* 0x0000000410007c0c */ /* 0x000fe4000bf46270 */
[----:B------:R-:W-:-:S11]  /*ab20*/  ISETP.GE.AND P1, PT, R2, UR4, PT ;  /* 0x0000000402007c0c */ /* 0x000fd6000bf26270 */
[----:B-1----:R-:W-:Y:S02]  /*ab30*/  @!P2 LEA R6, P4, R16, R8, 0x1 ;  /* 0x000000081006a211 */ /* 0x002fe400078808ff */
[----:B--2---:R-:W-:Y:S02]  /*ab40*/  @!P1 IMAD.WIDE R4, R2, 0x2, R8 ;  /* 0x0000000202049825 */ /* 0x004fe400078e0208 */
[----:B------:R-:W-:-:S03]  /*ab50*/  @!P2 LEA.HI.X R7, R16, R9, R232, 0x1, P4 ;  /* 0x000000091007a211 */ /* 0x000fc600020f0ce8 */
[----:B-----5:R3:W-:Y:S04]  /*ab60*/  @!P1 ST.E.128 desc[UR48][R4.64], R44 ;  /* 0x0000002c04009985 */ /* 0x0207e8000c101d30 */
[----:B------:R3:W-:Y:S02]  /*ab70*/  @!P2 ST.E.128 desc[UR48][R6.64], R52 ;  /* 0x000000340600a985 */ /* 0x0007e4000c101d30 */
.L_x_32:
[----:B------:R-:W-:Y:S05]  /*ab80*/  BSYNC B0 ;  /* 0x0000000000007941 */ /* 0x000fea0003800000 */
.L_x_31:
[----:B--2---:R2:W4:Y:S01]  /*ab90*/  SHFL.IDX PT, R9, R10, 0x1, 0x181f ;  /* 0x00381f000a097f89 */ /* 0x00452200000e0000 */
[----:B------:R-:W-:Y:S03]  /*aba0*/  BSSY B0, `(.L_x_33) ;  /* 0x000000b000007945 */ /* 0x000fe60003800000 */
[----:B-1----:R2:W1:Y:S01]  /*abb0*/  SHFL.IDX PT, R8, R0, 0x1, 0x181f ;  /* 0x00381f0000087f89 */ /* 0x00246200000e0000 */
[----:B------:R-:W-:Y:S05]  /*abc0*/  @P3 BRA `(.L_x_34) ;  /* 0x0000000000203947 */ /* 0x000fea0003800000 */
[----:B------:R-:W-:Y:S02]  /*abd0*/  ULDC UR4, c[0x0][0xac8] ;  /* 0x0002b20000047ab9 */ /* 0x000fe40000000800 */
[----:B------:R-:W-:Y:S02]  /*abe0*/  ISETP.GE.AND P3, PT, R16, UR4, PT ;  /* 0x0000000410007c0c */ /* 0x000fe4000bf66270 */
[----:B------:R-:W-:-:S11]  /*abf0*/  ISETP.GE.AND P2, PT, R2, UR4, PT ;  /* 0x0000000402007c0c */ /* 0x000fd6000bf46270 */
[----:B-1-3--:R-:W-:Y:S02]  /*ac00*/  @!P3 LEA R6, P1, R16, R8, 0x1 ;  /* 0x000000081006b211 */ /* 0x00afe400078208ff */
[----:B----4-:R-:W-:Y:S02]  /*ac10*/  @!P2 IMAD.WIDE R4, R2, 0x2, R8 ;  /* 0x000000020204a825 */ /* 0x010fe400078e0208 */
[----:B------:R-:W-:-:S03]  /*ac20*/  @!P3 LEA.HI.X R7, R16, R9, R232, 0x1, P1 ;  /* 0x000000091007b211 */ /* 0x000fc600008f0ce8 */
[----:B-----5:R1:W-:Y:S04]  /*ac30*/  @!P2 ST.E.128 desc[UR48][R4.64], R40 ;  /* 0x000000280400a985 */ /* 0x0203e8000c101d30 */
[----:B------:R1:W-:Y:S02]  /*ac40*/  @!P3 ST.E.128 desc[UR48][R6.64], R56 ;  /* 0x000000380600b985 */ /* 0x0003e4000c101d30 */
.L_x_34:
[----:B------:R-:W-:Y:S05]  /*ac50*/  BSYNC B0 ;  /* 0x0000000000007941 */ /* 0x000fea0003800000 */
.L_x_33:
[----:B----4-:R4:W0:Y:S01]  /*ac60*/  SHFL.IDX PT, R9, R10, 0x2, 0x181f ;  /* 0x00581f000a097f89 */ /* 0x01082200000e0000 */
[----:B------:R-:W-:Y:S03]  /*ac70*/  BSSY B0, `(.L_x_35) ;  /* 0x000000b000007945 */ /* 0x000fe60003800000 */
[----:B-1----:R4:W1:Y:S01]  /*ac80*/  SHFL.IDX PT, R8, R0, 0x2, 0x181f ;  /* 0x00581f0000087f89 */ /* 0x00286200000e0000 */
[----:B------:R-:W-:Y:S05]  /*ac90*/  @P0 BRA `(.L_x_36) ;  /* 0x0000000000200947 */ /* 0x000fea0003800000 */
[----:B------:R-:W-:Y:S02]  /*aca0*/  ULDC UR4, c[0x0][0xac8] ;  /* 0x0002b20000047ab9 */ /* 0x000fe40000000800 */
[----:B------:R-:W-:Y:S02]  /*acb0*/  ISETP.GE.AND P2, PT, R16, UR4, PT ;  /* 0x0000000410007c0c */ /* 0x000fe4000bf46270 */
[----:B------:R-:W-:-:S11]  /*acc0*/  ISETP.GE.AND P1, PT, R2, UR4, PT ;  /* 0x0000000402007c0c */ /* 0x000fd6000bf26270 */
[----:B-1-3--:R-:W-:Y:S02]  /*acd0*/  @!P2 LEA R6, P0, R16, R8, 0x1 ;  /* 0x000000081006a211 */ /* 0x00afe400078008ff */
[----:B0-----:R-:W-:Y:S02]  /*ace0*/  @!P1 IMAD.WIDE R4, R2, 0x2, R8 ;  /* 0x0000000202049825 */ /* 0x001fe400078e0208 */
[----:B------:R-:W-:-:S03]  /*acf0*/  @!P2 LEA.HI.X R7, R16, R9, R232, 0x1, P0 ;  /* 0x000000091007a211 */ /* 0x000fc600000f0ce8 */
[----:B-----5:R0:W-:Y:S04]  /*ad00*/  @!P1 ST.E.128 desc[UR48][R4.64], R32 ;  /* 0x0000002004009985 */ /* 0x0201e8000c101d30 */
[----:B------:R0:W-:Y:S02]  /*ad10*/  @!P2 ST.E.128 desc[UR48][R6.64], R48 ;  /* 0x000000300600a985 */ /* 0x0001e4000c101d30 */
.L_x_36:
[----:B------:R-:W-:Y:S05]  /*ad20*/  BSYNC B0 ;  /* 0x0000000000007941 */ /* 0x000fea0003800000 */
.L_x_35:
[----:B------:R-:W-:Y:S01]  /*ad30*/  VIADD R3, R85, 0x60 ;  /* 0x0000006055037836 */ /* 0x000fe20000000000 */
[----:B0-----:R0:W0:Y:S01]  /*ad40*/  SHFL.IDX PT, R9, R10, 0x3, 0x181f ;  /* 0x00781f000a097f89 */ /* 0x00102200000e0000 */
[----:B------:R-:W-:Y:S01]  /*ad50*/  UIADD3 UR45, UR45, 0x1, URZ ;  /* 0x000000012d2d7890 */ /* 0x000fe2000fffe03f */
[----:B------:R-:W-:Y:S02]  /*ad60*/  BSSY B0, `(.L_x_37) ;  /* 0x000000c000007945 */ /* 0x000fe40003800000 */
[----:B------:R-:W-:Y:S01]  /*ad70*/  ISETP.GE.AND P0, PT, R3, R64, PT ;  /* 0x000000400300720c */ /* 0x000fe20003f06270 */
[----:B-1----:R1:W0:-:S12]  /*ad80*/  SHFL.IDX PT, R8, R0, 0x3, 0x181f ;  /* 0x00781f0000087f89 */ /* 0x00221800000e0000 */
[----:B-1----:R-:W-:Y:S05]  /*ad90*/  @P0 BRA `(.L_x_38) ;  /* 0x0000000000200947 */ /* 0x002fea0003800000 */
[----:B------:R-:W-:Y:S02]  /*ada0*/  ULDC UR4, c[0x0][0xac8] ;  /* 0x0002b20000047ab9 */ /* 0x000fe40000000800 */
[----:B------:R-:W-:Y:S02]  /*adb0*/  ISETP.GE.AND P2, PT, R16, UR4, PT ;  /* 0x0000000410007c0c */ /* 0x000fe4000bf46270 */
[----:B------:R-:W-:-:S11]  /*adc0*/  ISETP.GE.AND P1, PT, R2, UR4, PT ;  /* 0x0000000402007c0c */ /* 0x000fd6000bf26270 */
[----:B0--3--:R-:W-:Y:S02]  /*add0*/  @!P2 LEA R6, P0, R16, R8, 0x1 ;  /* 0x000000081006a211 */ /* 0x009fe400078008ff */
[----:B------:R-:W-:Y:S02]  /*ade0*/  @!P1 IMAD.WIDE R4, R2, 0x2, R8 ;  /* 0x0000000202049825 */ /* 0x000fe400078e0208 */
[----:B------:R-:W-:-:S03]  /*adf0*/  @!P2 LEA.HI.X R7, R16, R9, R232, 0x1, P0 ;  /* 0x000000091007a211 */ /* 0x000fc600000f0ce8 */
[----:B-----5:R1:W-:Y:S04]  /*ae00*/  @!P1 ST.E.128 desc[UR48][R4.64], R28 ;  /* 0x0000001c04009985 */ /* 0x0203e8000c101d30 */
[----:B------:R1:W-:Y:S02]  /*ae10*/  @!P2 ST.E.128 desc[UR48][R6.64], R36 ;  /* 0x000000240600a985 */ /* 0x0003e4000c101d30 */
.L_x_38:
[----:B------:R-:W-:Y:S05]  /*ae20*/  BSYNC B0 ;  /* 0x0000000000007941 */ /* 0x000fea0003800000 */
.L_x_37:
[----:B--2-4-:R-:W2:Y:S02]  /*ae30*/  LDC R0, c[0x0][0xc34] ;  /* 0x00030d00ff007b82 */ /* 0x014ea40000000800 */
[----:B--2---:R-:W-:-:S13]  /*ae40*/  ISETP.LE.AND P0, PT, R0, UR41, PT ;  /* 0x0000002900007c0c */ /* 0x004fda000bf03270 */
[----:B------:R-:W-:Y:S05]  /*ae50*/  @!P0 BRA `(.L_x_39) ;  /* 0xffffff5c00d08947 */ /* 0x000fea000383ffff */
[----:B------:R-:W-:Y:S05]  /*ae60*/  EXIT ;  /* 0x000000000000794d */ /* 0x000fea0003800000 */
.L_x_7:
[----:B------:R-:W-:-:S08]  /*ae70*/  NOP ;  /* 0x0000000000007918 */ /* 0x000fd00000000000 */
[----:B------:R-:W0:-:S00]  /*ae80*/  USETMAXREG.DEALLOC.CTAPOOL 0x18 ;  /* 0x00000018000079c8 */ /* 0x000e0000080e0500 */
[----:B------:R-:W1:Y:S01]  /*ae90*/  S2UR UR50, SR_CTAID.X ;  /* 0x00000000003279c3 */ /* 0x000e620000002500 */
[----:B0-----:R-:W-:Y:S01]  /*aea0*/  IMAD.MOV.U32 R0, RZ, RZ, 0x1 ;  /* 0x00000001ff007424 */ /* 0x001fe200078e00ff */
[----:B------:R-:W-:Y:S01]  /*aeb0*/  UMOV UR46, 0x1 ;  /* 0x00000001002e7882 */ /* 0x000fe20000000000 */
[----:B------:R-:W-:-:S03]  /*aec0*/  IMAD.MOV.U32 R19, RZ, RZ, RZ ;  /* 0x000000ffff137224 */ /* 0x000fc600078e00ff */
[----:B------:R0:W-:Y:S02]  /*aed0*/  STL [R1], R0 ;  /* 0x0000000001007387 */ /* 0x0001e40000100800 */
[----:B------:R-:W1:Y:S02]  /*aee0*/  LDC R2, c[0x0][0xc34] ;  /* 0x00030d00ff027b82 */ /* 0x000e640000000800 */
[----:B-1----:R-:W-:-:S13]  /*aef0*/  ISETP.LE.AND P0, PT, R2, UR50, PT ;  /* 0x0000003202007c0c */ /* 0x002fda000bf03270 */
[----:B0-----:R-:W-:Y:S05]  /*af00*/  @P0 BRA `(.L_x_40) ;  /* 0x0000003000e40947 */ /* 0x001fea0003800000 */
[----:B------:R-:W0:Y:S01]  /*af10*/  S2R R6, SR_TID.X ;  /* 0x0000000000067919 */ /* 0x000e220000002100 */
[----:B------:R-:W1:Y:S01]  /*af20*/  S2UR UR4, SR_CgaCtaId ;  /* 0x00000000000479c3 */ /* 0x000e620000008800 */
[----:B------:R-:W-:Y:S01]  /*af30*/  UMOV UR41, 0x400 ;  /* 0x0000040000297882 */ /* 0x000fe20000000000 */
[----:B------:R-:W-:Y:S01]  /*af40*/  IMAD.MOV.U32 R19, RZ, RZ, RZ ;  /* 0x000000ffff137224 */ /* 0x000fe200078e00ff */
[----:B------:R-:W-:Y:S01]  /*af50*/  ULDC.64 UR52, c[0x0][0x198] ;  /* 0x0000660000347ab9 */ /* 0x000fe20000000a00 */
[----:B------:R-:W-:Y:S02]  /*af60*/  ULOP3.LUT UR42, UR38, 0x1, URZ, 0xfc, !UPT ;  /* 0x00000001262a7892 */ /* 0x000fe4000f8efc3f */
[----:B------:R-:W-:Y:S01]  /*af70*/  ULOP3.LUT UR47, UR38, 0x2, URZ, 0xfc, !UPT ;  /* 0x00000002262f7892 */ /* 0x000fe2000f8efc3f */
[----:B------:R-:W-:Y:S01]  /*af80*/  ULDC UR43, c[0x0][0xc] ;  /* 0x00000300002b7ab9 */ /* 0x000fe20000000800 */
[----:B------:R-:W-:Y:S01]  /*af90*/  UMOV UR46, URZ ;  /* 0x0000003f002e7c82 */ /* 0x000fe20008000000 */
[----:B-1----:R-:W-:Y:S01]  /*afa0*/  ULEA UR41, UR4, UR41, 0x18 ;  /* 0x0000002904297291 */ /* 0x002fe2000f8ec03f */
[C---:B0-----:R-:W-:Y:S01]  /*afb0*/  IMAD.SHL.U32 R2, R6.reuse, 0x20, RZ ;  /* 0x0000002006027824 */ /* 0x041fe200078e00ff */
[C---:B------:R-:W-:Y:S01]  /*afc0*/  LOP3.LUT R4, R6.reuse, 0x7f, RZ, 0xc0, !PT ;  /* 0x0000007f06047812 */ /* 0x040fe200078ec0ff */
[C---:B------:R-:W-:Y:S01]  /*afd0*/  IMAD.SHL.U32 R5, R6.reuse, 0x4, RZ ;  /* 0x0000000406057824 */ /* 0x040fe200078e00ff */
[----:B------:R-:W-:-:S02]  /*afe0*/  LOP3.LUT P0, RZ, R6, 0x4, RZ, 0xc0, !PT ;  /* 0x0000000406ff7812 */ /* 0x000fc4000780c0ff */
[C---:B------:R-:W-:Y:S02]  /*aff0*/  LOP3.LUT R0, R2.reuse, 0x80, RZ, 0xc0, !PT ;  /* 0x0000008002007812 */ /* 0x040fe400078ec0ff */
[----:B------:R-:W-:Y:S02]  /*b000*/  LOP3.LUT R3, R2, 0x60, RZ, 0xc0, !PT ;  /* 0x0000006002037812 */ /* 0x000fe400078ec0ff */
[----:B------:R-:W-:Y:S02]  /*b010*/  LOP3.LUT R0, R0, 0x10, R6, 0xf8, !PT ;  /* 0x0000001000007812 */ /* 0x000fe400078ef806 */
[----:B------:R-:W-:Y:S02]  /*b020*/  LOP3.LUT R2, R2, 0x100, RZ, 0xc0, !PT ;  /* 0x0000010002027812 */ /* 0x000fe400078ec0ff */
[----:B------:R-:W-:Y:S02]  /*b030*/  LOP3.LUT R5, R0, 0x10, R5, 0x78, !PT ;  /* 0x0000001000057812 */ /* 0x000fe400078e7805 */
[----:B------:R-:W-:-:S05]  /*b040*/  SHF.R.U32.HI R0, RZ, 0x5, R4 ;  /* 0x00000005ff007819 */ /* 0x000fca0000011604 */
[----:B------:R-:W-:-:S05]  /*b050*/  IMAD R3, R0, 0x200, R3 ;  /* 0x0000020000037824 */ /* 0x000fca00078e0203 */
[----:B------:R-:W-:Y:S01]  /*b060*/  IADD3 R5, R5, R3, R2 ;  /* 0x0000000305057210 */ /* 0x000fe20007ffe002 */
[----:B------:R-:W-:-:S04]  /*b070*/  IMAD.SHL.U32 R2, R6, 0x80, RZ ;  /* 0x0000008006027824 */ /* 0x000fc800078e00ff */
[----:B------:R0:W-:Y:S01]  /*b080*/  STL [R1+0x10], R5 ;  /* 0x0000100501007387 */ /* 0x0001e20000100800 */
[----:B------:R-:W-:-:S05]  /*b090*/  LOP3.LUT R3, R2, 0x380, RZ, 0xc0, !PT ;  /* 0x0000038002037812 */ /* 0x000fca00078ec0ff */
[----:B------:R-:W-:Y:S02]  /*b0a0*/  IMAD R3, R0, 0x10, R3 ;  /* 0x0000001000037824 */ /* 0x000fe400078e0203 */
[----:B------:R-:W-:-:S05]  /*b0b0*/  IMAD.SHL.U32 R0, R6, 0x10, RZ ;  /* 0x0000001006007824 */ /* 0x000fca00078e00ff */
[----:B------:R-:W-:-:S04]  /*b0c0*/  LOP3.LUT R3, R3, 0x70, R0, 0x78, !PT ;  /* 0x0000007003037812 */ /* 0x000fc800078e7800 */
[----:B0-----:R-:W-:Y:S01]  /*b0d0*/  LOP3.LUT R5, R3, 0xc00, R2, 0xf8, !PT ;  /* 0x00000c0003057812 */ /* 0x001fe200078ef802 */
[----:B------:R-:W-:Y:S01]  /*b0e0*/  IMAD.SHL.U32 R3, R6, 0x2, RZ ;  /* 0x0000000206037824 */ /* 0x000fe200078e00ff */
[----:B------:R-:W-:-:S03]  /*b0f0*/  LOP3.LUT R2, R0, 0x3f0, RZ, 0xc0, !PT ;  /* 0x000003f000027812 */ /* 0x000fc600078ec0ff */
[----:B------:R0:W-:Y:S01]  /*b100*/  STL [R1+0x14], R5 ;  /* 0x0000140501007387 */ /* 0x0001e20000100800 */
[----:B------:R-:W-:Y:S01]  /*b110*/  LOP3.LUT R3, R2, 0x70, R3, 0x78, !PT ;  /* 0x0000007002037812 */ /* 0x000fe200078e7803 */
[----:B------:R-:W-:Y:S01]  /*b120*/  IMAD.SHL.U32 R2, R4, 0x10, RZ ;  /* 0x0000001004027824 */ /* 0x000fe200078e00ff */
[----:B------:R-:W-:-:S04]  /*b130*/  SHF.R.U32.HI R4, RZ, 0x3, R4 ;  /* 0x00000003ff047819 */ /* 0x000fc80000011604 */
[----:B------:R-:W-:Y:S01]  /*b140*/  LOP3.LUT R2, R3, 0x400, R2, 0xf8, !PT ;  /* 0x0000040003027812 */ /* 0x000fe200078ef802 */
[----:B------:R-:W-:Y:S01]  /*b150*/  IMAD.MOV.U32 R3, RZ, RZ, 0x40 ;  /* 0x00000040ff037424 */ /* 0x000fe200078e00ff */
[----:B------:R-:W-:Y:S01]  /*b160*/  LOP3.LUT R0, R4, 0x70, R0, 0xf8, !PT ;  /* 0x0000007004007812 */ /* 0x000fe200078ef800 */
[----:B------:R-:W-:Y:S02]  /*b170*/  IMAD.MOV.U32 R0, RZ, RZ, 0x1 ;  /* 0x00000001ff007424 */ /* 0x000fe400078e00ff */
[----:B------:R-:W-:Y:S01]  /*b180*/  VIADD R2, R2, UR41 ;  /* 0x0000002902027c36 */ /* 0x000fe20008000000 */
[----:B------:R-:W-:-:S05]  /*b190*/  SEL R3, R3, 0xffffffc0, !P0 ;  /* 0xffffffc003037807 */ /* 0x000fca0004000000 */
[----:B------:R0:W-:Y:S04]  /*b1a0*/  STL [R1+0x18], R3 ;  /* 0x0000180301007387 */ /* 0x0001e80000100800 */
[----:B------:R0:W-:Y:S04]  /*b1b0*/  STL [R1+0x1c], R2 ;  /* 0x00001c0201007387 */ /* 0x0001e80000100800 */
[----:B------:R0:W-:Y:S02]  /*b1c0*/  STL [R1], R0 ;  /* 0x0000000001007387 */ /* 0x0001e40000100800 */
.L_x_83:
[----:B------:R-:W-:Y:S01]  /*b1d0*/  ULDC UR4, c[0x0][0xc38] ;  /* 0x00030e0000047ab9 */ /* 0x000fe20000000800 */
[----:B------:R-:W-:Y:S01]  /*b1e0*/  ULDC UR8, c[0x0][0xc44] ;  /* 0x0003110000087ab9 */ /* 0x000fe20000000800 */
[----:B------:R-:W-:Y:S01]  /*b1f0*/  UISETP.NE.AND UP1, UPT, UR4, 0x1, UPT ;  /* 0x000000010400788c */ /* 0x000fe2000bf25270 */
[----:B------:R-:W-:Y:S02]  /*b200*/  ULDC UR6, c[0x0][0x424] ;  /* 0x0001090000067ab9 */ /* 0x000fe40000000800 */
[----:B------:R-:W-:Y:S01]  /*b210*/  ULDC.64 UR4, c[0x0][0x418] ;  /* 0x0001060000047ab9 */ /* 0x000fe20000000a00 */
[----:B------:R-:W-:Y:S02]  /*b220*/  UISETP.NE.AND UP2, UPT, UR8, 0x1, UPT ;  /* 0x000000010800788c */ /* 0x000fe4000bf45270 */
[----:B------:R-:W-:Y:S02]  /*b230*/  UISETP.NE.U32.AND UP0, UPT, UR4, URZ, UPT ;  /* 0x0000003f0400728c */ /* 0x000fe4000bf05070 */
[----:B------:R-:W-:-:S02]  /*b240*/  UIADD3 UR9, UR41, 0x20400, URZ ;  /* 0x0002040029097890 */ /* 0x000fc4000fffe03f */
[----:B------:R-:W-:Y:S01]  /*b250*/  UISETP.NE.AND.EX UP0, UPT, UR5, URZ, UPT, UP0 ;  /* 0x0000003f0500728c */ /* 0x000fe2000bf05300 */
[----:B------:R-:W-:Y:S01]  /*b260*/  @UP1 ULDC UR4, c[0x0][0xc3c] ;  /* 0x00030f0000041ab9 */ /* 0x000fe20000000800 */
[----:B------:R-:W-:Y:S02]  /*b270*/  ULDC UR40, c[0x0][0x2f0] ;  /* 0x0000bc0000287ab9 */ /* 0x000fe40000000800 */
[----:B------:R-:W-:Y:S02]  /*b280*/  USEL UR6, UR6, 0x1, UP0 ;  /* 0x0000000106067887 */ /* 0x000fe40008000000 */
[----:B------:R-:W-:Y:S02]  /*b290*/  UIMAD.WIDE.U32 UR4, UR50, UR4, URZ ;  /* 0x00000004320472a5 */ /* 0x000fe4000f8e003f */
[----:B------:R-:W-:Y:S02]  /*b2a0*/  UIMAD UR40, UR6, UR40, URZ ;  /* 0x00000028062872a4 */ /* 0x000fe4000f8e023f */
[----:B------:R-:W-:Y:S01]  /*b2b0*/  ULOP3.LUT UP0, URZ, UR9, 0x3ff, URZ, 0xc0, !UPT ;  /* 0x000003ff093f7892 */ /* 0x000fe2000f80c03f */
[----:B------:R-:W-:Y:S01]  /*b2c0*/  @UP1 ULDC UR6, c[0x0][0xc40] ;  /* 0x0003100000061ab9 */ /* 0x000fe20000000800 */
[----:B------:R-:W-:Y:S01]  /*b2d0*/  UMOV UR45, UR50 ;  /* 0x00000032002d7c82 */ /* 0x000fe20008000000 */
[----:B------:R-:W-:Y:S01]  /*b2e0*/  @UP1 USHF.R.U32.HI UR45, URZ, UR6, UR5 ;  /* 0x000000063f2d1299 */ /* 0x000fe20008011605 */
[----:B------:R-:W-:Y:S01]  /*b2f0*/  @UP2 ULDC.64 UR10, c[0x0][0xc48] ;  /* 0x00031200000a2ab9 */ /* 0x000fe20000000a00 */
[----:B------:R-:W-:Y:S01]  /*b300*/  UIADD3 UR5, UR40, 0xdf, URZ ;  /* 0x000000df28057890 */ /* 0x000fe2000fffe03f */
[----:B------:R-:W-:Y:S01]  /*b310*/  PLOP3.LUT P0, PT, PT, PT, UP0, 0x80, 0x0 ;  /* 0x000000000000781c */ /* 0x000fe20003f0f008 */
[----:B------:R-:W-:Y:S01]  /*b320*/  UIMAD.WIDE.U32 UR6, UR45, UR10, URZ ;  /* 0x0000000a2d0672a5 */ /* 0x000fe2000f8e003f */
[----:B------:R-:W-:-:S02]  /*b330*/  UMOV UR4, URZ ;  /* 0x0000003f00047c82 */ /* 0x000fc40008000000 */
[----:B------:R-:W-:Y:S01]  /*b340*/  UMOV UR44, UR45 ;  /* 0x0000002d002c7c82 */ /* 0x000fe20008000000 */
[----:B------:R-:W-:Y:S02]  /*b350*/  UIMAD.WIDE UR4, UR5, -0x6db6db6d, UR4 ;  /* 0x92492493050478a5 */ /* 0x000fe4000f8e0204 */
[----:B------:R-:W-:Y:S02]  /*b360*/  @UP2 USHF.R.U32.HI UR44, URZ, UR11, UR7 ;  /* 0x0000000b3f2c2299 */ /* 0x000fe40008011607 */
[----:B------:R-:W-:Y:S02]  /*b370*/  USHF.R.U32.HI UR39, URZ, 0x1f, UR5 ;  /* 0x0000001f3f277899 */ /* 0x000fe40008011605 */
[----:B------:R-:W-:Y:S02]  /*b380*/  UIADD3 UR36, -UR44, URZ, URZ ;  /* 0x0000003f2c247290 */ /* 0x000fe4000fffe13f */
[----:B------:R-:W-:Y:S02]  /*b390*/  ULEA.HI.SX32 UR39, UR5, UR39, 0x19 ;  /* 0x0000002705277291 */ /* 0x000fe4000f8fca3f */
[----:B------:R-:W-:Y:S01]  /*b3a0*/  UIMAD UR36, UR8, UR36, UR45 ;  /* 0x00000024082472a4 */ /* 0x000fe2000f8e022d */
[----:B-12---:R-:W-:Y:S11]  /*b3b0*/  @!P0 BRA `(.L_x_41) ;  /* 0x0000000000408947 */ /* 0x006ff60003800000 */
[----:B0-----:R-:W-:Y:S01]  /*b3c0*/  MOV R2, 0x0 ;  /* 0x0000000000027802 */ /* 0x001fe20000000f00 */
[----:B------:R-:W-:Y:S01]  /*b3d0*/  ULDC.64 UR6, c[0x4][0x98] ;  /* 0x0100260000067ab9 */ /* 0x000fe20000000a00 */
[----:B------:R-:W-:Y:S01]  /*b3e0*/  ULDC.64 UR8, c[0x4][0xa0] ;  /* 0x0100280000087ab9 */ /* 0x000fe20000000a00 */
[----:B------:R-:W-:Y:S01]  /*b3f0*/  ULDC.64 UR4, c[0x4][0x8] ;  /* 0x0100020000047ab9 */ /* 0x000fe20000000a00 */
[----:B------:R-:W-:Y:S02]  /*b400*/  IMAD.U32 R4, RZ, RZ, UR6 ;  /* 0x00000006ff047e24 */ /* 0x000fe4000f8e00ff */
[----:B------:R-:W0:Y:S01]  /*b410*/  LDC.64 R2, c[0x4][R2] ;  /* 0x0100000002027b82 */ /* 0x000e220000000a00 */
[----:B------:R-:W-:Y:S02]  /*b420*/  IMAD.U32 R5, RZ, RZ, UR7 ;  /* 0x00000007ff057e24 */ /* 0x000fe4000f8e00ff */
[----:B------:R-:W-:Y:S02]  /*b430*/  IMAD.U32 R6, RZ, RZ, UR8 ;  /* 0x00000008ff067e24 */ /* 0x000fe4000f8e00ff */
[----:B------:R-:W-:-:S02]  /*b440*/  IMAD.U32 R7, RZ, RZ, UR9 ;  /* 0x00000009ff077e24 */ /* 0x000fc4000f8e00ff */
[----:B------:R-:W-:Y:S02]  /*b450*/  IMAD.U32 R10, RZ, RZ, UR4 ;  /* 0x00000004ff0a7e24 */ /* 0x000fe4000f8e00ff */
[----:B------:R-:W-:Y:S02]  /*b460*/  IMAD.U32 R11, RZ, RZ, UR5 ;  /* 0x00000005ff0b7e24 */ /* 0x000fe4000f8e00ff */
[----:B------:R-:W-:Y:S02]  /*b470*/  IMAD.MOV.U32 R8, RZ, RZ, 0x70 ;  /* 0x00000070ff087424 */ /* 0x000fe400078e00ff */
[----:B------:R-:W-:Y:S02]  /*b480*/  IMAD.MOV.U32 R12, RZ, RZ, 0x1 ;  /* 0x00000001ff0c7424 */ /* 0x000fe400078e00ff */
[----:B------:R-:W-:-:S07]  /*b490*/  IMAD.MOV.U32 R13, RZ, RZ, RZ ;  /* 0x000000ffff0d7224 */ /* 0x000fce00078e00ff */
[----:B------:R-:W-:-:S07]  /*b4a0*/  LEPC R20, `(.L_x_41) ;  /* 0x000000001014794e */ /* 0x000fce0000000000 */
[----:B0-----:R-:W-:Y:S05]  /*b4b0*/  CALL.ABS.NOINC R2 ;  /* 0x0000000002007343 */ /* 0x001fea0003c00000 */
.L_x_41:
[----:B------:R-:W-:-:S06]  /*b4c0*/  UIADD3 UR4, UR41, 0xe400, URZ ;  /* 0x0000e40029047890 */ /* 0x000fcc000fffe03f */
[----:B------:R-:W-:-:S05]  /*b4d0*/  IMAD.U32 R16, RZ, RZ, UR4 ;  /* 0x00000004ff107e24 */ /* 0x000fca000f8e00ff */
[----:B------:R-:W-:-:S13]  /*b4e0*/  LOP3.LUT P0, RZ, R16, 0x3ff, RZ, 0xc0, !PT ;  /* 0x000003ff10ff7812 */ /* 0x000fda000780c0ff */
[----:B------:R-:W-:Y:S05]  /*b4f0*/  @!P0 BRA `(.L_x_42) ;  /* 0x0000000000408947 */ /* 0x000fea0003800000 */
        /* <DEDUP_REMOVED lines=16> */
.L_x_42:
[----:B------:R-:W-:-:S04]  /*b600*/  UIADD3 UR4, UR41, 0x400, URZ ;  /* 0x0000040029047890 */ /* 0x000fc8000fffe03f */
[----:B------:R-:W-:-:S06]  /*b610*/  ULOP3.LUT UP0, URZ, UR4, 0x9f, URZ, 0xc0, !UPT ;  /* 0x0000009f043f7892 */ /* 0x000fcc000f80c03f */
[----:B------:R-:W-:-:S13]  /*b620*/  PLOP3.LUT P0, PT, PT, PT, UP0, 0x80, 0x0 ;  /* 0x000000000000781c */ /* 0x000fda0003f0f008 */
        /* <DEDUP_REMOVED lines=17> */
.L_x_43:
        /* <DEDUP_REMOVED lines=18> */
.L_x_44:
[----:B------:R-:W-:Y:S01]  /*b860*/  ULDC.64 UR4, c[0x0][0x9f8] ;  /* 0x00027e0000047ab9 */ /* 0x000fe20000000a00 */
[----:B------:R-:W2:Y:S01]  /*b870*/  LDL.LU R17, [R1+0x8] ;  /* 0x0000080001117983 */ /* 0x000ea20000300800 */
[----:B------:R-:W-:Y:S01]  /*b880*/  UISETP.NE.U32.AND UP0, UPT, UR4, URZ, UPT ;  /* 0x0000003f0400728c */ /* 0x000fe2000bf05070 */
[----:B------:R-:W-:-:S03]  /*b890*/  IMAD.U32 R8, RZ, RZ, UR44 ;  /* 0x0000002cff087e24 */ /* 0x000fc6000f8e00ff */
[----:B------:R-:W-:-:S06]  /*b8a0*/  UISETP.NE.AND.EX UP0, UPT, UR5, URZ, UPT, UP0 ;  /* 0x0000003f0500728c */ /* 0x000fcc000bf05300 */
[----:B------:R-:W-:-:S05]  /*b8b0*/  PLOP3.LUT P0, PT, PT, PT, UP0, 0x80, 0x0 ;  /* 0x000000000000781c */ /* 0x000fca0003f0f008 */
[----:B------:R-:W-:Y:S02]  /*b8c0*/  @UP0 ULDC.64 UR4, c[0x0][0x9f8] ;  /* 0x00027e0000040ab9 */ /* 0x000fe40000000a00 */
[----:B------:R-:W-:-:S06]  /*b8d0*/  @UP0 UIMAD.WIDE UR4, UR44, 0x4, UR4 ;  /* 0x000000042c0408a5 */ /* 0x000fcc000f8e0204 */
[----:B0-----:R-:W-:Y:S02]  /*b8e0*/  IMAD.U32 R2, RZ, RZ, UR4 ;  /* 0x00000004ff027e24 */ /* 0x001fe4000f8e00ff */
[----:B------:R-:W-:-:S05]  /*b8f0*/  IMAD.U32 R3, RZ, RZ, UR5 ;  /* 0x00000005ff037e24 */ /* 0x000fca000f8e00ff */
[----:B------:R0:W3:Y:S01]  /*b900*/  @P0 LDG.E R8, desc[UR48][R2.64] ;  /* 0x0000003002080981 */ /* 0x0000e2000c1e1900 */
[----:B------:R-:W-:Y:S01]  /*b910*/  UMOV UR4, 0xffffffff ;  /* 0xffffffff00047882 */ /* 0x000fe20000000000 */
[----:B------:R-:W1:Y:S01]  /*b920*/  S2R R18, SR_TID.X ;  /* 0x0000000000127919 */ /* 0x000e620000002100 */
[----:B0-----:R-:W0:Y:S02]  /*b930*/  LDC.64 R2, c[0x0][0x418] ;  /* 0x00010600ff027b82 */ /* 0x001e240000000a00 */
[----:B0-----:R-:W-:Y:S02]  /*b940*/  ISETP.NE.U32.AND P0, PT, R2, RZ, PT ;  /* 0x000000ff0200720c */ /* 0x001fe40003f05070 */
[----:B-1----:R-:W-:Y:S02]  /*b950*/  SHF.R.U32.HI R18, RZ, 0x5, R18 ;  /* 0x00000005ff127819 */ /* 0x002fe40000011612 */
[----:B------:R-:W-:Y:S02]  /*b960*/  ISETP.NE.AND.EX P1, PT, R3, RZ, PT, P0 ;  /* 0x000000ff0300720c */ /* 0x000fe40003f25300 */
[----:B------:R-:W-:-:S02]  /*b970*/  LOP3.LUT R18, R18, 0x3, RZ, 0xc0, !PT ;  /* 0x0000000312127812 */ /* 0x000fc400078ec0ff */
[----:B--2---:R-:W-:-:S09]  /*b980*/  LOP3.LUT R17, R17, 0xfffffffe, RZ, 0xc0, !PT ;  /* 0xfffffffe11117812 */ /* 0x004fd200078ec0ff */
[----:B------:R-:W-:Y:S02]  /*b990*/  @P1 LOP3.LUT R17, R17, 0x1, RZ, 0xfc, !PT ;  /* 0x0000000111111812 */ /* 0x000fe400078efcff */
[----:B---3--:R-:W-:Y:S01]  /*b9a0*/  SHF.R.S32.HI R9, RZ, 0x1f, R8 ;  /* 0x0000001fff097819 */ /* 0x008fe20000011408 */
[----:B------:R0:W-:Y:S01]  /*b9b0*/  STL [R1+0x4], R8 ;  /* 0x0000040801007387 */ /* 0x0001e20000100800 */
[----:B------:R-:W-:-:S03]  /*b9c0*/  SEL R16, R8, RZ, !P1 ;  /* 0x000000ff08107207 */ /* 0x000fc60004800000 */
[----:B------:R0:W-:Y:S04]  /*b9d0*/  STL [R1+0xc], R9 ;  /* 0x00000c0901007387 */ /* 0x0001e80000100800 */
[----:B------:R0:W-:Y:S01]  /*b9e0*/  STL [R1+0x8], R17 ;  /* 0x0000081101007387 */ /* 0x0001e20000100800 */
[----:B------:R-:W-:Y:S05]  /*b9f0*/  BRA.DIV UR4, `(.L_x_45) ;  /* 0x0000002e047c7947 */ /* 0x000fea000b800000 */
[----:B------:R1:W2:Y:S02]  /*ba00*/  SHFL.IDX PT, R14, R18, RZ, 0x1f ;  /* 0x00001fff120e7589 */ /* 0x0002a400000e0000 */
.L_x_99:
[----:B------:R-:W-:Y:S01]  /*ba10*/  PLOP3.LUT P2, PT, PT, PT, PT, 0x8, 0x0 ;  /* 0x000000000000781c */ /* 0x000fe20003f4e170 */
[----:B------:R-:W-:Y:S01]  /*ba20*/  IMAD.MOV.U32 R0, RZ, RZ, R17 ;  /* 0x000000ffff007224 */ /* 0x000fe200078e0011 */
[----:B--2---:R-:W-:-:S04]  /*ba30*/  ISETP.NE.AND P0, PT, R14, RZ, PT ;  /* 0x000000ff0e00720c */ /* 0x004fc80003f05270 */
[----:B------:R-:W-:-:S07]  /*ba40*/  LOP3.LUT R0, R0, 0xfffffffd, RZ, 0xc0, !PT ;  /* 0xfffffffd00007812 */ /* 0x000fce00078ec0ff */
[----:B------:R-:W-:-:S05]  /*ba50*/  @P2 LOP3.LUT R0, R0, 0x2, RZ, 0xfc, !PT ;  /* 0x0000000200002812 */ /* 0x000fca00078efcff */
[----:B------:R2:W-:Y:S01]  /*ba60*/  STL [R1+0x8], R0 ;  /* 0x0000080001007387 */ /* 0x0005e20000100800 */
[----:B------:R-:W-:Y:S05]  /*ba70*/  @P0 BRA `(.L_x_46) ;  /* 0x0000000400540947 */ /* 0x000fea0003800000 */
[----:B------:R-:W-:-:S06]  /*ba80*/  UIADD3 UR4, UR39, -0x1, URZ ;  /* 0xffffffff27047890 */ /* 0x000fcc000fffe03f */
[----:B--2---:R-:W-:Y:S01]  /*ba90*/  IMAD.U32 R0, RZ, RZ, UR4 ;  /* 0x00000004ff007e24 */ /* 0x004fe2000f8e00ff */
[----:B------:R-:W-:-:S03]  /*baa0*/  UMOV UR4, 0xffffffff ;  /* 0xffffffff00047882 */ /* 0x000fc60000000000 */
[----:B------:R-:W-:Y:S05]  /*bab0*/  BRA.DIV UR4, `(.L_x_47) ;  /* 0x0000002e046c7947 */ /* 0x000fea000b800000 */
[----:B------:R-:W-:-:S13]  /*bac0*/  ELECT P6, URZ, PT ;  /* 0x00000000003f782f */ /* 0x000fda00038c0000 */
.L_x_102:
[----:B------:R-:W-:Y:S05]  /*bad0*/  @!P6 BRA `(.L_x_46) ;  /* 0x00000004003ce947 */ /* 0x000fea0003800000 */
[----:B------:R-:W-:Y:S01]  /*bae0*/  IMAD.MOV.U32 R16, RZ, RZ, R8 ;  /* 0x000000ffff107224 */ /* 0x000fe200078e0008 */
[----:B------:R-:W-:Y:S06]  /*baf0*/  @!P1 BRA `(.L_x_48) ;  /* 0x0000000000449947 */ /* 0x000fec0003800000 */
[----:B------:R-:W2:Y:S01]  /*bb00*/  LDC R6, c[0x0][0x43c] ;  /* 0x00010f00ff067b82 */ /* 0x000ea20000000800 */
[----:B------:R-:W-:Y:S01]  /*bb10*/  ULDC.64 UR4, c[0x0][0x428] ;  /* 0x00010a0000047ab9 */ /* 0x000fe20000000a00 */
[----:B--2---:R-:W-:-:S13]  /*bb20*/  ISETP.NE.AND P0, PT, R6, 0x1, PT ;  /* 0x000000010600780c */ /* 0x004fda0003f05270 */
[----:B------:R-:W2:Y:S02]  /*bb30*/  @P0 LDC.64 R4, c[0x0][0x440] ;  /* 0x00011000ff040b82 */ /* 0x000ea40000000a00 */
[----:B--2---:R-:W-:-:S04]  /*bb40*/  @P0 IMAD.HI.U32 R7, R0, R4, RZ ;  /* 0x0000000400070227 */ /* 0x004fc800078e00ff */
[----:B------:R-:W-:Y:S01]  /*bb50*/  IMAD.MOV.U32 R4, RZ, RZ, R0 ;  /* 0x000000ffff047224 */ /* 0x000fe200078e0000 */
[----:B------:R-:W-:-:S05]  /*bb60*/  @P0 SHF.R.U32.HI R4, RZ, R5, R7 ;  /* 0x00000005ff040219 */ /* 0x000fca0000011607 */
[----:B------:R-:W-:-:S04]  /*bb70*/  IMAD.MOV R5, RZ, RZ, -R4 ;  /* 0x000000ffff057224 */ /* 0x000fc800078e0a04 */
[----:B------:R-:W-:Y:S01]  /*bb80*/  IMAD R0, R6, R5, R0 ;  /* 0x0000000506007224 */ /* 0x000fe200078e0200 */
[--C-:B------:R-:W-:Y:S01]  /*bb90*/  SHF.R.S32.HI R5, RZ, 0x1f, R4.reuse ;  /* 0x0000001fff057819 */ /* 0x100fe20000011404 */
[----:B------:R-:W-:Y:S02]  /*bba0*/  IMAD R6, R9, UR4, RZ ;  /* 0x0000000409067c24 */ /* 0x000fe4000f8e02ff */
[----:B------:R-:W-:-:S04]  /*bbb0*/  IMAD.WIDE.U32 R4, R8, UR4, R4 ;  /* 0x0000000408047c25 */ /* 0x000fc8000f8e0004 */
[----:B------:R-:W-:Y:S01]  /*bbc0*/  IMAD R6, R8, UR5, R6 ;  /* 0x0000000508067c24 */ /* 0x000fe2000f8e0206 */
[----:B------:R-:W-:-:S03]  /*bbd0*/  LEA R2, P0, R4, R2, 0x2 ;  /* 0x0000000204027211 */ /* 0x000fc600078010ff */
[----:B------:R-:W-:-:S05]  /*bbe0*/  IMAD.IADD R6, R5, 0x1, R6 ;  /* 0x0000000105067824 */ /* 0x000fca00078e0206 */
[----:B------:R-:W-:-:S05]  /*bbf0*/  LEA.HI.X R3, R4, R3, R6, 0x2, P0 ;  /* 0x0000000304037211 */ /* 0x000fca00000f1406 */
[----:B------:R2:W5:Y:S02]  /*bc00*/  LDG.E R16, desc[UR48][R2.64] ;  /* 0x0000003002107981 */ /* 0x000564000c1e1900 */
.L_x_48:
[----:B--2---:R-:W2:Y:S01]  /*bc10*/  LDL R2, [R1] ;  /* 0x0000000001027983 */ /* 0x004ea20000100800 */
[----:B------:R-:W3:Y:S02]  /*bc20*/  S2R R3, SR_TID.X ;  /* 0x0000000000037919 */ /* 0x000ee40000002100 */
[----:B---3--:R-:W-:Y:S02]  /*bc30*/  LOP3.LUT R4, R3, 0x7f, RZ, 0xc0, !PT ;  /* 0x0000007f03047812 */ /* 0x008fe400078ec0ff */
[----:B------:R-:W-:Y:S02]  /*bc40*/  LEA R3, R19, UR41, 0x3 ;  /* 0x0000002913037c11 */ /* 0x000fe4000f8e18ff */
[----:B------:R-:W-:Y:S02]  /*bc50*/  ISETP.NE.AND P1, PT, R4, RZ, PT ;  /* 0x000000ff0400720c */ /* 0x000fe40003f25270 */
[----:B--2---:R-:W-:-:S04]  /*bc60*/  SHF.L.U32 R2, R2, 0x1f, RZ ;  /* 0x0000001f02027819 */ /* 0x004fc800000006ff */
[----:B------:R-:W2:Y:S02]  /*bc70*/  SYNCS.PHASECHK.TRANS64.TRYWAIT P0, [R3+URZ+0x2e880], R2 ;  /* 0x02e88002030075a7 */ /* 0x000ea4000800017f */
[----:B--2---:R-:W-:Y:S05]  /*bc80*/  @!P0 BRA `(.L_x_49) ;  /* 0x0000002c00188947 */ /* 0x004fea0003800000 */
.L_x_103:
[----:B------:R-:W-:Y:S05]  /*bc90*/  @P1 BRA `(.L_x_50) ;  /* 0x00000000001c1947 */ /* 0x000fea0003800000 */
[----:B------:R-:W3:Y:S02]  /*bca0*/  S2R R4, SR_TID.X ;  /* 0x0000000000047919 */ /* 0x000ee40000002100 */
[----:B---3--:R-:W-:Y:S01]  /*bcb0*/  LOP3.LUT R5, R4, 0x1f, RZ, 0xc0, !PT ;  /* 0x0000001f04057812 */ /* 0x008fe200078ec0ff */
[----:B------:R-:W-:-:S03]  /*bcc0*/  IMAD.MOV.U32 R4, RZ, RZ, 0x7000 ;  /* 0x00007000ff047424 */ /* 0x000fc600078e00ff */
[----:B------:R-:W-:Y:S01]  /*bcd0*/  ISETP.NE.AND P0, PT, R5, RZ, PT ;  /* 0x000000ff0500720c */ /* 0x000fe20003f05270 */
[----:B------:R3:W-:-:S12]  /*bce0*/  SYNCS.ARRIVE.TRANS64 RZ, [R3+URZ+0x2e870], R4 ;  /* 0x02e8700403ff79a7 */ /* 0x0007d8000800003f */
[----:B---3--:R-:W-:Y:S05]  /*bcf0*/  @!P0 BRA `(.L_x_50) ;  /* 0x0000000000048947 */ /* 0x008fea0003800000 */
[----:B------:R-:W-:Y:S01]  /*bd00*/  BPT.TRAP 0x1 ;  /* 0x000000040000795c */ /* 0x000fe20000300000 */
.L_x_50:
[----:B------:R-:W-:Y:S01]  /*bd10*/  IMAD.U32 R4, RZ, RZ, UR41 ;  /* 0x00000029ff047e24 */ /* 0x000fe2000f8e00ff */
[----:B------:R-:W-:Y:S01]  /*bd20*/  R2UR UR33, R3 ;  /* 0x00000000032172ca */ /* 0x000fe200000e0000 */
[----:B------:R-:W-:Y:S01]  /*bd30*/  IMAD R0, R0, 0xe0, RZ ;  /* 0x000000e000007824 */ /* 0x000fe200078e02ff */
[----:B-----5:R-:W-:Y:S01]  /*bd40*/  R2UR UR37, R16 ;  /* 0x00000000102572ca */ /* 0x020fe200000e0000 */
[----:B------:R-:W-:Y:S01]  /*bd50*/  IMAD R4, R19, 0x7000, R4 ;  /* 0x0000700013047824 */ /* 0x000fe200078e0204 */
[----:B------:R-:W-:Y:S02]  /*bd60*/  UIADD3 UR4, UP0, UR52, 0x470, URZ ;  /* 0x0000047034047890 */ /* 0x000fe4000ff1e03f */
[----:B------:R-:W-:Y:S01]  /*bd70*/  R2UR UR35, R0 ;  /* 0x00000000002372ca */ /* 0x000fe200000e0000 */
[----:B------:R-:W-:Y:S01]  /*bd80*/  UMOV UR6, 0x0 ;  /* 0x0000000000067882 */ /* 0x000fe20000000000 */
[----:B------:R-:W-:Y:S01]  /*bd90*/  R2UR UR32, R4 ;  /* 0x00000000042072ca */ /* 0x000fe200000e0000 */
[----:B------:R-:W-:Y:S01]  /*bda0*/  UIADD3.X UR5, URZ, UR53, URZ, UP0, !UPT ;  /* 0x000000353f057290 */ /* 0x000fe200087fe43f */
[----:B------:R-:W-:Y:S01]  /*bdb0*/  UMOV UR7, 0x14f00000 ;  /* 0x14f0000000077882 */ /* 0x000fe20000000000 */
[----:B------:R-:W-:-:S02]  /*bdc0*/  UMOV UR34, URZ ;  /* 0x0000003f00227c82 */ /* 0x000fc40008000000 */
[----:B------:R-:W-:-:S08]  /*bdd0*/  UIADD3 UR33, UR33, 0x2e870, URZ ;  /* 0x0002e87021217890 */ /* 0x000fd0000fffe03f */
[----:B------:R-:W-:-:S09]  /*bde0*/  UIADD3 UR32, UR32, 0xe400, URZ ;  /* 0x0000e40020207890 */ /* 0x000fd2000fffe03f */
[----:B------:R3:W-:Y:S01]  /*bdf0*/  UTMALDG.4D [UR32], [UR4], desc[UR6] ;  /* 0x00000620040075b4 */ /* 0x0007e20008019000 */
[----:B------:R-:W4:Y:S02]  /*be00*/  SYNCS.PHASECHK.TRANS64.TRYWAIT P0, [R3+URZ+0x2e840], R2 ;  /* 0x02e84002030075a7 */ /* 0x000f24000800017f */
[----:B---34-:R-:W-:Y:S05]  /*be10*/  @!P0 BRA `(.L_x_51) ;  /* 0x0000002800c88947 */ /* 0x018fea0003800000 */
.L_x_104:
[----:B------:R-:W-:Y:S05]  /*be20*/  @P1 BRA `(.L_x_52) ;  /* 0x00000000001c1947 */ /* 0x000fea0003800000 */
[----:B------:R-:W4:Y:S01]  /*be30*/  S2R R5, SR_TID.X ;  /* 0x0000000000057919 */ /* 0x000f220000002100 */
[----:B--23--:R-:W-:-:S04]  /*be40*/  IMAD.MOV.U32 R2, RZ, RZ, 0x7000 ;  /* 0x00007000ff027424 */ /* 0x00cfc800078e00ff */
[----:B------:R2:W-:Y:S01]  /*be50*/  SYNCS.ARRIVE.TRANS64 RZ, [R3+URZ+0x2e830], R2 ;  /* 0x02e8300203ff79a7 */ /* 0x0005e2000800003f */
[----:B----4-:R-:W-:-:S04]  /*be60*/  LOP3.LUT R5, R5, 0x1f, RZ, 0xc0, !PT ;  /* 0x0000001f05057812 */ /* 0x010fc800078ec0ff */
[----:B------:R-:W-:-:S13]  /*be70*/  ISETP.NE.AND P0, PT, R5, RZ, PT ;  /* 0x000000ff0500720c */ /* 0x000fda0003f05270 */
[----:B--2---:R-:W-:Y:S05]  /*be80*/  @!P0 BRA `(.L_x_52) ;  /* 0x0000000000048947 */ /* 0x004fea0003800000 */
[----:B------:R-:W-:Y:S01]  /*be90*/  BPT.TRAP 0x1 ;  /* 0x000000040000795c */ /* 0x000fe20000300000 */
.L_x_52:
[----:B--23--:R-:W2:Y:S01]  /*bea0*/  LDL.LU R2, [R1+0x8] ;  /* 0x0000080001027983 */ /* 0x00cea20000300800 */
[----:B------:R-:W-:Y:S01]  /*beb0*/  R2UR UR8, R4 ;  /* 0x00000000040872ca */ /* 0x000fe200000e0000 */
[----:B------:R-:W-:Y:S01]  /*bec0*/  UIADD3 UR4, UP0, UR52, 0x370, URZ ;  /* 0x0000037034047890 */ /* 0x000fe2000ff1e03f */
[----:B------:R-:W-:Y:S01]  /*bed0*/  R2UR UR9, R3 ;  /* 0x00000000030972ca */ /* 0x000fe200000e0000 */
[----:B------:R-:W-:Y:S01]  /*bee0*/  UMOV UR6, 0x0 ;  /* 0x0000000000067882 */ /* 0x000fe20000000000 */
[----:B------:R-:W-:Y:S01]  /*bef0*/  PLOP3.LUT P0, PT, PT, PT, PT, 0x80, 0x0 ;  /* 0x000000000000781c */ /* 0x000fe20003f0f070 */
[----:B------:R-:W-:Y:S01]  /*bf00*/  UIADD3.X UR5, URZ, UR53, URZ, UP0, !UPT ;  /* 0x000000353f057290 */ /* 0x000fe200087fe43f */
[----:B------:R-:W-:Y:S01]  /*bf10*/  R2UR UR11, R0 ;  /* 0x00000000000b72ca */ /* 0x000fe200000e0000 */
[----:B------:R-:W-:Y:S01]  /*bf20*/  UMOV UR7, 0x14f00000 ;  /* 0x14f0000000077882 */ /* 0x000fe20000000000 */
[----:B------:R-:W-:Y:S01]  /*bf30*/  R2UR UR13, R16 ;  /* 0x00000000100d72ca */ /* 0x000fe200000e0000 */
[----:B------:R-:W-:Y:S01]  /*bf40*/  UMOV UR10, URZ ;  /* 0x0000003f000a7c82 */ /* 0x000fe20008000000 */
[----:B------:R-:W-:-:S03]  /*bf50*/  UMOV UR12, UR36 ;  /* 0x00000024000c7c82 */ /* 0x000fc60008000000 */
[----:B------:R-:W-:Y:S02]  /*bf60*/  UIADD3 UR8, UR8, 0x20400, URZ ;  /* 0x0002040008087890 */ /* 0x000fe4000fffe03f */
[----:B------:R-:W-:-:S09]  /*bf70*/  UIADD3 UR9, UR9, 0x2e830, URZ ;  /* 0x0002e83009097890 */ /* 0x000fd2000fffe03f */
[----:B------:R3:W-:Y:S01]  /*bf80*/  UTMALDG.4D [UR8], [UR4], desc[UR6] ;  /* 0x00000608040075b4 */ /* 0x0007e20008019000 */
[----:B--2---:R-:W-:-:S04]  /*bf90*/  LOP3.LUT R2, R2, 0xfffffffd, RZ, 0xc0, !PT ;  /* 0xfffffffd02027812 */ /* 0x004fc800078ec0ff */
[----:B------:R-:W-:-:S05]  /*bfa0*/  @P0 LOP3.LUT R2, R2, 0x2, RZ, 0xfc, !PT ;  /* 0x0000000202020812 */ /* 0x000fca00078efcff */
[----:B------:R3:W-:Y:S01]  /*bfb0*/  STL [R1+0x8], R2 ;  /* 0x0000080201007387 */ /* 0x0007e20000100800 */
[----:B------:R-:W-:Y:S01]  /*bfc0*/  NOP ;  /* 0x0000000000007918 */ /* 0x000fe20000000000 */
.L_x_46:
[----:B------:R-:W-:Y:S05]  /*bfd0*/  WARPSYNC.ALL ;  /* 0x0000000000007948 */ /* 0x000fea0003800000 */
[----:B---3--:R-:W-:Y:S01]  /*bfe0*/  UIADD3 UR4, UR41, 0x1c400, URZ ;  /* 0x0001c40029047890 */ /* 0x008fe2000fffe03f */
[----:B------:R-:W-:Y:S03]  /*bff0*/  BAR.SYNC.DEFER_BLOCKING 0x8, 0x180 ;  /* 0x0206000000007b1d */ /* 0x000fe60000010000 */
[----:B------:R-:W-:-:S06]  /*c000*/  ULOP3.LUT UP0, URZ, UR4, 0x3ff, URZ, 0xc0, !UPT ;  /* 0x000003ff043f7892 */ /* 0x000fcc000f80c03f */
[----:B------:R-:W-:-:S13]  /*c010*/  PLOP3.LUT P0, PT, PT, PT, UP0, 0x80, 0x0 ;  /* 0x000000000000781c */ /* 0x000fda0003f0f008 */
[----:B------:R-:W-:Y:S05]  /*c020*/  @!P0 BRA `(.L_x_53) ;  /* 0x0000000000408947 */ /* 0x000fea0003800000 */
[----:B------:R-:W-:Y:S01]  /*c030*/  MOV R2, 0x0 ;  /* 0x0000000000027802 */ /* 0x000fe20000000f00 */
[----:B------:R-:W-:Y:S01]  /*c040*/  ULDC.64 UR6, c[0x4][0x98] ;  /* 0x0100260000067ab9 */ /* 0x000fe20000000a00 */
[----:B------:R-:W-:Y:S01]  /*c050*/  ULDC.64 UR8, c[0x4][0xa0] ;  /* 0x0100280000087ab9 */ /* 0x000fe20000000a00 */
[----:B------:R-:W-:Y:S01]  /*c060*/  ULDC.64 UR4, c[0x4][0x28] ;  /* 0x01000a0000047ab9 */ /* 0x000fe20000000a00 */
[----:B------:R-:W-:Y:S02]  /*c070*/  IMAD.U32 R4, RZ, RZ, UR6 ;  /* 0x00000006ff047e24 */ /* 0x000fe4000f8e00ff */
[----:B------:R-:W3:Y:S01]  /*c080*/  LDC.64 R2, c[0x4][R2] ;  /* 0x0100000002027b82 */ /* 0x000ee20000000a00 */
[----:B------:R-:W-:Y:S02]  /*c090*/  IMAD.U32 R5, RZ, RZ, UR7 ;  /* 0x00000007ff057e24 */ /* 0x000fe4000f8e00ff */
[----:B------:R-:W-:Y:S02]  /*c0a0*/  IMAD.U32 R6, RZ, RZ, UR8 ;  /* 0x00000008ff067e24 */ /* 0x000fe4000f8e00ff */
[----:B------:R-:W-:-:S02]  /*c0b0*/  IMAD.U32 R7, RZ, RZ, UR9 ;  /* 0x00000009ff077e24 */ /* 0x000fc4000f8e00ff */
[----:B------:R-:W-:Y:S02]  /*c0c0*/  IMAD.U32 R10, RZ, RZ, UR4 ;  /* 0x00000004ff0a7e24 */ /* 0x000fe4000f8e00ff */
[----:B------:R-:W-:Y:S02]  /*c0d0*/  IMAD.U32 R11, RZ, RZ, UR5 ;  /* 0x00000005ff0b7e24 */ /* 0x000fe4000f8e00ff */
[----:B0-----:R-:W-:Y:S02]  /*c0e0*/  IMAD.MOV.U32 R8, RZ, RZ, 0x70 ;  /* 0x00000070ff087424 */ /* 0x001fe400078e00ff */
[----:B------:R-:W-:Y:S02]  /*c0f0*/  IMAD.MOV.U32 R12, RZ, RZ, 0x1 ;  /* 0x00000001ff0c7424 */ /* 0x000fe400078e00ff */
[----:B------:R-:W-:-:S07]  /*c100*/  IMAD.MOV.U32 R13, RZ, RZ, RZ ;  /* 0x000000ffff0d7224 */ /* 0x000fce00078e00ff */
[----:B------:R-:W-:-:S07]  /*c110*/  LEPC R20, `(.L_x_53) ;  /* 0x000000001014794e */ /* 0x000fce0000000000 */
[----:B-123--:R-:W-:Y:S05]  /*c120*/  CALL.ABS.NOINC R2 ;  /* 0x0000000002007343 */ /* 0x00efea0003c00000 */
.L_x_53:
[----:B0-----:R0:W5:Y:S01]  /*c130*/  LDL R9, [R1+0x1c] ;  /* 0x00001c0001097983 */ /* 0x0011620000100800 */
[----:B------:R-:W3:Y:S01]  /*c140*/  LDC R7, c[0x0][0x448] ;  /* 0x00011200ff077b82 */ /* 0x000ee20000000800 */
[----:B--2---:R-:W-:Y:S01]  /*c150*/  IMAD R0, RZ, RZ, -UR45 ;  /* 0x8000002dff007e24 */ /* 0x004fe2000f8e02ff */
[----:B------:R-:W2:Y:S01]  /*c160*/  S2R R2, SR_TID.X ;  /* 0x0000000000027919 */ /* 0x000ea20000002100 */
[----:B------:R-:W4:Y:S05]  /*c170*/  S2R R17, SR_TID.X ;  /* 0x0000000000117919 */ /* 0x000f2a0000002100 */
[----:B------:R-:W1:Y:S01]  /*c180*/  LDC R3, c[0x0][0xc38] ;  /* 0x00030e00ff037b82 */ /* 0x000e620000000800 */
[----:B------:R-:W-:Y:S01]  /*c190*/  USHF.R.S32.HI UR4, URZ, 0x1f, UR36 ;  /* 0x0000001f3f047899 */ /* 0x000fe20008011424 */
[----:B------:R-:W-:Y:S01]  /*c1a0*/  ULDC.64 UR8, c[0x0][0x2d8] ;  /* 0x0000b60000087ab9 */ /* 0x000fe20000000a00 */
[----:B---3--:R-:W-:Y:S01]  /*c1b0*/  ISETP.NE.AND P0, PT, R7, 0x1, PT ;  /* 0x000000010700780c */ /* 0x008fe20003f05270 */
[----:B-1----:R-:W-:Y:S01]  /*c1c0*/  IMAD R0, R3, R0, UR50 ;  /* 0x0000003203007e24 */ /* 0x002fe2000f8e0200 */
[----:B--2---:R-:W-:-:S03]  /*c1d0*/  LOP3.LUT R2, R2, 0x7f, RZ, 0xc0, !PT ;  /* 0x0000007f02027812 */ /* 0x004fc600078ec0ff */
[----:B------:R-:W-:-:S08]  /*c1e0*/  IMAD.SHL.U32 R0, R0, 0x80, RZ ;  /* 0x0000008000007824 */ /* 0x000fd000078e00ff */
[----:B------:R-:W1:Y:S01]  /*c1f0*/  @P0 LDC R4, c[0x0][0x44c] ;  /* 0x00011300ff040b82 */ /* 0x000e620000000800 */
[----:B------:R-:W-:Y:S01]  /*c200*/  SHF.R.U32.HI R2, RZ, 0x3, R2 ;  /* 0x00000003ff027819 */ /* 0x000fe20000011602 */
[----:B----4-:R-:W-:-:S05]  /*c210*/  IMAD.SHL.U32 R17, R17, 0x10, RZ ;  /* 0x0000001011117824 */ /* 0x010fca00078e00ff */
[----:B------:R-:W-:Y:S02]  /*c220*/  LOP3.LUT R17, R2, 0x70, R17, 0xf8, !PT ;  /* 0x0000007002117812 */ /* 0x000fe400078ef811 */
[----:B------:R-:W2:Y:S02]  /*c230*/  @P0 LDC R2, c[0x0][0x450] ;  /* 0x00011400ff020b82 */ /* 0x000ea40000000800 */
[----:B------:R-:W-:-:S05]  /*c240*/  LOP3.LUT R3, R17, R0, RZ, 0xfc, !PT ;  /* 0x0000000011037212 */ /* 0x000fca00078efcff */
[----:B------:R-:W-:Y:S02]  /*c250*/  IMAD.MOV.U32 R6, RZ, RZ, R3 ;  /* 0x000000ffff067224 */ /* 0x000fe400078e0003 */
[----:B-1----:R-:W-:-:S05]  /*c260*/  @P0 IMAD.HI.U32 R4, R3, R4, RZ ;  /* 0x0000000403040227 */ /* 0x002fca00078e00ff */
[----:B--2---:R-:W-:-:S05]  /*c270*/  @P0 SHF.R.U32.HI R6, RZ, R2, R4 ;  /* 0x00000002ff060219 */ /* 0x004fca0000011604 */
[----:B------:R-:W-:-:S04]  /*c280*/  IMAD.MOV R4, RZ, RZ, -R6 ;  /* 0x000000ffff047224 */ /* 0x000fc800078e0a06 */
[----:B------:R-:W-:Y:S02]  /*c290*/  IMAD R4, R7, R4, R3 ;  /* 0x0000000407047224 */ /* 0x000fe400078e0203 */
[----:B------:R-:W1:Y:S01]  /*c2a0*/  LDC.64 R2, c[0x0][0x2d0] ;  /* 0x0000b400ff027b82 */ /* 0x000e620000000a00 */
[----:B------:R-:W-:Y:S01]  /*c2b0*/  UIMAD UR6, UR4, UR8, URZ ;  /* 0x00000008040672a4 */ /* 0x000fe2000f8e023f */
[----:B------:R-:W2:Y:S01]  /*c2c0*/  S2R R17, SR_TID.X ;  /* 0x0000000000117919 */ /* 0x000ea20000002100 */
[----:B------:R-:W-:Y:S02]  /*c2d0*/  UIMAD.WIDE.U32 UR4, UR36, UR8, URZ ;  /* 0x00000008240472a5 */ /* 0x000fe4000f8e003f */
[----:B------:R-:W-:Y:S02]  /*c2e0*/  UIMAD UR6, UR36, UR9, UR6 ;  /* 0x00000009240672a4 */ /* 0x000fe4000f8e0206 */
[----:B------:R-:W-:Y:S01]  /*c2f0*/  USHF.R.S32.HI UR7, URZ, 0x1f, UR44 ;  /* 0x0000001f3f077899 */ /* 0x000fe2000801142c */
[----:B------:R-:W-:Y:S01]  /*c300*/  ULDC.64 UR8, c[0x0][0x2e0] ;  /* 0x0000b80000087ab9 */ /* 0x000fe20000000a00 */
[----:B------:R-:W-:-:S02]  /*c310*/  UIADD3 UR5, UR5, UR6, URZ ;  /* 0x0000000605057290 */ /* 0x000fc4000fffe03f */
[----:B------:R-:W-:Y:S01]  /*c320*/  UIMAD UR6, UR7, UR8, URZ ;  /* 0x00000008070672a4 */ /* 0x000fe2000f8e023f */
[----:B------:R-:W-:Y:S01]  /*c330*/  SHF.R.S32.HI R5, RZ, 0x1f, R6 ;  /* 0x0000001fff057819 */ /* 0x000fe20000011406 */
[----:B------:R-:W-:Y:S02]  /*c340*/  UIMAD.WIDE.U32 UR4, UR44, UR8, UR4 ;  /* 0x000000082c0472a5 */ /* 0x000fe4000f8e0004 */
[----:B------:R-:W-:-:S04]  /*c350*/  UIMAD UR6, UR44, UR9, UR6 ;  /* 0x000000092c0672a4 */ /* 0x000fc8000f8e0206 */
[----:B------:R-:W-:Y:S01]  /*c360*/  UIADD3 UR5, UR5, UR6, URZ ;  /* 0x0000000605057290 */ /* 0x000fe2000fffe03f */
[----:B-1----:R-:W-:-:S04]  /*c370*/  IMAD R5, R5, R2, RZ ;  /* 0x0000000205057224 */ /* 0x002fc800078e02ff */
[C---:B------:R-:W-:Y:S02]  /*c380*/  IMAD R5, R6.reuse, R3, R5 ;  /* 0x0000000306057224 */ /* 0x040fe400078e0205 */
[----:B------:R-:W-:Y:S01]  /*c390*/  IMAD.WIDE.U32 R2, R6, R2, UR4 ;  /* 0x0000000406027e25 */ /* 0x000fe2000f8e0002 */
[----:B------:R-:W-:-:S03]  /*c3a0*/  ULDC.64 UR4, c[0x0][0x2c8] ;  /* 0x0000b20000047ab9 */ /* 0x000fc60000000a00 */
[----:B------:R-:W-:Y:S01]  /*c3b0*/  IMAD.IADD R3, R3, 0x1, R5 ;  /* 0x0000000103037824 */ /* 0x000fe200078e0205 */
[----:B------:R-:W-:Y:S01]  /*c3c0*/  SHF.R.S32.HI R5, RZ, 0x1f, R4 ;  /* 0x0000001fff057819 */ /* 0x000fe20000011404 */
[----:B--2---:R-:W-:Y:S02]  /*c3d0*/  IMAD.SHL.U32 R10, R17, 0x10, RZ ;  /* 0x00000010110a7824 */ /* 0x004fe400078e00ff */
[----:B------:R-:W-:-:S04]  /*c3e0*/  IMAD.WIDE.U32 R2, R4, UR4, R2 ;  /* 0x0000000404027c25 */ /* 0x000fc8000f8e0002 */
[----:B------:R-:W-:-:S04]  /*c3f0*/  IMAD R5, R5, UR4, RZ ;  /* 0x0000000405057c24 */ /* 0x000fc8000f8e02ff */
[----:B------:R-:W-:Y:S01]  /*c400*/  IMAD R5, R4, UR5, R5 ;  /* 0x0000000504057c24 */ /* 0x000fe2000f8e0205 */
[----:B------:R-:W-:Y:S01]  /*c410*/  ULDC.64 UR4, c[0x0][0x280] ;  /* 0x0000a00000047ab9 */ /* 0x000fe20000000a00 */
[----:B------:R-:W-:Y:S02]  /*c420*/  LOP3.LUT R10, R10, 0x70, RZ, 0xc0, !PT ;  /* 0x000000700a0a7812 */ /* 0x000fe400078ec0ff */
[----:B------:R-:W-:Y:S01]  /*c430*/  IADD3 R4, P0, R2, UR4, RZ ;  /* 0x0000000402047c10 */ /* 0x000fe2000ff1e0ff */
[----:B------:R-:W-:-:S03]  /*c440*/  ULDC UR4, c[0x0][0x2b8] ;  /* 0x0000ae0000047ab9 */ /* 0x000fc60000000800 */
[----:B------:R-:W-:Y:S02]  /*c450*/  IADD3.X R6, R3, UR5, R5, P0, !PT ;  /* 0x0000000503067c10 */ /* 0x000fe400087fe405 */
[----:B------:R-:W-:Y:S01]  /*c460*/  ISETP.GE.AND P0, PT, R10, UR4, PT ;  /* 0x000000040a007c0c */ /* 0x000fe2000bf06270 */
[----:B------:R-:W-:Y:S01]  /*c470*/  UMOV UR4, 0xffffffff ;  /* 0xffffffff00047882 */ /* 0x000fe20000000000 */
[----:B------:R-:W-:-:S04]  /*c480*/  LOP3.LUT R17, R17, 0x7f, RZ, 0xc0, !PT ;  /* 0x0000007f11117812 */ /* 0x000fc800078ec0ff */
[----:B------:R-:W-:Y:S01]  /*c490*/  SHF.R.U32.HI R17, RZ, 0x3, R17 ;  /* 0x00000003ff117819 */ /* 0x000fe20000011611 */
[----:B0-----:R-:W-:Y:S06]  /*c4a0*/  BRA.DIV UR4, `(.L_x_54) ;  /* 0x0000002604387947 */ /* 0x001fec000b800000 */
[----:B------:R-:W-:Y:S01]  /*c4b0*/  IMAD.IADD R0, R17, 0x1, R0 ;  /* 0x0000000111007824 */ /* 0x000fe200078e0200 */
[----:B------:R-:W-:Y:S01]  /*c4c0*/  ULDC UR4, c[0x0][0x288] ;  /* 0x0000a20000047ab9 */ /* 0x000fe20000000800 */
[----:B------:R-:W0:Y:S01]  /*c4d0*/  SHFL.IDX PT, R3, R4, RZ, 0x181f ;  /* 0x00181fff04037589 */ /* 0x000e2200000e0000 */
[----:B------:R-:W-:Y:S02]  /*c4e0*/  IMAD R5, R7, UR4, RZ ;  /* 0x0000000407057c24 */ /* 0x000fe4000f8e02ff */
[C---:B------:R-:W-:Y:S01]  /*c4f0*/  VIADD R2, R0.reuse, 0x10 ;  /* 0x0000001000027836 */ /* 0x040fe20000000000 */
[----:B------:R-:W-:Y:S02]  /*c500*/  SHFL.IDX PT, R8, R4, 0x1, 0x181f ;  /* 0x00381f0004087f89 */ /* 0x000fe400000e0000 */
[-C--:B------:R-:W-:Y:S02]  /*c510*/  ISETP.GE.AND P1, PT, R0, R5.reuse, PT ;  /* 0x000000050000720c */ /* 0x080fe40003f26270 */
[----:B------:R-:W-:Y:S01]  /*c520*/  ISETP.GE.AND P2, PT, R2, R5, PT ;  /* 0x000000050200720c */ /* 0x000fe20003f46270 */
[----:B------:R-:W-:Y:S04]  /*c530*/  SHFL.IDX PT, R7, R6, 0x1, 0x181f ;  /* 0x00381f0006077f89 */ /* 0x000fe800000e0000 */
[----:B------:R-:W1:Y:S04]  /*c540*/  SHFL.IDX PT, R2, R6, RZ, 0x181f ;  /* 0x00181fff06027589 */ /* 0x000e6800000e0000 */
[----:B------:R-:W-:Y:S02]  /*c550*/  SHFL.IDX PT, R14, R4, 0x7, 0x181f ;  /* 0x00f81f00040e7f89 */ /* 0x000fe400000e0000 */
[----:B0-----:R-:W-:-:S05]  /*c560*/  @!P1 IADD3 R3, P3, R10, R3, RZ ;  /* 0x000000030a039210 */ /* 0x001fca0007f7e0ff */
[----:B-1----:R-:W-:-:S05]  /*c570*/  @!P1 IMAD.X R2, RZ, RZ, R2, P3 ;  /* 0x000000ffff029224 */ /* 0x002fca00018e0602 */
[----:B------:R-:W-:-:S04]  /*c580*/  @!P1 LOP3.LUT R3, R3, R2, RZ, 0x3c, !PT ;  /* 0x0000000203039212 */ /* 0x000fc800078e3cff */
[----:B------:R-:W-:-:S04]  /*c590*/  @!P1 LOP3.LUT R2, R3, R2, RZ, 0x3c, !PT ;  /* 0x0000000203029212 */ /* 0x000fc800078e3cff */
[----:B------:R-:W-:-:S05]  /*c5a0*/  @!P1 LOP3.LUT R3, R3, R2, RZ, 0x3c, !PT ;  /* 0x0000000203039212 */ /* 0x000fca00078e3cff */
[----:B-----5:R0:W-:Y:S02]  /*c5b0*/  @!P1 LDGSTS.E.BYPASS.LTC128B.128 [R9+0x1c400], desc[UR48][R2.64], !P0 ;  /* 0x1c40000002099fae */ /* 0x0201e4000c101d70 */
[----:B0-----:R-:W-:Y:S01]  /*c5c0*/  @!P2 IADD3 R2, P1, R10, R8, RZ ;  /* 0x000000080a02a210 */ /* 0x001fe20007f3e0ff */
[----:B------:R-:W-:-:S04]  /*c5d0*/  VIADD R8, R0, 0x20 ;  /* 0x0000002000087836 */ /* 0x000fc80000000000 */
[----:B------:R-:W-:Y:S01]  /*c5e0*/  @!P2 IMAD.X R3, RZ, RZ, R7, P1 ;  /* 0x000000ffff03a224 */ /* 0x000fe200008e0607 */
[----:B------:R-:W-:Y:S01]  /*c5f0*/  ISETP.GE.AND P1, PT, R8, R5, PT ;  /* 0x000000050800720c */ /* 0x000fe20003f26270 */
[----:B------:R-:W-:-:S03]  /*c600*/  VIADD R8, R0, 0x30 ;  /* 0x0000003000087836 */ /* 0x000fc60000000000 */
[----:B------:R0:W-:Y:S04]  /*c610*/  @!P2 LDGSTS.E.BYPASS.LTC128B.128 [R9+0x1cc00], desc[UR48][R2.64], !P0 ;  /* 0x1cc000000209afae */ /* 0x0001e8000c101d70 */
[----:B0-----:R-:W0:Y:S04]  /*c620*/  SHFL.IDX PT, R3, R4, 0x2, 0x181f ;  /* 0x00581f0004037f89 */ /* 0x001e2800000e0000 */
[----:B------:R-:W1:Y:S01]  /*c630*/  SHFL.IDX PT, R2, R6, 0x2, 0x181f ;  /* 0x00581f0006027f89 */ /* 0x000e6200000e0000 */
[----:B0-----:R-:W-:-:S05]  /*c640*/  @!P1 IADD3 R3, P2, R10, R3, RZ ;  /* 0x000000030a039210 */ /* 0x001fca0007f5e0ff */
[----:B-1----:R-:W-:-:S05]  /*c650*/  @!P1 IMAD.X R2, RZ, RZ, R2, P2 ;  /* 0x000000ffff029224 */ /* 0x002fca00010e0602 */
[----:B------:R-:W-:-:S04]  /*c660*/  @!P1 LOP3.LUT R3, R3, R2, RZ, 0x3c, !PT ;  /* 0x0000000203039212 */ /* 0x000fc800078e3cff */
[----:B------:R-:W-:-:S04]  /*c670*/  @!P1 LOP3.LUT R2, R3, R2, RZ, 0x3c, !PT ;  /* 0x0000000203029212 */ /* 0x000fc800078e3cff */
[----:B------:R-:W-:-:S05]  /*c680*/  @!P1 LOP3.LUT R3, R3, R2, RZ, 0x3c, !PT ;  /* 0x0000000203039212 */ /* 0x000fca00078e3cff */
[----:B------:R0:W-:Y:S01]  /*c690*/  @!P1 LDGSTS.E.BYPASS.LTC128B.128 [R9+0x1d400], desc[UR48][R2.64], !P0 ;  /* 0x1d40000002099fae */ /* 0x0001e2000c101d70 */
[----:B------:R-:W-:Y:S01]  /*c6a0*/  ISETP.GE.AND P1, PT, R8, R5, PT ;  /* 0x000000050800720c */ /* 0x000fe20003f26270 */
[----:B------:R-:W-:Y:S02]  /*c6b0*/  VIADD R8, R0, 0x40 ;  /* 0x0000004000087836 */ /* 0x000fe40000000000 */
[----:B0-----:R-:W0:Y:S04]  /*c6c0*/  SHFL.IDX PT, R3, R4, 0x3, 0x181f ;  /* 0x00781f0004037f89 */ /* 0x001e2800000e0000 */
[----:B------:R-:W1:Y:S06]  /*c6d0*/  SHFL.IDX PT, R2, R6, 0x3, 0x181f ;  /* 0x00781f0006027f89 */ /* 0x000e6c00000e0000 */
        /* <DEDUP_REMOVED lines=26> */
[----:B------:R-:W-:-:S03]  /*c880*/  ISETP.GE.AND P1, PT, R8, R5, PT ;  /* 0x000000050800720c */ /* 0x000fc60003f26270 */
[----:B0-----:R-:W0:Y:S04]  /*c890*/  SHFL.IDX PT, R3, R4, 0x6, 0x181f ;  /* 0x00d81f0004037f89 */ /* 0x001e2800000e0000 */
[----:B------:R-:W1:Y:S04]  /*c8a0*/  SHFL.IDX PT, R2, R6, 0x6, 0x181f ;  /* 0x00d81f0006027f89 */ /* 0x000e6800000e0000 */
[----:B------:R-:W2:Y:S02]  /*c8b0*/  SHFL.IDX PT, R6, R6, 0x7, 0x181f ;  /* 0x00f81f0006067f89 */ /* 0x000ea400000e0000 */
[----:B0-----:R-:W-:-:S05]  /*c8c0*/  @!P1 IADD3 R3, P2, R10, R3, RZ ;  /* 0x000000030a039210 */ /* 0x001fca0007f5e0ff */
[----:B-1----:R-:W-:-:S05]  /*c8d0*/  @!P1 IMAD.X R2, RZ, RZ, R2, P2 ;  /* 0x000000ffff029224 */ /* 0x002fca00010e0602 */
[----:B------:R-:W-:-:S04]  /*c8e0*/  @!P1 LOP3.LUT R3, R3, R2, RZ, 0x3c, !PT ;  /* 0x0000000203039212 */ /* 0x000fc800078e3cff */
[----:B------:R-:W-:-:S04]  /*c8f0*/  @!P1 LOP3.LUT R2, R3, R2, RZ, 0x3c, !PT ;  /* 0x0000000203029212 */ /* 0x000fc800078e3cff */
[----:B------:R-:W-:-:S05]  /*c900*/  @!P1 LOP3.LUT R3, R3, R2, RZ, 0x3c, !PT ;  /* 0x0000000203039212 */ /* 0x000fca00078e3cff */
[----:B--2---:R0:W-:Y:S02]  /*c910*/  @!P1 LDGSTS.E.BYPASS.LTC128B.128 [R9+0x1f400], desc[UR48][R2.64], !P0 ;  /* 0x1f40000002099fae */ /* 0x0041e4000c101d70 */
.L_x_121:
[----:B------:R-:W-:-:S05]  /*c920*/  VIADD R0, R0, 0x70 ;  /* 0x0000007000007836 */ /* 0x000fca0000000000 */
[----:B------:R-:W-:-:S13]  /*c930*/  ISETP.GE.AND P1, PT, R0, R5, PT ;  /* 0x000000050000720c */ /* 0x000fda0003f26270 */
[----:B0-----:R-:W-:-:S05]  /*c940*/  @!P1 IADD3 R2, P2, R10, R14, RZ ;  /* 0x0000000e0a029210 */ /* 0x001fca0007f5e0ff */
[----:B------:R-:W-:-:S05]  /*c950*/  @!P1 IMAD.X R3, RZ, RZ, R6, P2 ;  /* 0x000000ffff039224 */ /* 0x000fca00010e0606 */
[----:B------:R-:W-:Y:S01]  /*c960*/  @!PT LDS RZ, [RZ] ;  /* 0x00000000fffff984 */ /* 0x000fe20000000800 */
[----:B------:R-:W-:Y:S01]  /*c970*/  @!PT LDS RZ, [RZ] ;  /* 0x00000000fffff984 */ /* 0x000fe20000000800 */
[----:B------:R-:W-:Y:S01]  /*c980*/  @!PT LDS RZ, [RZ] ;  /* 0x00000000fffff984 */ /* 0x000fe20000000800 */
[----:B------:R0:W-:Y:S01]  /*c990*/  @!P1 LDGSTS.E.BYPASS.LTC128B.128 [R9+0x1fc00], desc[UR48][R2.64], !P0 ;  /* 0x1fc0000002099fae */ /* 0x0001e2000c101d70 */
[----:B------:R-:W-:Y:S01]  /*c9a0*/  NOP ;  /* 0x0000000000007918 */ /* 0x000fe20000000000 */
[----:B------:R-:W-:Y:S02]  /*c9b0*/  SYNCS.ARRIVE.TRANS64.RED.A0T1 RZ, [UR41+0x2e800], RZ ;  /* 0x02e800ffffff79a7 */ /* 0x000fe40008200429 */
[----:B------:R-:W-:Y:S01]  /*c9c0*/  ARRIVES.LDGSTSBAR.64.TRANSCNT [UR41+0x2e800] ;  /* 0x02e80000ff0079b0 */ /* 0x000fe20008000aa9 */
[----:B------:R-:W-:Y:S01]  /*c9d0*/  NOP ;  /* 0x0000000000007918 */ /* 0x000fe20000000000 */
[----:B------:R-:W-:Y:S01]  /*c9e0*/  ULOP3.LUT UR4, UR46, 0x1, URZ, 0xc, !UPT ;  /* 0x000000012e047892 */ /* 0x000fe2000f8e0c3f */
[----:B------:R-:W-:Y:S05]  /*c9f0*/  SYNCS.ARRIVE.TRANS64.A1T0 RZ, [UR41+0x2e800], RZ ;  /* 0x02e800ffffff79a7 */ /* 0x000fea0008100029 */
[----:B------:R-:W-:-:S05]  /*ca00*/  IMAD.U32 R0, RZ, RZ, UR4 ;  /* 0x00000004ff007e24 */ /* 0x000fca000f8e00ff */
[----:B------:R-:W-:-:S04]  /*ca10*/  SHF.L.U32 R0, R0, 0x1f, RZ ;  /* 0x0000001f00007819 */ /* 0x000fc800000006ff */
[----:B------:R-:W1:Y:S02]  /*ca20*/  SYNCS.PHASECHK.TRANS64.TRYWAIT P0, [UR41+0x2e820], R0 ;  /* 0x02e82000ff0075a7 */ /* 0x000e640008000169 */
[----:B01----:R-:W-:Y:S05]  /*ca30*/  @!P0 BRA `(.L_x_55) ;  /* 0x00000028006c8947 */ /* 0x003fea0003800000 */
.L_x_122:
[----:B------:R-:W-:-:S06]  /*ca40*/  UISETP.GE.AND UP0, UPT, UR40, 0xe1, UPT ;  /* 0x000000e12800788c */ /* 0x000fcc000bf06270 */
[----:B------:R-:W-:-:S13]  /*ca50*/  PLOP3.LUT P0, PT, PT, PT, UP0, 0x80, 0x0 ;  /* 0x000000000000781c */ /* 0x000fda0003f0f008 */
[----:B------:R-:W-:Y:S05]  /*ca60*/  @!P0 BRA `(.L_x_56) ;  /* 0x0000000c00d48947 */ /* 0x000fea0003800000 */
[----:B0-----:R0:W5:Y:S01]  /*ca70*/  LDL.LU R0, [R1] ;  /* 0x0000000001007983 */ /* 0x0011620000300800 */
[----:B------:R-:W-:Y:S01]  /*ca80*/  UIADD3 UR4, UR39, -0x2, URZ ;  /* 0xfffffffe27047890 */ /* 0x000fe2000fffe03f */
[----:B------:R-:W-:-:S05]  /*ca90*/  IMAD.MOV.U32 R6, RZ, RZ, R19 ;  /* 0x000000ffff067224 */ /* 0x000fca00078e0013 */
[----:B------:R-:W-:-:S07]  /*caa0*/  IMAD.U32 R17, RZ, RZ, UR4 ;  /* 0x00000004ff117e24 */ /* 0x000fce000f8e00ff */
.L_x_76:
[----:B------:R-:W2:Y:S01]  /*cab0*/  LDL R2, [R1+0x8] ;  /* 0x0000080001027983 */ /* 0x000ea20000100800 */
[----:B------:R-:W-:Y:S01]  /*cac0*/  VIADD R19, R6, 0x1 ;  /* 0x0000000106137836 */ /* 0x000fe20000000000 */
[----:B------:R-:W-:Y:S04]  /*cad0*/  BSSY B0, `(.L_x_57) ;  /* 0x000006a000007945 */ /* 0x000fe80003800000 */
[----:B------:R-:W-:-:S04]  /*cae0*/  ISETP.NE.AND P0, PT, R19, 0x2, PT ;  /* 0x000000021300780c */ /* 0x000fc80003f05270 */
[----:B------:R-:W-:Y:S02]  /*caf0*/  SEL R3, RZ, 0x1, P0 ;  /* 0x00000001ff037807 */ /* 0x000fe40000000000 */
[----:B------:R-:W-:Y:S02]  /*cb00*/  SEL R19, R19, RZ, P0 ;  /* 0x000000ff13137207 */ /* 0x000fe40000000000 */
[----:B-----5:R-:W-:-:S05]  /*cb10*/  LOP3.LUT R8, R0, R3, RZ, 0x3c, !PT ;  /* 0x0000000300087212 */ /* 0x020fca00078e3cff */
[----:B-1----:R1:W-:Y:S01]  /*cb20*/  STL [R1], R8 ;  /* 0x0000000801007387 */ /* 0x0023e20000100800 */
[----:B--2---:R-:W-:-:S13]  /*cb30*/  LOP3.LUT P1, RZ, R2, 0x2, RZ, 0xc0, !PT ;  /* 0x0000000202ff7812 */ /* 0x004fda000782c0ff */
[----:B-1----:R-:W-:Y:S05]  /*cb40*/  @!P1 BRA `(.L_x_58) ;  /* 0x0000000400889947 */ /* 0x002fea0003800000 */
[----:B------:R-:W-:Y:S01]  /*cb50*/  LOP3.LUT P1, RZ, R2, 0x1, RZ, 0xc0, !PT ;  /* 0x0000000102ff7812 */ /* 0x000fe2000782c0ff */
[----:B------:R-:W-:-:S12]  /*cb60*/  IMAD.MOV.U32 R7, RZ, RZ, R17 ;  /* 0x000000ffff077224 */ /* 0x000fd800078e0011 */
[----:B------:R-:W-:Y:S05]  /*cb70*/  @!P1 BRA `(.L_x_59) ;  /* 0x0000000000509947 */ /* 0x000fea0003800000 */
[----:B------:R-:W2:Y:S01]  /*cb80*/  LDL R9, [R1+0xc] ;  /* 0x00000c0001097983 */ /* 0x000ea20000100800 */
[----:B------:R-:W1:Y:S01]  /*cb90*/  LDC R7, c[0x0][0x43c] ;  /* 0x00010f00ff077b82 */ /* 0x000e620000000800 */
[----:B------:R-:W-:Y:S02]  /*cba0*/  ULDC.64 UR4, c[0x0][0x428] ;  /* 0x00010a0000047ab9 */ /* 0x000fe40000000a00 */
[----:B------:R-:W3:Y:S01]  /*cbb0*/  LDL R5, [R1+0x4] ;  /* 0x0000040001057983 */ /* 0x000ee20000100800 */
[----:B-1----:R-:W-:-:S13]  /*cbc0*/  ISETP.NE.AND P0, PT, R7, 0x1, PT ;  /* 0x000000010700780c */ /* 0x002fda0003f05270 */
[----:B------:R-:W1:Y:S02]  /*cbd0*/  @P0 LDC.64 R2, c[0x0][0x440] ;  /* 0x00011000ff020b82 */ /* 0x000e640000000a00 */
[----:B-1----:R-:W-:-:S04]  /*cbe0*/  @P0 IMAD.HI.U32 R4, R17, R2, RZ ;  /* 0x0000000211040227 */ /* 0x002fc800078e00ff */
[----:B------:R-:W-:Y:S01]  /*cbf0*/  IMAD.MOV.U32 R2, RZ, RZ, R17 ;  /* 0x000000ffff027224 */ /* 0x000fe200078e0011 */
[----:B------:R-:W-:-:S04]  /*cc00*/  @P0 SHF.R.U32.HI R2, RZ, R3, R4 ;  /* 0x00000003ff020219 */ /* 0x000fc80000011604 */
[--C-:B------:R-:W-:Y:S01]  /*cc10*/  SHF.R.S32.HI R3, RZ, 0x1f, R2.reuse ;  /* 0x0000001fff037819 */ /* 0x100fe20000011402 */
[----:B------:R-:W-:-:S04]  /*cc20*/  IMAD.MOV R4, RZ, RZ, -R2 ;  /* 0x000000ffff047224 */ /* 0x000fc800078e0a02 */
[----:B------:R-:W-:Y:S02]  /*cc30*/  IMAD R7, R7, R4, R17 ;  /* 0x0000000407077224 */ /* 0x000fe400078e0211 */
[----:B--2---:R-:W-:-:S04]  /*cc40*/  IMAD R4, R9, UR4, RZ ;  /* 0x0000000409047c24 */ /* 0x004fc8000f8e02ff */
[C---:B---3--:R-:W-:Y:S02]  /*cc50*/  IMAD R4, R5.reuse, UR5, R4 ;  /* 0x0000000505047c24 */ /* 0x048fe4000f8e0204 */
[----:B------:R-:W-:Y:S01]  /*cc60*/  IMAD.WIDE.U32 R2, R5, UR4, R2 ;  /* 0x0000000405027c25 */ /* 0x000fe2000f8e0002 */
[----:B------:R-:W-:-:S03]  /*cc70*/  ULDC.64 UR4, c[0x0][0x418] ;  /* 0x0001060000047ab9 */ /* 0x000fc60000000a00 */
[----:B------:R-:W-:Y:S01]  /*cc80*/  IMAD.IADD R3, R4, 0x1, R3 ;  /* 0x0000000104037824 */ /* 0x000fe200078e0203 */
[----:B------:R-:W-:-:S04]  /*cc90*/  LEA R4, P0, R2, UR4, 0x2 ;  /* 0x0000000402047c11 */ /* 0x000fc8000f8010ff */
[----:B------:R-:W-:-:S05]  /*cca0*/  LEA.HI.X R5, R2, UR5, R3, 0x2, P0 ;  /* 0x0000000502057c11 */ /* 0x000fca00080f1403 */
[----:B------:R1:W5:Y:S04]  /*ccb0*/  LDG.E R16, desc[UR48][R4.64] ;  /* 0x0000003004107981 */ /* 0x000368000c1e1900 */
.L_x_59:
[----:B-1----:R-:W-:Y:S01]  /*ccc0*/  LEA R5, R19, UR41, 0x3 ;  /* 0x0000002913057c11 */ /* 0x002fe2000f8e18ff */
[----:B------:R-:W1:Y:S01]  /*ccd0*/  S2R R2, SR_TID.X ;  /* 0x0000000000027919 */ /* 0x000e620000002100 */
[----:B------:R-:W-:Y:S01]  /*cce0*/  SHF.L.U32 R4, R8, 0x1f, RZ ;  /* 0x0000001f08047819 */ /* 0x000fe200000006ff */
[----:B------:R-:W-:Y:S03]  /*ccf0*/  BSSY B1, `(.L_x_60) ;  /* 0x0000005000017945 */ /* 0x000fe60003800000 */
[----:B------:R-:W2:Y:S01]  /*cd00*/  SYNCS.PHASECHK.TRANS64.TRYWAIT P0, [R5+URZ+0x2e880], R4 ;  /* 0x02e88004050075a7 */ /* 0x000ea2000800017f */
[----:B-1----:R-:W-:-:S04]  /*cd10*/  LOP3.LUT R2, R2, 0x7f, RZ, 0xc0, !PT ;  /* 0x0000007f02027812 */ /* 0x002fc800078ec0ff */
[----:B------:R-:W-:Y:S01]  /*cd20*/  ISETP.NE.AND P1, PT, R2, RZ, PT ;  /* 0x000000ff0200720c */ /* 0x000fe20003f25270 */
[----:B--2---:R-:W-:-:S12]  /*cd30*/  @!P0 BRA `(.L_x_61) ;  /* 0x0000002400c48947 */ /* 0x004fd80003800000 */
.L_x_123:
[----:B------:R-:W-:Y:S05]  /*cd40*/  BSYNC B1 ;  /* 0x0000000000017941 */ /* 0x000fea0003800000 */
.L_x_60:
[----:B------:R-:W-:Y:S04]  /*cd50*/  BSSY B1, `(.L_x_62) ;  /* 0x0000009000017945 */ /* 0x000fe80003800000 */
[----:B------:R-:W-:Y:S05]  /*cd60*/  @P1 BRA `(.L_x_63) ;  /* 0x00000000001c1947 */ /* 0x000fea0003800000 */
[----:B------:R-:W2:Y:S02]  /*cd70*/  S2R R2, SR_TID.X ;  /* 0x0000000000027919 */ /* 0x000ea40000002100 */
[----:B--2---:R-:W-:Y:S01]  /*cd80*/  LOP3.LUT R3, R2, 0x1f, RZ, 0xc0, !PT ;  /* 0x0000001f02037812 */ /* 0x004fe200078ec0ff */
[----:B------:R-:W-:-:S03]  /*cd90*/  IMAD.MOV.U32 R2, RZ, RZ, 0x7000 ;  /* 0x00007000ff027424 */ /* 0x000fc600078e00ff */
[----:B------:R-:W-:Y:S01]  /*cda0*/  ISETP.NE.AND P0, PT, R3, RZ, PT ;  /* 0x000000ff0300720c */ /* 0x000fe20003f05270 */
[----:B------:R2:W-:-:S12]  /*cdb0*/  SYNCS.ARRIVE.TRANS64 RZ, [R5+URZ+0x2e870], R2 ;  /* 0x02e8700205ff79a7 */ /* 0x0005d8000800003f */
[----:B--2---:R-:W-:Y:S05]  /*cdc0*/  @!P0 BRA `(.L_x_63) ;  /* 0x0000000000048947 */ /* 0x004fea0003800000 */
[----:B------:R-:W-:Y:S01]  /*cdd0*/  BPT.TRAP 0x1 ;  /* 0x000000040000795c */ /* 0x000fe20000300000 */
.L_x_63:
[----:B------:R-:W-:Y:S05]  /*cde0*/  BSYNC B1 ;  /* 0x0000000000017941 */ /* 0x000fea0003800000 */
.L_x_62:
[----:B------:R-:W-:Y:S01]  /*cdf0*/  IMAD.MOV.U32 R3, RZ, RZ, RZ ;  /* 0x000000ffff037224 */ /* 0x000fe200078e00ff */
[----:B------:R-:W-:Y:S01]  /*ce00*/  UIADD3 UR4, UP0, UR52, 0x470, URZ ;  /* 0x0000047034047890 */ /* 0x000fe2000ff1e03f */
[----:B------:R-:W-:Y:S01]  /*ce10*/  IMAD.U32 R2, RZ, RZ, UR41 ;  /* 0x00000029ff027e24 */ /* 0x000fe2000f8e00ff */
[----:B------:R-:W-:Y:S01]  /*ce20*/  PLOP3.LUT P0, PT, PT, PT, PT, 0x80, 0x0 ;  /* 0x000000000000781c */ /* 0x000fe20003f0f070 */
[----:B------:R-:W-:Y:S01]  /*ce30*/  IMAD R7, R7, 0xe0, RZ ;  /* 0x000000e007077824 */ /* 0x000fe200078e02ff */
[----:B------:R-:W-:Y:S01]  /*ce40*/  R2UR UR10, R3 ;  /* 0x00000000030a72ca */ /* 0x000fe200000e0000 */
[----:B------:R-:W-:Y:S01]  /*ce50*/  IMAD R2, R19, 0x7000, R2 ;  /* 0x0000700013027824 */ /* 0x000fe200078e0202 */
[----:B------:R-:W-:Y:S01]  /*ce60*/  UIADD3.X UR5, URZ, UR53, URZ, UP0, !UPT ;  /* 0x000000353f057290 */ /* 0x000fe200087fe43f */
[----:B------:R-:W-:Y:S01]  /*ce70*/  VIADD R8, R5, 0x2e870 ;  /* 0x0002e87005087836 */ /* 0x000fe20000000000 */
[----:B------:R-:W-:Y:S01]  /*ce80*/  UMOV UR6, 0x0 ;  /* 0x0000000000067882 */ /* 0x000fe20000000000 */
[----:B------:R-:W-:Y:S01]  /*ce90*/  VIADD R9, R2, 0xe400 ;  /* 0x0000e40002097836 */ /* 0x000fe20000000000 */
[----:B------:R-:W-:-:S09]  /*cea0*/  UMOV UR7, 0x14f00000 ;  /* 0x14f0000000077882 */ /* 0x000fd20000000000 */
.L_x_64:
[----:B------:R-:W-:-:S13]  /*ceb0*/  @P0 ELECT P2, URZ, PT ;  /* 0x00000000003f082f */ /* 0x000fda0003840000 */
[----:B-----5:R-:W-:Y:S01]  /*cec0*/  @P2 R2UR UR13, R16 ;  /* 0x00000000100d22ca */ /* 0x020fe200000e0000 */
[----:B------:R-:W-:Y:S01]  /*ced0*/  UMOV UR12, UR36 ;  /* 0x00000024000c7c82 */ /* 0x000fe20008000000 */
[----:B------:R-:W-:Y:S02]  /*cee0*/  @P2 R2UR UR11, R7 ;  /* 0x00000000070b22ca */ /* 0x000fe400000e0000 */
[----:B------:R-:W-:Y:S02]  /*cef0*/  @P2 R2UR UR9, R8 ;  /* 0x00000000080922ca */ /* 0x000fe400000e0000 */
[----:B------:R-:W-:Y:S02]  /*cf00*/  @P2 R2UR UR8, R9 ;  /* 0x00000000090822ca */ /* 0x000fe400000e0000 */
[----:B------:R-:W-:Y:S02]  /*cf10*/  @P2 PLOP3.LUT P0, PT, P2, PT, PT, 0x8, 0x0 ;  /* 0x000000000000281c */ /* 0x000fe4000170e170 */
[----:B------:R-:W-:-:S09]  /*cf20*/  PLOP3.LUT P2, PT, PT, PT, PT, 0x8, 0x0 ;  /* 0x000000000000781c */ /* 0x000fd20003f4e170 */
[----:B------:R2:W-:Y:S02]  /*cf30*/  UTMALDG.4D [UR8], [UR4], desc[UR6] ;  /* 0x00000608040075b4 */ /* 0x0005e40008019000 */
[----:B--2---:R-:W-:Y:S05]  /*cf40*/  @P0 BRA.U.ANY `(.L_x_64) ;  /* 0xfffffffd00d80947 */ /* 0x004fea000393ffff */
[----:B------:R-:W2:Y:S01]  /*cf50*/  SYNCS.PHASECHK.TRANS64.TRYWAIT P0, [R5+URZ+0x2e840], R4 ;  /* 0x02e84004050075a7 */ /* 0x000ea2000800017f */
[----:B------:R-:W-:Y:S04]  /*cf60*/  BSSY B1, `(.L_x_65) ;  /* 0x0000002000017945 */ /* 0x000fe80003800000 */
[----:B--2---:R-:W-:Y:S05]  /*cf70*/  @!P0 BRA `(.L_x_66) ;  /* 0x0000002400488947 */ /* 0x004fea0003800000 */
.L_x_124:
[----:B------:R-:W-:Y:S05]  /*cf80*/  BSYNC B1 ;  /* 0x0000000000017941 */ /* 0x000fea0003800000 */
.L_x_65:
[----:B------:R-:W-:Y:S01]  /*cf90*/  BSSY B1, `(.L_x_67) ;  /* 0x000000b000017945 */ /* 0x000fe20003800000 */
[----:B------:R-:W-:Y:S02]  /*cfa0*/  IMAD.MOV.U32 R8, RZ, RZ, 0x0 ;  /* 0x00000000ff087424 */ /* 0x000fe400078e00ff */
[----:B------:R-:W-:Y:S01]  /*cfb0*/  IMAD.MOV.U32 R9, RZ, RZ, 0x14f00000 ;  /* 0x14f00000ff097424 */ /* 0x000fe200078e00ff */
[----:B------:R-:W-:Y:S06]  /*cfc0*/  @P1 BRA `(.L_x_68) ;  /* 0x00000000001c1947 */ /* 0x000fec0003800000 */
[----:B------:R-:W3:Y:S01]  /*cfd0*/  S2R R10, SR_TID.X ;  /* 0x00000000000a7919 */ /* 0x000ee20000002100 */
[----:B-12---:R-:W-:-:S04]  /*cfe0*/  IMAD.MOV.U32 R4, RZ, RZ, 0x7000 ;  /* 0x00007000ff047424 */ /* 0x006fc800078e00ff */
[----:B------:R4:W-:Y:S01]  /*cff0*/  SYNCS.ARRIVE.TRANS64 RZ, [R5+URZ+0x2e830], R4 ;  /* 0x02e8300405ff79a7 */ /* 0x0009e2000800003f */
[----:B---3--:R-:W-:-:S04]  /*d000*/  LOP3.LUT R10, R10, 0x1f, RZ, 0xc0, !PT ;  /* 0x0000001f0a0a7812 */ /* 0x008fc800078ec0ff */
[----:B------:R-:W-:-:S13]  /*d010*/  ISETP.NE.AND P0, PT, R10, RZ, PT ;  /* 0x000000ff0a00720c */ /* 0x000fda0003f05270 */
[----:B----4-:R-:W-:Y:S05]  /*d020*/  @!P0 BRA `(.L_x_68) ;  /* 0x0000000000048947 */ /* 0x010fea0003800000 */
[----:B------:R-:W-:Y:S01]  /*d030*/  BPT.TRAP 0x1 ;  /* 0x000000040000795c */ /* 0x000fe20000300000 */
.L_x_68:
[----:B------:R-:W-:Y:S05]  /*d040*/  BSYNC B1 ;  /* 0x0000000000017941 */ /* 0x000fea0003800000 */
.L_x_67:
[----:B------:R-:W-:Y:S01]  /*d050*/  R2UR UR10, R3 ;  /* 0x00000000030a72ca */ /* 0x000fe200000e0000 */
[----:B------:R-:W-:Y:S01]  /*d060*/  UIADD3 UR4, UP0, UR52, 0x370, URZ ;  /* 0x0000037034047890 */ /* 0x000fe2000ff1e03f */
[----:B------:R-:W-:Y:S01]  /*d070*/  R2UR UR6, R8 ;  /* 0x00000000080672ca */ /* 0x000fe200000e0000 */
[----:B------:R-:W-:Y:S01]  /*d080*/  VIADD R2, R2, 0x20400 ;  /* 0x0002040002027836 */ /* 0x000fe20000000000 */
[----:B------:R-:W-:Y:S01]  /*d090*/  R2UR UR7, R9 ;  /* 0x00000000090772ca */ /* 0x000fe200000e0000 */
[----:B-12---:R-:W-:Y:S01]  /*d0a0*/  VIADD R5, R5, 0x2e830 ;  /* 0x0002e83005057836 */ /* 0x006fe20000000000 */
[----:B------:R-:W-:Y:S01]  /*d0b0*/  PLOP3.LUT P0, PT, PT, PT, PT, 0x80, 0x0 ;  /* 0x000000000000781c */ /* 0x000fe20003f0f070 */
[----:B------:R-:W-:-:S12]  /*d0c0*/  UIADD3.X UR5, URZ, UR53, URZ, UP0, !UPT ;  /* 0x000000353f057290 */ /* 0x000fd800087fe43f */
.L_x_69:
[----:B------:R-:W-:-:S13]  /*d0d0*/  @P0 ELECT P1, URZ, PT ;  /* 0x00000000003f082f */ /* 0x000fda0003820000 */
[----:B------:R-:W-:Y:S01]  /*d0e0*/  @P1 R2UR UR13, R16 ;  /* 0x00000000100d12ca */ /* 0x000fe200000e0000 */
[----:B------:R-:W-:Y:S01]  /*d0f0*/  UMOV UR12, UR36 ;  /* 0x00000024000c7c82 */ /* 0x000fe20008000000 */
[----:B------:R-:W-:Y:S02]  /*d100*/  @P1 R2UR UR11, R7 ;  /* 0x00000000070b12ca */ /* 0x000fe400000e0000 */
[----:B------:R-:W-:Y:S02]  /*d110*/  @P1 R2UR UR9, R5 ;  /* 0x00000000050912ca */ /* 0x000fe400000e0000 */
[----:B------:R-:W-:Y:S02]  /*d120*/  @P1 R2UR UR8, R2 ;  /* 0x00000000020812ca */ /* 0x000fe400000e0000 */
[----:B------:R-:W-:Y:S02]  /*d130*/  @P1 PLOP3.LUT P0, PT, P1, PT, PT, 0x8, 0x0 ;  /* 0x000000000000181c */ /* 0x000fe40000f0e170 */
[----:B------:R-:W-:-:S09]  /*d140*/  PLOP3.LUT P1, PT, PT, PT, PT, 0x8, 0x0 ;  /* 0x000000000000781c */ /* 0x000fd20003f2e170 */
[----:B------:R1:W-:Y:S02]  /*d150*/  UTMALDG.4D [UR8], [UR4], desc[UR6] ;  /* 0x00000608040075b4 */ /* 0x0003e40008019000 */
[----:B-1----:R-:W-:Y:S05]  /*d160*/  @P0 BRA.U.ANY `(.L_x_69) ;  /* 0xfffffffd00d80947 */ /* 0x002fea000393ffff */
.L_x_58:
[----:B------:R-:W-:Y:S05]  /*d170*/  BSYNC B0 ;  /* 0x0000000000007941 */ /* 0x000fea0003800000 */
.L_x_57:
[----:B------:R-:W-:-:S06]  /*d180*/  UISETP.NE.AND UP0, UPT, UR42, 0x3, UPT ;  /* 0x000000032a00788c */ /* 0x000fcc000bf05270 */
[----:B------:R-:W-:-:S13]  /*d190*/  PLOP3.LUT P0, PT, PT, PT, UP0, 0x80, 0x0 ;  /* 0x000000000000781c */ /* 0x000fda0003f0f008 */
[----:B------:R-:W-:Y:S05]  /*d1a0*/  @!P0 BRA `(.L_x_70) ;  /* 0x0000000000048947 */ /* 0x000fea0003800000 */
[----:B------:R-:W-:Y:S01]  /*d1b0*/  BPT.TRAP 0x1 ;  /* 0x000000040000795c */ /* 0x000fe20000300000 */
.L_x_70:
[----:B------:R-:W-:Y:S01]  /*d1c0*/  LOP3.LUT R3, R0, 0x1, RZ, 0x3c, !PT ;  /* 0x0000000100037812 */ /* 0x000fe200078e3cff */
[----:B------:R-:W-:Y:S01]  /*d1d0*/  IMAD.U32 R2, RZ, RZ, UR47 ;  /* 0x0000002fff027e24 */ /* 0x000fe2000f8e00ff */
[----:B------:R-:W-:Y:S01]  /*d1e0*/  LEA R18, R6, UR41, 0x3 ;  /* 0x0000002906127c11 */ /* 0x000fe2000f8e18ff */
[----:B------:R-:W-:Y:S01]  /*d1f0*/  BSSY B0, `(.L_x_71) ;  /* 0x0000005000007945 */ /* 0x000fe20003800000 */
[----:B------:R-:W-:Y:S02]  /*d200*/  SHF.L.U32 R3, R3, 0x1f, RZ ;  /* 0x0000001f03037819 */ /* 0x000fe400000006ff */
[----:B------:R-:W-:Y:S02]  /*d210*/  ISETP.NE.AND P1, PT, R2, 0x3, PT ;  /* 0x000000030200780c */ /* 0x000fe40003f25270 */
[----:B------:R-:W1:Y:S02]  /*d220*/  SYNCS.PHASECHK.TRANS64.TRYWAIT P0, [R18+URZ+0x2e870], R3 ;  /* 0x02e87003120075a7 */ /* 0x000e64000800017f */
[----:B-1----:R-:W-:Y:S09]  /*d230*/  @!P0 BRA `(.L_x_72) ;  /* 0x0000002000ac8947 */ /* 0x002ff20003800000 */
.L_x_125:
[----:B------:R-:W-:Y:S05]  /*d240*/  BSYNC B0 ;  /* 0x0000000000007941 */ /* 0x000fea0003800000 */
.L_x_71:
[----:B------:R-:W-:Y:S05]  /*d250*/  @!P1 BRA `(.L_x_73) ;  /* 0x0000000000049947 */ /* 0x000fea0003800000 */
[----:B------:R-:W-:Y:S01]  /*d260*/  BPT.TRAP 0x1 ;  /* 0x000000040000795c */ /* 0x000fe20000300000 */
.L_x_73:
[----:B-1----:R-:W-:Y:S01]  /*d270*/  SHF.L.U32 R3, R0, 0x1f, RZ ;  /* 0x0000001f00037819 */ /* 0x002fe200000006ff */
[----:B------:R-:W-:-:S03]  /*d280*/  IMAD R0, R6, 0x7000, RZ ;  /* 0x0000700006007824 */ /* 0x000fc600078e02ff */
[----:B------:R-:W1:Y:S02]  /*d290*/  SYNCS.PHASECHK.TRANS64.TRYWAIT P0, [R18+URZ+0x2e860], R3 ;  /* 0x02e86003120075a7 */ /* 0x000e64000800017f */
[----:B-1----:R-:W-:Y:S05]  /*d2a0*/  @!P0 BRA `(.L_x_74) ;  /* 0x0000002000a48947 */ /* 0x002fea0003800000 */
.L_x_126:
[----:B------:R-:W2:Y:S04]  /*d2b0*/  LDL R2, [R1+0x14] ;  /* 0x0000140001027983 */ /* 0x000ea80000100800 */
[----:B------:R-:W3:Y:S04]  /*d2c0*/  LDL R10, [R1+0x18] ;  /* 0x00001800010a7983 */ /* 0x000ee80000100800 */
[----:B------:R-:W4:Y:S01]  /*d2d0*/  LDL R12, [R1+0x10] ;  /* 0x00001000010c7983 */ /* 0x000f220000100800 */
[----:B------:R-:W-:Y:S05]  /*d2e0*/  WARPSYNC.ALL ;  /* 0x0000000000007948 */ /* 0x000fea0003800000 */
[----:B--2---:R-:W-:-:S05]  /*d2f0*/  LOP3.LUT R2, R0, R2, RZ, 0xfc, !PT ;  /* 0x0000000200027212 */ /* 0x004fca00078efcff */
[----:B------:R-:W2:Y:S01]  /*d300*/  LDSM.16.MT88.4 R4, [R2+UR41+0xe400] ;  /* 0x00e400290204783b */ /* 0x000ea20008004200 */
[----:B-1----:R-:W-:Y:S01]  /*d310*/  VIADD R3, R2, UR41 ;  /* 0x0000002902037c36 */ /* 0x002fe20008000000 */
[----:B----4-:R-:W-:-:S03]  /*d320*/  IADD3 R0, R0, UR41, R12 ;  /* 0x0000002900007c10 */ /* 0x010fc6000fffe00c */
[----:B---3--:R-:W-:Y:S01]  /*d330*/  IMAD.IADD R3, R10, 0x1, R3 ;  /* 0x000000010a037824 */ /* 0x008fe200078e0203 */
[C-C-:B--2---:R-:W-:Y:S02]  /*d340*/  PRMT R8, R4.reuse, 0x6420, R5.reuse ;  /* 0x0000642004087816 */ /* 0x144fe40000000005 */
[----:B------:R-:W-:Y:S02]  /*d350*/  PRMT R9, R4, 0x7531, R5 ;  /* 0x0000753104097816 */ /* 0x000fe40000000005 */
[C-C-:B------:R-:W-:Y:S02]  /*d360*/  PRMT R10, R6.reuse, 0x6420, R7.reuse ;  /* 0x00006420060a7816 */ /* 0x140fe40000000007 */
[----:B------:R-:W-:Y:S02]  /*d370*/  PRMT R11, R6, 0x7531, R7 ;  /* 0x00007531060b7816 */ /* 0x000fe40000000007 */
[----:B------:R-:W1:Y:S04]  /*d380*/  LDSM.16.MT88.4 R4, [R3+0xe400] ;  /* 0x00e400000304783b */ /* 0x000e680000004200 */
[----:B------:R1:W-:Y:S02]  /*d390*/  STSM.16.M88.4 [R0+0x400], R8 ;  /* 0x0004000800007844 */ /* 0x0003e40000000200 */
[----:B-1----:R-:W-:-:S02]  /*d3a0*/  PRMT R8, R4, 0x6420, R5 ;  /* 0x0000642004087816 */ /* 0x002fc40000000005 */
[----:B------:R-:W-:Y:S02]  /*d3b0*/  PRMT R9, R4, 0x7531, R5 ;  /* 0x0000753104097816 */ /* 0x000fe40000000005 */
[C-C-:B------:R-:W-:Y:S02]  /*d3c0*/  PRMT R10, R6.reuse, 0x6420, R7.reuse ;  /* 0x00006420060a7816 */ /* 0x140fe40000000007 */
[----:B------:R-:W-:-:S05]  /*d3d0*/  PRMT R11, R6, 0x7531, R7 ;  /* 0x00007531060b7816 */ /* 0x000fca0000000007 */
[----:B------:R-:W-:Y:S04]  /*d3e0*/  STSM.16.M88.4 [R0+0xc00], R8 ;  /* 0x000c000800007844 */ /* 0x000fe80000000200 */
[----:B------:R-:W1:Y:S02]  /*d3f0*/  LDSM.16.MT88.4 R4, [R2+UR41+0xf400] ;  /* 0x00f400290204783b */ /* 0x000e640008004200 */
[C-C-:B-1----:R-:W-:Y:S02]  /*d400*/  PRMT R12, R4.reuse, 0x6420, R5.reuse ;  /* 0x00006420040c7816 */ /* 0x142fe40000000005 */
[----:B------:R-:W-:Y:S02]  /*d410*/  PRMT R13, R4, 0x7531, R5 ;  /* 0x00007531040d7816 */ /* 0x000fe40000000005 */
[----:B------:R-:W-:-:S02]  /*d420*/  PRMT R14, R6, 0x6420, R7 ;  /* 0x00006420060e7816 */ /* 0x000fc40000000007 */
[----:B------:R-:W-:Y:S02]  /*d430*/  PRMT R15, R6, 0x7531, R7 ;  /* 0x00007531060f7816 */ /* 0x000fe40000000007 */
[----:B------:R-:W1:Y:S04]  /*d440*/  LDSM.16.MT88.4 R4, [R3+0xf400] ;  /* 0x00f400000304783b */ /* 0x000e680000004200 */
[----:B------:R-:W-:Y:S01]  /*d450*/  STSM.16.M88.4 [R0+0x1400], R12 ;  /* 0x0014000c00007844 */ /* 0x000fe20000000200 */
[C-C-:B-1----:R-:W-:Y:S02]  /*d460*/  PRMT R8, R4.reuse, 0x6420, R5.reuse ;  /* 0x0000642004087816 */ /* 0x142fe40000000005 */
[----:B------:R-:W-:Y:S02]  /*d470*/  PRMT R9, R4, 0x7531, R5 ;  /* 0x0000753104097816 */ /* 0x000fe40000000005 */
[----:B------:R-:W-:-:S02]  /*d480*/  PRMT R10, R6, 0x6420, R7 ;  /* 0x00006420060a7816 */ /* 0x000fc40000000007 */
        /* <DEDUP_REMOVED lines=56> */
[----:B------:R2:W-:Y:S01]  /*d810*/  STSM.16.M88.4 [R0+0x6400], R12 ;  /* 0x0064000c00007844 */ /* 0x0005e20000000200 */
[C-C-:B-1----:R-:W-:Y:S02]  /*d820*/  PRMT R8, R4.reuse, 0x6420, R5.reuse ;  /* 0x0000642004087816 */ /* 0x142fe40000000005 */
[----:B------:R-:W-:Y:S02]  /*d830*/  PRMT R9, R4, 0x7531, R5 ;  /* 0x0000753104097816 */ /* 0x000fe40000000005 */
[----:B------:R-:W-:-:S02]  /*d840*/  PRMT R10, R6, 0x6420, R7 ;  /* 0x00006420060a7816 */ /* 0x000fc40000000007 */
[----:B------:R-:W-:-:S05]  /*d850*/  PRMT R11, R6, 0x7531, R7 ;  /* 0x00007531060b7816 */ /* 0x000fca0000000007 */
[----:B------:R2:W-:Y:S01]  /*d860*/  STSM.16.M88.4 [R0+0x6c00], R8 ;  /* 0x006c000800007844 */ /* 0x0005e20000000200 */
[----:B------:R-:W-:Y:S01]  /*d870*/  @!PT LDS RZ, [RZ] ;  /* 0x00000000fffff984 */ /* 0x000fe20000000800 */
[----:B------:R-:W-:Y:S01]  /*d880*/  @!PT LDS RZ, [RZ] ;  /* 0x00000000fffff984 */ /* 0x000fe20000000800 */
[----:B------:R-:W-:Y:S01]  /*d890*/  @!PT LDS RZ, [RZ] ;  /* 0x00000000fffff984 */ /* 0x000fe20000000800 */
[----:B------:R-:W-:Y:S01]  /*d8a0*/  @!PT LDS RZ, [RZ] ;  /* 0x00000000fffff984 */ /* 0x000fe20000000800 */
[----:B------:R1:W-:Y:S06]  /*d8b0*/  MEMBAR.ALL.CTA ;  /* 0x0000000000007992 */ /* 0x0003ec0000008000 */
[----:B-1----:R-:W1:Y:S01]  /*d8c0*/  FENCE.VIEW.ASYNC.S ;  /* 0x00000000000073c6 */ /* 0x002e620000000000 */
[----:B------:R-:W-:Y:S05]  /*d8d0*/  @!P1 BRA `(.L_x_75) ;  /* 0x0000000000049947 */ /* 0x000fea0003800000 */
[----:B------:R-:W-:Y:S01]  /*d8e0*/  BPT.TRAP 0x1 ;  /* 0x000000040000795c */ /* 0x000fe20000300000 */
.L_x_75:
[----:B--2---:R-:W2:Y:S01]  /*d8f0*/  S2R R0, SR_TID.X ;  /* 0x0000000000007919 */ /* 0x004ea20000002100 */
[----:B-1----:R-:W-:Y:S01]  /*d900*/  SYNCS.ARRIVE.TRANS64.A1T0 RZ, [R18+URZ+0x2e850], RZ ;  /* 0x02e850ff12ff79a7 */ /* 0x002fe2000810003f */
[----:B--2---:R-:W-:Y:S01]  /*d910*/  LOP3.LUT R0, R0, 0x7f, RZ, 0xc0, !PT ;  /* 0x0000007f00007812 */ /* 0x004fe200078ec0ff */
[----:B------:R-:W-:Y:S03]  /*d920*/  BAR.SYNC.DEFER_BLOCKING 0x2, 0x80 ;  /* 0x0082000000007b1d */ /* 0x000fe60000010000 */
[----:B------:R-:W-:-:S13]  /*d930*/  ISETP.NE.AND P0, PT, R0, RZ, PT ;  /* 0x000000ff0000720c */ /* 0x000fda0003f05270 */
[----:B------:R-:W-:-:S05]  /*d940*/  @!P0 VIADD R0, R18, 0x2e880 ;  /* 0x0002e88012008836 */ /* 0x000fca0000000000 */
[----:B------:R-:W-:-:S04]  /*d950*/  @!P0 PRMT R0, RZ, 0x654, R0 ;  /* 0x00000654ff008816 */ /* 0x000fc80000000000 */
[----:B------:R1:W-:Y:S01]  /*d960*/  @!P0 SYNCS.ARRIVE.TRANS64.RED.A1T0 RZ, [R0+URZ], RZ ;  /* 0x000000ff00ff89a7 */ /* 0x0003e2000810043f */
[C---:B------:R-:W-:Y:S01]  /*d970*/  ISETP.GT.AND P0, PT, R17.reuse, RZ, PT ;  /* 0x000000ff1100720c */ /* 0x040fe20003f04270 */
[----:B------:R-:W-:Y:S01]  /*d980*/  VIADD R17, R17, 0xffffffff ;  /* 0xffffffff11117836 */ /* 0x000fe20000000000 */
[----:B-1----:R1:W5:Y:S01]  /*d990*/  LDL R0, [R1] ;  /* 0x0000000001007983 */ /* 0x0023620000100800 */
[----:B------:R-:W-:-:S10]  /*d9a0*/  IMAD.MOV.U32 R6, RZ, RZ, R19 ;  /* 0x000000ffff067224 */ /* 0x000fd400078e0013 */
[----:B------:R-:W-:Y:S05]  /*d9b0*/  @P0 BRA `(.L_x_76) ;  /* 0xfffffff0003c0947 */ /* 0x000fea000383ffff */
.L_x_56:
[----:B------:R-:W-:-:S06]  /*d9c0*/  UISETP.NE.AND UP0, UPT, UR42, 0x3, UPT ;  /* 0x000000032a00788c */ /* 0x000fcc000bf05270 */
[----:B------:R-:W-:-:S13]  /*d9d0*/  PLOP3.LUT P0, PT, PT, PT, UP0, 0x80, 0x0 ;  /* 0x000000000000781c */ /* 0x000fda0003f0f008 */
[----:B------:R-:W-:Y:S05]  /*d9e0*/  @!P0 BRA `(.L_x_77) ;  /* 0x0000000000048947 */ /* 0x000fea0003800000 */
[----:B------:R-:W-:Y:S01]  /*d9f0*/  BPT.TRAP 0x1 ;  /* 0x000000040000795c */ /* 0x000fe20000300000 */
.L_x_77:
[----:B0----5:R-:W2:Y:S01]  /*da00*/  LDL R0, [R1] ;  /* 0x0000000001007983 */ /* 0x021ea20000100800 */
[----:B------:R-:W-:Y:S01]  /*da10*/  LEA R16, R19, UR41, 0x3 ;  /* 0x0000002913107c11 */ /* 0x000fe2000f8e18ff */
[----:B------:R-:W-:Y:S01]  /*da20*/  BSSY B0, `(.L_x_78) ;  /* 0x0000007000007945 */ /* 0x000fe20003800000 */
[----:B--2---:R-:W-:Y:S01]  /*da30*/  LOP3.LUT R3, R0, 0x1, RZ, 0x3c, !PT ;  /* 0x0000000100037812 */ /* 0x004fe200078e3cff */
[----:B------:R-:W-:-:S03]  /*da40*/  IMAD.U32 R0, RZ, RZ, UR47 ;  /* 0x0000002fff007e24 */ /* 0x000fc6000f8e00ff */
[----:B------:R-:W-:Y:S02]  /*da50*/  SHF.L.U32 R3, R3, 0x1f, RZ ;  /* 0x0000001f03037819 */ /* 0x000fe400000006ff */
[----:B------:R-:W-:Y:S02]  /*da60*/  ISETP.NE.AND P1, PT, R0, 0x3, PT ;  /* 0x000000030000780c */ /* 0x000fe40003f25270 */
[----:B------:R-:W0:Y:S02]  /*da70*/  SYNCS.PHASECHK.TRANS64.TRYWAIT P0, [R16+URZ+0x2e870], R3 ;  /* 0x02e87003100075a7 */ /* 0x000e24000800017f */
[----:B0-----:R-:W-:Y:S09]  /*da80*/  @!P0 BRA `(.L_x_79) ;  /* 0x0000001800c08947 */ /* 0x001ff20003800000 */
.L_x_127:
[----:B------:R-:W-:Y:S05]  /*da90*/  BSYNC B0 ;  /* 0x0000000000007941 */ /* 0x000fea0003800000 */
.L_x_78:
[----:B------:R-:W-:Y:S05]  /*daa0*/  @!P1 BRA `(.L_x_80) ;  /* 0x0000000000049947 */ /* 0x000fea0003800000 */
[----:B------:R-:W-:Y:S01]  /*dab0*/  BPT.TRAP 0x1 ;  /* 0x000000040000795c */ /* 0x000fe20000300000 */
.L_x_80:
[----:B------:R-:W0:Y:S02]  /*dac0*/  LDL R0, [R1] ;  /* 0x0000000001007983 */ /* 0x000e240000100800 */
[----:B0-----:R-:W-:-:S04]  /*dad0*/  SHF.L.U32 R3, R0, 0x1f, RZ ;  /* 0x0000001f00037819 */ /* 0x001fc800000006ff */
[----:B------:R-:W0:Y:S02]  /*dae0*/  SYNCS.PHASECHK.TRANS64.TRYWAIT P0, [R16+URZ+0x2e860], R3 ;  /* 0x02e86003100075a7 */ /* 0x000e24000800017f */
[----:B0-----:R-:W-:Y:S05]  /*daf0*/  @!P0 BRA `(.L_x_81) ;  /* 0x0000001800b88947 */ /* 0x001fea0003800000 */
.L_x_128:
[----:B------:R-:W2:Y:S04]  /*db00*/  LDL R2, [R1+0x14] ;  /* 0x0000140001027983 */ /* 0x000ea80000100800 */
[----:B------:R-:W3:Y:S04]  /*db10*/  LDL R10, [R1+0x18] ;  /* 0x00001800010a7983 */ /* 0x000ee80000100800 */
[----:B------:R-:W4:Y:S01]  /*db20*/  LDL R12, [R1+0x10] ;  /* 0x00001000010c7983 */ /* 0x000f220000100800 */
[----:B------:R-:W-:Y:S01]  /*db30*/  IMAD R0, R19, 0x7000, RZ ;  /* 0x0000700013007824 */ /* 0x000fe200078e02ff */
[----:B------:R-:W-:Y:S05]  /*db40*/  WARPSYNC.ALL ;  /* 0x0000000000007948 */ /* 0x000fea0003800000 */
[----:B--2---:R-:W-:-:S05]  /*db50*/  LOP3.LUT R2, R0, R2, RZ, 0xfc, !PT ;  /* 0x0000000200027212 */ /* 0x004fca00078efcff */
[----:B------:R-:W2:Y:S01]  /*db60*/  LDSM.16.MT88.4 R4, [R2+UR41+0xe400] ;  /* 0x00e400290204783b */ /* 0x000ea20008004200 */
[----:B0-----:R-:W-:Y:S01]  /*db70*/  VIADD R3, R2, UR41 ;  /* 0x0000002902037c36 */ /* 0x001fe20008000000 */
[----:B----4-:R-:W-:-:S03]  /*db80*/  IADD3 R0, R0, UR41, R12 ;  /* 0x0000002900007c10 */ /* 0x010fc6000fffe00c */
[----:B---3--:R-:W-:Y:S01]  /*db90*/  IMAD.IADD R3, R10, 0x1, R3 ;  /* 0x000000010a037824 */ /* 0x008fe200078e0203 */
[C-C-:B--2---:R-:W-:Y:S02]  /*dba0*/  PRMT R8, R4.reuse, 0x6420, R5.reuse ;  /* 0x0000642004087816 */ /* 0x144fe40000000005 */
[----:B------:R-:W-:Y:S02]  /*dbb0*/  PRMT R9, R4, 0x7531, R5 ;  /* 0x0000753104097816 */ /* 0x000fe40000000005 */
[C-C-:B------:R-:W-:Y:S02]  /*dbc0*/  PRMT R10, R6.reuse, 0x6420, R7.reuse ;  /* 0x00006420060a7816 */ /* 0x140fe40000000007 */
[----:B------:R-:W-:Y:S02]  /*dbd0*/  PRMT R11, R6, 0x7531, R7 ;  /* 0x00007531060b7816 */ /* 0x000fe40000000007 */
[----:B------:R-:W0:Y:S04]  /*dbe0*/  LDSM.16.MT88.4 R4, [R3+0xe400] ;  /* 0x00e400000304783b */ /* 0x000e280000004200 */
[----:B------:R0:W-:Y:S02]  /*dbf0*/  STSM.16.M88.4 [R0+0x400], R8 ;  /* 0x0004000800007844 */ /* 0x0001e40000000200 */
[----:B0-----:R-:W-:-:S02]  /*dc00*/  PRMT R8, R4, 0x6420, R5 ;  /* 0x0000642004087816 */ /* 0x001fc40000000005 */
[----:B------:R-:W-:Y:S02]  /*dc10*/  PRMT R9, R4, 0x7531, R5 ;  /* 0x0000753104097816 */ /* 0x000fe40000000005 */
[C-C-:B------:R-:W-:Y:S02]  /*dc20*/  PRMT R10, R6.reuse, 0x6420, R7.reuse ;  /* 0x00006420060a7816 */ /* 0x140fe40000000007 */
[----:B------:R-:W-:-:S05]  /*dc30*/  PRMT R11, R6, 0x7531, R7 ;  /* 0x00007531060b7816 */ /* 0x000fca0000000007 */
[----:B------:R-:W-:Y:S04]  /*dc40*/  STSM.16.M88.4 [R0+0xc00], R8 ;  /* 0x000c000800007844 */ /* 0x000fe80000000200 */
[----:B------:R-:W0:Y:S02]  /*dc50*/  LDSM.16.MT88.4 R4, [R2+UR41+0xf400] ;  /* 0x00f400290204783b */ /* 0x000e240008004200 */
[C-C-:B0-----:R-:W-:Y:S02]  /*dc60*/  PRMT R12, R4.reuse, 0x6420, R5.reuse ;  /* 0x00006420040c7816 */ /* 0x141fe40000000005 */
[----:B------:R-:W-:Y:S02]  /*dc70*/  PRMT R13, R4, 0x7531, R5 ;  /* 0x00007531040d7816 */ /* 0x000fe40000000005 */
[----:B------:R-:W-:-:S02]  /*dc80*/  PRMT R14, R6, 0x6420, R7 ;  /* 0x00006420060e7816 */ /* 0x000fc40000000007 */
[----:B------:R-:W-:Y:S02]  /*dc90*/  PRMT R15, R6, 0x7531, R7 ;  /* 0x00007531060f7816 */ /* 0x000fe40000000007 */
[----:B------:R-:W0:Y:S04]  /*dca0*/  LDSM.16.MT88.4 R4, [R3+0xf400] ;  /* 0x00f400000304783b */ /* 0x000e280000004200 */
[----:B------:R-:W-:Y:S01]  /*dcb0*/  STSM.16.M88.4 [R0+0x1400], R12 ;  /* 0x0014000c00007844 */ /* 0x000fe20000000200 */
[C-C-:B0-----:R-:W-:Y:S02]  /*dcc0*/  PRMT R8, R4.reuse, 0x6420, R5.reuse ;  /* 0x0000642004087816 */ /* 0x141fe40000000005 */
[----:B------:R-:W-:Y:S02]  /*dcd0*/  PRMT R9, R4, 0x7531, R5 ;  /* 0x0000753104097816 */ /* 0x000fe40000000005 */
[----:B------:R-:W-:-:S02]  /*dce0*/  PRMT R10, R6, 0x6420, R7 ;  /* 0x00006420060a7816 */ /* 0x000fc40000000007 */
        /* <DEDUP_REMOVED lines=56> */
[----:B------:R2:W-:Y:S01]  /*e070*/  STSM.16.M88.4 [R0+0x6400], R12 ;  /* 0x0064000c00007844 */ /* 0x0005e20000000200 */
[C-C-:B0-----:R-:W-:Y:S02]  /*e080*/  PRMT R8, R4.reuse, 0x6420, R5.reuse ;  /* 0x0000642004087816 */ /* 0x141fe40000000005 */
        /* <DEDUP_REMOVED lines=9> */
[----:B0-----:R-:W0:Y:S01]  /*e120*/  FENCE.VIEW.ASYNC.S ;  /* 0x00000000000073c6 */ /* 0x001e220000000000 */
[----:B------:R-:W-:Y:S05]  /*e130*/  @!P1 BRA `(.L_x_82) ;  /* 0x0000000000049947 */ /* 0x000fea0003800000 */
[----:B------:R-:W-:Y:S01]  /*e140*/  BPT.TRAP 0x1 ;  /* 0x000000040000795c */ /* 0x000fe20000300000 */
.L_x_82:
[----:B------:R-:W3:Y:S01]  /*e150*/  LDL.LU R3, [R1] ;  /* 0x0000000001037983 */ /* 0x000ee20000300800 */
[----:B0-----:R-:W-:Y:S01]  /*e160*/  SYNCS.ARRIVE.TRANS64.A1T0 RZ, [R16+URZ+0x2e850], RZ ;  /* 0x02e850ff10ff79a7 */ /* 0x001fe2000810003f */
[----:B--2---:R-:W0:Y:S01]  /*e170*/  S2R R0, SR_TID.X ;  /* 0x0000000000007919 */ /* 0x004e220000002100 */
[----:B------:R-:W-:Y:S01]  /*e180*/  VIADD R19, R19, 0x1 ;  /* 0x0000000113137836 */ /* 0x000fe20000000000 */
[----:B------:R-:W2:Y:S01]  /*e190*/  LDC R2, c[0x0][0xc34] ;  /* 0x00030d00ff027b82 */ /* 0x000ea20000000800 */
[----:B0-----:R-:W-:-:S07]  /*e1a0*/  LOP3.LUT R0, R0, 0x7f, RZ, 0xc0, !PT ;  /* 0x0000007f00007812 */ /* 0x001fce00078ec0ff */
[----:B------:R-:W-:Y:S01]  /*e1b0*/  BAR.SYNC.DEFER_BLOCKING 0x2, 0x80 ;  /* 0x0082000000007b1d */ /* 0x000fe20000010000 */
[----:B------:R-:W-:-:S13]  /*e1c0*/  ISETP.NE.AND P0, PT, R0, RZ, PT ;  /* 0x000000ff0000720c */ /* 0x000fda0003f05270 */
[----:B------:R-:W-:-:S05]  /*e1d0*/  @!P0 VIADD R0, R16, 0x2e880 ;  /* 0x0002e88010008836 */ /* 0x000fca0000000000 */
[----:B------:R-:W-:-:S04]  /*e1e0*/  @!P0 PRMT R0, RZ, 0x654, R0 ;  /* 0x00000654ff008816 */ /* 0x000fc80000000000 */
[----:B------:R0:W-:Y:S01]  /*e1f0*/  @!P0 SYNCS.ARRIVE.TRANS64.RED.A1T0 RZ, [R0+URZ], RZ ;  /* 0x000000ff00ff89a7 */ /* 0x0001e2000810043f */
[----:B------:R-:W-:-:S04]  /*e200*/  ISETP.NE.AND P0, PT, R19, 0x2, PT ;  /* 0x000000021300780c */ /* 0x000fc80003f05270 */
[----:B0-----:R-:W-:Y:S01]  /*e210*/  SEL R0, RZ, 0x1, P0 ;  /* 0x00000001ff007807 */ /* 0x001fe20000000000 */
[----:B------:R-:W-:-:S06]  /*e220*/  UIADD3 UR50, UR43, UR50, URZ ;  /* 0x000000322b327290 */ /* 0x000fcc000fffe03f */
[----:B--2---:R-:W-:Y:S01]  /*e230*/  ISETP.LE.AND P1, PT, R2, UR50, PT ;  /* 0x0000003202007c0c */ /* 0x004fe2000bf23270 */
[----:B------:R-:W-:Y:S01]  /*e240*/  UIADD3 UR46, UR46, 0x1, URZ ;  /* 0x000000012e2e7890 */ /* 0x000fe2000fffe03f */
[----:B------:R-:W-:Y:S02]  /*e250*/  SEL R19, R19, RZ, P0 ;  /* 0x000000ff13137207 */ /* 0x000fe40000000000 */
[----:B---3--:R-:W-:-:S05]  /*e260*/  LOP3.LUT R3, R3, R0, RZ, 0x3c, !PT ;  /* 0x0000000003037212 */ /* 0x008fca00078e3cff */
[----:B------:R2:W-:Y:S04]  /*e270*/  STL [R1], R3 ;  /* 0x0000000301007387 */ /* 0x0005e80000100800 */
[----:B------:R-:W-:Y:S05]  /*e280*/  @!P1 BRA `(.L_x_83) ;  /* 0xffffffcc00d09947 */ /* 0x000fea000383ffff */
[----:B------:R-:W-:-:S12]  /*e290*/  ULOP3.LUT UR46, UR46, 0x1, URZ, 0xc, !UPT ;  /* 0x000000012e2e7892 */ /* 0x000fd8000f8e0c3f */
.L_x_40:
[----:B--2---:R-:W0:Y:S01]  /*e2a0*/  S2R R3, SR_CgaCtaId ;  /* 0x0000000000037919 */ /* 0x004e220000008800 */
[----:B------:R-:W-:-:S04]  /*e2b0*/  MOV R0, 0x400 ;  /* 0x0000040000007802 */ /* 0x000fc80000000f00 */
[----:B0-----:R-:W-:Y:S01]  /*e2c0*/  LEA R8, R3, R0, 0x18 ;  /* 0x0000000003087211 */ /* 0x001fe200078ec0ff */
[----:B------:R-:W-:-:S05]  /*e2d0*/  IMAD.U32 R0, RZ, RZ, UR46 ;  /* 0x0000002eff007e24 */ /* 0x000fca000f8e00ff */
[----:B------:R-:W-:-:S04]  /*e2e0*/  SHF.L.U32 R0, R0, 0x1f, RZ ;  /* 0x0000001f00007819 */ /* 0x000fc800000006ff */
[----:B------:R-:W0:Y:S02]  /*e2f0*/  SYNCS.PHASECHK.TRANS64.TRYWAIT P0, [R8+URZ+0x2e820], R0 ;  /* 0x02e82000080075a7 */ /* 0x000e24000800017f */
[----:B0-----:R-:W-:Y:S05]  /*e300*/  @!P0 BRA `(.L_x_84) ;  /* 0x0000001000c88947 */ /* 0x001fea0003800000 */
.L_x_129:
[----:B------:R-:W2:Y:S02]  /*e310*/  S2R R2, SR_TID.X ;  /* 0x0000000000027919 */ /* 0x000ea40000002100 */
[----:B--2---:R-:W-:-:S04]  /*e320*/  SHF.R.U32.HI R2, RZ, 0x5, R2 ;  /* 0x00000005ff027819 */ /* 0x004fc80000011602 */
[----:B------:R-:W-:-:S05]  /*e330*/  LOP3.LUT R2, R2, 0x3, RZ, 0xc0, !PT ;  /* 0x0000000302027812 */ /* 0x000fca00078ec0ff */
[----:B0-----:R-:W0:Y:S02]  /*e340*/  SHFL.IDX PT, R0, R2, RZ, 0x1f ;  /* 0x00001fff02007589 */ /* 0x001e2400000e0000 */
[----:B0-----:R-:W-:-:S13]  /*e350*/  ISETP.NE.AND P0, PT, R0, RZ, PT ;  /* 0x000000ff0000720c */ /* 0x001fda0003f05270 */
[----:B------:R-:W-:Y:S05]  /*e360*/  @P0 EXIT ;  /* 0x000000000000094d */ /* 0x000fea0003800000 */
[----:B------:R-:W-:Y:S01]  /*e370*/  ELECT P0, URZ, PT ;  /* 0x00000000003f782f */ /* 0x000fe20003800000 */
[----:B------:R-:W-:-:S12]  /*e380*/  BSSY B0, `(.L_x_85) ;  /* 0x0000028000007945 */ /* 0x000fd80003800000 */
[----:B------:R-:W-:Y:S05]  /*e390*/  @!P0 BRA `(.L_x_86) ;  /* 0x0000000000988947 */ /* 0x000fea0003800000 */
[----:B------:R-:W-:-:S06]  /*e3a0*/  ULOP3.LUT UR4, UR38, 0x2, URZ, 0xfc, !UPT ;  /* 0x0000000226047892 */ /* 0x000fcc000f8efc3f */
[----:B------:R-:W-:-:S05]  /*e3b0*/  IMAD.U32 R0, RZ, RZ, UR4 ;  /* 0x00000004ff007e24 */ /* 0x000fca000f8e00ff */
[----:B------:R-:W-:-:S13]  /*e3c0*/  ISETP.NE.AND P0, PT, R0, 0x3, PT ;  /* 0x000000030000780c */ /* 0x000fda0003f05270 */
[----:B------:R-:W-:Y:S05]  /*e3d0*/  @!P0 BRA `(.L_x_87) ;  /* 0x0000000000048947 */ /* 0x000fea0003800000 */
[----:B------:R-:W-:Y:S01]  /*e3e0*/  BPT.TRAP 0x1 ;  /* 0x000000040000795c */ /* 0x000fe20000300000 */
.L_x_87:
[----:B------:R-:W2:Y:S01]  /*e3f0*/  LDL.LU R6, [R1] ;  /* 0x0000000001067983 */ /* 0x000ea20000300800 */
[----:B------:R-:W-:Y:S02]  /*e400*/  VIADD R0, R8, 0x2e840 ;  /* 0x0002e84008007836 */ /* 0x000fe40000000000 */
[C---:B------:R-:W-:Y:S02]  /*e410*/  VIADD R2, R19.reuse, 0x1 ;  /* 0x0000000113027836 */ /* 0x040fe40000000000 */
[----:B------:R-:W-:-:S03]  /*e420*/  IMAD R5, R19, 0x8, R0 ;  /* 0x0000000813057824 */ /* 0x000fc600078e0200 */
[----:B------:R-:W-:-:S04]  /*e430*/  ISETP.NE.AND P2, PT, R2, 0x2, PT ;  /* 0x000000020200780c */ /* 0x000fc80003f45270 */
[----:B------:R-:W-:Y:S02]  /*e440*/  SEL R3, RZ, 0x1, P2 ;  /* 0x00000001ff037807 */ /* 0x000fe40001000000 */
[C---:B--2---:R-:W-:Y:S02]  /*e450*/  SHF.L.U32 R4, R6.reuse, 0x1f, RZ ;  /* 0x0000001f06047819 */ /* 0x044fe400000006ff */
[----:B------:R-:W-:Y:S02]  /*e460*/  LOP3.LUT R6, R6, R3, RZ, 0x3c, !PT ;  /* 0x0000000306067212 */ /* 0x000fe400078e3cff */
[----:B------:R-:W0:Y:S01]  /*e470*/  SYNCS.PHASECHK.TRANS64.TRYWAIT P1, [R5+URZ], R4 ;  /* 0x00000004050075a7 */ /* 0x000e22000802017f */
[----:B------:R-:W-:-:S05]  /*e480*/  SEL R3, R2, RZ, P2 ;  /* 0x000000ff02037207 */ /* 0x000fca0001000000 */
[----:B------:R-:W-:Y:S01]  /*e490*/  IMAD R7, R3, 0x8, R0 ;  /* 0x0000000803077824 */ /* 0x000fe200078e0200 */
[----:B------:R-:W-:Y:S01]  /*e4a0*/  SHF.L.U32 R0, R6, 0x1f, RZ ;  /* 0x0000001f06007819 */ /* 0x000fe200000006ff */
[----:B0-----:R-:W-:Y:S06]  /*e4b0*/  @!P1 BRA `(.L_x_88) ;  /* 0x0000001000709947 */ /* 0x001fec0003800000 */
.L_x_130:
[----:B------:R-:W2:Y:S02]  /*e4c0*/  SYNCS.PHASECHK.TRANS64.TRYWAIT P1, [R7+URZ], R0 ;  /* 0x00000000070075a7 */ /* 0x000ea4000802017f */
[----:B--2---:R-:W-:Y:S05]  /*e4d0*/  @!P1 BRA `(.L_x_89) ;  /* 0x00000010007c9947 */ /* 0x004fea0003800000 */
.L_x_131:
[----:B------:R-:W-:Y:S05]  /*e4e0*/  @!P0 BRA `(.L_x_90) ;  /* 0x0000000000048947 */ /* 0x000fea0003800000 */
[----:B------:R-:W-:Y:S01]  /*e4f0*/  BPT.TRAP 0x1 ;  /* 0x000000040000795c */ /* 0x000fe20000300000 */
.L_x_90:
[----:B------:R-:W-:-:S04]  /*e500*/  IMAD R19, R19, 0x8, R8 ;  /* 0x0000000813137824 */ /* 0x000fc800078e0208 */
[----:B------:R-:W3:Y:S02]  /*e510*/  SYNCS.PHASECHK.TRANS64.TRYWAIT P1, [R19+URZ+0x2e860], R4 ;  /* 0x02e86004130075a7 */ /* 0x000ee4000802017f */
[----:B---3--:R-:W-:Y:S05]  /*e520*/  @!P1 BRA `(.L_x_91) ;  /* 0x00000010007c9947 */ /* 0x008fea0003800000 */
.L_x_132:
[----:B------:R-:W-:Y:S05]  /*e530*/  @!P0 BRA `(.L_x_92) ;  /* 0x0000000000048947 */ /* 0x000fea0003800000 */
[----:B------:R-:W-:Y:S01]  /*e540*/  BPT.TRAP 0x1 ;  /* 0x000000040000795c */ /* 0x000fe20000300000 */
.L_x_92:
[----:B------:R-:W-:-:S04]  /*e550*/  IMAD R3, R3, 0x8, R8 ;  /* 0x0000000803037824 */ /* 0x000fc800078e0208 */
[----:B------:R-:W4:Y:S02]  /*e560*/  SYNCS.PHASECHK.TRANS64.TRYWAIT P1, [R3+URZ+0x2e860], R0 ;  /* 0x02e86000030075a7 */ /* 0x000f24000802017f */
[----:B----4-:R-:W-:Y:S05]  /*e570*/  @!P1 BRA `(.L_x_93) ;  /* 0x00000010007c9947 */ /* 0x010fea0003800000 */
.L_x_133:
[----:B------:R-:W-:Y:S05]  /*e580*/  @!P0 BRA `(.L_x_94) ;  /* 0x0000000000048947 */ /* 0x000fea0003800000 */
[----:B------:R-:W-:Y:S01]  /*e590*/  BPT.TRAP 0x1 ;  /* 0x000000040000795c */ /* 0x000fe20000300000 */
.L_x_94:
[----:B------:R-:W5:Y:S02]  /*e5a0*/  SYNCS.PHASECHK.TRANS64.TRYWAIT P0, [R19+URZ+0x2e880], R4 ;  /* 0x02e88004130075a7 */ /* 0x000f64000800017f */
[----:B-----5:R-:W-:Y:S05]  /*e5b0*/  @!P0 BRA `(.L_x_95) ;  /* 0x0000001000808947 */ /* 0x020fea0003800000 */
.L_x_96:
[----:B------:R0:W0:Y:S02]  /*e5c0*/  SYNCS.PHASECHK.TRANS64.TRYWAIT P0, [R3+URZ+0x2e880], R0 ;  /* 0x02e88000030075a7 */ /* 0x000024000800017f */
[----:B0-----:R-:W-:Y:S05]  /*e5d0*/  @!P0 NANOSLEEP.SYNCS 0x989680 ;  /* 0x009896800000895d */ /* 0x001fea0003900000 */
[----:B------:R-:W0:Y:S02]  /*e5e0*/  @!P0 SYNCS.PHASECHK.TRANS64 P0, [R3+URZ+0x2e880], R0 ;  /* 0x02e88000030085a7 */ /* 0x000e24000800007f */
[----:B0-----:R-:W-:Y:S05]  /*e5f0*/  @!P0 BRA `(.L_x_96) ;  /* 0xfffffffc00f08947 */ /* 0x001fea000383ffff */
.L_x_86:
[----:B------:R-:W-:Y:S05]  /*e600*/  BSYNC B0 ;  /* 0x0000000000007941 */ /* 0x000fea0003800000 */
.L_x_85:
[----:B------:R-:W-:Y:S05]  /*e610*/  EXIT ;  /* 0x000000000000794d */ /* 0x000fea0003800000 */
.L_x_10:
[----:B0-----:R-:W-:-:S04]  /*e620*/  IMAD.U32 R3, RZ, RZ, UR39 ;  /* 0x00000027ff037e24 */ /* 0x001fc8000f8e00ff */
[----:B------:R0:W1:Y:S03]  /*e630*/  SYNCS.PHASECHK.TRANS64.TRYWAIT P1, [R3+URZ+0x2e800], R0 ;  /* 0x02e80000030075a7 */ /* 0x000066000802017f */
[----:B-1----:R-:W-:Y:S05]  /*e640*/  @!P1 NANOSLEEP.SYNCS 0x989680 ;  /* 0x009896800000995d */ /* 0x002fea0003900000 */
[----:B------:R-:W1:Y:S02]  /*e650*/  @!P1 SYNCS.PHASECHK.TRANS64 P1, [R3+URZ+0x2e800], R0 ;  /* 0x02e80000030095a7 */ /* 0x000e64000802007f */
[----:B-1----:R-:W-:Y:S05]  /*e660*/  @!P1 BRA `(.L_x_10) ;  /* 0xfffffffc00ec9947 */ /* 0x002fea000383ffff */
[----:B------:R-:W-:Y:S05]  /*e670*/  BRA `(.L_x_97) ;  /* 0xffffff2c00947947 */ /* 0x000fea000383ffff */
.L_x_14:
[----:B-1----:R1:W2:Y:S02]  /*e680*/  SYNCS.PHASECHK.TRANS64.TRYWAIT P1, [R4+URZ+0x2e830], R3 ;  /* 0x02e83003040075a7 */ /* 0x0022a4000802017f */
[----:B--2---:R-:W-:Y:S05]  /*e690*/  @!P1 NANOSLEEP.SYNCS 0x989680 ;  /* 0x009896800000995d */ /* 0x004fea0003900000 */
[----:B------:R-:W2:Y:S02]  /*e6a0*/  @!P1 SYNCS.PHASECHK.TRANS64 P1, [R4+URZ+0x2e830], R3 ;  /* 0x02e83003040095a7 */ /* 0x000ea4000802007f */
[----:B--2---:R-:W-:Y:S05]  /*e6b0*/  @!P1 BRA `(.L_x_14) ;  /* 0xfffffffc00f09947 */ /* 0x004fea000383ffff */
[----:B------:R-:W-:Y:S05]  /*e6c0*/  BRA `(.L_x_13) ;  /* 0xffffff2c00b07947 */ /* 0x000fea000383ffff */
.L_x_19:
[----:B-1----:R-:W-:-:S04]  /*e6d0*/  IMAD.U32 R6, RZ, RZ, UR6 ;  /* 0x00000006ff067e24 */ /* 0x002fc8000f8e00ff */
[----:B------:R1:W2:Y:S03]  /*e6e0*/  SYNCS.PHASECHK.TRANS64.TRYWAIT P1, [R6+URZ+0x2e830], R3 ;  /* 0x02e83003060075a7 */ /* 0x0002a6000802017f */
[----:B--2---:R-:W-:Y:S05]  /*e6f0*/  @!P1 NANOSLEEP.SYNCS 0x989680 ;  /* 0x009896800000995d */ /* 0x004fea0003900000 */
[----:B------:R-:W2:Y:S02]  /*e700*/  @!P1 SYNCS.PHASECHK.TRANS64 P1, [R6+URZ+0x2e830], R3 ;  /* 0x02e83003060095a7 */ /* 0x000ea4000802007f */
[----:B--2---:R-:W-:Y:S05]  /*e710*/  @!P1 BRA `(.L_x_19) ;  /* 0xfffffffc00ec9947 */ /* 0x004fea000383ffff */
[----:B------:R-:W-:Y:S05]  /*e720*/  BRA `(.L_x_16) ;  /* 0xffffff6c00487947 */ /* 0x000fea000383ffff */
.L_x_23:
[----:B-1----:R-:W-:-:S04]  /*e730*/  IMAD.U32 R6, RZ, RZ, UR6 ;  /* 0x00000006ff067e24 */ /* 0x002fc8000f8e00ff */
[----:B------:R1:W2:Y:S03]  /*e740*/  SYNCS.PHASECHK.TRANS64.TRYWAIT P1, [R6+URZ+0x2e850], R3 ;  /* 0x02e85003060075a7 */ /* 0x0002a6000802017f */
[----:B--2---:R-:W-:Y:S05]  /*e750*/  @!P1 NANOSLEEP.SYNCS 0x989680 ;  /* 0x009896800000995d */ /* 0x004fea0003900000 */
[----:B------:R-:W2:Y:S02]  /*e760*/  @!P1 SYNCS.PHASECHK.TRANS64 P1, [R6+URZ+0x2e850], R3 ;  /* 0x02e85003060095a7 */ /* 0x000ea4000802007f */
[----:B--2---:R-:W-:Y:S05]  /*e770*/  @!P1 BRA `(.L_x_23) ;  /* 0xfffffffc00ec9947 */ /* 0x004fea000383ffff */
[----:B------:R-:W-:Y:S05]  /*e780*/  BRA `(.L_x_20) ;  /* 0xffffff78003c7947 */ /* 0x000fea000383ffff */
.L_x_29:
[----:B-1----:R-:W-:-:S04]  /*e790*/  IMAD.U32 R7, RZ, RZ, UR4 ;  /* 0x00000004ff077e24 */ /* 0x002fc8000f8e00ff */
[----:B------:R1:W2:Y:S03]  /*e7a0*/  SYNCS.PHASECHK.TRANS64.TRYWAIT P1, [R7+URZ+0x2e850], R0 ;  /* 0x02e85000070075a7 */ /* 0x0002a6000802017f */
[----:B--2---:R-:W-:Y:S05]  /*e7b0*/  @!P1 NANOSLEEP.SYNCS 0x989680 ;  /* 0x009896800000995d */ /* 0x004fea0003900000 */
[----:B------:R-:W2:Y:S02]  /*e7c0*/  @!P1 SYNCS.PHASECHK.TRANS64 P1, [R7+URZ+0x2e850], R0 ;  /* 0x02e85000070095a7 */ /* 0x000ea4000802007f */
[----:B--2---:R-:W-:Y:S05]  /*e7d0*/  @!P1 BRA `(.L_x_29) ;  /* 0xfffffffc00ec9947 */ /* 0x004fea000383ffff */
[----:B------:R-:W-:Y:S05]  /*e7e0*/  BRA `(.L_x_28) ;  /* 0xffffffa000787947 */ /* 0x000fea000383ffff */
.L_x_45:
[----:B------:R-:W-:Y:S02]  /*e7f0*/  IMAD.MOV.U32 R13, RZ, RZ, R18 ;  /* 0x000000ffff0d7224 */ /* 0x000fe400078e0012 */
[----:B------:R-:W-:Y:S02]  /*e800*/  IMAD.MOV.U32 R12, RZ, RZ, RZ ;  /* 0x000000ffff0c7224 */ /* 0x000fe400078e00ff */
[----:B------:R-:W-:Y:S02]  /*e810*/  IMAD.MOV.U32 R11, RZ, RZ, 0x1f ;  /* 0x0000001fff0b7424 */ /* 0x000fe400078e00ff */
[----:B------:R-:W-:-:S07]  /*e820*/  IMAD.MOV.U32 R15, RZ, RZ, -0x1 ;  /* 0xffffffffff0f7424 */ /* 0x000fce00078e00ff */
[----:B0-----:R-:W-:Y:S05]  /*e830*/  WARPSYNC.COLLECTIVE R15, `(.L_x_98) ;  /* 0x000000000f087348 */ /* 0x001fea0003c00000 */
[----:B------:R1:W2:Y:S02]  /*e840*/  SHFL.IDX P6, R14, R13, R12, R11 ;  /* 0x0000000c0d0e7389 */ /* 0x0002a400000c000b */
[----:B012---:R-:W-:Y:S01]  /*e850*/  ENDCOLLECTIVE ;  /* 0x000000000000791b */ /* 0x007fe20003800000 */
.L_x_98:
[----:B------:R-:W-:Y:S05]  /*e860*/  BRA `(.L_x_99) ;  /* 0xffffffd000687947 */ /* 0x000fea000383ffff */
.L_x_47:
[----:B------:R-:W-:Y:S01]  /*e870*/  BSSY B0, `(.L_x_100) ;  /* 0x0000006000007945 */ /* 0x000fe20003800000 */
[----:B------:R-:W-:-:S07]  /*e880*/  IMAD.MOV.U32 R15, RZ, RZ, -0x1 ;  /* 0xffffffffff0f7424 */ /* 0x000fce00078e00ff */
[----:B01----:R-:W-:Y:S05]  /*e890*/  WARPSYNC.COLLECTIVE R15, `(.L_x_101) ;  /* 0x000000000f0c7348 */ /* 0x003fea0003c00000 */
[----:B------:R-:W-:Y:S02]  /*e8a0*/  ELECT P6, UR62, PT ;  /* 0x00000000003e782f */ /* 0x000fe400038c0000 */
[----:B------:R-:W-:Y:S01]  /*e8b0*/  MOV R14, UR62 ;  /* 0x0000003e000e7c02 */ /* 0x000fe20008000f00 */
[----:B01----:R-:W-:Y:S10]  /*e8c0*/  ENDCOLLECTIVE ;  /* 0x000000000000791b */ /* 0x003ff40003800000 */
.L_x_101:
[----:B------:R-:W-:Y:S05]  /*e8d0*/  BSYNC B0 ;  /* 0x0000000000007941 */ /* 0x000fea0003800000 */
.L_x_100:
[----:B------:R-:W-:Y:S05]  /*e8e0*/  BRA `(.L_x_102) ;  /* 0xffffffd000787947 */ /* 0x000fea000383ffff */
.L_x_49:
[----:B--2---:R2:W3:Y:S02]  /*e8f0*/  SYNCS.PHASECHK.TRANS64.TRYWAIT P0, [R3+URZ+0x2e880], R2 ;  /* 0x02e88002030075a7 */ /* 0x0044e4000800017f */
[----:B---3--:R-:W-:Y:S05]  /*e900*/  @!P0 NANOSLEEP.SYNCS 0x989680 ;  /* 0x009896800000895d */ /* 0x008fea0003900000 */
[----:B------:R-:W3:Y:S02]  /*e910*/  @!P0 SYNCS.PHASECHK.TRANS64 P0, [R3+URZ+0x2e880], R2 ;  /* 0x02e88002030085a7 */ /* 0x000ee4000800007f */
[----:B---3--:R-:W-:Y:S05]  /*e920*/  @!P0 BRA `(.L_x_49) ;  /* 0xfffffffc00f08947 */ /* 0x008fea000383ffff */
[----:B------:R-:W-:Y:S05]  /*e930*/  BRA `(.L_x_103) ;  /* 0xffffffd000d47947 */ /* 0x000fea000383ffff */
.L_x_51:
[----:B---3--:R3:W4:Y:S02]  /*e940*/  SYNCS.PHASECHK.TRANS64.TRYWAIT P0, [R3+URZ+0x2e840], R2 ;  /* 0x02e84002030075a7 */ /* 0x008724000800017f */
[----:B----4-:R-:W-:Y:S05]  /*e950*/  @!P0 NANOSLEEP.SYNCS 0x989680 ;  /* 0x009896800000895d */ /* 0x010fea0003900000 */
[----:B------:R-:W4:Y:S02]  /*e960*/  @!P0 SYNCS.PHASECHK.TRANS64 P0, [R3+URZ+0x2e840], R2 ;  /* 0x02e84002030085a7 */ /* 0x000f24000800007f */
[----:B----4-:R-:W-:Y:S05]  /*e970*/  @!P0 BRA `(.L_x_51) ;  /* 0xfffffffc00f08947 */ /* 0x010fea000383ffff */
[----:B------:R-:W-:Y:S05]  /*e980*/  BRA `(.L_x_104) ;  /* 0xffffffd400247947 */ /* 0x000fea000383ffff */
.L_x_54:
[----:B------:R-:W-:Y:S02]  /*e990*/  IMAD.MOV.U32 R13, RZ, RZ, R6 ;  /* 0x000000ffff0d7224 */ /* 0x000fe400078e0006 */
[----:B------:R-:W-:Y:S02]  /*e9a0*/  IMAD.MOV.U32 R12, RZ, RZ, RZ ;  /* 0x000000ffff0c7224 */ /* 0x000fe400078e00ff */
[----:B------:R-:W-:Y:S02]  /*e9b0*/  IMAD.MOV.U32 R11, RZ, RZ, 0x181f ;  /* 0x0000181fff0b7424 */ /* 0x000fe400078e00ff */
[----:B------:R-:W-:Y:S02]  /*e9c0*/  IMAD.MOV.U32 R15, RZ, RZ, -0x1 ;  /* 0xffffffffff0f7424 */ /* 0x000fe400078e00ff */
[----:B------:R-:W-:-:S07]  /*e9d0*/  IMAD.IADD R0, R17, 0x1, R0 ;  /* 0x0000000111007824 */ /* 0x000fce00078e0200 */
[----:B-----5:R-:W-:Y:S05]  /*e9e0*/  WARPSYNC.COLLECTIVE R15, `(.L_x_105) ;  /* 0x000000000f087348 */ /* 0x020fea0003c00000 */
[----:B------:R0:W1:Y:S02]  /*e9f0*/  SHFL.IDX P6, R14, R13, R12, R11 ;  /* 0x0000000c0d0e7389 */ /* 0x00006400000c000b */
[----:B01---5:R-:W-:Y:S01]  /*ea00*/  ENDCOLLECTIVE ;  /* 0x000000000000791b */ /* 0x023fe20003800000 */
.L_x_105:
[----:B------:R-:W-:Y:S02]  /*ea10*/  VIADD R8, R0, 0x10 ;  /* 0x0000001000087836 */ /* 0x000fe40000000000 */
[----:B------:R-:W-:Y:S02]  /*ea20*/  IMAD.MOV.U32 R13, RZ, RZ, R4 ;  /* 0x000000ffff0d7224 */ /* 0x000fe400078e0004 */
[----:B------:R-:W-:-:S07]  /*ea30*/  IMAD.MOV.U32 R2, RZ, RZ, R14 ;  /* 0x000000ffff027224 */ /* 0x000fce00078e000e */
[----:B------:R-:W-:Y:S05]  /*ea40*/  WARPSYNC.COLLECTIVE R15, `(.L_x_106) ;  /* 0x000000000f087348 */ /* 0x000fea0003c00000 */
[----:B------:R0:W1:Y:S02]  /*ea50*/  SHFL.IDX P6, R14, R13, R12, R11 ;  /* 0x0000000c0d0e7389 */ /* 0x00006400000c000b */
[----:B01----:R-:W-:Y:S01]  /*ea60*/  ENDCOLLECTIVE ;  /* 0x000000000000791b */ /* 0x003fe20003800000 */
.L_x_106:
[----:B------:R-:W-:Y:S02]  /*ea70*/  ULDC UR4, c[0x0][0x288] ;  /* 0x0000a20000047ab9 */ /* 0x000fe40000000800 */
[----:B------:R-:W-:-:S05]  /*ea80*/  IMAD R5, R7, UR4, RZ ;  /* 0x0000000407057c24 */ /* 0x000fca000f8e02ff */
[-C--:B------:R-:W-:Y:S02]  /*ea90*/  ISETP.GE.AND P1, PT, R0, R5.reuse, PT ;  /* 0x000000050000720c */ /* 0x080fe40003f26270 */
[----:B------:R-:W-:Y:S01]  /*eaa0*/  ISETP.GE.AND P2, PT, R8, R5, PT ;  /* 0x000000050800720c */ /* 0x000fe20003f46270 */
[----:B------:R-:W-:Y:S02]  /*eab0*/  IMAD.MOV.U32 R13, RZ, RZ, R6 ;  /* 0x000000ffff0d7224 */ /* 0x000fe400078e0006 */
[----:B------:R-:W-:Y:S02]  /*eac0*/  IMAD.MOV.U32 R12, RZ, RZ, 0x1 ;  /* 0x00000001ff0c7424 */ /* 0x000fe400078e00ff */
[----:B------:R-:W-:-:S08]  /*ead0*/  IMAD.MOV.U32 R3, RZ, RZ, R14 ;  /* 0x000000ffff037224 */ /* 0x000fd000078e000e */
[----:B------:R-:W-:Y:S05]  /*eae0*/  WARPSYNC.COLLECTIVE R15, `(.L_x_107) ;  /* 0x000000000f087348 */ /* 0x000fea0003c00000 */
[----:B------:R0:W1:Y:S02]  /*eaf0*/  SHFL.IDX P6, R14, R13, R12, R11 ;  /* 0x0000000c0d0e7389 */ /* 0x00006400000c000b */
[----:B01----:R-:W-:Y:S01]  /*eb00*/  ENDCOLLECTIVE ;  /* 0x000000000000791b */ /* 0x003fe20003800000 */
.L_x_107:
[----:B------:R-:W-:-:S05]  /*eb10*/  @!P1 IADD3 R3, P3, R10, R3, RZ ;  /* 0x000000030a039210 */ /* 0x000fca0007f7e0ff */
[----:B------:R-:W-:-:S05]  /*eb20*/  @!P1 IMAD.X R2, RZ, RZ, R2, P3 ;  /* 0x000000ffff029224 */ /* 0x000fca00018e0602 */
[----:B------:R-:W-:Y:S01]  /*eb30*/  @!P1 LOP3.LUT R3, R3, R2, RZ, 0x3c, !PT ;  /* 0x0000000203039212 */ /* 0x000fe200078e3cff */
[----:B------:R-:W-:-:S03]  /*eb40*/  IMAD.MOV.U32 R13, RZ, RZ, R4 ;  /* 0x000000ffff0d7224 */ /* 0x000fc600078e0004 */
[----:B------:R-:W-:-:S04]  /*eb50*/  @!P1 LOP3.LUT R2, R3, R2, RZ, 0x3c, !PT ;  /* 0x0000000203029212 */ /* 0x000fc800078e3cff */
[----:B------:R-:W-:Y:S01]  /*eb60*/  @!P1 LOP3.LUT R3, R3, R2, RZ, 0x3c, !PT ;  /* 0x0000000203039212 */ /* 0x000fe200078e3cff */
[----:B------:R-:W-:-:S07]  /*eb70*/  IMAD.MOV.U32 R7, RZ, RZ, R14 ;  /* 0x000000ffff077224 */ /* 0x000fce00078e000e */
[----:B------:R-:W-:Y:S05]  /*eb80*/  WARPSYNC.COLLECTIVE R15, `(.L_x_108) ;  /* 0x000000000f087348 */ /* 0x000fea0003c00000 */
[----:B------:R0:W1:Y:S02]  /*eb90*/  SHFL.IDX P6, R14, R13, R12, R11 ;  /* 0x0000000c0d0e7389 */ /* 0x00006400000c000b */
[----:B01----:R-:W-:Y:S01]  /*eba0*/  ENDCOLLECTIVE ;  /* 0x000000000000791b */ /* 0x003fe20003800000 */
.L_x_108:
[----:B------:R-:W-:Y:S01]  /*ebb0*/  @!PT LDS RZ, [RZ] ;  /* 0x00000000fffff984 */ /* 0x000fe20000000800 */
[----:B------:R-:W-:Y:S01]  /*ebc0*/  @!PT LDS RZ, [RZ] ;  /* 0x00000000fffff984 */ /* 0x000fe20000000800 */
[----:B------:R-:W-:Y:S01]  /*ebd0*/  @!PT LDS RZ, [RZ] ;  /* 0x00000000fffff984 */ /* 0x000fe20000000800 */
[----:B------:R0:W-:Y:S01]  /*ebe0*/  @!P1 LDGSTS.E.BYPASS.LTC128B.128 [R9+0x1c400], desc[UR48][R2.64], !P0 ;  /* 0x1c40000002099fae */ /* 0x0001e2000c101d70 */
[----:B------:R-:W-:Y:S02]  /*ebf0*/  IMAD.MOV.U32 R13, RZ, RZ, R6 ;  /* 0x000000ffff0d7224 */ /* 0x000fe400078e0006 */
[----:B------:R-:W-:Y:S02]  /*ec00*/  IMAD.MOV.U32 R12, RZ, RZ, 0x2 ;  /* 0x00000002ff0c7424 */ /* 0x000fe400078e00ff */
[----:B------:R-:W-:-:S07]  /*ec10*/  IMAD.MOV.U32 R8, RZ, RZ, R14 ;  /* 0x000000ffff087224 */ /* 0x000fce00078e000e */
[----:B0-----:R-:W-:Y:S05]  /*ec20*/  WARPSYNC.COLLECTIVE R15, `(.L_x_109) ;  /* 0x000000000f087348 */ /* 0x001fea0003c00000 */
[----:B------:R1:W2:Y:S02]  /*ec30*/  SHFL.IDX P6, R14, R13, R12, R11 ;  /* 0x0000000c0d0e7389 */ /* 0x0002a400000c000b */
[----:B012---:R-:W-:Y:S01]  /*ec40*/  ENDCOLLECTIVE ;  /* 0x000000000000791b */ /* 0x007fe20003800000 */
.L_x_109:
[----:B------:R-:W-:Y:S01]  /*ec50*/  @!P2 IADD3 R2, P1, R10, R8, RZ ;  /* 0x000000080a02a210 */ /* 0x000fe20007f3e0ff */
[----:B------:R-:W-:-:S04]  /*ec60*/  VIADD R8, R0, 0x20 ;  /* 0x0000002000087836 */ /* 0x000fc80000000000 */
[----:B------:R-:W-:Y:S01]  /*ec70*/  @!P2 IMAD.X R3, RZ, RZ, R7, P1 ;  /* 0x000000ffff03a224 */ /* 0x000fe200008e0607 */
[----:B------:R-:W-:Y:S01]  /*ec80*/  ISETP.GE.AND P1, PT, R8, R5, PT ;  /* 0x000000050800720c */ /* 0x000fe20003f26270 */
[----:B------:R-:W-:-:S03]  /*ec90*/  VIADD R8, R0, 0x30 ;  /* 0x0000003000087836 */ /* 0x000fc60000000000 */
[----:B------:R-:W-:Y:S01]  /*eca0*/  @!PT LDS RZ, [RZ] ;  /* 0x00000000fffff984 */ /* 0x000fe20000000800 */
[----:B------:R-:W-:Y:S01]  /*ecb0*/  @!PT LDS RZ, [RZ] ;  /* 0x00000000fffff984 */ /* 0x000fe20000000800 */
[----:B------:R-:W-:Y:S01]  /*ecc0*/  @!PT LDS RZ, [RZ] ;  /* 0x00000000fffff984 */ /* 0x000fe20000000800 */
[----:B------:R0:W-:Y:S01]  /*ecd0*/  @!P2 LDGSTS.E.BYPASS.LTC128B.128 [R9+0x1cc00], desc[UR48][R2.64], !P0 ;  /* 0x1cc000000209afae */ /* 0x0001e2000c101d70 */
[----:B------:R-:W-:Y:S02]  /*ece0*/  IMAD.MOV.U32 R13, RZ, RZ, R4 ;  /* 0x000000ffff0d7224 */ /* 0x000fe400078e0004 */
[----:B0-----:R-:W-:-:S07]  /*ecf0*/  IMAD.MOV.U32 R2, RZ, RZ, R14 ;  /* 0x000000ffff027224 */ /* 0x001fce00078e000e */
[----:B------:R-:W-:Y:S05]  /*ed00*/  WARPSYNC.COLLECTIVE R15, `(.L_x_110) ;  /* 0x000000000f087348 */ /* 0x000fea0003c00000 */
[----:B------:R0:W1:Y:S02]  /*ed10*/  SHFL.IDX P6, R14, R13, R12, R11 ;  /* 0x0000000c0d0e7389 */ /* 0x00006400000c000b */
[----:B01----:R-:W-:Y:S01]  /*ed20*/  ENDCOLLECTIVE ;  /* 0x000000000000791b */ /* 0x003fe20003800000 */
.L_x_110:
[----:B------:R-:W-:Y:S02]  /*ed30*/  IMAD.MOV.U32 R13, RZ, RZ, R6 ;  /* 0x000000ffff0d7224 */ /* 0x000fe400078e0006 */
[----:B------:R-:W-:Y:S02]  /*ed40*/  IMAD.MOV.U32 R12, RZ, RZ, 0x3 ;  /* 0x00000003ff0c7424 */ /* 0x000fe400078e00ff */
[----:B------:R-:W-:-:S07]  /*ed50*/  IMAD.MOV.U32 R3, RZ, RZ, R14 ;  /* 0x000000ffff037224 */ /* 0x000fce00078e000e */
[----:B------:R-:W-:Y:S05]  /*ed60*/  WARPSYNC.COLLECTIVE R15, `(.L_x_111) ;  /* 0x000000000f087348 */ /* 0x000fea0003c00000 */
[----:B------:R0:W1:Y:S02]  /*ed70*/  SHFL.IDX P6, R14, R13, R12, R11 ;  /* 0x0000000c0d0e7389 */ /* 0x00006400000c000b */
[----:B01----:R-:W-:Y:S01]  /*ed80*/  ENDCOLLECTIVE ;  /* 0x000000000000791b */ /* 0x003fe20003800000 */
.L_x_111:
[----:B------:R-:W-:-:S05]  /*ed90*/  @!P1 IADD3 R3, P2, R10, R3, RZ ;  /* 0x000000030a039210 */ /* 0x000fca0007f5e0ff */
[----:B------:R-:W-:-:S05]  /*eda0*/  @!P1 IMAD.X R2, RZ, RZ, R2, P2 ;  /* 0x000000ffff029224 */ /* 0x000fca00010e0602 */
[----:B------:R-:W-:Y:S01]  /*edb0*/  @!P1 LOP3.LUT R3, R3, R2, RZ, 0x3c, !PT ;  /* 0x0000000203039212 */ /* 0x000fe200078e3cff */
[----:B------:R-:W-:-:S03]  /*edc0*/  IMAD.MOV.U32 R13, RZ, RZ, R4 ;  /* 0x000000ffff0d7224 */ /* 0x000fc600078e0004 */
[----:B------:R-:W-:-:S04]  /*edd0*/  @!P1 LOP3.LUT R2, R3, R2, RZ, 0x3c, !PT ;  /* 0x0000000203029212 */ /* 0x000fc800078e3cff */
[----:B------:R-:W-:-:S05]  /*ede0*/  @!P1 LOP3.LUT R3, R3, R2, RZ, 0x3c, !PT ;  /* 0x0000000203039212 */ /* 0x000fca00078e3cff */
[----:B------:R-:W-:Y:S01]  /*edf0*/  @!PT LDS RZ, [RZ] ;  /* 0x00000000fffff984 */ /* 0x000fe20000000800 */
[----:B------:R-:W-:Y:S01]  /*ee00*/  @!PT LDS RZ, [RZ] ;  /* 0x00000000fffff984 */ /* 0x000fe20000000800 */
[----:B------:R-:W-:Y:S01]  /*ee10*/  @!PT LDS RZ, [RZ] ;  /* 0x00000000fffff984 */ /* 0x000fe20000000800 */
[----:B------:R0:W-:Y:S01]  /*ee20*/  @!P1 LDGSTS.E.BYPASS.LTC128B.128 [R9+0x1d400], desc[UR48][R2.64], !P0 ;  /* 0x1d40000002099fae */ /* 0x0001e2000c101d70 */
[----:B------:R-:W-:Y:S01]  /*ee30*/  ISETP.GE.AND P1, PT, R8, R5, PT ;  /* 0x000000050800720c */ /* 0x000fe20003f26270 */
[----:B------:R-:W-:Y:S02]  /*ee40*/  VIADD R8, R0, 0x40 ;  /* 0x0000004000087836 */ /* 0x000fe40000000000 */
[----:B0-----:R-:W-:-:S10]  /*ee50*/  IMAD.MOV.U32 R2, RZ, RZ, R14 ;  /* 0x000000ffff027224 */ /* 0x001fd400078e000e */
[----:B------:R-:W-:Y:S05]  /*ee60*/  WARPSYNC.COLLECTIVE R15, `(.L_x_112) ;  /* 0x000000000f087348 */ /* 0x000fea0003c00000 */
[----:B------:R0:W1:Y:S02]  /*ee70*/  SHFL.IDX P6, R14, R13, R12, R11 ;  /* 0x0000000c0d0e7389 */ /* 0x00006400000c000b */
[----:B01----:R-:W-:Y:S01]  /*ee80*/  ENDCOLLECTIVE ;  /* 0x000000000000791b */ /* 0x003fe20003800000 */
.L_x_112:
[----:B------:R-:W-:Y:S02]  /*ee90*/  IMAD.MOV.U32 R13, RZ, RZ, R6 ;  /* 0x000000ffff0d7224 */ /* 0x000fe400078e0006 */
[----:B------:R-:W-:Y:S02]  /*eea0*/  IMAD.MOV.U32 R12, RZ, RZ, 0x4 ;  /* 0x00000004ff0c7424 */ /* 0x000fe400078e00ff */
[----:B------:R-:W-:-:S07]  /*eeb0*/  IMAD.MOV.U32 R3, RZ, RZ, R14 ;  /* 0x000000ffff037224 */ /* 0x000fce00078e000e */
[----:B------:R-:W-:Y:S05]  /*eec0*/  WARPSYNC.COLLECTIVE R15, `(.L_x_113) ;  /* 0x000000000f087348 */ /* 0x000fea0003c00000 */
[----:B------:R0:W1:Y:S02]  /*eed0*/  SHFL.IDX P6, R14, R13, R12, R11 ;  /* 0x0000000c0d0e7389 */ /* 0x00006400000c000b */
[----:B01----:R-:W-:Y:S01]  /*eee0*/  ENDCOLLECTIVE ;  /* 0x000000000000791b */ /* 0x003fe20003800000 */
.L_x_113:
        /* <DEDUP_REMOVED lines=16> */
.L_x_114:
[----:B------:R-:W-:Y:S02]  /*eff0*/  IMAD.MOV.U32 R13, RZ, RZ, R6 ;  /* 0x000000ffff0d7224 */ /* 0x000fe400078e0006 */
[----:B------:R-:W-:Y:S02]  /*f000*/  IMAD.MOV.U32 R12, RZ, RZ, 0x5 ;  /* 0x00000005ff0c7424 */ /* 0x000fe400078e00ff */
[----:B------:R-:W-:-:S07]  /*f010*/  IMAD.MOV.U32 R3, RZ, RZ, R14 ;  /* 0x000000ffff037224 */ /* 0x000fce00078e000e */
[----:B------:R-:W-:Y:S05]  /*f020*/  WARPSYNC.COLLECTIVE R15, `(.L_x_115) ;  /* 0x000000000f087348 */ /* 0x000fea0003c00000 */
[----:B------:R0:W1:Y:S02]  /*f030*/  SHFL.IDX P6, R14, R13, R12, R11 ;  /* 0x0000000c0d0e7389 */ /* 0x00006400000c000b */
[----:B01----:R-:W-:Y:S01]  /*f040*/  ENDCOLLECTIVE ;  /* 0x000000000000791b */ /* 0x003fe20003800000 */
.L_x_115:
        /* <DEDUP_REMOVED lines=16> */
.L_x_116:
[----:B------:R-:W-:Y:S02]  /*f150*/  IMAD.MOV.U32 R13, RZ, RZ, R6 ;  /* 0x000000ffff0d7224 */ /* 0x000fe400078e0006 */
[----:B------:R-:W-:Y:S02]  /*f160*/  IMAD.MOV.U32 R12, RZ, RZ, 0x6 ;  /* 0x00000006ff0c7424 */ /* 0x000fe400078e00ff */
[----:B------:R-:W-:-:S07]  /*f170*/  IMAD.MOV.U32 R3, RZ, RZ, R14 ;  /* 0x000000ffff037224 */ /* 0x000fce00078e000e */
[----:B------:R-:W-:Y:S05]  /*f180*/  WARPSYNC.COLLECTIVE R15, `(.L_x_117) ;  /* 0x000000000f087348 */ /* 0x000fea0003c00000 */
[----:B------:R0:W1:Y:S02]  /*f190*/  SHFL.IDX P6, R14, R13, R12, R11 ;  /* 0x0000000c0d0e7389 */ /* 0x00006400000c000b */
[----:B01----:R-:W-:Y:S01]  /*f1a0*/  ENDCOLLECTIVE ;  /* 0x000000000000791b */ /* 0x003fe20003800000 */
.L_x_117:
        /* <DEDUP_REMOVED lines=11> */
[----:B0-----:R-:W-:-:S12]  /*f260*/  IMAD.MOV.U32 R2, RZ, RZ, R14 ;  /* 0x000000ffff027224 */ /* 0x001fd800078e000e */
[----:B------:R-:W-:Y:S05]  /*f270*/  WARPSYNC.COLLECTIVE R15, `(.L_x_118) ;  /* 0x000000000f087348 */ /* 0x000fea0003c00000 */
[----:B------:R0:W1:Y:S02]  /*f280*/  SHFL.IDX P6, R14, R13, R12, R11 ;  /* 0x0000000c0d0e7389 */ /* 0x00006400000c000b */
[----:B01----:R-:W-:Y:S01]  /*f290*/  ENDCOLLECTIVE ;  /* 0x000000000000791b */ /* 0x003fe20003800000 */
.L_x_118:
[----:B------:R-:W-:Y:S02]  /*f2a0*/  IMAD.MOV.U32 R13, RZ, RZ, R6 ;  /* 0x000000ffff0d7224 */ /* 0x000fe400078e0006 */
[----:B------:R-:W-:Y:S02]  /*f2b0*/  IMAD.MOV.U32 R12, RZ, RZ, 0x7 ;  /* 0x00000007ff0c7424 */ /* 0x000fe400078e00ff */
[----:B------:R-:W-:-:S07]  /*f2c0*/  IMAD.MOV.U32 R3, RZ, RZ, R14 ;  /* 0x000000ffff037224 */ /* 0x000fce00078e000e */
[----:B------:R-:W-:Y:S05]  /*f2d0*/  WARPSYNC.COLLECTIVE R15, `(.L_x_119) ;  /* 0x000000000f087348 */ /* 0x000fea0003c00000 */
[----:B------:R0:W1:Y:S02]  /*f2e0*/  SHFL.IDX P6, R14, R13, R12, R11 ;  /* 0x0000000c0d0e7389 */ /* 0x00006400000c000b */
[----:B01----:R-:W-:Y:S01]  /*f2f0*/  ENDCOLLECTIVE ;  /* 0x000000000000791b */ /* 0x003fe20003800000 */
.L_x_119:
[----:B------:R-:W-:-:S05]  /*f300*/  @!P1 IADD3 R3, P2, R10, R3, RZ ;  /* 0x000000030a039210 */ /* 0x000fca0007f5e0ff */
[----:B------:R-:W-:-:S05]  /*f310*/  @!P1 IMAD.X R2, RZ, RZ, R2, P2 ;  /* 0x000000ffff029224 */ /* 0x000fca00010e0602 */
[----:B------:R-:W-:Y:S01]  /*f320*/  @!P1 LOP3.LUT R3, R3, R2, RZ, 0x3c, !PT ;  /* 0x0000000203039212 */ /* 0x000fe200078e3cff */
[----:B------:R-:W-:-:S03]  /*f330*/  IMAD.MOV.U32 R13, RZ, RZ, R4 ;  /* 0x000000ffff0d7224 */ /* 0x000fc600078e0004 */
[----:B------:R-:W-:-:S04]  /*f340*/  @!P1 LOP3.LUT R2, R3, R2, RZ, 0x3c, !PT ;  /* 0x0000000203029212 */ /* 0x000fc800078e3cff */
[----:B------:R-:W-:Y:S01]  /*f350*/  @!P1 LOP3.LUT R3, R3, R2, RZ, 0x3c, !PT ;  /* 0x0000000203039212 */ /* 0x000fe200078e3cff */
[----:B------:R-:W-:-:S04]  /*f360*/  IMAD.MOV.U32 R6, RZ, RZ, R14 ;  /* 0x000000ffff067224 */ /* 0x000fc800078e000e */
[----:B------:R-:W-:Y:S01]  /*f370*/  @!PT LDS RZ, [RZ] ;  /* 0x00000000fffff984 */ /* 0x000fe20000000800 */
[----:B------:R-:W-:Y:S01]  /*f380*/  @!PT LDS RZ, [RZ] ;  /* 0x00000000fffff984 */ /* 0x000fe20000000800 */
[----:B------:R-:W-:Y:S01]  /*f390*/  @!PT LDS RZ, [RZ] ;  /* 0x00000000fffff984 */ /* 0x000fe20000000800 */
[----:B------:R0:W-:Y:S03]  /*f3a0*/  @!P1 LDGSTS.E.BYPASS.LTC128B.128 [R9+0x1f400], desc[UR48][R2.64], !P0 ;  /* 0x1f40000002099fae */ /* 0x0001e6000c101d70 */
[----:B0-----:R-:W-:Y:S05]  /*f3b0*/  WARPSYNC.COLLECTIVE R15, `(.L_x_120) ;  /* 0x000000000f087348 */ /* 0x001fea0003c00000 */
[----:B------:R1:W2:Y:S02]  /*f3c0*/  SHFL.IDX P6, R14, R13, R12, R11 ;  /* 0x0000000c0d0e7389 */ /* 0x0002a400000c000b */
[----:B012---:R-:W-:Y:S01]  /*f3d0*/  ENDCOLLECTIVE ;  /* 0x000000000000791b */ /* 0x007fe20003800000 */
.L_x_120:
[----:B------:R-:W-:Y:S05]  /*f3e0*/  BRA `(.L_x_121) ;  /* 0xffffffd4004c7947 */ /* 0x000fea000383ffff */
.L_x_55:
[----:B0-----:R-:W-:-:S04]  /*f3f0*/  IMAD.U32 R3, RZ, RZ, UR41 ;  /* 0x00000029ff037e24 */ /* 0x001fc8000f8e00ff */
[----:B------:R0:W1:Y:S03]  /*f400*/  SYNCS.PHASECHK.TRANS64.TRYWAIT P0, [R3+URZ+0x2e820], R0 ;  /* 0x02e82000030075a7 */ /* 0x000066000800017f */
[----:B-1----:R-:W-:Y:S05]  /*f410*/  @!P0 NANOSLEEP.SYNCS 0x989680 ;  /* 0x009896800000895d */ /* 0x002fea0003900000 */
[----:B------:R-:W1:Y:S02]  /*f420*/  @!P0 SYNCS.PHASECHK.TRANS64 P0, [R3+URZ+0x2e820], R0 ;  /* 0x02e82000030085a7 */ /* 0x000e64000800007f */
[----:B-1----:R-:W-:Y:S05]  /*f430*/  @!P0 BRA `(.L_x_55) ;  /* 0xfffffffc00ec8947 */ /* 0x002fea000383ffff */
[----:B------:R-:W-:Y:S05]  /*f440*/  BRA `(.L_x_122) ;  /* 0xffffffd4007c7947 */ /* 0x000fea000383ffff */
.L_x_61:
[----:B-1----:R1:W2:Y:S02]  /*f450*/  SYNCS.PHASECHK.TRANS64.TRYWAIT P0, [R5+URZ+0x2e880], R4 ;  /* 0x02e88004050075a7 */ /* 0x0022a4000800017f */
[----:B--2---:R-:W-:Y:S05]  /*f460*/  @!P0 NANOSLEEP.SYNCS 0x989680 ;  /* 0x009896800000895d */ /* 0x004fea0003900000 */
[----:B------:R-:W2:Y:S02]  /*f470*/  @!P0 SYNCS.PHASECHK.TRANS64 P0, [R5+URZ+0x2e880], R4 ;  /* 0x02e88004050085a7 */ /* 0x000ea4000800007f */
[----:B--2---:R-:W-:Y:S05]  /*f480*/  @!P0 BRA `(.L_x_61) ;  /* 0xfffffffc00f08947 */ /* 0x004fea000383ffff */
[----:B------:R-:W-:Y:S05]  /*f490*/  BRA `(.L_x_123) ;  /* 0xffffffd800287947 */ /* 0x000fea000383ffff */
.L_x_66:
[----:B--2---:R2:W3:Y:S02]  /*f4a0*/  SYNCS.PHASECHK.TRANS64.TRYWAIT P0, [R5+URZ+0x2e840], R4 ;  /* 0x02e84004050075a7 */ /* 0x0044e4000800017f */
[----:B---3--:R-:W-:Y:S05]  /*f4b0*/  @!P0 NANOSLEEP.SYNCS 0x989680 ;  /* 0x009896800000895d */ /* 0x008fea0003900000 */
[----:B------:R-:W3:Y:S02]  /*f4c0*/  @!P0 SYNCS.PHASECHK.TRANS64 P0, [R5+URZ+0x2e840], R4 ;  /* 0x02e84004050085a7 */ /* 0x000ee4000800007f */
[----:B---3--:R-:W-:Y:S05]  /*f4d0*/  @!P0 BRA `(.L_x_66) ;  /* 0xfffffffc00f08947 */ /* 0x008fea000383ffff */
[----:B------:R-:W-:Y:S05]  /*f4e0*/  BRA `(.L_x_124) ;  /* 0xffffffd800a47947 */ /* 0x000fea000383ffff */
.L_x_72:
[----:B-1----:R1:W2:Y:S02]  /*f4f0*/  SYNCS.PHASECHK.TRANS64.TRYWAIT P0, [R18+URZ+0x2e870], R3 ;  /* 0x02e87003120075a7 */ /* 0x0022a4000800017f */
[----:B--2---:R-:W-:Y:S05]  /*f500*/  @!P0 NANOSLEEP.SYNCS 0x989680 ;  /* 0x009896800000895d */ /* 0x004fea0003900000 */
[----:B------:R-:W2:Y:S02]  /*f510*/  @!P0 SYNCS.PHASECHK.TRANS64 P0, [R18+URZ+0x2e870], R3 ;  /* 0x02e87003120085a7 */ /* 0x000ea4000800007f */
[----:B--2---:R-:W-:Y:S05]  /*f520*/  @!P0 BRA `(.L_x_72) ;  /* 0xfffffffc00f08947 */ /* 0x004fea000383ffff */
[----:B------:R-:W-:Y:S05]  /*f530*/  BRA `(.L_x_125) ;  /* 0xffffffdc00407947 */ /* 0x000fea000383ffff */
.L_x_74:
[----:B-1----:R1:W2:Y:S02]  /*f540*/  SYNCS.PHASECHK.TRANS64.TRYWAIT P0, [R18+URZ+0x2e860], R3 ;  /* 0x02e86003120075a7 */ /* 0x0022a4000800017f */
[----:B--2---:R-:W-:Y:S05]  /*f550*/  @!P0 NANOSLEEP.SYNCS 0x989680 ;  /* 0x009896800000895d */ /* 0x004fea0003900000 */
[----:B------:R-:W2:Y:S02]  /*f560*/  @!P0 SYNCS.PHASECHK.TRANS64 P0, [R18+URZ+0x2e860], R3 ;  /* 0x02e86003120085a7 */ /* 0x000ea4000800007f */
[----:B--2---:R-:W-:Y:S05]  /*f570*/  @!P0 BRA `(.L_x_74) ;  /* 0xfffffffc00f08947 */ /* 0x004fea000383ffff */
[----:B------:R-:W-:Y:S05]  /*f580*/  BRA `(.L_x_126) ;  /* 0xffffffdc00487947 */ /* 0x000fea000383ffff */
.L_x_79:
[----:B0-----:R0:W2:Y:S02]  /*f590*/  SYNCS.PHASECHK.TRANS64.TRYWAIT P0, [R16+URZ+0x2e870], R3 ;  /* 0x02e87003100075a7 */ /* 0x0010a4000800017f */
[----:B--2---:R-:W-:Y:S05]  /*f5a0*/  @!P0 NANOSLEEP.SYNCS 0x989680 ;  /* 0x009896800000895d */ /* 0x004fea0003900000 */
[----:B------:R-:W2:Y:S02]  /*f5b0*/  @!P0 SYNCS.PHASECHK.TRANS64 P0, [R16+URZ+0x2e870], R3 ;  /* 0x02e87003100085a7 */ /* 0x000ea4000800007f */
[----:B--2---:R-:W-:Y:S05]  /*f5c0*/  @!P0 BRA `(.L_x_79) ;  /* 0xfffffffc00f08947 */ /* 0x004fea000383ffff */
[----:B------:R-:W-:Y:S05]  /*f5d0*/  BRA `(.L_x_127) ;  /* 0xffffffe4002c7947 */ /* 0x000fea000383ffff */
.L_x_81:
[----:B0-----:R0:W2:Y:S02]  /*f5e0*/  SYNCS.PHASECHK.TRANS64.TRYWAIT P0, [R16+URZ+0x2e860], R3 ;  /* 0x02e86003100075a7 */ /* 0x0010a4000800017f */
[----:B--2---:R-:W-:Y:S05]  /*f5f0*/  @!P0 NANOSLEEP.SYNCS 0x989680 ;  /* 0x009896800000895d */ /* 0x004fea0003900000 */
[----:B------:R-:W2:Y:S02]  /*f600*/  @!P0 SYNCS.PHASECHK.TRANS64 P0, [R16+URZ+0x2e860], R3 ;  /* 0x02e86003100085a7 */ /* 0x000ea4000800007f */
[----:B--2---:R-:W-:Y:S05]  /*f610*/  @!P0 BRA `(.L_x_81) ;  /* 0xfffffffc00f08947 */ /* 0x004fea000383ffff */
[----:B------:R-:W-:Y:S05]  /*f620*/  BRA `(.L_x_128) ;  /* 0xffffffe400347947 */ /* 0x000fea000383ffff */
.L_x_84:
[----:B0-----:R0:W2:Y:S02]  /*f630*/  SYNCS.PHASECHK.TRANS64.TRYWAIT P0, [R8+URZ+0x2e820], R0 ;  /* 0x02e82000080075a7 */ /* 0x0010a4000800017f */
[----:B--2---:R-:W-:Y:S05]  /*f640*/  @!P0 NANOSLEEP.SYNCS 0x989680 ;  /* 0x009896800000895d */ /* 0x004fea0003900000 */
[----:B------:R-:W2:Y:S02]  /*f650*/  @!P0 SYNCS.PHASECHK.TRANS64 P0, [R8+URZ+0x2e820], R0 ;  /* 0x02e82000080085a7 */ /* 0x000ea4000800007f */
[----:B--2---:R-:W-:Y:S05]  /*f660*/  @!P0 BRA `(.L_x_84) ;  /* 0xfffffffc00f08947 */ /* 0x004fea000383ffff */
[----:B------:R-:W-:Y:S05]  /*f670*/  BRA `(.L_x_129) ;  /* 0xffffffec00247947 */ /* 0x000fea000383ffff */
.L_x_88:
[----:B0-----:R0:W2:Y:S02]  /*f680*/  SYNCS.PHASECHK.TRANS64.TRYWAIT P1, [R5+URZ], R4 ;  /* 0x00000004050075a7 */ /* 0x0010a4000802017f */
[----:B--2---:R-:W-:Y:S05]  /*f690*/  @!P1 NANOSLEEP.SYNCS 0x989680 ;  /* 0x009896800000995d */ /* 0x004fea0003900000 */
[----:B------:R-:W2:Y:S02]  /*f6a0*/  @!P1 SYNCS.PHASECHK.TRANS64 P1, [R5+URZ], R4 ;  /* 0x00000004050095a7 */ /* 0x000ea4000802007f */
[----:B--2---:R-:W-:Y:S05]  /*f6b0*/  @!P1 BRA `(.L_x_88) ;  /* 0xfffffffc00f09947 */ /* 0x004fea000383ffff */
[----:B------:R-:W-:Y:S05]  /*f6c0*/  BRA `(.L_x_130) ;  /* 0xffffffec007c7947 */ /* 0x000fea000383ffff */
.L_x_89:
[----:B--2---:R2:W3:Y:S02]  /*f6d0*/  SYNCS.PHASECHK.TRANS64.TRYWAIT P1, [R7+URZ], R0 ;  /* 0x00000000070075a7 */ /* 0x0044e4000802017f */
[----:B---3--:R-:W-:Y:S05]  /*f6e0*/  @!P1 NANOSLEEP.SYNCS 0x989680 ;  /* 0x009896800000995d */ /* 0x008fea0003900000 */
[----:B------:R-:W3:Y:S02]  /*f6f0*/  @!P1 SYNCS.PHASECHK.TRANS64 P1, [R7+URZ], R0 ;  /* 0x00000000070095a7 */ /* 0x000ee4000802007f */
[----:B---3--:R-:W-:Y:S05]  /*f700*/  @!P1 BRA `(.L_x_89) ;  /* 0xfffffffc00f09947 */ /* 0x008fea000383ffff */
[----:B------:R-:W-:Y:S05]  /*f710*/  BRA `(.L_x_131) ;  /* 0xffffffec00707947 */ /* 0x000fea000383ffff */
.L_x_91:
[----:B---3--:R3:W4:Y:S02]  /*f720*/  SYNCS.PHASECHK.TRANS64.TRYWAIT P1, [R19+URZ+0x2e860], R4 ;  /* 0x02e86004130075a7 */ /* 0x008724000802017f */
[----:B----4-:R-:W-:Y:S05]  /*f730*/  @!P1 NANOSLEEP.SYNCS 0x989680 ;  /* 0x009896800000995d */ /* 0x010fea0003900000 */
[----:B------:R-:W4:Y:S02]  /*f740*/  @!P1 SYNCS.PHASECHK.TRANS64 P1, [R19+URZ+0x2e860], R4 ;  /* 0x02e86004130095a7 */ /* 0x000f24000802007f */
[----:B----4-:R-:W-:Y:S05]  /*f750*/  @!P1 BRA `(.L_x_91) ;  /* 0xfffffffc00f09947 */ /* 0x010fea000383ffff */
[----:B------:R-:W-:Y:S05]  /*f760*/  BRA `(.L_x_132) ;  /* 0xffffffec00707947 */ /* 0x000fea000383ffff */
.L_x_93:
[----:B----4-:R4:W0:Y:S02]  /*f770*/  SYNCS.PHASECHK.TRANS64.TRYWAIT P1, [R3+URZ+0x2e860], R0 ;  /* 0x02e86000030075a7 */ /* 0x010824000802017f */
[----:B0-----:R-:W-:Y:S05]  /*f780*/  @!P1 NANOSLEEP.SYNCS 0x989680 ;  /* 0x009896800000995d */ /* 0x001fea0003900000 */
[----:B------:R-:W0:Y:S02]  /*f790*/  @!P1 SYNCS.PHASECHK.TRANS64 P1, [R3+URZ+0x2e860], R0 ;  /* 0x02e86000030095a7 */ /* 0x000e24000802007f */
[----:B0-----:R-:W-:Y:S05]  /*f7a0*/  @!P1 BRA `(.L_x_93) ;  /* 0xfffffffc00f09947 */ /* 0x001fea000383ffff */
[----:B------:R-:W-:Y:S05]  /*f7b0*/  BRA `(.L_x_133) ;  /* 0xffffffec00707947 */ /* 0x000fea000383ffff */
.L_x_95:
[----:B------:R0:W0:Y:S02]  /*f7c0*/  SYNCS.PHASECHK.TRANS64.TRYWAIT P0, [R19+URZ+0x2e880], R4 ;  /* 0x02e88004130075a7 */ /* 0x000024000800017f */
[----:B0-----:R-:W-:Y:S05]  /*f7d0*/  @!P0 NANOSLEEP.SYNCS 0x989680 ;  /* 0x009896800000895d */ /* 0x001fea0003900000 */
[----:B------:R-:W0:Y:S02]  /*f7e0*/  @!P0 SYNCS.PHASECHK.TRANS64 P0, [R19+URZ+0x2e880], R4 ;  /* 0x02e88004130085a7 */ /* 0x000e24000800007f */
[----:B0-----:R-:W-:Y:S05]  /*f7f0*/  @!P0 BRA `(.L_x_95) ;  /* 0xfffffffc00f08947 */ /* 0x001fea000383ffff */
[----:B------:R-:W-:Y:S05]  /*f800*/  BRA `(.L_x_96) ;  /* 0xffffffec006c7947 */ /* 0x000fea000383ffff */
.L_x_134:
[----:B------:R-:W-:-:S00]  /*f810*/  BRA `(.L_x_134) ;  /* 0xfffffffc00fc7947 */ /* 0x000fc0000383ffff */
[----:B------:R-:W-:-:S00]  /*f820*/  NOP ;  /* 0x0000000000007918 */ /* 0x000fc00000000000 */
        /* <DEDUP_REMOVED lines=13> */
.L_x_2694:


//--------------------- .text._ZN7cutlass13device_kernelIN5flash11enable_sm90INS1_16FlashAttnFwdSm90INS1_25CollectiveMainloopFwdSm90ILi2EN4cute5tupleIJNS5_1CILi1EEES8_S8_EEENS6_IJNS7_ILi128EEENS7_ILi224EEESA_EEELi128ENS_12float_e4m3_tEfNS_4arch4Sm90ELb0ELb0ELb0ELb1ELb0ELb0ELb0ELb1ELb1ELb1ELb0ELb0EEENS1_21CollectiveEpilogueFwdINS6_IJSA_SA_SB_EEES9_NS_10bfloat16_tESF_Li256ELb1ELb1ELb0ELb1EEENS1_36VarlenDynamicPersistentTileSchedulerILi128ELi224ELi256ELi128ELb0ELb1ELb1ELb0ELb1ELb1EEEEEEEEEvNT_6ParamsE --------------------------
	.section	.text._ZN7cutlass13device_kernelIN5flash11enable_sm90INS1_16FlashAttnFwdSm90INS1_25CollectiveMainloopFwdSm90ILi2EN4cute5tupleIJNS5_1CILi1EEES8_S8_EEENS6_IJNS7_ILi128EEENS7_ILi224EEESA_EEELi128ENS_12float_e4m3_tEfNS_4arch4Sm90ELb0ELb0ELb0ELb1ELb0ELb0ELb0ELb1ELb1ELb1ELb0ELb0EEENS1_21CollectiveEpilogueFwdINS6_IJSA_SA_SB_EEES9_NS_10bfloat16_tESF_Li256ELb1ELb1ELb0ELb1EEENS1_36VarlenDynamicPersistentTileSchedulerILi128ELi224ELi256ELi128ELb0ELb1ELb1ELb0ELb1ELb1EEEEEEEEEvNT_6ParamsE,"ax",@progbits
	.align	128
.text._ZN7cutlass13device_kernelIN5flash11enable_sm90INS1_16FlashAttnFwdSm90INS1_25CollectiveMainloopFwdSm90ILi2EN4cute5tupleIJNS5_1CILi1EEES8_S8_EEENS6_IJNS7_ILi128EEENS7_ILi224EEESA_EEELi128ENS_12float_e4m3_tEfNS_4arch4Sm90ELb0ELb0ELb0ELb1ELb0ELb0ELb0ELb1ELb1ELb1ELb0ELb0EEENS1_21CollectiveEpilogueFwdINS6_IJSA_SA_SB_EEES9_NS_10bfloat16_tESF_Li256ELb1ELb1ELb0ELb1EEENS1_36VarlenDynamicPersistentTileSchedulerILi128ELi224ELi256ELi128ELb0ELb1ELb1ELb0ELb1ELb1EEEEEEEEEvNT_6ParamsE:
        .type           _ZN7cutlass13device_kernelIN5flash11enable_sm90INS1_16FlashAttnFwdSm90INS1_25CollectiveMainloopFwdSm90ILi2EN4cute5tupleIJNS5_1CILi1EEES8_S8_EEENS6_IJNS7_ILi128EEENS7_ILi224EEESA_EEELi128ENS_12float_e4m3_tEfNS_4arch4Sm90ELb0ELb0ELb0ELb1ELb0ELb0ELb0ELb1ELb1ELb1ELb0ELb0EEENS1_21CollectiveEpilogueFwdINS6_IJSA_SA_SB_EEES9_NS_10bfloat16_tESF_Li256ELb1ELb1ELb0ELb1EEENS1_36VarlenDynamicPersistentTileSchedulerILi128ELi224ELi256ELi128ELb0ELb1ELb1ELb0ELb1ELb1EEEEEEEEEvNT_6ParamsE,@function
        .size           _ZN7cutlass13device_kernelIN5flash11enable_sm90INS1_16FlashAttnFwdSm90INS1_25CollectiveMainloopFwdSm90ILi2EN4cute5tupleIJNS5_1CILi1EEES8_S8_EEENS6_IJNS7_ILi128EEENS7_ILi224EEESA_EEELi128ENS_12float_e4m3_tEfNS_4arch4Sm90ELb0ELb0ELb0ELb1ELb0ELb0ELb0ELb1ELb1ELb1ELb0ELb0EEENS1_21CollectiveEpilogueFwdINS6_IJSA_SA_SB_EEES9_NS_10bfloat16_tESF_Li256ELb1ELb1ELb0ELb1EEENS1_36VarlenDynamicPersistentTileSchedulerILi128ELi224ELi256ELi128ELb0ELb1ELb1ELb0ELb1ELb1EEEEEEEEEvNT_6ParamsE,(.L_x_2695 - _ZN7cutlass13device_kernelIN5flash11enable_sm90INS1_16FlashAttnFwdSm90INS1_25CollectiveMainloopFwdSm90ILi2EN4cute5tupleIJNS5_1CILi1EEES8_S8_EEENS6_IJNS7_ILi128EEENS7_ILi224EEESA_EEELi128ENS_12float_e4m3_tEfNS_4arch4Sm90ELb0ELb0ELb0ELb1ELb0ELb0ELb0ELb1ELb1ELb1ELb0ELb0EEENS1_21CollectiveEpilogueFwdINS6_IJSA_SA_SB_EEES9_NS_10bfloat16_tESF_Li256ELb1ELb1ELb0ELb1EEENS1_36VarlenDynamicPersistentTileSchedulerILi128ELi224ELi256ELi128ELb0ELb1ELb1ELb0ELb1ELb1EEEEEEEEEvNT_6ParamsE)
        .other          _ZN7cutlass13device_kernelIN5flash11enable_sm90INS1_16FlashAttnFwdSm90INS1_25CollectiveMainloopFwdSm90ILi2EN4cute5tupleIJNS5_1CILi1EEES8_S8_EEENS6_IJNS7_ILi128EEENS7_ILi224EEESA_EEELi128ENS_12float_e4m3_tEfNS_4arch4Sm90ELb0ELb0ELb0ELb1ELb0ELb0ELb0ELb1ELb1ELb1ELb0ELb0EEENS1_21CollectiveEpilogueFwdINS6_IJSA_SA_SB_EEES9_NS_10bfloat16_tESF_Li256ELb1ELb1ELb0ELb1EEENS1_36VarlenDynamicPersistentTileSchedulerILi128ELi224ELi256ELi128ELb0ELb1ELb1ELb0ELb1ELb1EEEEEEEEEvNT_6ParamsE,@"STO_CUDA_ENTRY STV_DEFAULT"
_ZN7cutlass13device_kernelIN5flash11enable_sm90INS1_16FlashAttnFwdSm90INS1_25CollectiveMainloopFwdSm90ILi2EN4cute5tupleIJNS5_1CILi1EEES8_S8_EEENS6_IJNS7_ILi128EEENS7_ILi224EEESA_EEELi128ENS_12float_e4m3_tEfNS_4arch4Sm90ELb0ELb0ELb0ELb1ELb0ELb0ELb0ELb1ELb1ELb1ELb0ELb0EEENS1_21CollectiveEpilogueFwdINS6_IJSA_SA_SB_EEES9_NS_10bfloat16_tESF_Li256ELb1ELb1ELb0ELb1EEENS1_36VarlenDynamicPersistentTileSchedulerILi128ELi224ELi256ELi128ELb0ELb1ELb1ELb0ELb1ELb1EEEEEEEEEvNT_6ParamsE:
        /* <DEDUP_REMOVED lines=18> */
.L_x_136:
[----:B------:R-:W-:Y:S05]  /*0120*/  BSYNC B0 ;  /* 0x0000000000007941 */ /* 0x000fea0003800000 */
.L_x_135:
        /* <DEDUP_REMOVED lines=41> */
.L_x_137:
        /* <DEDUP_REMOVED lines=22> */
.L_x_138:
        /* <DEDUP_REMOVED lines=18> */
.L_x_139:
        /* <DEDUP_REMOVED lines=22> */
.L_x_140:
        /* <DEDUP_REMOVED lines=22> */
.L_x_141:
[----:B------:R-:W-:Y:S01]  /*0900*/  PLOP3.LUT P0, PT, PT, PT, UP0, 0x80, 0x0 ;  /* 0x000000000000781c */ /* 0x000fe20003f0f008 */
[----:B------:R-:W-:Y:S01]  /*0910*/  UMOV UR38, 0x1 ;  /* 0x0000000100267882 */ /* 0x000fe20000000000 */
[----:B------:R-:W-:Y:S01]  /*0920*/  NOP ;  /* 0x0000000000007918 */ /* 0x000fe20000000000 */
[----:B------:R-:W-:Y:S01]  /*0930*/  USEL UR38, UR38, 0x2, !UP0 ;  /* 0x0000000226267887 */ /* 0x000fe2000c000000 */
[----:B------:R-:W-:Y:S01]  /*0940*/  ULDC.64 UR48, c[0x0][0x208] ;  /* 0x0000820000307ab9 */ /* 0x000fe20000000a00 */
[----:B012-4-:R-:W-:Y:S08]  /*0950*/  BAR.SYNC.DEFER_BLOCKING 0x0 ;  /* 0x0000000000007b1d */ /* 0x017ff00000010000 */
[----:B------:R-:W-:Y:S05]  /*0960*/  @!P0 BRA `(.L_x_142) ;  /* 0x000000b8007c8947 */ /* 0x000fea0003800000 */
.L_x_143:
[----:B------:R-:W-:-:S08]  /*0970*/  NOP ;  /* 0x0000000000007918 */ /* 0x000fd00000000000 */
[----:B------:R-:W0:Y:S02]  /*0980*/  USETMAXREG.TRY_ALLOC.CTAPOOL UP0, 0xf0 ;  /* 0x000000f0000079c8 */ /* 0x000e240008000600 */
[----:B0-----:R-:W-:-:S13]  /*0990*/  PLOP3.LUT P0, PT, PT, PT, UP0, 0x80, 0x0 ;  /* 0x000000000000781c */ /* 0x001fda0003f0f008 */
[----:B------:R-:W-:Y:S05]  /*09a0*/  @!P0 BRA `(.L_x_143) ;  /* 0xfffffffc00f08947 */ /* 0x000fea000383ffff */
[----:B------:R-:W0:Y:S01]  /*09b0*/  S2R R2, SR_TID.X ;  /* 0x0000000000027919 */ /* 0x000e220000002100 */
[----:B------:R-:W1:Y:S01]  /*09c0*/  S2UR UR5, SR_CgaCtaId ;  /* 0x00000000000579c3 */ /* 0x000e620000008800 */
[----:B------:R-:W-:-:S07]  /*09d0*/  UMOV UR4, 0x400 ;  /* 0x0000040000047882 */ /* 0x000fce0000000000 */
[----:B------:R-:W-:Y:S06]  /*09e0*/  BAR.ARV 0x8, 0x180 ;  /* 0x0206000000007b1d */ /* 0x000fec0000002000 */
[----:B-1----:R-:W-:Y:S01]  /*09f0*/  ULEA UR4, UR5, UR4, 0x18 ;  /* 0x0000000405047291 */ /* 0x002fe2000f8ec03f */
[----:B0-----:R-:W-:-:S04]  /*0a00*/  LOP3.LUT R0, R2, 0xffffff80, RZ, 0xc0, !PT ;  /* 0xffffff8002007812 */ /* 0x001fc800078ec0ff */
[----:B------:R-:W-:-:S13]  /*0a10*/  ISETP.NE.AND P0, PT, R0, 0x80, PT ;  /* 0x000000800000780c */ /* 0x000fda0003f05270 */
[----:B------:R-:W-:Y:S08]  /*0a20*/  @!P0 BAR.ARV 0x9, 0x100 ;  /* 0x0244000000008b1d */ /* 0x000ff00000002000 */
[----:B------:R-:W-:Y:S06]  /*0a30*/  BAR.SYNC.DEFER_BLOCKING 0x5, 0x180 ;  /* 0x0146000000007b1d */ /* 0x000fec0000010000 */
[----:B------:R-:W0:Y:S01]  /*0a40*/  LDS.128 R44, [UR4+0x2e8d0] ;  /* 0x02e8d004ff2c7984 */ /* 0x000e220008000c00 */
[----:B------:R-:W-:Y:S01]  /*0a50*/  ULDC UR4, c[0x0][0xc3c] ;  /* 0x00030f0000047ab9 */ /* 0x000fe20000000800 */
[----:B------:R-:W-:Y:S06]  /*0a60*/  BAR.ARV 0x4, 0x180 ;  /* 0x0106000000007b1d */ /* 0x000fec0000002000 */
[----:B0-----:R-:W-:-:S13]  /*0a70*/  ISETP.GE.AND P0, PT, R47, UR4, PT ;  /* 0x000000042f007c0c */ /* 0x001fda000bf06270 */
[----:B------:R-:W-:Y:S05]  /*0a80*/  @P0 EXIT ;  /* 0x000000000000094d */ /* 0x000fea0003800000 */
[----:B------:R-:W-:Y:S01]  /*0a90*/  VIADD R235, R2, 0xffffff80 ;  /* 0xffffff8002eb7836 */ /* 0x000fe20000000000 */
[----:B------:R-:W-:Y:S01]  /*0aa0*/  R2UR UR5, R45 ;  /* 0x000000002d0572ca */ /* 0x000fe200000e0000 */
[----:B------:R-:W-:Y:S01]  /*0ab0*/  IMAD.MOV.U32 R230, RZ, RZ, -0x2 ;  /* 0xfffffffeffe67424 */ /* 0x000fe200078e00ff */
[----:B------:R-:W-:Y:S01]  /*0ac0*/  R2UR UR46, R46 ;  /* 0x000000002e2e72ca */ /* 0x000fe200000e0000 */
[----:B------:R-:W-:Y:S01]  /*0ad0*/  ULOP3.LUT UR45, UR38, 0x1, URZ, 0xfc, !UPT ;  /* 0x00000001262d7892 */ /* 0x000fe2000f8efc3f */
[----:B------:R-:W-:Y:S01]  /*0ae0*/  SHF.R.S32.HI R0, RZ, 0x1f, R235 ;  /* 0x0000001fff007819 */ /* 0x000fe200000114eb */
[----:B------:R-:W-:Y:S01]  /*0af0*/  UMOV UR44, URZ ;  /* 0x0000003f002c7c82 */ /* 0x000fe20008000000 */
[----:B------:R-:W-:Y:S01]  /*0b00*/  UMOV UR43, URZ ;  /* 0x0000003f002b7c82 */ /* 0x000fe20008000000 */
[----:B------:R-:W-:Y:S01]  /*0b10*/  UMOV UR51, URZ ;  /* 0x0000003f00337c82 */ /* 0x000fe20008000000 */
[CC--:B------:R-:W-:Y:S02]  /*0b20*/  LEA.HI R3, R0.reuse, R235.reuse, RZ, 0x7 ;  /* 0x000000eb00037211 */ /* 0x0c0fe400078f38ff */
[----:B------:R-:W-:-:S02]  /*0b30*/  LEA.HI R4, R0, R235, RZ, 0x5 ;  /* 0x000000eb00047211 */ /* 0x000fc400078f28ff */
[----:B------:R-:W-:Y:S02]  /*0b40*/  LOP3.LUT R22, R3, 0xffffff80, RZ, 0xc0, !PT ;  /* 0xffffff8003167812 */ /* 0x000fe400078ec0ff */
[----:B------:R-:W-:Y:S01]  /*0b50*/  LEA.HI R2, R0, R235, RZ, 0x4 ;  /* 0x000000eb00027211 */ /* 0x000fe200078f20ff */
[----:B------:R-:W-:Y:S01]  /*0b60*/  IMAD.SHL.U32 R6, R4, 0x20, RZ ;  /* 0x0000002004067824 */ /* 0x000fe200078e00ff */
[----:B------:R-:W-:Y:S01]  /*0b70*/  SHF.R.S32.HI R228, RZ, 0x7, R3 ;  /* 0x00000007ffe47819 */ /* 0x000fe20000011403 */
[C---:B------:R-:W-:Y:S01]  /*0b80*/  IMAD.IADD R22, R235.reuse, 0x1, -R22 ;  /* 0x00000001eb167824 */ /* 0x040fe200078e0a16 */
[----:B------:R-:W-:Y:S02]  /*0b90*/  LOP3.LUT R4, R2, 0x3fffff0, RZ, 0xc0, !PT ;  /* 0x03fffff002047812 */ /* 0x000fe400078ec0ff */
[----:B------:R-:W-:Y:S02]  /*0ba0*/  LOP3.LUT R7, R6, 0xfffffc00, RZ, 0xc0, !PT ;  /* 0xfffffc0006077812 */ /* 0x000fe400078ec0ff */
[----:B------:R-:W-:Y:S01]  /*0bb0*/  SHF.R.S32.HI R9, RZ, 0x1f, R22 ;  /* 0x0000001fff097819 */ /* 0x000fe20000011416 */
[----:B------:R-:W-:Y:S01]  /*0bc0*/  IMAD.IADD R4, R235, 0x1, -R4 ;  /* 0x00000001eb047824 */ /* 0x000fe200078e0a04 */
[----:B------:R-:W-:-:S02]  /*0bd0*/  SHF.R.S32.HI R5, RZ, 0x4, R2 ;  /* 0x00000004ff057819 */ /* 0x000fc40000011402 */
[----:B------:R-:W-:Y:S01]  /*0be0*/  LEA.HI R8, R9, R22, RZ, 0x2 ;  /* 0x0000001609087211 */ /* 0x000fe200078f10ff */
[----:B------:R-:W-:Y:S01]  /*0bf0*/  IMAD R7, R4, 0x40, R7 ;  /* 0x0000004004077824 */ /* 0x000fe200078e0207 */
[----:B------:R-:W-:Y:S02]  /*0c00*/  LEA.HI R2, R2, R5, RZ, 0x1 ;  /* 0x0000000502027211 */ /* 0x000fe400078f08ff */
[----:B------:R-:W-:Y:S02]  /*0c10*/  LEA.HI R4, R0, R235, RZ, 0x2 ;  /* 0x000000eb00047211 */ /* 0x000fe400078f10ff */
[--C-:B------:R-:W-:Y:S02]  /*0c20*/  SHF.R.S32.HI R10, RZ, 0x2, R8.reuse ;  /* 0x00000002ff0a7819 */ /* 0x100fe40000011408 */
[----:B------:R-:W-:Y:S02]  /*0c30*/  SHF.R.S32.HI R11, RZ, 0x1f, R8 ;  /* 0x0000001fff0b7819 */ /* 0x000fe40000011408 */
[----:B------:R-:W-:-:S02]  /*0c40*/  LOP3.LUT R2, R2, 0x1ffffffe, RZ, 0xc0, !PT ;  /* 0x1ffffffe02027812 */ /* 0x000fc400078ec0ff */
[----:B------:R-:W-:Y:S02]  /*0c50*/  LOP3.LUT R4, R4, 0xfffffffc, RZ, 0xc0, !PT ;  /* 0xfffffffc04047812 */ /* 0x000fe400078ec0ff */
[----:B------:R-:W-:Y:S01]  /*0c60*/  LEA.HI R0, R0, R235, RZ, 0x3 ;  /* 0x000000eb00007211 */ /* 0x000fe200078f18ff */
[----:B------:R-:W-:Y:S01]  /*0c70*/  IMAD.IADD R2, R5, 0x1, -R2 ;  /* 0x0000000105027824 */ /* 0x000fe200078e0a02 */
[----:B------:R-:W-:Y:S01]  /*0c80*/  LEA.HI R11, R11, R10, RZ, 0x3 ;  /* 0x0000000a0b0b7211 */ /* 0x000fe200078f18ff */
[----:B------:R-:W-:Y:S01]  /*0c90*/  IMAD.IADD R4, R235, 0x1, -R4 ;  /* 0x00000001eb047824 */ /* 0x000fe200078e0a04 */
[----:B------:R-:W-:Y:S01]  /*0ca0*/  LOP3.LUT R18, R0, 0xfffffff8, RZ, 0xc0, !PT ;  /* 0xfffffff800127812 */ /* 0x000fe200078ec0ff */
[----:B------:R-:W-:Y:S01]  /*0cb0*/  IMAD R232, R2, 0x8, R7 ;  /* 0x0000000802e87824 */ /* 0x000fe200078e0207 */
[----:B------:R-:W-:Y:S02]  /*0cc0*/  LOP3.LUT R11, R11, 0xfffffff8, RZ, 0xc0, !PT ;  /* 0xfffffff80b0b7812 */ /* 0x000fe400078ec0ff */
[----:B------:R-:W-:Y:S01]  /*0cd0*/  LEA.HI R9, R9, R22, RZ, 0x5 ;  /* 0x0000001609097211 */ /* 0x000fe200078f28ff */
[----:B------:R-:W-:Y:S01]  /*0ce0*/  IMAD.IADD R18, R235, 0x1, -R18 ;  /* 0x00000001eb127824 */ /* 0x000fe200078e0a12 */
[----:B------:R-:W-:Y:S01]  /*0cf0*/  LEA.HI R3, R3, R228, RZ, 0x1 ;  /* 0x000000e403037211 */ /* 0x000fe200078f08ff */
[----:B------:R-:W-:Y:S01]  /*0d00*/  IMAD.IADD R10, R10, 0x1, -R11 ;  /* 0x000000010a0a7824 */ /* 0x000fe200078e0a0b */
[----:B------:R-:W-:Y:S01]  /*0d10*/  LEA.HI R2, R4, R4, RZ, 0x1 ;  /* 0x0000000404027211 */ /* 0x000fe200078f08ff */
[----:B------:R-:W-:Y:S01]  /*0d20*/  IMAD.SHL.U32 R16, R18, 0x8, RZ ;  /* 0x0000000812107824 */ /* 0x000fe200078e00ff */
[----:B------:R-:W-:-:S02]  /*0d30*/  SHF.R.S32.HI R9, RZ, 0x5, R9 ;  /* 0x00000005ff097819 */ /* 0x000fc40000011409 */
[----:B------:R-:W-:Y:S01]  /*0d40*/  LOP3.LUT R3, R3, 0x3fffffe, RZ, 0xc0, !PT ;  /* 0x03fffffe03037812 */ /* 0x000fe200078ec0ff */
[----:B------:R-:W-:Y:S01]  /*0d50*/  VIADD R17, R16, 0x40 ;  /* 0x0000004010117836 */ /* 0x000fe20000000000 */
[----:B------:R-:W-:Y:S01]  /*0d60*/  LOP3.LUT R7, R8, 0x7ffffffc, RZ, 0xc0, !PT ;  /* 0x7ffffffc08077812 */ /* 0x000fe200078ec0ff */
[----:B------:R-:W-:Y:S01]  /*0d70*/  IMAD R10, R9, 0x10, R10 ;  /* 0x00000010090a7824 */ /* 0x000fe200078e020a */
[----:B------:R-:W-:Y:S01]  /*0d80*/  LOP3.LUT R5, R2, 0x1ffffffe, RZ, 0xc0, !PT ;  /* 0x1ffffffe02057812 */ /* 0x000fe200078ec0ff */
[----:B------:R-:W-:Y:S01]  /*0d90*/  IMAD.IADD R3, R228, 0x1, -R3 ;  /* 0x00000001e4037824 */ /* 0x000fe200078e0a03 */
[----:B------:R-:W-:Y:S01]  /*0da0*/  SHF.R.S32.HI R19, RZ, 0x3, R0 ;  /* 0x00000003ff137819 */ /* 0x000fe20000011400 */
[----:B------:R-:W-:Y:S01]  /*0db0*/  IMAD.IADD R7, R22, 0x1, -R7 ;  /* 0x0000000116077824 */ /* 0x000fe200078e0a07 */
[----:B------:R-:W-:Y:S01]  /*0dc0*/  SHF.R.S32.HI R234, RZ, 0x1f, R16 ;  /* 0x0000001fffea7819 */ /* 0x000fe20000011410 */
[----:B------:R-:W-:Y:S01]  /*0dd0*/  IMAD.IADD R4, R4, 0x1, -R5 ;  /* 0x0000000104047824 */ /* 0x000fe200078e0a05 */
[----:B------:R-:W-:Y:S01]  /*0de0*/  SHF.R.S32.HI R233, RZ, 0x1f, R17 ;  /* 0x0000001fffe97819 */ /* 0x000fe20000011411 */
[----:B------:R-:W-:-:S02]  /*0df0*/  IMAD R229, R3, 0x40, R10 ;  /* 0x0000004003e57824 */ /* 0x000fc400078e020a */
[----:B------:R-:W-:Y:S02]  /*0e00*/  IMAD R230, R7, R230, 0xe0 ;  /* 0x000000e007e67424 */ /* 0x000fe400078e02e6 */
[----:B------:R-:W-:-:S07]  /*0e10*/  IMAD R231, R4, 0x8, R229 ;  /* 0x0000000804e77824 */ /* 0x000fce00078e02e5 */
.L_x_187:
[----:B012---:R-:W0:Y:S01]  /*0e20*/  LDC.64 R2, c[0x0][0xc88] ;  /* 0x00032200ff027b82 */ /* 0x007e220000000a00 */
[----:B------:R-:W-:Y:S01]  /*0e30*/  ULDC.64 UR6, c[0x0][0x990] ;  /* 0x0002640000067ab9 */ /* 0x000fe20000000a00 */
[----:B------:R-:W-:Y:S01]  /*0e40*/  ULDC.64 UR8, c[0x0][0x998] ;  /* 0x0002660000087ab9 */ /* 0x000fe20000000a00 */
[----:B0-----:R-:W-:-:S06]  /*0e50*/  IMAD.WIDE R2, R47, 0x4, R2 ;  /* 0x000000042f027825 */ /* 0x001fcc00078e0202 */
[----:B------:R-:W2:Y:S01]  /*0e60*/  LDG.E R2, desc[UR48][R2.64] ;  /* 0x0000003002027981 */ /* 0x000ea2000c1e1900 */
[----:B------:R-:W-:Y:S01]  /*0e70*/  UISETP.NE.U32.AND UP0, UPT, UR6, URZ, UPT ;  /* 0x0000003f0600728c */ /* 0x000fe2000bf05070 */
[----:B------:R-:W-:Y:S01]  /*0e80*/  IMAD.MOV.U32 R11, RZ, RZ, 0x3f800000 ;  /* 0x3f800000ff0b7424 */ /* 0x000fe200078e00ff */
[----:B------:R-:W-:Y:S01]  /*0e90*/  UISETP.NE.U32.AND UP3, UPT, UR8, URZ, UPT ;  /* 0x0000003f0800728c */ /* 0x000fe2000bf65070 */
[----:B------:R-:W-:Y:S01]  /*0ea0*/  IMAD.MOV.U32 R0, RZ, RZ, 0x3f800000 ;  /* 0x3f800000ff007424 */ /* 0x000fe200078e00ff */
[----:B------:R-:W-:Y:S02]  /*0eb0*/  UISETP.NE.AND.EX UP0, UPT, UR7, URZ, UPT, UP0 ;  /* 0x0000003f0700728c */ /* 0x000fe4000bf05300 */
[----:B------:R-:W-:-:S04]  /*0ec0*/  UISETP.NE.AND.EX UP3, UPT, UR9, URZ, UPT, UP3 ;  /* 0x0000003f0900728c */ /* 0x000fc8000bf65330 */
[----:B------:R-:W-:Y:S02]  /*0ed0*/  PLOP3.LUT P2, PT, PT, PT, UP0, 0x80, 0x0 ;  /* 0x000000000000781c */ /* 0x000fe40003f4f008 */
[----:B------:R-:W-:-:S03]  /*0ee0*/  PLOP3.LUT P3, PT, PT, PT, UP3, 0x80, 0x0 ;  /* 0x000000000000781c */ /* 0x000fc60003f6f038 */
[----:B------:R-:W-:Y:S01]  /*0ef0*/  @UP0 ULDC.64 UR12, c[0x0][0x9a8] ;  /* 0x00026a00000c0ab9 */ /* 0x000fe20000000a00 */
[----:B------:R-:W-:Y:S01]  /*0f00*/  @UP0 ULDC.64 UR14, c[0x0][0x9b0] ;  /* 0x00026c00000e0ab9 */ /* 0x000fe20000000a00 */
[----:B------:R-:W-:Y:S01]  /*0f10*/  @UP3 ULDC.64 UR18, c[0x0][0x9b8] ;  /* 0x00026e0000123ab9 */ /* 0x000fe20000000a00 */
[----:B------:R-:W-:Y:S01]  /*0f20*/  @UP3 ULDC.64 UR20, c[0x0][0x9c0] ;  /* 0x0002700000143ab9 */ /* 0x000fe20000000a00 */
[----:B--2---:R-:W-:-:S13]  /*0f30*/  R2UR UR36, R2 ;  /* 0x00000000022472ca */ /* 0x004fda00000e0000 */
[----:B------:R-:W-:Y:S02]  /*0f40*/  USHF.R.S32.HI UR37, URZ, 0x1f, UR36 ;  /* 0x0000001f3f257899 */ /* 0x000fe40008011424 */
[----:B------:R-:W-:Y:S02]  /*0f50*/  @UP0 UIMAD.WIDE.U32 UR10, UR36, UR12, URZ ;  /* 0x0000000c240a02a5 */ /* 0x000fe4000f8e003f */
[----:B------:R-:W-:Y:S02]  /*0f60*/  @UP0 UIMAD UR4, UR37, UR12, URZ ;  /* 0x0000000c250402a4 */ /* 0x000fe4000f8e023f */
[----:B------:R-:W-:Y:S02]  /*0f70*/  @UP3 UIMAD.WIDE.U32 UR16, UR36, UR18, URZ ;  /* 0x00000012241032a5 */ /* 0x000fe4000f8e003f */
[----:B------:R-:W-:Y:S02]  /*0f80*/  @UP0 UIMAD UR12, UR36, UR13, UR4 ;  /* 0x0000000d240c02a4 */ /* 0x000fe4000f8e0204 */
[----:B------:R-:W-:-:S02]  /*0f90*/  @UP0 USHF.R.S32.HI UR4, URZ, 0x1f, UR46 ;  /* 0x0000001f3f040899 */ /* 0x000fc4000801142e */
[----:B------:R-:W-:Y:S02]  /*0fa0*/  @UP3 UIMAD UR13, UR37, UR18, URZ ;  /* 0x00000012250d32a4 */ /* 0x000fe4000f8e023f */
[----:B------:R-:W-:Y:S02]  /*0fb0*/  @UP0 UIADD3 UR11, UR11, UR12, URZ ;  /* 0x0000000c0b0b0290 */ /* 0x000fe4000fffe03f */
[----:B------:R-:W-:Y:S02]  /*0fc0*/  @UP0 UIMAD UR4, UR4, UR14, URZ ;  /* 0x0000000e040402a4 */ /* 0x000fe4000f8e023f */
[----:B------:R-:W-:Y:S02]  /*0fd0*/  @UP3 UIMAD UR18, UR36, UR19, UR13 ;  /* 0x00000013241232a4 */ /* 0x000fe4000f8e020d */
[----:B------:R-:W-:Y:S02]  /*0fe0*/  @UP3 USHF.R.S32.HI UR19, URZ, 0x1f, UR46 ;  /* 0x0000001f3f133899 */ /* 0x000fe4000801142e */
[----:B------:R-:W-:-:S02]  /*0ff0*/  @UP0 UIMAD UR4, UR46, UR15, UR4 ;  /* 0x0000000f2e0402a4 */ /* 0x000fc4000f8e0204 */
[----:B------:R-:W-:Y:S02]  /*1000*/  @UP0 UIMAD.WIDE.U32 UR14, UR46, UR14, UR10 ;  /* 0x0000000e2e0e02a5 */ /* 0x000fe4000f8e000a */
[----:B------:R-:W-:Y:S01]  /*1010*/  @UP3 UIADD3 UR17, UR17, UR18, URZ ;  /* 0x0000001211113290 */ /* 0x000fe2000fffe03f */
[----:B------:R-:W-:Y:S01]  /*1020*/  ULDC.64 UR10, c[0x0][0xa28] ;  /* 0x00028a00000a7ab9 */ /* 0x000fe20000000a00 */
[----:B------:R-:W-:Y:S01]  /*1030*/  ULDC.64 UR12, c[0x0][0xa20] ;  /* 0x00028800000c7ab9 */ /* 0x000fe20000000a00 */
[----:B------:R-:W-:Y:S02]  /*1040*/  @UP3 UIMAD UR18, UR19, UR20, URZ ;  /* 0x00000014131232a4 */ /* 0x000fe4000f8e023f */
[----:B------:R-:W-:Y:S02]  /*1050*/  UISETP.NE.U32.AND UP1, UPT, UR10, URZ, UPT ;  /* 0x0000003f0a00728c */ /* 0x000fe4000bf25070 */
[----:B------:R-:W-:Y:S02]  /*1060*/  UISETP.NE.U32.AND UP2, UPT, UR12, URZ, UPT ;  /* 0x0000003f0c00728c */ /* 0x000fe4000bf45070 */
[----:B------:R-:W-:-:S02]  /*1070*/  @UP3 UIMAD UR18, UR46, UR21, UR18 ;  /* 0x000000152e1232a4 */ /* 0x000fc4000f8e0212 */
[----:B------:R-:W-:Y:S02]  /*1080*/  @UP3 UIMAD.WIDE.U32 UR16, UR46, UR20, UR16 ;  /* 0x000000142e1032a5 */ /* 0x000fe4000f8e0010 */
[----:B------:R-:W-:Y:S02]  /*1090*/  UISETP.NE.AND.EX UP1, UPT, UR11, URZ, UPT, UP1 ;  /* 0x0000003f0b00728c */ /* 0x000fe4000bf25310 */
[----:B------:R-:W-:Y:S02]  /*10a0*/  UISETP.NE.AND.EX UP2, UPT, UR13, URZ, UPT, UP2 ;  /* 0x0000003f0d00728c */ /* 0x000fe4000bf45320 */
[----:B------:R-:W-:Y:S02]  /*10b0*/  @UP0 UIADD3 UR15, UR15, UR4, URZ ;  /* 0x000000040f0f0290 */ /* 0x000fe4000fffe03f */
[----:B------:R-:W-:Y:S01]  /*10c0*/  @UP0 ULEA UR6, UP4, UR14, UR6, 0x2 ;  /* 0x000000060e060291 */ /* 0x000fe2000f88103f */
[----:B------:R-:W-:Y:S01]  /*10d0*/  PLOP3.LUT P0, PT, PT, PT, UP1, 0x80, 0x0 ;  /* 0x000000000000781c */ /* 0x000fe20003f0f018 */
[----:B------:R-:W-:Y:S01]  /*10e0*/  @UP3 UIADD3 UR4, UR17, UR18, URZ ;  /* 0x0000001211043290 */ /* 0x000fe2000fffe03f */
[----:B------:R-:W-:Y:S01]  /*10f0*/  PLOP3.LUT P1, PT, PT, PT, UP2, 0x80, 0x0 ;  /* 0x000000000000781c */ /* 0x000fe20003f2f028 */
[----:B------:R-:W-:-:S02]  /*1100*/  @UP3 ULEA UR8, UP5, UR16, UR8, 0x2 ;  /* 0x0000000810083291 */ /* 0x000fc4000f8a103f */
[----:B------:R-:W-:Y:S01]  /*1110*/  @UP0 ULEA.HI.X UR7, UR14, UR7, UR15, 0x2, UP4 ;  /* 0x000000070e070291 */ /* 0x000fe2000a0f140f */
[----:B------:R-:W-:Y:S01]  /*1120*/  IMAD.U32 R6, RZ, RZ, UR6 ;  /* 0x00000006ff067e24 */ /* 0x000fe2000f8e00ff */
[----:B------:R-:W-:Y:S02]  /*1130*/  @UP3 ULEA.HI.X UR9, UR16, UR9, UR4, 0x2, UP5 ;  /* 0x0000000910093291 */ /* 0x000fe4000a8f1404 */
[----:B------:R-:W-:Y:S01]  /*1140*/  @UP1 ULEA UR10, UP0, UR36, UR10, 0x2 ;  /* 0x0000000a240a1291 */ /* 0x000fe2000f80103f */
[----:B------:R-:W-:Y:S01]  /*1150*/  IMAD.U32 R8, RZ, RZ, UR8 ;  /* 0x00000008ff087e24 */ /* 0x000fe2000f8e00ff */
[----:B------:R-:W-:Y:S01]  /*1160*/  @UP2 ULEA UR12, UP3, UR36, UR12, 0x2 ;  /* 0x0000000c240c2291 */ /* 0x000fe2000f86103f */
[----:B------:R-:W-:Y:S01]  /*1170*/  IMAD.U32 R7, RZ, RZ, UR7 ;  /* 0x00000007ff077e24 */ /* 0x000fe2000f8e00ff */
[----:B------:R-:W-:Y:S01]  /*1180*/  @UP1 ULEA.HI.X UR11, UR36, UR11, UR37, 0x2, UP0 ;  /* 0x0000000b240b1291 */ /* 0x000fe200080f1425 */
[----:B------:R-:W-:Y:S01]  /*1190*/  IMAD.U32 R9, RZ, RZ, UR9 ;  /* 0x00000009ff097e24 */ /* 0x000fe2000f8e00ff */
[----:B------:R-:W-:-:S02]  /*11a0*/  @UP2 ULEA.HI.X UR13, UR36, UR13, UR37, 0x2, UP3 ;  /* 0x0000000d240d2291 */ /* 0x000fc400098f1425 */
[----:B------:R-:W2:Y:S01]  /*11b0*/  @P2 LDG.E R11, desc[UR48][R6.64] ;  /* 0x00000030060b2981 */ /* 0x000ea2000c1e1900 */
[----:B------:R-:W-:Y:S01]  /*11c0*/  IMAD.U32 R2, RZ, RZ, UR10 ;  /* 0x0000000aff027e24 */ /* 0x000fe2000f8e00ff */
[----:B------:R-:W-:Y:S01]  /*11d0*/  ULDC.64 UR6, c[0x0][0x418] ;  /* 0x0001060000067ab9 */ /* 0x000fe20000000a00 */
[----:B------:R-:W-:Y:S01]  /*11e0*/  ULDC UR4, c[0x0][0x424] ;  /* 0x0001090000047ab9 */ /* 0x000fe20000000800 */
[----:B------:R-:W2:Y:S01]  /*11f0*/  @P3 LDG.E R0, desc[UR48][R8.64] ;  /* 0x0000003008003981 */ /* 0x000ea2000c1e1900 */
[----:B------:R-:W-:Y:S02]  /*1200*/  IMAD.U32 R4, RZ, RZ, UR12 ;  /* 0x0000000cff047e24 */ /* 0x000fe4000f8e00ff */
[----:B------:R-:W-:Y:S02]  /*1210*/  IMAD.U32 R3, RZ, RZ, UR11 ;  /* 0x0000000bff037e24 */ /* 0x000fe4000f8e00ff */
[----:B------:R-:W-:-:S03]  /*1220*/  IMAD.U32 R5, RZ, RZ, UR13 ;  /* 0x0000000dff057e24 */ /* 0x000fc6000f8e00ff */
[----:B---3--:R0:W3:Y:S04]  /*1230*/  @P0 LDG.E R2, desc[UR48][R2.64] ;  /* 0x0000003002020981 */ /* 0x0080e8000c1e1900 */
[----:B----4-:R-:W4:Y:S01]  /*1240*/  @P1 LDG.E R4, desc[UR48][R4.64] ;  /* 0x0000003004041981 */ /* 0x010f22000c1e1900 */
[----:B------:R-:W-:Y:S01]  /*1250*/  UISETP.NE.U32.AND UP0, UPT, UR6, URZ, UPT ;  /* 0x0000003f0600728c */ /* 0x000fe2000bf05070 */
[----:B------:R-:W-:Y:S01]  /*1260*/  IMAD.MOV.U32 R87, RZ, RZ, RZ ;  /* 0x000000ffff577224 */ /* 0x000fe200078e00ff */
[----:B------:R-:W-:Y:S01]  /*1270*/  UMOV UR50, URZ ;  /* 0x0000003f00327c82 */ /* 0x000fe20008000000 */
[----:B------:R-:W-:Y:S01]  /*1280*/  ULDC UR6, c[0x0][0x2f0] ;  /* 0x0000bc0000067ab9 */ /* 0x000fe20000000800 */
[----:B------:R-:W-:Y:S01]  /*1290*/  UISETP.NE.AND.EX UP0, UPT, UR7, URZ, UPT, UP0 ;  /* 0x0000003f0700728c */ /* 0x000fe2000bf05300 */
[----:B0-----:R-:W-:Y:S01]  /*12a0*/  IMAD.MOV.U32 R3, RZ, RZ, RZ ;  /* 0x000000ffff037224 */ /* 0x001fe200078e00ff */
[----:B------:R-:W-:Y:S01]  /*12b0*/  UMOV UR40, UR5 ;  /* 0x0000000500287c82 */ /* 0x000fe20008000000 */
[----:B------:R-:W-:Y:S01]  /*12c0*/  ULDC UR7, c[0x0][0x988] ;  /* 0x0002620000077ab9 */ /* 0x000fe20000000800 */
[----:B------:R-:W-:Y:S01]  /*12d0*/  USEL UR4, UR4, 0x1, UP0 ;  /* 0x0000000104047887 */ /* 0x000fe20008000000 */
[----:B------:R-:W-:-:S02]  /*12e0*/  CS2R R6, SRZ ;  /* 0x0000000000067805 */ /* 0x000fc4000001ff00 */
[----:B------:R-:W-:Y:S02]  /*12f0*/  CS2R R8, SRZ ;  /* 0x0000000000087805 */ /* 0x000fe4000001ff00 */
[----:B------:R-:W-:Y:S01]  /*1300*/  CS2R R12, SRZ ;  /* 0x00000000000c7805 */ /* 0x000fe2000001ff00 */
[----:B------:R-:W-:Y:S01]  /*1310*/  UIMAD UR4, UR4, UR6, URZ ;  /* 0x00000006040472a4 */ /* 0x000fe2000f8e023f */
        /* <DEDUP_REMOVED lines=13> */
[----:B------:R-:W-:Y:S01]  /*13f0*/  CS2R R88, SRZ ;  /* 0x0000000000587805 */ /* 0x000fe2000001ff00 */
[----:B------:R-:W-:Y:S01]  /*1400*/  IMAD.MOV.U32 R50, RZ, RZ, RZ ;  /* 0x000000ffff327224 */ /* 0x000fe200078e00ff */
[----:B------:R-:W-:Y:S02]  /*1410*/  CS2R R52, SRZ ;  /* 0x0000000000347805 */ /* 0x000fe4000001ff00 */
[----:B------:R-:W-:-:S02]  /*1420*/  CS2R R56, SRZ ;  /* 0x0000000000387805 */ /* 0x000fc4000001ff00 */
[----:B------:R-:W-:Y:S01]  /*1430*/  CS2R R90, SRZ ;  /* 0x00000000005a7805 */ /* 0x000fe2000001ff00 */
[----:B------:R-:W-:Y:S02]  /*1440*/  IMAD.MOV.U32 R60, RZ, RZ, RZ ;  /* 0x000000ffff3c7224 */ /* 0x000fe400078e00ff */
[----:B--2---:R-:W-:Y:S01]  /*1450*/  FMUL.FTZ R0, R11, R0 ;  /* 0x000000000b007220 */ /* 0x004fe20000410000 */
[----:B------:R-:W-:-:S03]  /*1460*/  CS2R R10, SRZ ;  /* 0x00000000000a7805 */ /* 0x000fc6000001ff00 */
[----:B------:R-:W-:Y:S01]  /*1470*/  FMUL.FTZ R0, R0, UR7 ;  /* 0x0000000700007c20 */ /* 0x000fe20008410000 */
[----:B---3--:R-:W-:-:S04]  /*1480*/  @P0 R2UR UR50, R2 ;  /* 0x00000000023202ca */ /* 0x008fc800000e0000 */
[----:B------:R-:W-:Y:S01]  /*1490*/  R2UR UR39, R0 ;  /* 0x00000000002772ca */ /* 0x000fe200000e0000 */
[----:B------:R-:W-:Y:S01]  /*14a0*/  IMAD.MOV.U32 R0, RZ, RZ, RZ ;  /* 0x000000ffff007224 */ /* 0x000fe200078e00ff */
[----:B----4-:R-:W-:Y:S02]  /*14b0*/  @P1 R2UR UR4, R4 ;  /* 0x00000000040412ca */ /* 0x010fe400000e0000 */
[----:B------:R-:W-:Y:S01]  /*14c0*/  PLOP3.LUT P0, PT, PT, PT, PT, 0x80, 0x0 ;  /* 0x000000000000781c */ /* 0x000fe20003f0f070 */
[----:B------:R-:W-:-:S12]  /*14d0*/  @P1 BRA `(.L_x_144) ;  /* 0x0000000000341947 */ /* 0x000fd80003800000 */
[----:B------:R-:W-:Y:S02]  /*14e0*/  ULDC.64 UR6, c[0x0][0xa08] ;  /* 0x0002820000067ab9 */ /* 0x000fe40000000a00 */
[----:B------:R-:W-:-:S04]  /*14f0*/  ISETP.NE.U32.AND P1, PT, RZ, UR6, PT ;  /* 0x00000006ff007c0c */ /* 0x000fc8000bf25070 */
[----:B------:R-:W-:-:S13]  /*1500*/  ISETP.NE.AND.EX P1, PT, RZ, UR7, PT, P1 ;  /* 0x00000007ff007c0c */ /* 0x000fda000bf25310 */
[----:B------:R-:W-:Y:S05]  /*1510*/  @!P1 BRA `(.L_x_144) ;  /* 0x0000000000249947 */ /* 0x000fea0003800000 */
[----:B------:R-:W-:Y:S02]  /*1520*/  ULDC.64 UR4, c[0x0][0xa08] ;  /* 0x0002820000047ab9 */ /* 0x000fe40000000a00 */
[----:B------:R-:W-:-:S06]  /*1530*/  UIMAD.WIDE UR4, UR36, 0x4, UR4 ;  /* 0x00000004240478a5 */ /* 0x000fcc000f8e0204 */
[----:B------:R-:W-:Y:S02]  /*1540*/  IMAD.U32 R4, RZ, RZ, UR4 ;  /* 0x00000004ff047e24 */ /* 0x000fe4000f8e00ff */
[----:B------:R-:W-:-:S05]  /*1550*/  IMAD.U32 R5, RZ, RZ, UR5 ;  /* 0x00000005ff057e24 */ /* 0x000fca000f8e00ff */
[----:B------:R-:W2:Y:S04]  /*1560*/  LDG.E R44, desc[UR48][R4.64] ;  /* 0x00000030042c7981 */ /* 0x000ea8000c1e1900 */
[----:B------:R-:W3:Y:S01]  /*1570*/  LDG.E R2, desc[UR48][R4.64+0x4] ;  /* 0x0000043004027981 */ /* 0x000ee2000c1e1900 */
[----:B--2---:R-:W-:Y:S02]  /*1580*/  R2UR UR4, R44 ;  /* 0x000000002c0472ca */ /* 0x004fe400000e0000 */
[----:B---3--:R-:W-:-:S13]  /*1590*/  R2UR UR5, R2 ;  /* 0x00000000020572ca */ /* 0x008fda00000e0000 */
[----:B------:R-:W-:-:S12]  /*15a0*/  UIADD3 UR4, -UR4, UR5, URZ ;  /* 0x0000000504047290 */ /* 0x000fd8000fffe13f */
.L_x_144:
[----:B------:R-:W-:Y:S01]  /*15b0*/  UIADD3 UR50, -UR50, UR4, URZ ;  /* 0x0000000432327290 */ /* 0x000fe2000fffe13f */
[----:B------:R-:W-:Y:S01]  /*15c0*/  IMAD.MOV.U32 R61, RZ, RZ, RZ ;  /* 0x000000ffff3d7224 */ /* 0x000fe200078e00ff */
[----:B------:R-:W-:Y:S01]  /*15d0*/  UMOV UR41, UR46 ;  /* 0x0000002e00297c82 */ /* 0x000fe20008000000 */
[----:B------:R-:W-:Y:S01]  /*15e0*/  UMOV UR4, URZ ;  /* 0x0000003f00047c82 */ /* 0x000fe20008000000 */
[----:B------:R-:W-:Y:S01]  /*15f0*/  UISETP.GE.AND UP0, UPT, UR50, 0x1, UPT ;  /* 0x000000013200788c */ /* 0x000fe2000bf06270 */
[----:B------:R-:W-:Y:S01]  /*1600*/  CS2R R92, SRZ ;  /* 0x00000000005c7805 */ /* 0x000fe2000001ff00 */
[----:B------:R-:W-:Y:S01]  /*1610*/  UIADD3 UR5, UR50, 0xdf, URZ ;  /* 0x000000df32057890 */ /* 0x000fe2000fffe03f */
[----:B------:R-:W-:Y:S02]  /*1620*/  CS2R R64, SRZ ;  /* 0x0000000000407805 */ /* 0x000fe4000001ff00 */
[----:B------:R-:W-:Y:S02]  /*1630*/  CS2R R94, SRZ ;  /* 0x00000000005e7805 */ /* 0x000fe4000001ff00 */
[----:B------:R-:W-:-:S02]  /*1640*/  CS2R R68, SRZ ;  /* 0x0000000000447805 */ /* 0x000fc4000001ff00 */
[----:B------:R-:W-:Y:S01]  /*1650*/  PLOP3.LUT P1, PT, PT, PT, UP0, 0x80, 0x0 ;  /* 0x000000000000781c */ /* 0x000fe20003f2f008 */
[----:B------:R-:W-:Y:S01]  /*1660*/  UIMAD.WIDE UR4, UR5, -0x6db6db6d, UR4 ;  /* 0x92492493050478a5 */ /* 0x000fe2000f8e0204 */
[----:B------:R-:W-:Y:S02]  /*1670*/  CS2R R96, SRZ ;  /* 0x0000000000607805 */ /* 0x000fe4000001ff00 */
[----:B------:R-:W-:Y:S02]  /*1680*/  CS2R R72, SRZ ;  /* 0x0000000000487805 */ /* 0x000fe4000001ff00 */
[----:B------:R-:W-:Y:S01]  /*1690*/  CS2R R98, SRZ ;  /* 0x0000000000627805 */ /* 0x000fe2000001ff00 */
[----:B------:R-:W-:Y:S01]  /*16a0*/  USHF.R.U32.HI UR47, URZ, 0x1f, UR5 ;  /* 0x0000001f3f2f7899 */ /* 0x000fe20008011605 */
[----:B------:R-:W-:Y:S02]  /*16b0*/  CS2R R76, SRZ ;  /* 0x00000000004c7805 */ /* 0x000fe4000001ff00 */
[----:B------:R-:W-:Y:S01]  /*16c0*/  CS2R R100, SRZ ;  /* 0x0000000000647805 */ /* 0x000fe2000001ff00 */
[----:B------:R-:W-:-:S02]  /*16d0*/  ULEA.HI.SX32 UR47, UR5, UR47, 0x19 ;  /* 0x0000002f052f7291 */ /* 0x000fc4000f8fca3f */
[----:B------:R-:W-:Y:S10]  /*16e0*/  @!P1 BRA `(.L_x_145) ;  /* 0x0000008400089947 */ /* 0x000ff40003800000 */
[----:B------:R-:W0:Y:S01]  /*16f0*/  SHFL.IDX PT, R0, R228, RZ, 0x1f ;  /* 0x00001fffe4007589 */ /* 0x000e2200000e0000 */
[----:B------:R-:W1:Y:S01]  /*1700*/  S2UR UR6, SR_CgaCtaId ;  /* 0x00000000000679c3 */ /* 0x000e620000008800 */
[----:B------:R-:W-:Y:S01]  /*1710*/  UMOV UR5, 0x400 ;  /* 0x0000040000057882 */ /* 0x000fe20000000000 */
[----:B0-----:R-:W-:Y:S01]  /*1720*/  R2UR UR42, R0 ;  /* 0x00000000002a72ca */ /* 0x001fe200000e0000 */
[----:B-1----:R-:W-:-:S04]  /*1730*/  ULEA UR5, UR6, UR5, 0x18 ;  /* 0x0000000506057291 */ /* 0x002fc8000f8ec03f */
[----:B------:R-:W-:-:S04]  /*1740*/  UIADD3 UR5, UR5, 0x1c400, URZ ;  /* 0x0001c40005057890 */ /* 0x000fc8000fffe03f */
[----:B------:R-:W-:-:S04]  /*1750*/  ULOP3.LUT UP0, URZ, UR5, 0x9f, URZ, 0xc0, !UPT ;  /* 0x0000009f053f7892 */ /* 0x000fc8000f80c03f */
[----:B------:R-:W-:Y:S02]  /*1760*/  ULEA.HI UR4, UR42, UR42, URZ, 0x1 ;  /* 0x0000002a2a047291 */ /* 0x000fe4000f8f083f */
[----:B------:R-:W-:Y:S02]  /*1770*/  PLOP3.LUT P0, PT, PT, PT, UP0, 0x80, 0x0 ;  /* 0x000000000000781c */ /* 0x000fe40003f0f008 */
[----:B------:R-:W-:-:S04]  /*1780*/  ULOP3.LUT UR4, UR4, 0x1e, URZ, 0xc0, !UPT ;  /* 0x0000001e04047892 */ /* 0x000fc8000f8ec03f */
[----:B------:R-:W-:-:S04]  /*1790*/  UIADD3 UR4, UR42, -UR4, URZ ;  /* 0x800000042a047290 */ /* 0x000fc8000fffe03f */
[----:B------:R-:W-:-:S04]  /*17a0*/  ULEA UR4, UR4, UR5, 0xd ;  /* 0x0000000504047291 */ /* 0x000fc8000f8e683f */
[----:B------:R-:W-:-:S04]  /*17b0*/  USHF.R.U32.HI UR4, URZ, 0x4, UR4 ;  /* 0x000000043f047899 */ /* 0x000fc80008011604 */
[----:B------:R-:W-:Y:S01]  /*17c0*/  ULOP3.LUT UR52, UR4, 0x3fff, URZ, 0xc0, !UPT ;  /* 0x00003fff04347892 */ /* 0x000fe2000f8ec03f */
[----:B------:R-:W-:Y:S11]  /*17d0*/  @!P0 BRA `(.L_x_146) ;  /* 0x0000000000408947 */ /* 0x000ff60003800000 */
        /* <DEDUP_REMOVED lines=16> */
.L_x_146:
[----:B------:R-:W0:Y:S01]  /*18e0*/  S2UR UR5, SR_CgaCtaId ;  /* 0x00000000000579c3 */ /* 0x000e220000008800 */
[----:B------:R-:W-:Y:S01]  /*18f0*/  ULEA.HI UR4, UR44, UR44, URZ, 0x1 ;  /* 0x0000002c2c047291 */ /* 0x000fe2000f8f083f */
[----:B------:R-:W-:-:S03]  /*1900*/  MOV R3, 0x400 ;  /* 0x0000040000037802 */ /* 0x000fc60000000f00 */
[----:B------:R-:W-:-:S04]  /*1910*/  ULOP3.LUT UR4, UR4, 0xfffffffe, URZ, 0xc0, !UPT ;  /* 0xfffffffe04047892 */ /* 0x000fc8000f8ec03f */
[----:B------:R-:W-:-:S06]  /*1920*/  UIADD3 UR4, UR44, -UR4, URZ ;  /* 0x800000042c047290 */ /* 0x000fcc000fffe03f */
[----:B------:R-:W-:Y:S02]  /*1930*/  IMAD.U32 R4, RZ, RZ, UR4 ;  /* 0x00000004ff047e24 */ /* 0x000fe4000f8e00ff */
[----:B0-----:R-:W-:-:S05]  /*1940*/  IMAD.U32 R2, RZ, RZ, UR5 ;  /* 0x00000005ff027e24 */ /* 0x001fca000f8e00ff */
[----:B------:R-:W-:Y:S02]  /*1950*/  LEA R0, R2, R3, 0x18 ;  /* 0x0000000302007211 */ /* 0x000fe400078ec0ff */
[----:B------:R-:W-:Y:S01]  /*1960*/  SHF.L.U32 R3, R4, 0x1f, RZ ;  /* 0x0000001f04037819 */ /* 0x000fe200000006ff */
[----:B------:R-:W-:-:S03]  /*1970*/  IMAD.U32 R4, RZ, RZ, UR45 ;  /* 0x0000002dff047e24 */ /* 0x000fc6000f8e00ff */
[----:B------:R-:W0:Y:S02]  /*1980*/  SYNCS.PHASECHK.TRANS64.TRYWAIT P1, [R0+URZ+0x2e800], R3 ;  /* 0x02e80003000075a7 */ /* 0x000e24000802017f */
[----:B------:R-:W-:Y:S01]  /*1990*/  ISETP.NE.AND P0, PT, R4, 0x3, PT ;  /* 0x000000030400780c */ /* 0x000fe20003f05270 */
[----:B0-----:R-:W-:-:S12]  /*19a0*/  @!P1 BRA `(.L_x_147) ;  /* 0x000000fc00a49947 */ /* 0x001fd80003800000 */
.L_x_281:
[----:B------:R-:W-:Y:S05]  /*19b0*/  @!P0 BRA `(.L_x_148) ;  /* 0x0000000000048947 */ /* 0x000fea0003800000 */
[----:B------:R-:W-:Y:S01]  /*19c0*/  BPT.TRAP 0x1 ;  /* 0x000000040000795c */ /* 0x000fe20000300000 */
.L_x_148:
[----:B------:R-:W-:Y:S02]  /*19d0*/  IMAD.U32 R4, RZ, RZ, UR43 ;  /* 0x0000002bff047e24 */ /* 0x000fe4000f8e00ff */
[----:B------:R-:W-:-:S03]  /*19e0*/  IMAD.U32 R5, RZ, RZ, UR51 ;  /* 0x00000033ff057e24 */ /* 0x000fc6000f8e00ff */
[----:B------:R-:W-:Y:S01]  /*19f0*/  SHF.L.U32 R4, R4, 0x1f, RZ ;  /* 0x0000001f04047819 */ /* 0x000fe200000006ff */
[----:B------:R-:W-:-:S04]  /*1a00*/  IMAD R5, R5, 0x8, R0 ;  /* 0x0000000805057824 */ /* 0x000fc800078e0200 */
[----:B------:R1:W2:Y:S01]  /*1a10*/  SYNCS.PHASECHK.TRANS64.TRYWAIT P1, [R5+URZ+0x2e830], R4 ;  /* 0x02e83004050075a7 */ /* 0x0002a2000802017f */
[----:B------:R-:W-:Y:S05]  /*1a20*/  @!P0 BRA `(.L_x_149) ;  /* 0x0000000000048947 */ /* 0x000fea0003800000 */
[----:B------:R-:W-:Y:S01]  /*1a30*/  BPT.TRAP 0x1 ;  /* 0x000000040000795c */ /* 0x000fe20000300000 */
.L_x_149:
[----:B------:R-:W3:Y:S01]  /*1a40*/  S2R R6, SR_TID.X ;  /* 0x0000000000067919 */ /* 0x000ee20000002100 */
[----:B0-----:R-:W-:-:S05]  /*1a50*/  VIADD R3, R0, 0x20400 ;  /* 0x0002040000037836 */ /* 0x001fca0000000000 */
[----:B------:R-:W-:-:S04]  /*1a60*/  SHF.R.U32.HI R3, RZ, 0x4, R3 ;  /* 0x00000004ff037819 */ /* 0x000fc80000011603 */
[----:B------:R-:W-:Y:S02]  /*1a70*/  LOP3.LUT R3, R3, 0x3fff, RZ, 0xc0, !PT ;  /* 0x00003fff03037812 */ /* 0x000fe400078ec0ff */
[----:B---3--:R-:W-:Y:S01]  /*1a80*/  LOP3.LUT P2, RZ, R6, 0x7f, RZ, 0xc0, !PT ;  /* 0x0000007f06ff7812 */ /* 0x008fe2000784c0ff */
[----:B--2---:R-:W-:-:S12]  /*1a90*/  @P1 BRA `(.L_x_150) ;  /* 0x0000000000081947 */ /* 0x004fd80003800000 */
[----:B------:R-:W0:Y:S02]  /*1aa0*/  SYNCS.PHASECHK.TRANS64.TRYWAIT P1, [R5+URZ+0x2e830], R4 ;  /* 0x02e83004050075a7 */ /* 0x000e24000802017f */
[----:B0-----:R-:W-:Y:S05]  /*1ab0*/  @!P1 BRA `(.L_x_151) ;  /* 0x000000fc00749947 */ /* 0x001fea0003800000 */
.L_x_150:
[----:B------:R-:W-:Y:S05]  /*1ac0*/  WARPSYNC.ALL ;  /* 0x0000000000007948 */ /* 0x000fea0003800000 */
[----:B------:R-:W-:Y:S01]  /*1ad0*/  IMAD.MOV.U32 R87, RZ, RZ, RZ ;  /* 0x000000ffff577224 */ /* 0x000fe200078e00ff */
[----:B------:R-:W-:-:S04]  /*1ae0*/  LOP3.LUT R3, R3, 0x10000, RZ, 0xfc, !PT ;  /* 0x0001000003037812 */ /* 0x000fc800078efcff */
        /* <DEDUP_REMOVED lines=15> */
[----:B------:R-:W2:Y:S01]  /*1be0*/  S2R R153, SR_TID.X ;  /* 0x0000000000997919 */ /* 0x000ea20000002100 */
        /* <DEDUP_REMOVED lines=20> */
[----:B------:R-:W-:Y:S01]  /*1d30*/  UISETP.GE.AND UP0, UPT, UR50, 0xe1, UPT ;  /* 0x000000e13200788c */ /* 0x000fe2000bf06270 */
        /* <DEDUP_REMOVED lines=126> */
[----:B------:R-:W-:Y:S01]  /*2520*/  FMNMX.FTZ R7, R136, R137, !PT ;  /* 0x0000008988077209 */ /* 0x000fe20007810000 */
[----:B------:R-:W-:Y:S01]  /*2530*/  UMOV UR15, 0x40000040 ;  /* 0x40000040000f7882 */ /* 0x000fe20000000000 */
[----:B------:R-:W-:-:S02]  /*2540*/  FSEL R141, R141, -INF , P1 ;  /* 0xff8000008d8d7808 */ /* 0x000fc40000800000 */
[----:B01----:R-:W-:Y:S02]  /*2550*/  FMNMX.FTZ R4, R140, R7, !PT ;  /* 0x000000078c047209 */ /* 0x003fe40007810000 */
        /* <DEDUP_REMOVED lines=17> */
[C---:B------:R-:W-:Y:S02]  /*2670*/  ISETP.GT.AND P5, PT, R6.reuse, 0x21, PT ;  /* 0x000000210600780c */ /* 0x040fe40003fa4270 */
        /* <DEDUP_REMOVED lines=74> */
[C---:B------:R-:W-:Y:S02]  /*2b20*/  ISETP.GT.AND P1, PT, R6.reuse, 0x61, PT ;  /* 0x000000610600780c */ /* 0x040fe40003f24270 */
[----:B------:R-:W-:Y:S02]  /*2b30*/  FMNMX.FTZ R7, R117, R4, !PT ;  /* 0x0000000475077209 */ /* 0x000fe40007810000 */
[----:B------:R-:W-:Y:S02]  /*2b40*/  FSEL R115, R115, -INF , P2 ;  /* 0xff80000073737808 */ /* 0x000fe40001000000 */
[----:B------:R-:W-:-:S02]  /*2b50*/  ISETP.GT.AND P2, PT, R6, 0x68, PT ;  /* 0x000000680600780c */ /* 0x000fc40003f44270 */
[----:B------:R-:W-:Y:S02]  /*2b60*/  FSEL R118, R118, -INF , P5 ;  /* 0xff80000076767808 */ /* 0x000fe40002800000 */
[C---:B------:R-:W-:Y:S02]  /*2b70*/  ISETP.GT.AND P5, PT, R6.reuse, 0x69, PT ;  /* 0x000000690600780c */ /* 0x040fe40003fa4270 */
        /* <DEDUP_REMOVED lines=31> */
[C---:B------:R-:W-:Y:S02]  /*2d70*/  ISETP.GT.AND P4, PT, R6.reuse, 0x81, PT ;  /* 0x000000810600780c */ /* 0x040fe40003f84270 */
        /* <DEDUP_REMOVED lines=66> */
[C---:B------:R-:W-:Y:S02]  /*31a0*/  ISETP.GT.AND P0, PT, R6.reuse, 0xc1, PT ;  /* 0x000000c10600780c */ /* 0x040fe40003f04270 */
[----:B------:R-:W-:Y:S02]  /*31b0*/  FMNMX.FTZ R4, R53, R4, !PT ;  /* 0x0000000435047209 */ /* 0x000fe40007810000 */
[----:B------:R-:W-:Y:S02]  /*31c0*/  FSEL R51, R51, -INF , P1 ;  /* 0xff80000033337808 */ /* 0x000fe40000800000 */
[----:B------:R-:W-:Y:S02]  /*31d0*/  ISETP.GT.AND P1, PT, R6, 0xc8, PT ;  /* 0x000000c80600780c */ /* 0x000fe40003f24270 */
[----:B------:R-:W-:Y:S02]  /*31e0*/  FSEL R54, R54, -INF , P2 ;  /* 0xff80000036367808 */ /* 0x000fe40001000000 */
[----:B------:R-:W-:-:S02]  /*31f0*/  ISETP.GT.AND P2, PT, R6, 0xc9, PT ;  /* 0x000000c90600780c */ /* 0x000fc40003f44270 */
[----:B------:R-:W-:Y:S02]  /*3200*/  FSEL R50, R50, -INF , P3 ;  /* 0xff80000032327808 */ /* 0x000fe40001800000 */
[C---:B------:R-:W-:Y:S02]  /*3210*/  ISETP.GT.AND P3, PT, R6.reuse, 0xd0, PT ;  /* 0x000000d00600780c */ /* 0x040fe40003f64270 */
[----:B------:R-:W-:Y:S02]  /*3220*/  FSEL R47, R47, -INF , P4 ;  /* 0xff8000002f2f7808 */ /* 0x000fe40002000000 */
[----:B------:R-:W-:Y:S02]  /*3230*/  ISETP.GT.AND P4, PT, R6, 0xd1, PT ;  /* 0x000000d10600780c */ /* 0x000fe40003f84270 */
        /* <DEDUP_REMOVED lines=24> */
[----:B------:R-:W-:Y:S01]  /*33c0*/  ISETP.GT.AND P1, PT, R6, 0xb9, PT ;  /* 0x000000b90600780c */ /* 0x000fe20003f24270 */
[----:B------:R-:W0:Y:S01]  /*33d0*/  SHFL.BFLY PT, R4, R9, 0x2, 0x1f ;  /* 0x0c401f0009047f89 */ /* 0x000e2200000e0000 */
[----:B------:R-:W-:Y:S02]  /*33e0*/  FMNMX.FTZ R37, R143, R32, !PT ;  /* 0x000000208f257209 */ /* 0x000fe40007810000 */
[----:B------:R-:W-:-:S02]  /*33f0*/  P2R R14, PR, RZ, 0x1 ;  /* 0x00000001ff0e7803 */ /* 0x000fc40000000000 */
[----:B------:R-:W-:Y:S02]  /*3400*/  FMNMX.FTZ R36, R146, R37, !PT ;  /* 0x0000002592247209 */ /* 0x000fe40007810000 */
[----:B------:R-:W-:Y:S02]  /*3410*/  ISETP.GT.AND P0, PT, R6, 0xc0, PT ;  /* 0x000000c00600780c */ /* 0x000fe40003f04270 */
[----:B------:R-:W-:Y:S02]  /*3420*/  FMNMX.FTZ R37, R147, R36, !PT ;  /* 0x0000002493257209 */ /* 0x000fe40007810000 */
[----:B------:R-:W-:Y:S02]  /*3430*/  FSEL R55, R55, -INF , P1 ;  /* 0xff80000037377808 */ /* 0x000fe40000800000 */
[----:B------:R-:W-:Y:S02]  /*3440*/  FMNMX.FTZ R36, R150, R37, !PT ;  /* 0x0000002596247209 */ /* 0x000fe40007810000 */
[----:B------:R-:W-:-:S02]  /*3450*/  FSEL R26, R26, -INF , P0 ;  /* 0xff8000001a1a7808 */ /* 0x000fc40000000000 */
[----:B------:R-:W-:Y:S02]  /*3460*/  FMNMX.FTZ R41, R151, R36, !PT ;  /* 0x0000002497297209 */ /* 0x000fe40007810000 */
[----:B------:R-:W-:Y:S02]  /*3470*/  ISETP.NE.AND P0, PT, R14, RZ, PT ;  /* 0x000000ff0e00720c */ /* 0x000fe40003f05270 */
[----:B------:R-:W-:Y:S02]  /*3480*/  FMNMX.FTZ R36, R122, R41, !PT ;  /* 0x000000297a247209 */ /* 0x000fe40007810000 */
[----:B------:R-:W-:Y:S02]  /*3490*/  ISETP.NE.AND P1, PT, R13, RZ, PT ;  /* 0x000000ff0d00720c */ /* 0x000fe40003f25270 */
[----:B0-----:R-:W-:Y:S02]  /*34a0*/  FMNMX.FTZ R10, R9, R4, !PT ;  /* 0x00000004090a7209 */ /* 0x001fe40007810000 */
[----:B------:R-:W-:-:S02]  /*34b0*/  FMNMX.FTZ R41, R123, R36, !PT ;  /* 0x000000247b297209 */ /* 0x000fc40007810000 */
[----:B------:R-:W-:Y:S01]  /*34c0*/  FSEL R27, R27, -INF , P0 ;  /* 0xff8000001b1b7808 */ /* 0x000fe20000000000 */
[----:B------:R-:W0:Y:S01]  /*34d0*/  SHFL.BFLY PT, R11, R10, 0x1, 0x1f ;  /* 0x0c201f000a0b7f89 */ /* 0x000e2200000e0000 */
[----:B------:R-:W-:Y:S02]  /*34e0*/  FMNMX.FTZ R36, R126, R41, !PT ;  /* 0x000000297e247209 */ /* 0x000fe40007810000 */
[----:B------:R-:W-:Y:S02]  /*34f0*/  FSEL R30, R30, -INF , P1 ;  /* 0xff8000001e1e7808 */ /* 0x000fe40000800000 */
[----:B------:R-:W-:Y:S02]  /*3500*/  FMNMX.FTZ R41, R127, R36, !PT ;  /* 0x000000247f297209 */ /* 0x000fe40007810000 */
[----:B------:R-:W-:Y:S02]  /*3510*/  ISETP.NE.AND P0, PT, R8, RZ, PT ;  /* 0x000000ff0800720c */ /* 0x000fe40003f05270 */
        /* <DEDUP_REMOVED lines=20> */
[----:B------:R-:W-:-:S01]  /*3660*/  FFMA.FTZ R92, R93, UR39, -R83 ;  /* 0x000000275d5c7c23 */ /* 0x000fc20008010853 */
[----:B------:R0:W-:Y:S01]  /*3670*/  MUFU.EX2 R37, R105 ;  /* 0x0000006900257308 */ /* 0x0001e20000000800 */
        /* <DEDUP_REMOVED lines=9> */
[--C-:B0-----:R-:W-:Y:S01]  /*3710*/  FFMA.FTZ R105, R96, UR39, -R83.reuse ;  /* 0x0000002760697c23 */ /* 0x101fe20008010853 */
[----:B------:R-:W-:-:S01]  /*3720*/  FFMA.FTZ R13, R141, UR39, -R83 ;  /* 0x000000278d0d7c23 */ /* 0x000fc20008010853 */
[--C-:B------:R-:W-:Y:S01]  /*3730*/  FFMA.FTZ R10, R144, UR39, -R83.reuse ;  /* 0x00000027900a7c23 */ /* 0x100fe20008010853 */
[----:B------:R-:W-:Y:S01]  /*3740*/  FMNMX.FTZ R85, R91, R88, !PT ;  /* 0x000000585b557209 */ /* 0x000fe20007810000 */
[--C-:B------:R-:W-:Y:S01]  /*3750*/  FFMA.FTZ R11, R145, UR39, -R83.reuse ;  /* 0x00000027910b7c23 */ /* 0x100fe20008010853 */
[----:B------:R-:W-:-:S01]  /*3760*/  FFMA.FTZ R14, R148, UR39, -R83 ;  /* 0x00000027940e7c23 */ /* 0x000fc20008010853 */
[--C-:B------:R-:W-:Y:S01]  /*3770*/  FFMA.FTZ R21, R149, UR39, -R83.reuse ;  /* 0x0000002795157c23 */ /* 0x100fe20008010853 */
[----:B------:R-:W-:Y:S01]  /*3780*/  FMNMX.FTZ R88, R94, R85, !PT ;  /* 0x000000555e587209 */ /* 0x000fe20007810000 */
[--C-:B-1----:R-:W-:Y:S01]  /*3790*/  FFMA.FTZ R104, R100, UR39, -R83.reuse ;  /* 0x0000002764687c23 */ /* 0x102fe20008010853 */
[----:B------:R-:W-:-:S01]  /*37a0*/  FFMA.FTZ R12, R120, UR39, -R83 ;  /* 0x00000027780c7c23 */ /* 0x000fc20008010853 */
[--C-:B------:R-:W-:Y:S01]  /*37b0*/  FFMA.FTZ R15, R121, UR39, -R83.reuse ;  /* 0x00000027790f7c23 */ /* 0x100fe20008010853 */
[----:B------:R-:W-:Y:S01]  /*37c0*/  FMNMX.FTZ R85, R95, R88, !PT ;  /* 0x000000585f557209 */ /* 0x000fe20007810000 */
[--C-:B------:R-:W-:Y:S01]  /*37d0*/  FFMA.FTZ R24, R124, UR39, -R83.reuse ;  /* 0x000000277c187c23 */ /* 0x100fe20008010853 */
[----:B------:R-:W-:-:S01]  /*37e0*/  FFMA.FTZ R29, R125, UR39, -R83 ;  /* 0x000000277d1d7c23 */ /* 0x000fc20008010853 */
[--C-:B------:R-:W-:Y:S01]  /*37f0*/  FFMA.FTZ R20, R128, UR39, -R83.reuse ;  /* 0x0000002780147c23 */ /* 0x100fe20008010853 */
[----:B------:R-:W-:Y:S01]  /*3800*/  FMNMX.FTZ R88, R98, R85, !PT ;  /* 0x0000005562587209 */ /* 0x000fe20007810000 */
[--C-:B------:R-:W-:Y:S01]  /*3810*/  FFMA.FTZ R25, R129, UR39, -R83.reuse ;  /* 0x0000002781197c23 */ /* 0x100fe20008010853 */
        /* <DEDUP_REMOVED lines=8> */
[--C-:B------:R-:W-:Y:S01]  /*38a0*/  FFMA.FTZ R113, R113, UR39, -R83.reuse ;  /* 0x0000002771717c23 */ /* 0x100fe20008010853 */
[----:B0-----:R-:W-:-:S01]  /*38b0*/  FFMA.FTZ R105, R64, UR39, -R83 ;  /* 0x0000002740697c23 */ /* 0x001fc20008010853 */
        /* <DEDUP_REMOVED lines=18> */
[----:B------:R-:W-:Y:S02]  /*39e0*/  MUFU.EX2 R6, R6 ;  /* 0x0000000600067308 */ /* 0x000fe40000000800 */
[----:B------:R-:W-:-:S04]  /*39f0*/  FMNMX.FTZ R100, R66, R97, !PT ;  /* 0x0000006142647209 */ /* 0x000fc80007810000 */
[----:B------:R-:W-:Y:S02]  /*3a00*/  FMNMX.FTZ R97, R67, R100, !PT ;  /* 0x0000006443617209 */ /* 0x000fe40007810000 */
[----:B------:R-:W-:Y:S02]  /*3a10*/  MUFU.EX2 R9, R9 ;  /* 0x0000000900097308 */ /* 0x000fe40000000800 */
[----:B------:R-:W-:-:S04]  /*3a20*/  FMNMX.FTZ R100, R70, R97, !PT ;  /* 0x0000006146647209 */ /* 0x000fc80007810000 */
[----:B------:R-:W-:Y:S02]  /*3a30*/  FMNMX.FTZ R97, R71, R100, !PT ;  /* 0x0000006447617209 */ /* 0x000fe40007810000 */
[----:B------:R-:W-:Y:S02]  /*3a40*/  MUFU.EX2 R8, R8 ;  /* 0x0000000800087308 */ /* 0x000fe40000000800 */
[----:B------:R-:W-:-:S04]  /*3a50*/  FMNMX.FTZ R100, R42, R97, !PT ;  /* 0x000000612a647209 */ /* 0x000fc80007810000 */
[----:B------:R-:W-:Y:S02]  /*3a60*/  FMNMX.FTZ R97, R43, R100, !PT ;  /* 0x000000642b617209 */ /* 0x000fe40007810000 */
[----:B------:R-:W0:Y:S02]  /*3a70*/  MUFU.EX2 R13, R13 ;  /* 0x0000000d000d7308 */ /* 0x000e240000000800 */
[----:B------:R-:W-:-:S04]  /*3a80*/  FMNMX.FTZ R100, R46, R97, !PT ;  /* 0x000000612e647209 */ /* 0x000fc80007810000 */
[----:B------:R-:W-:Y:S02]  /*3a90*/  FMNMX.FTZ R61, R47, R100, !PT ;  /* 0x000000642f3d7209 */ /* 0x000fe40007810000 */
[----:B------:R-:W-:Y:S02]  /*3aa0*/  MUFU.EX2 R97, R104 ;  /* 0x0000006800617308 */ /* 0x000fe40000000800 */
[----:B------:R-:W-:-:S04]  /*3ab0*/  FMNMX.FTZ R64, R50, R61, !PT ;  /* 0x0000003d32407209 */ /* 0x000fc80007810000 */
[----:B------:R-:W-:Y:S01]  /*3ac0*/  FMNMX.FTZ R101, R51, R64, !PT ;  /* 0x0000004033657209 */ /* 0x000fe20007810000 */
[----:B------:R-:W-:-:S01]  /*3ad0*/  FFMA.FTZ R64, R72, UR39, -R83 ;  /* 0x0000002748407c23 */ /* 0x000fc20008010853 */
[----:B------:R1:W-:Y:S01]  /*3ae0*/  MUFU.EX2 R61, R105 ;  /* 0x00000069003d7308 */ /* 0x0003e20000000800 */
[----:B0-----:R-:W-:Y:S02]  /*3af0*/  F2FP.SATFINITE.E4M3.F32.PACK_AB_MERGE_C R200, R13, R8, RZ ;  /* 0x000000080dc8723e */ /* 0x001fe400048070ff */
[----:B------:R-:W-:Y:S02]  /*3b00*/  FMNMX.FTZ R72, R54, R101, !PT ;  /* 0x0000006536487209 */ /* 0x000fe40007810000 */
[----:B------:R-:W-:Y:S02]  /*3b10*/  F2FP.SATFINITE.E4M3.F32.PACK_AB_MERGE_C R200, R9, R6, R200 ;  /* 0x0000000609c8723e */ /* 0x000fe400048070c8 */
[----:B------:R-:W-:Y:S01]  /*3b20*/  FMNMX.FTZ R101, R55, R72, !PT ;  /* 0x0000004837657209 */ /* 0x000fe20007810000 */
[----:B------:R-:W-:-:S01]  /*3b30*/  FFMA.FTZ R72, R73, UR39, -R83 ;  /* 0x0000002749487c23 */ /* 0x000fc20008010853 */
[----:B------:R-:W-:Y:S01]  /*3b40*/  FSEL R73, R31, -INF , P2 ;  /* 0xff8000001f497808 */ /* 0x000fe20001000000 */
[----:B------:R-:W-:-:S01]  /*3b50*/  FFMA.FTZ R31, R69, UR39, -R83 ;  /* 0x00000027451f7c23 */ /* 0x000fc20008010853 */
[----:B------:R-:W-:Y:S01]  /*3b60*/  FMNMX.FTZ R100, R26, R101, !PT ;  /* 0x000000651a647209 */ /* 0x000fe20007810000 */
[----:B-1----:R-:W-:-:S01]  /*3b70*/  FFMA.FTZ R105, R68, UR39, -R83 ;  /* 0x0000002744697c23 */ /* 0x002fc20008010853 */
[----:B------:R-:W-:Y:S01]  /*3b80*/  FSEL R69, R34, -INF , P3 ;  /* 0xff80000022457808 */ /* 0x000fe20001800000 */
[----:B------:R-:W-:Y:S01]  /*3b90*/  MUFU.EX2 R10, R10 ;  /* 0x0000000a000a7308 */ /* 0x000fe20000000800 */
[----:B------:R-:W-:-:S02]  /*3ba0*/  FMNMX.FTZ R101, R27, R100, !PT ;  /* 0x000000641b657209 */ /* 0x000fc40007810000 */
[----:B------:R-:W-:Y:S02]  /*3bb0*/  FSEL R68, R38, -INF , P5 ;  /* 0xff80000026447808 */ /* 0x000fe40002800000 */
[----:B------:R-:W-:Y:S02]  /*3bc0*/  FMNMX.FTZ R100, R30, R101, !PT ;  /* 0x000000651e647209 */ /* 0x000fe40007810000 */
[----:B------:R-:W-:Y:S01]  /*3bd0*/  FSEL R101, R39, -INF , P6 ;  /* 0xff80000027657808 */ /* 0x000fe20003000000 */
[----:B------:R-:W-:-:S01]  /*3be0*/  FFMA.FTZ R39, R74, UR39, -R83 ;  /* 0x000000274a277c23 */ /* 0x000fc20008010853 */
[----:B------:R-:W-:Y:S01]  /*3bf0*/  FMNMX.FTZ R34, R73, R100, !PT ;  /* 0x0000006449227209 */ /* 0x000fe20007810000 */
[----:B------:R-:W-:-:S01]  /*3c00*/  FFMA.FTZ R74, R76, UR39, -R83 ;  /* 0x000000274c4a7c23 */ /* 0x000fc20008010853 */
[----:B------:R-:W-:Y:S01]  /*3c10*/  FSEL R100, R35, -INF , P4 ;  /* 0xff80000023647808 */ /* 0x000fe20002000000 */
[----:B------:R-:W-:-:S01]  /*3c20*/  FFMA.FTZ R76, R81, UR39, -R83 ;  /* 0x00000027514c7c23 */ /* 0x000fc20008010853 */
[----:B------:R-:W-:Y:S01]  /*3c30*/  FMNMX.FTZ R35, R69, R34, !PT ;  /* 0x0000002245237209 */ /* 0x000fe20007810000 */
[----:B------:R-:W-:-:S01]  /*3c40*/  FFMA.FTZ R81, R152, UR39, -R83 ;  /* 0x0000002798517c23 */ /* 0x000fc20008010853 */
[----:B------:R-:W-:Y:S01]  /*3c50*/  MUFU.EX2 R34, R105 ;  /* 0x0000006900227308 */ /* 0x000fe20000000800 */
[----:B--2---:R-:W-:-:S02]  /*3c60*/  LOP3.LUT P2, RZ, R153, 0x7f, RZ, 0xc0, !PT ;  /* 0x0000007f99ff7812 */ /* 0x004fc4000784c0ff */
[----:B------:R-:W-:-:S04]  /*3c70*/  FMNMX.FTZ R35, R100, R35, !PT ;  /* 0x0000002364237209 */ /* 0x000fc80007810000 */
[----:B------:R-:W-:Y:S01]  /*3c80*/  FMNMX.FTZ R38, R68, R35, !PT ;  /* 0x0000002344267209 */ /* 0x000fe20007810000 */
[----:B------:R-:W-:Y:S03]  /*3c90*/  MUFU.EX2 R11, R11 ;  /* 0x0000000b000b7308 */ /* 0x000fe60000000800 */
[----:B------:R-:W-:Y:S01]  /*3ca0*/  FMNMX.FTZ R7, R101, R38, !PT ;  /* 0x0000002665077209 */ /* 0x000fe20007810000 */
[--C-:B------:R-:W-:Y:S01]  /*3cb0*/  FFMA.FTZ R38, R65, UR39, -R83.reuse ;  /* 0x0000002741267c23 */ /* 0x100fe20008010853 */
[----:B------:R-:W-:-:S01]  /*3cc0*/  FFMA.FTZ R65, R75, UR39, -R83 ;  /* 0x000000274b417c23 */ /* 0x000fc20008010853 */
[--C-:B------:R-:W-:Y:S01]  /*3cd0*/  FFMA.FTZ R75, R77, UR39, -R83.reuse ;  /* 0x000000274d4b7c23 */ /* 0x100fe20008010853 */
[----:B------:R-:W-:-:S01]  /*3ce0*/  FFMA.FTZ R77, R86, UR39, -R83 ;  /* 0x00000027564d7c23 */ /* 0x000fc20008010853 */
[----:B------:R-:W0:Y:S01]  /*3cf0*/  SHFL.BFLY PT, R104, R7, 0x2, 0x1f ;  /* 0x0c401f0007687f89 */ /* 0x000e2200000e0000 */
[----:B------:R-:W-:-:S01]  /*3d00*/  FFMA.FTZ R83, R82, UR39, -R83 ;  /* 0x0000002752537c23 */ /* 0x000fc20008010853 */
[----:B------:R-:W-:Y:S01]  /*3d10*/  MUFU.EX2 R14, R14 ;  /* 0x0000000e000e7308 */ /* 0x000fe20000000800 */
[----:B------:R-:W-:-:S07]  /*3d20*/  @!P2 VIADD R5, R5, 0x2e840 ;  /* 0x0002e8400505a836 */ /* 0x000fce0000000000 */
[----:B------:R-:W-:Y:S08]  /*3d30*/  MUFU.EX2 R35, R108 ;  /* 0x0000006c00237308 */ /* 0x000ff00000000800 */
[----:B------:R-:W1:Y:S01]  /*3d40*/  MUFU.EX2 R21, R21 ;  /* 0x0000001500157308 */ /* 0x000e620000000800 */
[----:B0-----:R-:W-:-:S07]  /*3d50*/  FMNMX.FTZ R104, R7, R104, !PT ;  /* 0x0000006807687209 */ /* 0x001fce0007810000 */
[----:B------:R0:W-:Y:S01]  /*3d60*/  MUFU.EX2 R41, R113 ;  /* 0x0000007100297308 */ /* 0x0001e20000000800 */
[----:B------:R-:W2:Y:S07]  /*3d70*/  SHFL.BFLY PT, R7, R104, 0x1, 0x1f ;  /* 0x0c201f0068077f89 */ /* 0x000eae00000e0000 */
[----:B------:R-:W-:Y:S01]  /*3d80*/  MUFU.EX2 R12, R12 ;  /* 0x0000000c000c7308 */ /* 0x000fe20000000800 */
[----:B-1----:R-:W-:-:S04]  /*3d90*/  F2FP.SATFINITE.E4M3.F32.PACK_AB_MERGE_C R202, R21, R14, RZ ;  /* 0x0000000e15ca723e */ /* 0x002fc800048070ff */
[----:B------:R-:W-:-:S03]  /*3da0*/  F2FP.SATFINITE.E4M3.F32.PACK_AB_MERGE_C R202, R11, R10, R202 ;  /* 0x0000000a0bca723e */ /* 0x000fc600048070ca */
[----:B------:R-:W-:Y:S08]  /*3db0*/  MUFU.EX2 R15, R15 ;  /* 0x0000000f000f7308 */ /* 0x000ff00000000800 */
[----:B------:R-:W-:Y:S01]  /*3dc0*/  MUFU.EX2 R24, R24 ;  /* 0x0000001800187308 */ /* 0x000fe20000000800 */
[----:B--2---:R-:W-:Y:S01]  /*3dd0*/  FMNMX.FTZ R7, R104, R7, !PT ;  /* 0x0000000768077209 */ /* 0x004fe20007810000 */
[----:B------:R-:W-:-:S03]  /*3de0*/  IMAD.U32 R104, RZ, RZ, UR39 ;  /* 0x00000027ff687e24 */ /* 0x000fc6000f8e00ff */
[C---:B------:R-:W-:Y:S01]  /*3df0*/  FSETP.NEU.FTZ.AND P1, PT, R7.reuse, -INF , PT ;  /* 0xff8000000700780b */ /* 0x040fe20003f3d000 */
[----:B------:R-:W-:-:S02]  /*3e00*/  FFMA.FTZ R104, R7, R104, -8 ;  /* 0xc100000007687423 */ /* 0x000fc40000010068 */
[----:B------:R-:W-:Y:S03]  /*3e10*/  MUFU.EX2 R29, R29 ;  /* 0x0000001d001d7308 */ /* 0x000fe60000000800 */
[----:B------:R-:W-:Y:S02]  /*3e20*/  FSEL R104, R104, RZ, P1 ;  /* 0x000000ff68687208 */ /* 0x000fe40000800000 */
[----:B------:R-:W-:-:S03]  /*3e30*/  PLOP3.LUT P1, PT, PT, PT, UP0, 0x80, 0x0 ;  /* 0x000000000000781c */ /* 0x000fc60003f2f008 */
        /* <DEDUP_REMOVED lines=17> */
[----:B------:R-:W-:-:S01]  /*3f50*/  FADD.FTZ R103, R6, R9 ;  /* 0x0000000906677221 */ /* 0x000fc20000010000 */
[--C-:B------:R-:W-:Y:S01]  /*3f60*/  FFMA.FTZ R125, R151, UR39, -R104.reuse ;  /* 0x00000027977d7c23 */ /* 0x100fe20008010868 */
[----:B------:R-:W-:-:S01]  /*3f70*/  FFMA.FTZ R116, R130, UR39, -R104 ;  /* 0x0000002782747c23 */ /* 0x000fc20008010868 */
[----:B------:R-:W-:Y:S01]  /*3f80*/  FFMA.FTZ R108, R122, UR39, -R104 ;  /* 0x000000277a6c7c23 */ /* 0x000fe20008010868 */
[----:B------:R-:W-:-:S01]  /*3f90*/  FADD.FTZ R128, R8, R103 ;  /* 0x0000006708807221 */ /* 0x000fc20000010000 */
[--C-:B------:R-:W-:Y:S01]  /*3fa0*/  FFMA.FTZ R122, R126, UR39, -R104.reuse ;  /* 0x000000277e7a7c23 */ /* 0x100fe20008010868 */
[----:B------:R-:W-:-:S01]  /*3fb0*/  FFMA.FTZ R126, R110, UR39, -R104 ;  /* 0x000000276e7e7c23 */ /* 0x000fc20008010868 */
[----:B------:R-:W2:Y:S01]  /*3fc0*/  MUFU.EX2 R112, R112 ;  /* 0x0000007000707308 */ /* 0x000ea20000000800 */
[----:B------:R-:W-:-:S01]  /*3fd0*/  FADD.FTZ R103, R13, R128 ;  /* 0x000000800d677221 */ /* 0x000fc20000010000 */
[--C-:B0-----:R-:W-:Y:S01]  /*3fe0*/  FFMA.FTZ R113, R123, UR39, -R104.reuse ;  /* 0x000000277b717c23 */ /* 0x101fe20008010868 */
[----:B------:R-:W-:-:S01]  /*3ff0*/  FFMA.FTZ R110, R114, UR39, -R104 ;  /* 0x00000027726e7c23 */ /* 0x000fc20008010868 */
[--C-:B------:R-:W-:Y:S01]  /*4000*/  FFMA.FTZ R114, R118, UR39, -R104.reuse ;  /* 0x0000002776727c23 */ /* 0x100fe20008010868 */
[----:B------:R-:W-:-:S01]  /*4010*/  FFMA.FTZ R118, R94, UR39, -R104 ;  /* 0x000000275e767c23 */ /* 0x000fc20008010868 */
[----:B------:R-:W-:Y:S01]  /*4020*/  FADD.FTZ R128, R10, R103 ;  /* 0x000000670a807221 */ /* 0x000fe20000010000 */
[----:B------:R-:W-:-:S01]  /*4030*/  FFMA.FTZ R94, R98, UR39, -R104 ;  /* 0x00000027625e7c23 */ /* 0x000fc20008010868 */
[----:B------:R-:W0:Y:S01]  /*4040*/  MUFU.EX2 R117, R117 ;  /* 0x0000007500757308 */ /* 0x000e220000000800 */
[----:B-1----:R-:W-:-:S01]  /*4050*/  FADD.FTZ R131, R82, R105 ;  /* 0x0000006952837221 */ /* 0x002fc20000010000 */
[--C-:B------:R-:W-:Y:S01]  /*4060*/  FFMA.FTZ R98, R102, UR39, -R104.reuse ;  /* 0x0000002766627c23 */ /* 0x100fe20008010868 */
[----:B------:R-:W-:-:S01]  /*4070*/  FFMA.FTZ R102, R58, UR39, -R104 ;  /* 0x000000273a667c23 */ /* 0x000fc20008010868 */
[----:B------:R-:W-:Y:S01]  /*4080*/  @!P2 PRMT R58, RZ, 0x654, R5 ;  /* 0x00000654ff3aa816 */ /* 0x000fe20000000005 */
[----:B------:R-:W-:-:S01]  /*4090*/  FADD.FTZ R103, R11, R128 ;  /* 0x000000800b677221 */ /* 0x000fc20000010000 */
[--C-:B------:R-:W-:Y:S01]  /*40a0*/  FFMA.FTZ R123, R127, UR39, -R104.reuse ;  /* 0x000000277f7b7c23 */ /* 0x100fe20008010868 */
[----:B------:R-:W-:-:S01]  /*40b0*/  FFMA.FTZ R124, R134, UR39, -R104 ;  /* 0x00000027867c7c23 */ /* 0x000fc20008010868 */
[----:B------:R-:W1:Y:S01]  /*40c0*/  MUFU.EX2 R86, R86 ;  /* 0x0000005600567308 */ /* 0x000e620000000800 */
[----:B--2---:R-:W-:-:S01]  /*40d0*/  FADD.FTZ R130, R112, R131 ;  /* 0x0000008370827221 */ /* 0x004fc20000010000 */
[----:B------:R2:W-:Y:S01]  /*40e0*/  @!P2 SYNCS.ARRIVE.TRANS64.RED.A1T0 RZ, [R58+URZ], RZ ;  /* 0x000000ff3affa9a7 */ /* 0x0005e2000810043f */
[----:B------:R-:W-:-:S01]  /*40f0*/  FADD.FTZ R128, R14, R103 ;  /* 0x000000670e807221 */ /* 0x000fc20000010000 */
[--C-:B------:R-:W-:Y:S01]  /*4100*/  FFMA.FTZ R127, R135, UR39, -R104.reuse ;  /* 0x00000027877f7c23 */ /* 0x100fe20008010868 */
[----:B------:R-:W-:-:S01]  /*4110*/  FFMA.FTZ R106, R106, UR39, -R104 ;  /* 0x000000276a6a7c23 */ /* 0x000fc20008010868 */
[--C-:B------:R-:W-:Y:S01]  /*4120*/  FFMA.FTZ R107, R107, UR39, -R104.reuse ;  /* 0x000000276b6b7c23 */ /* 0x100fe20008010868 */
[----:B------:R-:W-:-:S01]  /*4130*/  FFMA.FTZ R66, R66, UR39, -R104 ;  /* 0x0000002742427c23 */ /* 0x000fc20008010868 */
[----:B------:R-:W3:Y:S01]  /*4140*/  MUFU.EX2 R109, R109 ;  /* 0x0000006d006d7308 */ /* 0x000ee20000000800 */
[----:B0-----:R-:W-:-:S01]  /*4150*/  FADD.FTZ R131, R117, R130 ;  /* 0x0000008275837221 */ /* 0x001fc20000010000 */
[--C-:B--2---:R-:W-:Y:S01]  /*4160*/  FFMA.FTZ R58, R59, UR39, -R104.reuse ;  /* 0x000000273b3a7c23 */ /* 0x104fe20008010868 */
[----:B------:R-:W-:-:S01]  /*4170*/  FFMA.FTZ R59, R62, UR39, -R104 ;  /* 0x000000273e3b7c23 */ /* 0x000fc20008010868 */
[----:B------:R-:W-:Y:S01]  /*4180*/  FFMA.FTZ R62, R63, UR39, -R104 ;  /* 0x000000273f3e7c23 */ /* 0x000fe20008010868 */
[----:B------:R-:W-:-:S01]  /*4190*/  FADD.FTZ R63, R21, R128 ;  /* 0x00000080153f7221 */ /* 0x000fc20000010000 */
[--C-:B------:R-:W-:Y:S01]  /*41a0*/  FFMA.FTZ R67, R67, UR39, -R104.reuse ;  /* 0x0000002743437c23 */ /* 0x100fe20008010868 */
[----:B------:R-:W-:-:S01]  /*41b0*/  FFMA.FTZ R90, R90, UR39, -R104 ;  /* 0x000000275a5a7c23 */ /* 0x000fc20008010868 */
[----:B------:R-:W-:Y:S01]  /*41c0*/  MUFU.EX2 R120, R120 ;  /* 0x0000007800787308 */ /* 0x000fe20000000800 */
[----:B-1----:R-:W-:-:S01]  /*41d0*/  FADD.FTZ R130, R86, R131 ;  /* 0x0000008356827221 */ /* 0x002fc20000010000 */
[--C-:B------:R-:W-:Y:S01]  /*41e0*/  FFMA.FTZ R91, R91, UR39, -R104.reuse ;  /* 0x000000275b5b7c23 */ /* 0x100fe20008010868 */
[----:B------:R-:W-:-:S01]  /*41f0*/  FFMA.FTZ R70, R70, UR39, -R104 ;  /* 0x0000002746467c23 */ /* 0x000fc20008010868 */
[--C-:B------:R-:W-:Y:S01]  /*4200*/  FFMA.FTZ R71, R71, UR39, -R104.reuse ;  /* 0x0000002747477c23 */ /* 0x100fe20008010868 */
[----:B------:R-:W-:-:S01]  /*4210*/  FFMA.FTZ R46, R46, UR39, -R104 ;  /* 0x000000272e2e7c23 */ /* 0x000fc20008010868 */
[--C-:B------:R-:W-:Y:S01]  /*4220*/  FFMA.FTZ R47, R47, UR39, -R104.reuse ;  /* 0x000000272f2f7c23 */ /* 0x100fe20008010868 */
[----:B------:R-:W-:-:S01]  /*4230*/  FFMA.FTZ R50, R50, UR39, -R104 ;  /* 0x0000002732327c23 */ /* 0x000fc20008010868 */
[----:B------:R-:W0:Y:S01]  /*4240*/  MUFU.EX2 R125, R125 ;  /* 0x0000007d007d7308 */ /* 0x000e220000000800 */
[----:B---3--:R-:W-:-:S01]  /*4250*/  FADD.FTZ R131, R109, R130 ;  /* 0x000000826d837221 */ /* 0x008fc20000010000 */
[--C-:B------:R-:W-:Y:S01]  /*4260*/  FFMA.FTZ R51, R51, UR39, -R104.reuse ;  /* 0x0000002733337c23 */ /* 0x100fe20008010868 */
[----:B------:R-:W-:-:S01]  /*4270*/  FFMA.FTZ R54, R54, UR39, -R104 ;  /* 0x0000002736367c23 */ /* 0x000fc20008010868 */
[--C-:B------:R-:W-:Y:S01]  /*4280*/  FFMA.FTZ R55, R55, UR39, -R104.reuse ;  /* 0x0000002737377c23 */ /* 0x100fe20008010868 */
[----:B------:R-:W-:-:S01]  /*4290*/  FFMA.FTZ R27, R27, UR39, -R104 ;  /* 0x000000271b1b7c23 */ /* 0x000fc20008010868 */
[--C-:B------:R-:W-:Y:S01]  /*42a0*/  FFMA.FTZ R30, R30, UR39, -R104.reuse ;  /* 0x000000271e1e7c23 */ /* 0x100fe20008010868 */
[----:B------:R-:W-:-:S01]  /*42b0*/  FFMA.FTZ R73, R73, UR39, -R104 ;  /* 0x0000002749497c23 */ /* 0x000fc20008010868 */
[----:B------:R-:W1:Y:S01]  /*42c0*/  MUFU.EX2 R108, R108 ;  /* 0x0000006c006c7308 */ /* 0x000e620000000800 */
[----:B------:R-:W-:-:S01]  /*42d0*/  FFMA.FTZ R69, R69, UR39, -R104 ;  /* 0x0000002745457c23 */ /* 0x000fc20008010868 */
[--C-:B------:R-:W-:Y:S01]  /*42e0*/  FFMA.FTZ R100, R100, UR39, -R104.reuse ;  /* 0x0000002764647c23 */ /* 0x100fe20008010868 */
[----:B------:R-:W-:-:S01]  /*42f0*/  FFMA.FTZ R68, R68, UR39, -R104 ;  /* 0x0000002744447c23 */ /* 0x000fc20008010868 */
[----:B------:R-:W-:Y:S01]  /*4300*/  FFMA.FTZ R101, R101, UR39, -R104 ;  /* 0x0000002765657c23 */ /* 0x000fe20008010868 */
[----:B------:R-:W-:-:S02]  /*4310*/  F2FP.SATFINITE.E4M3.F32.PACK_AB_MERGE_C R204, R29, R24, RZ ;  /* 0x000000181dcc723e */ /* 0x000fc400048070ff */
[----:B------:R-:W-:Y:S01]  /*4320*/  F2FP.SATFINITE.E4M3.F32.PACK_AB_MERGE_C R201, R117, R112, RZ ;  /* 0x0000007075c9723e */ /* 0x000fe200048070ff */
[----:B------:R-:W2:Y:S01]  /*4330*/  MUFU.EX2 R113, R113 ;  /* 0x0000007100717308 */ /* 0x000ea20000000800 */
[----:B0-----:R-:W-:Y:S02]  /*4340*/  F2FP.SATFINITE.E4M3.F32.PACK_AB_MERGE_C R203, R125, R120, RZ ;  /* 0x000000787dcb723e */ /* 0x001fe400048070ff */
[----:B------:R-:W-:Y:S01]  /*4350*/  F2FP.SATFINITE.E4M3.F32.PACK_AB_MERGE_C R201, R105, R82, R201 ;  /* 0x0000005269c9723e */ /* 0x000fe200048070c9 */
[----:B------:R-:W-:Y:S01]  /*4360*/  IMAD.MOV.U32 R82, RZ, RZ, R87 ;  /* 0x000000ffff527224 */ /* 0x000fe200078e0057 */
[----:B------:R-:W-:Y:S01]  /*4370*/  F2FP.SATFINITE.E4M3.F32.PACK_AB_MERGE_C R203, R109, R86, R203 ;  /* 0x000000566dcb723e */ /* 0x000fe200048070cb */
[----:B------:R-:W-:Y:S01]  /*4380*/  IMAD.MOV.U32 R86, RZ, RZ, R87 ;  /* 0x000000ffff567224 */ /* 0x000fe200078e0057 */
[----:B------:R-:W-:Y:S01]  /*4390*/  F2FP.SATFINITE.E4M3.F32.PACK_AB_MERGE_C R204, R15, R12, R204 ;  /* 0x0000000c0fcc723e */ /* 0x000fe200048070cc */
[----:B------:R-:W0:Y:S08]  /*43a0*/  MUFU.EX2 R122, R122 ;  /* 0x0000007a007a7308 */ /* 0x000e300000000800 */
[----:B------:R3:W-:Y:S08]  /*43b0*/  MUFU.EX2 R5, R102 ;  /* 0x0000006600057308 */ /* 0x0007f00000000800 */
[----:B------:R-:W4:Y:S01]  /*43c0*/  MUFU.EX2 R123, R123 ;  /* 0x0000007b007b7308 */ /* 0x000f220000000800 */
[----:B---3--:R-:W-:-:S04]  /*43d0*/  FADD.FTZ R102, R120, R131 ;  /* 0x0000008378667221 */ /* 0x008fc80000010000 */
[----:B------:R-:W-:Y:S01]  /*43e0*/  FADD.FTZ R103, R125, R102 ;  /* 0x000000667d677221 */ /* 0x000fe20000010000 */
[----:B------:R-:W-:-:S01]  /*43f0*/  FADD.FTZ R102, R12, R63 ;  /* 0x0000003f0c667221 */ /* 0x000fc20000010000 */
[----:B------:R-:W-:Y:S01]  /*4400*/  FFMA.FTZ R63, R42, UR39, -R104 ;  /* 0x000000272a3f7c23 */ /* 0x000fe20008010868 */
[----:B------:R-:W3:Y:S01]  /*4410*/  MUFU.EX2 R116, R116 ;  /* 0x0000007400747308 */ /* 0x000ee20000000800 */
[----:B-1----:R-:W-:-:S01]  /*4420*/  FADD.FTZ R128, R108, R103 ;  /* 0x000000676c807221 */ /* 0x002fc20000010000 */
[----:B------:R-:W-:Y:S01]  /*4430*/  FADD.FTZ R103, R15, R102 ;  /* 0x000000660f677221 */ /* 0x000fe20000010000 */
[----:B------:R-:W-:-:S02]  /*4440*/  FFMA.FTZ R102, R43, UR39, -R104 ;  /* 0x000000272b667c23 */ /* 0x000fc40008010868 */
[----:B--2---:R-:W-:Y:S01]  /*4450*/  FADD.FTZ R131, R113, R128 ;  /* 0x0000008071837221 */ /* 0x004fe20000010000 */
[----:B------:R-:W-:-:S01]  /*4460*/  FADD.FTZ R42, R24, R103 ;  /* 0x00000067182a7221 */ /* 0x000fc20000010000 */
[----:B------:R-:W-:Y:S01]  /*4470*/  IMAD.MOV.U32 R24, RZ, RZ, R87 ;  /* 0x000000ffff187224 */ /* 0x000fe200078e0057 */
[----:B------:R-:W1:Y:S01]  /*4480*/  MUFU.EX2 R25, R25 ;  /* 0x0000001900197308 */ /* 0x000e620000000800 */
[----:B0-----:R-:W-:-:S01]  /*4490*/  FADD.FTZ R128, R122, R131 ;  /* 0x000000837a807221 */ /* 0x001fc20000010000 */
[----:B------:R-:W-:Y:S01]  /*44a0*/  FADD.FTZ R43, R29, R42 ;  /* 0x0000002a1d2b7221 */ /* 0x000fe20000010000 */
[----:B----4-:R-:W-:-:S02]  /*44b0*/  F2FP.SATFINITE.E4M3.F32.PACK_AB_MERGE_C R205, R123, R122, RZ ;  /* 0x0000007a7bcd723e */ /* 0x010fc400048070ff */
[----:B------:R-:W-:Y:S01]  /*44c0*/  FADD.FTZ R103, R123, R128 ;  /* 0x000000807b677221 */ /* 0x000fe20000010000 */
[----:B------:R-:W-:-:S01]  /*44d0*/  FADD.FTZ R128, R20, R43 ;  /* 0x0000002b14807221 */ /* 0x000fc20000010000 */
[----:B------:R-:W-:Y:S01]  /*44e0*/  F2FP.SATFINITE.E4M3.F32.PACK_AB_MERGE_C R205, R113, R108, R205 ;  /* 0x0000006c71cd723e */ /* 0x000fe200048070cd */
[----:B------:R-:W0:Y:S01]  /*44f0*/  MUFU.EX2 R121, R121 ;  /* 0x0000007900797308 */ /* 0x000e220000000800 */
[----:B---3--:R-:W-:-:S07]  /*4500*/  FADD.FTZ R130, R116, R103 ;  /* 0x0000006774827221 */ /* 0x008fce0000010000 */
        /* <DEDUP_REMOVED lines=8> */
[----:B------:R-:W-:Y:S01]  /*4590*/  MUFU.EX2 R32, R32 ;  /* 0x0000002000207308 */ /* 0x000fe20000000800 */
[----:B0-----:R-:W-:-:S01]  /*45a0*/  FADD.FTZ R103, R33, R128 ;  /* 0x0000008021677221 */ /* 0x001fc20000010000 */
[----:B------:R-:W-:Y:S01]  /*45b0*/  F2FP.SATFINITE.E4M3.F32.PACK_AB_MERGE_C R206, R33, R28, RZ ;  /* 0x0000001c21ce723e */ /* 0x000fe200048070ff */
[--C-:B------:R-:W-:Y:S02]  /*45c0*/  IMAD.MOV.U32 R33, RZ, RZ, R87.reuse ;  /* 0x000000ffff217224 */ /* 0x100fe400078e0057 */
[--C-:B------:R-:W-:Y:S01]  /*45d0*/  IMAD.MOV.U32 R28, RZ, RZ, R87.reuse ;  /* 0x000000ffff1c7224 */ /* 0x100fe200078e0057 */
[----:B------:R-:W-:Y:S01]  /*45e0*/  F2FP.SATFINITE.E4M3.F32.PACK_AB_MERGE_C R206, R25, R20, R206 ;  /* 0x0000001419ce723e */ /* 0x000fe200048070ce */
[----:B------:R-:W-:Y:S01]  /*45f0*/  IMAD.MOV.U32 R25, RZ, RZ, R87 ;  /* 0x000000ffff197224 */ /* 0x000fe200078e0057 */
[----:B------:R-:W0:Y:S01]  /*4600*/  MUFU.EX2 R106, R106 ;  /* 0x0000006a006a7308 */ /* 0x000e220000000800 */
[----:B--2---:R-:W-:-:S01]  /*4610*/  FADD.FTZ R131, R127, R130 ;  /* 0x000000827f837221 */ /* 0x004fc20000010000 */
[----:B------:R-:W-:-:S04]  /*4620*/  F2FP.SATFINITE.E4M3.F32.PACK_AB_MERGE_C R207, R127, R124, RZ ;  /* 0x0000007c7fcf723e */ /* 0x000fc800048070ff */
[----:B------:R-:W-:Y:S02]  /*4630*/  F2FP.SATFINITE.E4M3.F32.PACK_AB_MERGE_C R207, R121, R116, R207 ;  /* 0x0000007479cf723e */ /* 0x000fe400048070cf */
[----:B------:R-:W-:Y:S08]  /*4640*/  MUFU.EX2 R107, R107 ;  /* 0x0000006b006b7308 */ /* 0x000ff00000000800 */
[----:B------:R-:W-:Y:S01]  /*4650*/  MUFU.EX2 R40, R40 ;  /* 0x0000002800287308 */ /* 0x000fe20000000800 */
[----:B0-----:R-:W-:-:S07]  /*4660*/  FADD.FTZ R128, R106, R131 ;  /* 0x000000836a807221 */ /* 0x001fce0000010000 */
[----:B------:R-:W-:Y:S08]  /*4670*/  MUFU.EX2 R126, R126 ;  /* 0x0000007e007e7308 */ /* 0x000ff00000000800 */
[----:B------:R-:W0:Y:S08]  /*4680*/  MUFU.EX2 R45, R45 ;  /* 0x0000002d002d7308 */ /* 0x000e300000000800 */
[----:B------:R-:W1:Y:S08]  /*4690*/  MUFU.EX2 R129, R129 ;  /* 0x0000008100817308 */ /* 0x000e700000000800 */
[----:B------:R2:W-:Y:S01]  /*46a0*/  MUFU.EX2 R42, R66 ;  /* 0x00000042002a7308 */ /* 0x0005e20000000800 */
[----:B0-----:R-:W-:-:S04]  /*46b0*/  F2FP.SATFINITE.E4M3.F32.PACK_AB_MERGE_C R208, R45, R40, RZ ;  /* 0x000000282dd0723e */ /* 0x001fc800048070ff */
[----:B------:R-:W-:-:S03]  /*46c0*/  F2FP.SATFINITE.E4M3.F32.PACK_AB_MERGE_C R208, R37, R32, R208 ;  /* 0x0000002025d0723e */ /* 0x000fc600048070d0 */
[----:B------:R-:W-:Y:S01]  /*46d0*/  MUFU.EX2 R36, R36 ;  /* 0x0000002400247308 */ /* 0x000fe20000000800 */
[----:B--2---:R-:W-:-:S01]  /*46e0*/  FFMA.FTZ R66, R26, UR39, -R104 ;  /* 0x000000271a427c23 */ /* 0x004fc20008010868 */
[----:B------:R-:W-:Y:S01]  /*46f0*/  FADD.FTZ R26, R32, R103 ;  /* 0x00000067201a7221 */ /* 0x000fe20000010000 */
[----:B------:R-:W-:-:S01]  /*4700*/  FADD.FTZ R103, R107, R128 ;  /* 0x000000806b677221 */ /* 0x000fc20000010000 */
[----:B-1----:R-:W-:Y:S01]  /*4710*/  F2FP.SATFINITE.E4M3.F32.PACK_AB_MERGE_C R209, R129, R126, RZ ;  /* 0x0000007e81d1723e */ /* 0x002fe200048070ff */
[----:B------:R-:W-:Y:S02]  /*4720*/  IMAD.MOV.U32 R32, RZ, RZ, R87 ;  /* 0x000000ffff207224 */ /* 0x000fe400078e0057 */
[----:B------:R-:W-:Y:S01]  /*4730*/  FADD.FTZ R128, R126, R103 ;  /* 0x000000677e807221 */ /* 0x000fe20000010000 */
[----:B------:R-:W0:Y:S01]  /*4740*/  MUFU.EX2 R110, R110 ;  /* 0x0000006e006e7308 */ /* 0x000e220000000800 */
[----:B------:R-:W-:Y:S02]  /*4750*/  F2FP.SATFINITE.E4M3.F32.PACK_AB_MERGE_C R209, R107, R106, R209 ;  /* 0x0000006a6bd1723e */ /* 0x000fe400048070d1 */
[----:B------:R-:W-:-:S05]  /*4760*/  FADD.FTZ R103, R129, R128 ;  /* 0x0000008081677221 */ /* 0x000fca0000010000 */
[----:B------:R1:W-:Y:S08]  /*4770*/  MUFU.EX2 R43, R67 ;  /* 0x00000043002b7308 */ /* 0x0003f00000000800 */
[----:B------:R-:W2:Y:S01]  /*4780*/  MUFU.EX2 R111, R111 ;  /* 0x0000006f006f7308 */ /* 0x000ea20000000800 */
[----:B-1----:R-:W-:-:S01]  /*4790*/  FADD.FTZ R67, R37, R26 ;  /* 0x0000001a25437221 */ /* 0x002fc20000010000 */
[----:B0-----:R-:W-:Y:S01]  /*47a0*/  FADD.FTZ R8, R110, R103 ;  /* 0x000000676e087221 */ /* 0x001fe20000010000 */
[----:B------:R-:W-:-:S02]  /*47b0*/  IMAD.MOV.U32 R37, RZ, RZ, R87 ;  /* 0x000000ffff257224 */ /* 0x000fc400078e0057 */
[----:B------:R-:W-:Y:S01]  /*47c0*/  FADD.FTZ R26, R40, R67 ;  /* 0x00000043281a7221 */ /* 0x000fe20000010000 */
[----:B------:R-:W-:Y:S02]  /*47d0*/  IMAD.MOV.U32 R40, RZ, RZ, R87 ;  /* 0x000000ffff287224 */ /* 0x000fe400078e0057 */
[----:B------:R-:W0:Y:S01]  /*47e0*/  MUFU.EX2 R52, R52 ;  /* 0x0000003400347308 */ /* 0x000e220000000800 */
[----:B------:R-:W-:-:S01]  /*47f0*/  FADD.FTZ R67, R45, R26 ;  /* 0x0000001a2d437221 */ /* 0x000fc20000010000 */
[----:B------:R-:W-:-:S03]  /*4800*/  IMAD.MOV.U32 R45, RZ, RZ, R87 ;  /* 0x000000ffff2d7224 */ /* 0x000fc600078e0057 */
[----:B------:R-:W-:Y:S01]  /*4810*/  FADD.FTZ R104, R36, R67 ;  /* 0x0000004324687221 */ /* 0x000fe20000010000 */
[----:B------:R-:W-:Y:S02]  /*4820*/  IMAD.MOV.U32 R67, RZ, RZ, R87 ;  /* 0x000000ffff437224 */ /* 0x000fe400078e0057 */
[----:B------:R-:W1:Y:S01]  /*4830*/  MUFU.EX2 R114, R114 ;  /* 0x0000007200727308 */ /* 0x000e620000000800 */
[----:B------:R-:W-:-:S01]  /*4840*/  FADD.FTZ R21, R41, R104 ;  /* 0x0000006829157221 */ /* 0x000fc20000010000 */
[----:B--2---:R-:W-:-:S06]  /*4850*/  FADD.FTZ R29, R111, R8 ;  /* 0x000000086f1d7221 */ /* 0x004fcc0000010000 */
[----:B------:R-:W2:Y:S01]  /*4860*/  MUFU.EX2 R79, R79 ;  /* 0x0000004f004f7308 */ /* 0x000ea20000000800 */
[----:B0-----:R-:W-:-:S07]  /*4870*/  FADD.FTZ R8, R52, R21 ;  /* 0x0000001534087221 */ /* 0x001fce0000010000 */
[----:B------:R-:W0:Y:S01]  /*4880*/  MUFU.EX2 R115, R115 ;  /* 0x0000007300737308 */ /* 0x000e220000000800 */
[----:B-1----:R-:W-:-:S07]  /*4890*/  FADD.FTZ R14, R114, R29 ;  /* 0x0000001d720e7221 */ /* 0x002fce0000010000 */
[----:B------:R-:W1:Y:S01]  /*48a0*/  MUFU.EX2 R44, R44 ;  /* 0x0000002c002c7308 */ /* 0x000e620000000800 */
[----:B--2---:R-:W-:-:S01]  /*48b0*/  FADD.FTZ R21, R79, R8 ;  /* 0x000000084f157221 */ /* 0x004fc20000010000 */
[----:B------:R-:W-:Y:S01]  /*48c0*/  F2FP.SATFINITE.E4M3.F32.PACK_AB_MERGE_C R52, R79, R52, RZ ;  /* 0x000000344f34723e */ /* 0x000fe200048070ff */
[----:B------:R-:W-:-:S03]  /*48d0*/  IMAD.MOV.U32 R79, RZ, RZ, R87 ;  /* 0x000000ffff4f7224 */ /* 0x000fc600078e0057 */
        /* <DEDUP_REMOVED lines=21> */
[----:B------:R-:W-:-:S03]  /*4a30*/  F2FP.SATFINITE.E4M3.F32.PACK_AB_MERGE_C R89, R92, R89, RZ ;  /* 0x000000595c59723e */ /* 0x000fc600048070ff */
[----:B------:R-:W-:Y:S01]  /*4a40*/  FADD.FTZ R29, R85, R14 ;  /* 0x0000000e551d7221 */ /* 0x000fe20000010000 */
[----:B------:R-:W-:Y:S01]  /*4a50*/  F2FP.SATFINITE.E4M3.F32.PACK_AB_MERGE_C R212, R49, R44, R89 ;  /* 0x0000002c31d4723e */ /* 0x000fe20004807059 */
[----:B------:R-:W-:Y:S01]  /*4a60*/  IMAD.MOV.U32 R49, RZ, RZ, R87 ;  /* 0x000000ffff317224 */ /* 0x000fe200078e0057 */
[----:B------:R-:W0:Y:S01]  /*4a70*/  MUFU.EX2 R88, R88 ;  /* 0x0000005800587308 */ /* 0x000e220000000800 */
[----:B-1----:R-:W-:-:S01]  /*4a80*/  FADD.FTZ R21, R119, R8 ;  /* 0x0000000877157221 */ /* 0x002fc20000010000 */
[----:B------:R-:W-:Y:S01]  /*4a90*/  F2FP.SATFINITE.E4M3.F32.PACK_AB_MERGE_C R118, R119, R118, RZ ;  /* 0x000000767776723e */ /* 0x000fe200048070ff */
[----:B------:R-:W-:-:S03]  /*4aa0*/  IMAD.MOV.U32 R44, RZ, RZ, R87 ;  /* 0x000000ffff2c7224 */ /* 0x000fc600078e0057 */
[----:B------:R-:W-:Y:S02]  /*4ab0*/  F2FP.SATFINITE.E4M3.F32.PACK_AB_MERGE_C R213, R91, R90, R118 ;  /* 0x0000005a5bd5723e */ /* 0x000fe40004807076 */
[----:B------:R-:W1:Y:S01]  /*4ac0*/  MUFU.EX2 R95, R95 ;  /* 0x0000005f005f7308 */ /* 0x000e620000000800 */
[----:B--2---:R-:W-:-:S07]  /*4ad0*/  FADD.FTZ R8, R94, R21 ;  /* 0x000000155e087221 */ /* 0x004fce0000010000 */
[----:B------:R-:W2:Y:S01]  /*4ae0*/  MUFU.EX2 R98, R98 ;  /* 0x0000006200627308 */ /* 0x000ea20000000800 */
[----:B0-----:R-:W-:-:S01]  /*4af0*/  FADD.FTZ R14, R88, R29 ;  /* 0x0000001d580e7221 */ /* 0x001fc20000010000 */
[----:B------:R-:W-:-:S03]  /*4b00*/  IMAD.MOV.U32 R29, RZ, RZ, R87 ;  /* 0x000000ffff1d7224 */ /* 0x000fc600078e0057 */
[----:B------:R-:W-:-:S03]  /*4b10*/  FADD.FTZ R21, R93, R14 ;  /* 0x0000000e5d157221 */ /* 0x000fc60000010000 */
[----:B------:R-:W0:Y:S01]  /*4b20*/  MUFU.EX2 R96, R96 ;  /* 0x0000006000607308 */ /* 0x000e220000000800 */
[----:B-1----:R-:W-:-:S07]  /*4b30*/  FADD.FTZ R9, R95, R8 ;  /* 0x000000085f097221 */ /* 0x002fce0000010000 */
[----:B------:R-:W1:Y:S01]  /*4b40*/  MUFU.EX2 R99, R99 ;  /* 0x0000006300637308 */ /* 0x000e620000000800 */
[----:B--2---:R-:W-:-:S07]  /*4b50*/  FADD.FTZ R6, R98, R9 ;  /* 0x0000000962067221 */ /* 0x004fce0000010000 */
[----:B------:R-:W2:Y:S01]  /*4b60*/  MUFU.EX2 R56, R56 ;  /* 0x0000003800387308 */ /* 0x000ea20000000800 */
[----:B0-----:R-:W-:-:S01]  /*4b70*/  FADD.FTZ R21, R96, R21 ;  /* 0x0000001560157221 */ /* 0x001fc20000010000 */
[----:B------:R-:W-:-:S04]  /*4b80*/  F2FP.SATFINITE.E4M3.F32.PACK_AB_MERGE_C R93, R96, R93, RZ ;  /* 0x0000005d605d723e */ /* 0x000fc800048070ff */
[----:B------:R-:W-:Y:S01]  /*4b90*/  F2FP.SATFINITE.E4M3.F32.PACK_AB_MERGE_C R214, R88, R85, R93 ;  /* 0x0000005558d6723e */ /* 0x000fe2000480705d */
[----:B------:R-:W-:Y:S01]  /*4ba0*/  IMAD.MOV.U32 R85, RZ, RZ, R87 ;  /* 0x000000ffff557224 */ /* 0x000fe200078e0057 */
[----:B------:R-:W0:Y:S01]  /*4bb0*/  MUFU.EX2 R57, R57 ;  /* 0x0000003900397308 */ /* 0x000e220000000800 */
[----:B-1----:R-:W-:-:S01]  /*4bc0*/  FADD.FTZ R6, R99, R6 ;  /* 0x0000000663067221 */ /* 0x002fc20000010000 */
[----:B------:R-:W-:-:S03]  /*4bd0*/  F2FP.SATFINITE.E4M3.F32.PACK_AB_MERGE_C R98, R99, R98, RZ ;  /* 0x000000626362723e */ /* 0x000fc600048070ff */
[----:B------:R-:W-:Y:S01]  /*4be0*/  FADD.FTZ R9, R5, R6 ;  /* 0x0000000605097221 */ /* 0x000fe20000010000 */
[----:B------:R-:W-:Y:S02]  /*4bf0*/  F2FP.SATFINITE.E4M3.F32.PACK_AB_MERGE_C R215, R95, R94, R98 ;  /* 0x0000005e5fd7723e */ /* 0x000fe40004807062 */
        /* <DEDUP_REMOVED lines=8> */
[----:B------:R-:W-:-:S03]  /*4c80*/  F2FP.SATFINITE.E4M3.F32.PACK_AB_MERGE_C R60, R97, R60, RZ ;  /* 0x0000003c613c723e */ /* 0x000fc600048070ff */
[----:B------:R-:W-:Y:S01]  /*4c90*/  FADD.FTZ R8, R97, R8 ;  /* 0x0000000861087221 */ /* 0x000fe20000010000 */
[----:B------:R-:W-:Y:S01]  /*4ca0*/  F2FP.SATFINITE.E4M3.F32.PACK_AB_MERGE_C R216, R57, R56, R60 ;  /* 0x0000003839d8723e */ /* 0x000fe2000480703c */
[----:B------:R-:W-:Y:S01]  /*4cb0*/  IMAD.MOV.U32 R60, RZ, RZ, R87 ;  /* 0x000000ffff3c7224 */ /* 0x000fe200078e0057 */
[----:B------:R-:W2:Y:S01]  /*4cc0*/  MUFU.EX2 R64, R64 ;  /* 0x0000004000407308 */ /* 0x000ea20000000800 */
[----:B0-----:R-:W-:-:S01]  /*4cd0*/  FADD.FTZ R9, R59, R6 ;  /* 0x000000063b097221 */ /* 0x001fc20000010000 */
[----:B------:R-:W-:Y:S01]  /*4ce0*/  FADD.FTZ R11, R61, R8 ;  /* 0x000000083d0b7221 */ /* 0x000fe20000010000 */
[--C-:B------:R-:W-:Y:S02]  /*4cf0*/  IMAD.MOV.U32 R57, RZ, RZ, R87.reuse ;  /* 0x000000ffff397224 */ /* 0x100fe400078e0057 */
[----:B------:R-:W-:-:S03]  /*4d00*/  IMAD.MOV.U32 R56, RZ, RZ, R87 ;  /* 0x000000ffff387224 */ /* 0x000fc600078e0057 */
[----:B------:R-:W0:Y:S01]  /*4d10*/  MUFU.EX2 R72, R72 ;  /* 0x0000004800487308 */ /* 0x000e220000000800 */
[----:B-1----:R-:W-:-:S01]  /*4d20*/  FADD.FTZ R9, R62, R9 ;  /* 0x000000093e097221 */ /* 0x002fc20000010000 */
[----:B------:R-:W-:Y:S01]  /*4d30*/  F2FP.SATFINITE.E4M3.F32.PACK_AB_MERGE_C R59, R62, R59, RZ ;  /* 0x0000003b3e3b723e */ /* 0x000fe200048070ff */
[----:B------:R-:W-:Y:S02]  /*4d40*/  IMAD.MOV.U32 R62, RZ, RZ, R87 ;  /* 0x000000ffff3e7224 */ /* 0x000fe400078e0057 */
[----:B------:R-:W-:Y:S01]  /*4d50*/  FADD.FTZ R6, R42, R9 ;  /* 0x000000092a067221 */ /* 0x000fe20000010000 */
[----:B------:R-:W-:Y:S01]  /*4d60*/  F2FP.SATFINITE.E4M3.F32.PACK_AB_MERGE_C R217, R58, R5, R59 ;  /* 0x000000053ad9723e */ /* 0x000fe2000480703b */
[----:B------:R-:W-:Y:S01]  /*4d70*/  IMAD.MOV.U32 R59, RZ, RZ, R87 ;  /* 0x000000ffff3b7224 */ /* 0x000fe200078e0057 */
[----:B------:R-:W1:Y:S01]  /*4d80*/  MUFU.EX2 R70, R70 ;  /* 0x0000004600467308 */ /* 0x000e620000000800 */
[----:B--2---:R-:W-:-:S01]  /*4d90*/  FADD.FTZ R11, R64, R11 ;  /* 0x0000000b400b7221 */ /* 0x004fc20000010000 */
[----:B------:R-:W-:Y:S01]  /*4da0*/  FADD.FTZ R9, R43, R6 ;  /* 0x000000062b097221 */ /* 0x000fe20000010000 */
[----:B------:R-:W-:-:S05]  /*4db0*/  IMAD.MOV.U32 R58, RZ, RZ, R87 ;  /* 0x000000ffff3a7224 */ /* 0x000fca00078e0057 */
        /* <DEDUP_REMOVED lines=8> */
[----:B------:R-:W-:-:S01]  /*4e40*/  FADD.FTZ R6, R34, R31 ;  /* 0x0000001f22067221 */ /* 0x000fc20000010000 */
[----:B------:R-:W-:Y:S01]  /*4e50*/  IMAD.MOV.U32 R72, RZ, RZ, R87 ;  /* 0x000000ffff487224 */ /* 0x000fe200078e0057 */
[----:B------:R-:W2:Y:S01]  /*4e60*/  MUFU.EX2 R13, R102 ;  /* 0x00000066000d7308 */ /* 0x000ea20000000800 */
[C---:B0-----:R-:W-:Y:S01]  /*4e70*/  F2FP.SATFINITE.E4M3.F32.PACK_AB_MERGE_C R70, R71.reuse, R70, RZ ;  /* 0x000000464746723e */ /* 0x041fe200048070ff */
[----:B------:R-:W-:Y:S01]  /*4e80*/  FADD.FTZ R71, R71, R8 ;  /* 0x0000000847477221 */ /* 0x000fe20000010000 */
[----:B------:R-:W-:-:S01]  /*4e90*/  FADD.FTZ R9, R35, R6 ;  /* 0x0000000623097221 */ /* 0x000fc20000010000 */
[--C-:B------:R-:W-:Y:S01]  /*4ea0*/  IMAD.MOV.U32 R64, RZ, RZ, R87.reuse ;  /* 0x000000ffff407224 */ /* 0x100fe200078e0057 */
        /* <DEDUP_REMOVED lines=10> */
[--C-:B------:R-:W-:Y:S02]  /*4f50*/  IMAD.MOV.U32 R42, RZ, RZ, R87.reuse ;  /* 0x000000ffff2a7224 */ /* 0x100fe400078e0057 */
[----:B------:R-:W-:-:S02]  /*4f60*/  IMAD.MOV.U32 R31, RZ, RZ, R87 ;  /* 0x000000ffff1f7224 */ /* 0x000fc400078e0057 */
        /* <DEDUP_REMOVED lines=22> */
[----:B------:R-:W-:-:S06]  /*50d0*/  IMAD.MOV.U32 R47, RZ, RZ, R87 ;  /* 0x000000ffff2f7224 */ /* 0x000fcc00078e0057 */
        /* <DEDUP_REMOVED lines=10> */
[----:B------:R-:W-:Y:S01]  /*5180*/  F2FP.SATFINITE.E4M3.F32.PACK_AB_MERGE_C R74, R53, R74, RZ ;  /* 0x0000004a354a723e */ /* 0x000fe200048070ff */
[----:B------:R-:W-:-:S03]  /*5190*/  IMAD.MOV.U32 R53, RZ, RZ, R87 ;  /* 0x000000ffff357224 */ /* 0x000fc600078e0057 */
[----:B------:R-:W-:Y:S01]  /*51a0*/  F2FP.SATFINITE.E4M3.F32.PACK_AB_MERGE_C R222, R65, R48, R74 ;  /* 0x0000003041de723e */ /* 0x000fe2000480704a */
[--C-:B------:R-:W-:Y:S01]  /*51b0*/  IMAD.MOV.U32 R74, RZ, RZ, R87.reuse ;  /* 0x000000ffff4a7224 */ /* 0x100fe200078e0057 */
[----:B------:R-:W1:Y:S01]  /*51c0*/  MUFU.EX2 R66, R66 ;  /* 0x0000004200427308 */ /* 0x000e620000000800 */
[C---:B--2---:R-:W-:Y:S01]  /*51d0*/  F2FP.SATFINITE.E4M3.F32.PACK_AB_MERGE_C R54, R55.reuse, R54, RZ ;  /* 0x000000363736723e */ /* 0x044fe200048070ff */
[----:B------:R-:W-:Y:S01]  /*51e0*/  FADD.FTZ R55, R55, R8 ;  /* 0x0000000837377221 */ /* 0x000fe20000010000 */
[--C-:B------:R-:W-:Y:S02]  /*51f0*/  IMAD.MOV.U32 R65, RZ, RZ, R87.reuse ;  /* 0x000000ffff417224 */ /* 0x100fe400078e0057 */
[----:B------:R-:W-:Y:S01]  /*5200*/  F2FP.SATFINITE.E4M3.F32.PACK_AB_MERGE_C R223, R51, R50, R54 ;  /* 0x0000003233df723e */ /* 0x000fe20004807036 */
[----:B------:R-:W-:Y:S02]  /*5210*/  IMAD.MOV.U32 R54, RZ, RZ, R87 ;  /* 0x000000ffff367224 */ /* 0x000fe400078e0057 */
[----:B------:R-:W2:Y:S01]  /*5220*/  MUFU.EX2 R76, R76 ;  /* 0x0000004c004c7308 */ /* 0x000ea20000000800 */
[----:B0-----:R-:W-:-:S01]  /*5230*/  FADD.FTZ R5, R75, R6 ;  /* 0x000000064b057221 */ /* 0x001fc20000010000 */
[----:B------:R-:W-:-:S02]  /*5240*/  IMAD.MOV.U32 R51, RZ, RZ, R87 ;  /* 0x000000ffff337224 */ /* 0x000fc400078e0057 */
[--C-:B------:R-:W-:Y:S02]  /*5250*/  IMAD.MOV.U32 R50, RZ, RZ, R87.reuse ;  /* 0x000000ffff327224 */ /* 0x100fe400078e0057 */
[----:B------:R-:W-:Y:S02]  /*5260*/  IMAD.MOV.U32 R48, RZ, RZ, R87 ;  /* 0x000000ffff307224 */ /* 0x000fe400078e0057 */
[----:B------:R-:W0:Y:S01]  /*5270*/  MUFU.EX2 R27, R27 ;  /* 0x0000001b001b7308 */ /* 0x000e220000000800 */
[----:B-1----:R-:W-:-:S01]  /*5280*/  FADD.FTZ R6, R66, R55 ;  /* 0x0000003742067221 */ /* 0x002fc20000010000 */
[----:B------:R-:W-:-:S06]  /*5290*/  IMAD.MOV.U32 R55, RZ, RZ, R87 ;  /* 0x000000ffff377224 */ /* 0x000fcc00078e0057 */
        /* <DEDUP_REMOVED lines=12> */
[----:B------:R-:W-:Y:S02]  /*5360*/  IMAD.MOV.U32 R77, RZ, RZ, R87 ;  /* 0x000000ffff4d7224 */ /* 0x000fe400078e0057 */
[----:B------:R-:W0:Y:S01]  /*5370*/  MUFU.EX2 R69, R69 ;  /* 0x0000004500457308 */ /* 0x000e220000000800 */
[----:B-1----:R-:W-:-:S01]  /*5380*/  FADD.FTZ R6, R73, R6 ;  /* 0x0000000649067221 */ /* 0x002fc20000010000 */
[----:B------:R-:W-:Y:S01]  /*5390*/  F2FP.SATFINITE.E4M3.F32.PACK_AB_MERGE_C R30, R73, R30, RZ ;  /* 0x0000001e491e723e */ /* 0x000fe200048070ff */
[--C-:B------:R-:W-:Y:S02]  /*53a0*/  IMAD.MOV.U32 R76, RZ, RZ, R87.reuse ;  /* 0x000000ffff4c7224 */ /* 0x100fe400078e0057 */
[--C-:B------:R-:W-:Y:S01]  /*53b0*/  IMAD.MOV.U32 R75, RZ, RZ, R87.reuse ;  /* 0x000000ffff4b7224 */ /* 0x100fe200078e0057 */
[----:B------:R-:W-:Y:S01]  /*53c0*/  F2FP.SATFINITE.E4M3.F32.PACK_AB_MERGE_C R225, R27, R66, R30 ;  /* 0x000000421be1723e */ /* 0x000fe2000480701e */
[----:B------:R-:W-:Y:S01]  /*53d0*/  IMAD.MOV.U32 R73, RZ, RZ, R87 ;  /* 0x000000ffff497224 */ /* 0x000fe200078e0057 */
[----:B------:R-:W1:Y:S01]  /*53e0*/  MUFU.EX2 R78, R78 ;  /* 0x0000004e004e7308 */ /* 0x000e620000000800 */
[----:B--2---:R-:W-:-:S01]  /*53f0*/  FADD.FTZ R5, R81, R84 ;  /* 0x0000005451057221 */ /* 0x004fc20000010000 */
[----:B------:R-:W-:-:S02]  /*5400*/  IMAD.MOV.U32 R84, RZ, RZ, R87 ;  /* 0x000000ffff547224 */ /* 0x000fc400078e0057 */
[--C-:B------:R-:W-:Y:S02]  /*5410*/  IMAD.MOV.U32 R66, RZ, RZ, R87.reuse ;  /* 0x000000ffff427224 */ /* 0x100fe400078e0057 */
[----:B------:R-:W-:Y:S02]  /*5420*/  IMAD.MOV.U32 R30, RZ, RZ, R87 ;  /* 0x000000ffff1e7224 */ /* 0x000fe400078e0057 */
[----:B------:R-:W2:Y:S01]  /*5430*/  MUFU.EX2 R100, R100 ;  /* 0x0000006400647308 */ /* 0x000ea20000000800 */
[----:B0-----:R-:W-:-:S01]  /*5440*/  FADD.FTZ R9, R69, R6 ;  /* 0x0000000645097221 */ /* 0x001fc20000010000 */
[----:B------:R-:W-:-:S06]  /*5450*/  IMAD.MOV.U32 R27, RZ, RZ, R87 ;  /* 0x000000ffff1b7224 */ /* 0x000fcc00078e0057 */
[----:B------:R-:W-:Y:S01]  /*5460*/  MUFU.EX2 R68, R68 ;  /* 0x0000004400447308 */ /* 0x000fe20000000800 */
[----:B-1----:R-:W-:-:S07]  /*5470*/  FADD.FTZ R5, R78, R5 ;  /* 0x000000054e057221 */ /* 0x002fce0000010000 */
[----:B------:R-:W0:Y:S01]  /*5480*/  MUFU.EX2 R101, R101 ;  /* 0x0000006500657308 */ /* 0x000e220000000800 */
[----:B--2---:R-:W-:-:S07]  /*5490*/  FADD.FTZ R9, R100, R9 ;  /* 0x0000000964097221 */ /* 0x004fce0000010000 */
[----:B------:R-:W1:Y:S08]  /*54a0*/  MUFU.EX2 R80, R80 ;  /* 0x0000005000507308 */ /* 0x000e700000000800 */
[----:B------:R-:W2:Y:S01]  /*54b0*/  MUFU.EX2 R83, R83 ;  /* 0x0000005300537308 */ /* 0x000ea20000000800 */
[----:B0-----:R-:W-:Y:S01]  /*54c0*/  F2FP.SATFINITE.E4M3.F32.PACK_AB_MERGE_C R10, R101, R68, RZ ;  /* 0x00000044650a723e */ /* 0x001fe200048070ff */
[----:B------:R-:W-:-:S03]  /*54d0*/  FADD.FTZ R68, R68, R9 ;  /* 0x0000000944447221 */ /* 0x000fc60000010000 */
[----:B------:R-:W-:Y:S01]  /*54e0*/  F2FP.SATFINITE.E4M3.F32.PACK_AB_MERGE_C R227, R100, R69, R10 ;  /* 0x0000004564e3723e */ /* 0x000fe2000480700a */
[----:B------:R-:W-:Y:S02]  /*54f0*/  IMAD.MOV.U32 R69, RZ, RZ, R87 ;  /* 0x000000ffff457224 */ /* 0x000fe400078e0057 */
[----:B-1----:R-:W-:Y:S01]  /*5500*/  FADD.FTZ R6, R80, R5 ;  /* 0x0000000550067221 */ /* 0x002fe20000010000 */
[----:B------:R-:W-:-:S01]  /*5510*/  FADD.FTZ R5, R101, R68 ;  /* 0x0000004465057221 */ /* 0x000fc20000010000 */
[--C-:B------:R-:W-:Y:S01]  /*5520*/  IMAD.MOV.U32 R68, RZ, RZ, R87.reuse ;  /* 0x000000ffff447224 */ /* 0x100fe200078e0057 */
[C---:B--2---:R-:W-:Y:S01]  /*5530*/  F2FP.SATFINITE.E4M3.F32.PACK_AB_MERGE_C R8, R83.reuse, R80, RZ ;  /* 0x000000505308723e */ /* 0x044fe200048070ff */
[----:B------:R-:W-:Y:S01]  /*5540*/  FADD.FTZ R6, R83, R6 ;  /* 0x0000000653067221 */ /* 0x000fe20000010000 */
[--C-:B------:R-:W-:Y:S02]  /*5550*/  IMAD.MOV.U32 R83, RZ, RZ, R87.reuse ;  /* 0x000000ffff537224 */ /* 0x100fe400078e0057 */
[----:B------:R-:W-:Y:S01]  /*5560*/  F2FP.SATFINITE.E4M3.F32.PACK_AB_MERGE_C R226, R78, R81, R8 ;  /* 0x000000514ee2723e */ /* 0x000fe20004807008 */
[----:B------:R-:W-:-:S02]  /*5570*/  IMAD.MOV.U32 R81, RZ, RZ, R87 ;  /* 0x000000ffff517224 */ /* 0x000fc400078e0057 */
[--C-:B------:R-:W-:Y:S02]  /*5580*/  IMAD.MOV.U32 R80, RZ, RZ, R87.reuse ;  /* 0x000000ffff507224 */ /* 0x100fe400078e0057 */
        /* <DEDUP_REMOVED lines=39> */
.L_x_162:
[----:B------:R-:W-:Y:S01]  /*5800*/  ISETP.NE.AND P2, PT, RZ, UR42, PT ;  /* 0x0000002aff007c0c */ /* 0x000fe2000bf45270 */
[----:B------:R-:W-:-:S04]  /*5810*/  UISETP.NE.AND UP0, UPT, UR50, 0x1, UPT ;  /* 0x000000013200788c */ /* 0x000fc8000bf05270 */
[----:B------:R-:W-:-:S04]  /*5820*/  USEL UR43, URZ, 0x1, UP0 ;  /* 0x000000013f2b7887 */ /* 0x000fc80008000000 */
[----:B------:R-:W-:-:S04]  /*5830*/  ULOP3.LUT UR43, UR52, UR43, URZ, 0x3c, !UPT ;  /* 0x0000002b342b7292 */ /* 0x000fc8000f8e3c3f */
[----:B------:R-:W-:Y:S08]  /*5840*/  @P2 BRA `(.L_x_153) ;  /* 0x0000000000442947 */ /* 0x000ff00003800000 */
[----:B------:R-:W-:Y:S05]  /*5850*/  @!P0 BRA `(.L_x_154) ;  /* 0x0000000000048947 */ /* 0x000fea0003800000 */
[----:B------:R-:W-:Y:S01]  /*5860*/  BPT.TRAP 0x1 ;  /* 0x000000040000795c */ /* 0x000fe20000300000 */
.L_x_154:
[----:B------:R-:W0:Y:S01]  /*5870*/  S2UR UR10, SR_CgaCtaId ;  /* 0x00000000000a79c3 */ /* 0x000e220000008800 */
[----:B------:R-:W-:Y:S01]  /*5880*/  UIADD3 UR6, UR50, 0x1, URZ ;  /* 0x0000000132067890 */ /* 0x000fe2000fffe03f */
[----:B------:R-:W-:Y:S01]  /*5890*/  IMAD.U32 R0, RZ, RZ, UR43 ;  /* 0x0000002bff007e24 */ /* 0x000fe2000f8e00ff */
[----:B------:R-:W-:Y:S02]  /*58a0*/  UMOV UR7, 0x400 ;  /* 0x0000040000077882 */ /* 0x000fe40000000000 */
[----:B------:R-:W-:Y:S02]  /*58b0*/  UISETP.NE.AND UP0, UPT, UR6, 0x2, UPT ;  /* 0x000000020600788c */ /* 0x000fe4000bf05270 */
[----:B------:R-:W-:Y:S02]  /*58c0*/  SHF.L.U32 R0, R0, 0x1f, RZ ;  /* 0x0000001f00007819 */ /* 0x000fe400000006ff */
[----:B------:R-:W-:Y:S02]  /*58d0*/  USEL UR6, UR6, URZ, UP0 ;  /* 0x0000003f06067287 */ /* 0x000fe40008000000 */
[----:B0-----:R-:W-:-:S04]  /*58e0*/  ULEA UR7, UR10, UR7, 0x18 ;  /* 0x000000070a077291 */ /* 0x001fc8000f8ec03f */
[----:B------:R-:W-:-:S09]  /*58f0*/  ULEA UR6, UR6, UR7, 0x3 ;  /* 0x0000000706067291 */ /* 0x000fd2000f8e183f */
[----:B------:R0:W1:Y:S01]  /*5900*/  SYNCS.PHASECHK.TRANS64.TRYWAIT P1, [UR6+0x2e830], R0 ;  /* 0x02e83000ff0075a7 */ /* 0x0000620008020146 */
[----:B------:R-:W-:Y:S05]  /*5910*/  @!P0 BRA `(.L_x_155) ;  /* 0x0000000000048947 */ /* 0x000fea0003800000 */
[----:B------:R-:W-:Y:S01]  /*5920*/  BPT.TRAP 0x1 ;  /* 0x000000040000795c */ /* 0x000fe20000300000 */
.L_x_155:
[----:B-1----:R-:W-:Y:S05]  /*5930*/  @P1 BRA `(.L_x_153) ;  /* 0x0000000000081947 */ /* 0x002fea0003800000 */
[----:B------:R-:W1:Y:S02]  /*5940*/  SYNCS.PHASECHK.TRANS64.TRYWAIT P1, [UR6+0x2e830], R0 ;  /* 0x02e83000ff0075a7 */ /* 0x000e640008020146 */
[----:B-1----:R-:W-:Y:S05]  /*5950*/  @!P1 BRA `(.L_x_156) ;  /* 0x000000bc00e09947 */ /* 0x002fea0003800000 */
.L_x_153:
        /* <DEDUP_REMOVED lines=186> */
.L_x_158:
[----:B------:R-:W0:Y:S01]  /*6500*/  S2UR UR7, SR_CgaCtaId ;  /* 0x00000000000779c3 */ /* 0x000e220000008800 */
[----:B------:R-:W-:Y:S01]  /*6510*/  UMOV UR6, 0x400 ;  /* 0x0000040000067882 */ /* 0x000fe20000000000 */
[----:B------:R-:W-:-:S05]  /*6520*/  IMAD.U32 R0, RZ, RZ, UR52 ;  /* 0x00000034ff007e24 */ /* 0x000fca000f8e00ff */
[----:B------:R-:W-:Y:S01]  /*6530*/  SHF.L.U32 R0, R0, 0x1f, RZ ;  /* 0x0000001f00007819 */ /* 0x000fe200000006ff */
[----:B0-----:R-:W-:-:S04]  /*6540*/  ULEA UR6, UR7, UR6, 0x18 ;  /* 0x0000000607067291 */ /* 0x001fc8000f8ec03f */
[----:B------:R-:W-:-:S09]  /*6550*/  ULEA UR6, UR50, UR6, 0x3 ;  /* 0x0000000632067291 */ /* 0x000fd2000f8e183f */
[----:B------:R0:W1:Y:S01]  /*6560*/  SYNCS.PHASECHK.TRANS64.TRYWAIT P1, [UR6+0x2e850], R0 ;  /* 0x02e85000ff0075a7 */ /* 0x0000620008020146 */
[----:B------:R-:W-:Y:S05]  /*6570*/  @!P0 BRA `(.L_x_159) ;  /* 0x0000000000048947 */ /* 0x000fea0003800000 */
[----:B------:R-:W-:Y:S01]  /*6580*/  BPT.TRAP 0x1 ;  /* 0x000000040000795c */ /* 0x000fe20000300000 */
.L_x_159:
[----:B-1----:R-:W-:Y:S05]  /*6590*/  @P1 BRA `(.L_x_157) ;  /* 0x0000000000081947 */ /* 0x002fea0003800000 */
[----:B------:R-:W1:Y:S02]  /*65a0*/  SYNCS.PHASECHK.TRANS64.TRYWAIT P1, [UR6+0x2e850], R0 ;  /* 0x02e85000ff0075a7 */ /* 0x000e640008020146 */
[----:B-1----:R-:W-:Y:S05]  /*65b0*/  @!P1 BRA `(.L_x_160) ;  /* 0x000000b000e09947 */ /* 0x002fea0003800000 */
.L_x_157:
[----:B------:R-:W2:Y:S01]  /*65c0*/  S2UR UR6, SR_CgaCtaId ;  /* 0x00000000000679c3 */ /* 0x000ea20000008800 */
[----:B-1----:R-:W-:Y:S01]  /*65d0*/  MOV R7, 0x400 ;  /* 0x0000040000077802 */ /* 0x002fe20000000f00 */
[----:B------:R-:W-:Y:S01]  /*65e0*/  WARPGROUP.ARRIVE ;  /* 0x00000000000079c5 */ /* 0x000fe20000000000 */
[----:B------:R-:W-:Y:S01]  /*65f0*/  UMOV UR7, 0xc0000010 ;  /* 0xc000001000077882 */ /* 0x000fe20000000000 */
[----:B------:R-:W-:Y:S02]  /*6600*/  FMNMX.FTZ R4, R184, R9, !PT ;  /* 0x00000009b8047209 */ /* 0x000fe40007810000 */
[----:B------:R-:W-:-:S04]  /*6610*/  FMNMX.FTZ R10, R186, R8, !PT ;  /* 0x00000008ba0a7209 */ /* 0x000fc80007810000 */
[----:B------:R-:W-:-:S04]  /*6620*/  FMNMX.FTZ R11, R187, R10, !PT ;  /* 0x0000000abb0b7209 */ /* 0x000fc80007810000 */
[----:B------:R-:W-:-:S04]  /*6630*/  FMNMX.FTZ R10, R190, R11, !PT ;  /* 0x0000000bbe0a7209 */ /* 0x000fc80007810000 */
[----:B------:R-:W-:-:S04]  /*6640*/  FMNMX.FTZ R11, R191, R10, !PT ;  /* 0x0000000abf0b7209 */ /* 0x000fc80007810000 */
[----:B------:R-:W-:Y:S01]  /*6650*/  FMNMX.FTZ R10, R194, R11, !PT ;  /* 0x0000000bc20a7209 */ /* 0x000fe20007810000 */
[----:B--2---:R-:W-:-:S03]  /*6660*/  IMAD.U32 R2, RZ, RZ, UR6 ;  /* 0x00000006ff027e24 */ /* 0x004fc6000f8e00ff */
[----:B------:R-:W-:Y:S02]  /*6670*/  FMNMX.FTZ R11, R195, R10, !PT ;  /* 0x0000000ac30b7209 */ /* 0x000fe40007810000 */
[----:B0-----:R-:W-:Y:S02]  /*6680*/  LEA R0, R2, R7, 0x18 ;  /* 0x0000000702007211 */ /* 0x001fe400078ec0ff */
[----:B------:R-:W-:Y:S02]  /*6690*/  FMNMX.FTZ R7, R185, R4, !PT ;  /* 0x00000004b9077209 */ /* 0x000fe40007810000 */
[----:B------:R-:W-:Y:S02]  /*66a0*/  R2UR UR6, R0 ;  /* 0x00000000000672ca */ /* 0x000fe400000e0000 */
[----:B------:R-:W-:Y:S02]  /*66b0*/  FMNMX.FTZ R4, R188, R7, !PT ;  /* 0x00000007bc047209 */ /* 0x000fe40007810000 */
[----:B------:R-:W-:-:S02]  /*66c0*/  FMNMX.FTZ R10, R198, R11, !PT ;  /* 0x0000000bc60a7209 */ /* 0x000fc40007810000 */
[----:B------:R-:W-:Y:S02]  /*66d0*/  FMNMX.FTZ R7, R189, R4, !PT ;  /* 0x00000004bd077209 */ /* 0x000fe40007810000 */
[----:B------:R-:W-:Y:S02]  /*66e0*/  FMNMX.FTZ R11, R199, R10, !PT ;  /* 0x0000000ac70b7209 */ /* 0x000fe40007810000 */
[----:B------:R-:W-:Y:S02]  /*66f0*/  FMNMX.FTZ R4, R192, R7, !PT ;  /* 0x00000007c0047209 */ /* 0x000fe40007810000 */
[----:B------:R-:W-:Y:S01]  /*6700*/  FMNMX.FTZ R10, R170, R11, !PT ;  /* 0x0000000baa0a7209 */ /* 0x000fe20007810000 */
[----:B------:R-:W-:Y:S01]  /*6710*/  UIADD3 UR6, UR6, 0x400, URZ ;  /* 0x0000040006067890 */ /* 0x000fe2000fffe03f */
[----:B------:R-:W-:Y:S02]  /*6720*/  FMNMX.FTZ R7, R193, R4, !PT ;  /* 0x00000004c1077209 */ /* 0x000fe40007810000 */
[----:B------:R-:W-:Y:S01]  /*6730*/  FMNMX.FTZ R11, R171, R10, !PT ;  /* 0x0000000aab0b7209 */ /* 0x000fe20007810000 */
[----:B------:R-:W-:Y:S01]  /*6740*/  USHF.R.U32.HI UR6, URZ, 0x4, UR6 ;  /* 0x000000043f067899 */ /* 0x000fe20008011606 */
[----:B------:R-:W-:-:S02]  /*6750*/  FMNMX.FTZ R4, R196, R7, !PT ;  /* 0x00000007c4047209 */ /* 0x000fc40007810000 */
[----:B------:R-:W-:Y:S01]  /*6760*/  FMNMX.FTZ R10, R174, R11, !PT ;  /* 0x0000000bae0a7209 */ /* 0x000fe20007810000 */
[----:B------:R-:W-:Y:S01]  /*6770*/  ULOP3.LUT UR6, UR6, 0x3fff, URZ, 0xc0, !UPT ;  /* 0x00003fff06067892 */ /* 0x000fe2000f8ec03f */
[----:B------:R-:W-:Y:S02]  /*6780*/  FMNMX.FTZ R7, R197, R4, !PT ;  /* 0x00000004c5077209 */ /* 0x000fe40007810000 */
[----:B------:R-:W-:Y:S01]  /*6790*/  FMNMX.FTZ R11, R175, R10, !PT ;  /* 0x0000000aaf0b7209 */ /* 0x000fe20007810000 */
[----:B------:R-:W-:Y:S01]  /*67a0*/  ULOP3.LUT UR6, UR6, 0x10000, URZ, 0xfc, !UPT ;  /* 0x0001000006067892 */ /* 0x000fe2000f8efc3f */
[----:B------:R-:W-:Y:S02]  /*67b0*/  FMNMX.FTZ R4, R168, R7, !PT ;  /* 0x00000007a8047209 */ /* 0x000fe40007810000 */
[----:B------:R-:W-:Y:S01]  /*67c0*/  FMNMX.FTZ R10, R178, R11, !PT ;  /* 0x0000000bb20a7209 */ /* 0x000fe20007810000 */
[----:B------:R-:W-:Y:S01]  /*67d0*/  UIMAD UR10, UR50, 0x700, UR6 ;  /* 0x00000700320a78a4 */ /* 0x000fe2000f8e0206 */
[----:B------:R-:W-:-:S02]  /*67e0*/  FMNMX.FTZ R7, R169, R4, !PT ;  /* 0x00000004a9077209 */ /* 0x000fc40007810000 */
[----:B------:R-:W-:Y:S02]  /*67f0*/  FMNMX.FTZ R11, R179, R10, !PT ;  /* 0x0000000ab30b7209 */ /* 0x000fe40007810000 */
[----:B------:R-:W-:Y:S02]  /*6800*/  FMNMX.FTZ R4, R172, R7, !PT ;  /* 0x00000007ac047209 */ /* 0x000fe40007810000 */
[----:B------:R-:W-:Y:S01]  /*6810*/  UMOV UR6, UR10 ;  /* 0x0000000a00067c82 */ /* 0x000fe20008000000 */
        /* <DEDUP_REMOVED lines=73> */
[----:B------:R-:W-:Y:S01]  /*6cb0*/  FMNMX.FTZ R11, R91, R10, !PT ;  /* 0x0000000a5b0b7209 */ /* 0x000fe20007810000 */
[----:B------:R-:W-:Y:S02]  /*6cc0*/  WARPGROUP.DEPBAR.LE gsb0, 0x0 ;  /* 0x00008000000079c5 */ /* 0x000fe40000010000 */
[----:B------:R-:W-:Y:S01]  /*6cd0*/  WARPGROUP.ARRIVE ;  /* 0x00000000000079c5 */ /* 0x000fe20000000000 */
[----:B------:R-:W-:-:S05]  /*6ce0*/  FMNMX.FTZ R4, R116, R7, !PT ;  /* 0x0000000774047209 */ /* 0x000fca0007810000 */
[----:B------:R-:W0:Y:S01]  /*6cf0*/  S2R R203, SR_TID.X ;  /* 0x0000000000cb7919 */ /* 0x000e220000002100 */
[----:B------:R-:W-:Y:S02]  /*6d00*/  FMNMX.FTZ R10, R94, R11, !PT ;  /* 0x0000000b5e0a7209 */ /* 0x000fe40007810000 */
[----:B------:R-:W-:Y:S01]  /*6d10*/  FMNMX.FTZ R7, R117, R4, !PT ;  /* 0x0000000475077209 */ /* 0x000fe20007810000 */
[----:B------:R-:W-:Y:S01]  /*6d20*/  QGMMA.64x128x32.F32.E4M3.E4M3 R24, R204, gdesc[UR4], R24, gsb0 ;  /* 0x01e00004cc187df3 */ /* 0x000fe20008000818 */
[----:B------:R-:W-:Y:S01]  /*6d30*/  UIADD3 UR6, UR10, 0x200, URZ ;  /* 0x000002000a067890 */ /* 0x000fe2000fffe03f */
[----:B------:R-:W-:Y:S01]  /*6d40*/  FMNMX.FTZ R11, R95, R10, !PT ;  /* 0x0000000a5f0b7209 */ /* 0x000fe20007810000 */
[----:B------:R-:W-:Y:S01]  /*6d50*/  UMOV UR7, 0xc0000010 ;  /* 0xc000001000077882 */ /* 0x000fe20000000000 */
        /* <DEDUP_REMOVED lines=8> */
[----:B------:R-:W-:-:S04]  /*6de0*/  FMNMX.FTZ R4, R96, R7, !PT ;  /* 0x0000000760047209 */ /* 0x000fc80007810000 */
[----:B------:R-:W-:-:S04]  /*6df0*/  FMNMX.FTZ R7, R97, R4, !PT ;  /* 0x0000000461077209 */ /* 0x000fc80007810000 */
[----:B------:R-:W-:Y:S02]  /*6e00*/  FMNMX.FTZ R4, R100, R7, !PT ;  /* 0x0000000764047209 */ /* 0x000fe40007810000 */
[----:B------:R-:W1:Y:S01]  /*6e10*/  SHFL.BFLY PT, R7, R10, 0x2, 0x1f ;  /* 0x0c401f000a077f89 */ /* 0x000e6200000e0000 */
[----:B0-----:R-:W-:Y:S02]  /*6e20*/  LOP3.LUT P1, RZ, R203, 0x7f, RZ, 0xc0, !PT ;  /* 0x0000007fcbff7812 */ /* 0x001fe4000782c0ff */
[----:B------:R-:W-:-:S05]  /*6e30*/  FMNMX.FTZ R11, R101, R4, !PT ;  /* 0x00000004650b7209 */ /* 0x000fca0007810000 */
[----:B------:R-:W0:Y:S01]  /*6e40*/  SHFL.BFLY PT, R4, R11, 0x2, 0x1f ;  /* 0x0c401f000b047f89 */ /* 0x000e2200000e0000 */
[----:B-1----:R-:W-:-:S05]  /*6e50*/  FMNMX.FTZ R13, R10, R7, !PT ;  /* 0x000000070a0d7209 */ /* 0x002fca0007810000 */
[----:B------:R-:W-:Y:S01]  /*6e60*/  SHFL.BFLY PT, R14, R13, 0x1, 0x1f ;  /* 0x0c201f000d0e7f89 */ /* 0x000fe200000e0000 */
[----:B0-----:R-:W-:Y:S01]  /*6e70*/  FMNMX.FTZ R12, R11, R4, !PT ;  /* 0x000000040b0c7209 */ /* 0x001fe20007810000 */
[----:B------:R-:W-:-:S04]  /*6e80*/  IMAD.U32 R11, RZ, RZ, UR39 ;  /* 0x00000027ff0b7e24 */ /* 0x000fc8000f8e00ff */
[----:B------:R-:W0:Y:S02]  /*6e90*/  SHFL.BFLY PT, R7, R12, 0x1, 0x1f ;  /* 0x0c201f000c077f89 */ /* 0x000e2400000e0000 */
[----:B0-----:R-:W-:Y:S02]  /*6ea0*/  FMNMX.FTZ R4, R12, R7, !PT ;  /* 0x000000070c047209 */ /* 0x001fe40007810000 */
[----:B------:R-:W-:-:S03]  /*6eb0*/  FMNMX.FTZ R7, R13, R14, !PT ;  /* 0x0000000e0d077209 */ /* 0x000fc60007810000 */
[C---:B------:R-:W-:Y:S01]  /*6ec0*/  FFMA.FTZ R10, R4.reuse, R11, -8 ;  /* 0xc1000000040a7423 */ /* 0x040fe2000001000b */
[----:B------:R-:W-:-:S01]  /*6ed0*/  FADD.FTZ R9, -R4, R9 ;  /* 0x0000000904097221 */ /* 0x000fc20000010100 */
[----:B------:R-:W-:Y:S02]  /*6ee0*/  FADD.FTZ R8, -R7, R8 ;  /* 0x0000000807087221 */ /* 0x000fe40000010100 */
        /* <DEDUP_REMOVED lines=63> */
[----:B------:R-:W-:Y:S01]  /*72e0*/  FMUL.FTZ R9, R9, UR39 ;  /* 0x0000002709097c20 */ /* 0x000fe20008410000 */
[----:B------:R-:W-:Y:S01]  /*72f0*/  FMUL.FTZ R8, R8, UR39 ;  /* 0x0000002708087c20 */ /* 0x000fe20008410000 */
        /* <DEDUP_REMOVED lines=66> */
[----:B------:R-:W-:Y:S01]  /*7720*/  FFMA.FTZ R98, R98, UR39, -R10 ;  /* 0x0000002762627c23 */ /* 0x000fe2000801080a */
[----:B------:R-:W-:-:S02]  /*7730*/  IMAD.U32 R197, RZ, RZ, UR51 ;  /* 0x00000033ffc57e24 */ /* 0x000fc4000f8e00ff */
[--C-:B------:R-:W-:Y:S01]  /*7740*/  FFMA.FTZ R99, R99, UR39, -R10.reuse ;  /* 0x0000002763637c23 */ /* 0x100fe2000801080a */
[----:B------:R-:W-:-:S01]  /*7750*/  FFMA.FTZ R102, R102, UR39, -R10 ;  /* 0x0000002766667c23 */ /* 0x000fc2000801080a */
[----:B------:R-:W-:Y:S01]  /*7760*/  FFMA.FTZ R10, R103, UR39, -R10 ;  /* 0x00000027670a7c23 */ /* 0x000fe2000801080a */
[----:B------:R-:W-:Y:S01]  /*7770*/  @!P1 IMAD R196, R197, 0x8, R0 ;  /* 0x00000008c5c49824 */ /* 0x000fe200078e0200 */
        /* <DEDUP_REMOVED lines=186> */
[----:B0-----:R-:W-:-:S01]  /*8320*/  FADD.FTZ R6, R112, R5 ;  /* 0x0000000570067221 */ /* 0x001fc20000010000 */
[----:B------:R-:W-:-:S05]  /*8330*/  IADD3 R5, -R23, 0xb, RZ ;  /* 0x0000000b17057810 */ /* 0x000fca0007ffe1ff */
[----:B------:R0:W-:Y:S06]  /*8340*/  BAR.ARV R5, 0x100 ;  /* 0x000400050000751d */ /* 0x0001ec0000002000 */
[----:B------:R-:W3:Y:S01]  /*8350*/  MUFU.EX2 R115, R115 ;  /* 0x0000007300737308 */ /* 0x000ee20000000800 */
[----:B-1----:R-:W-:-:S01]  /*8360*/  FADD.FTZ R194, R114, R193 ;  /* 0x000000c172c27221 */ /* 0x002fc20000010000 */
[----:B0-----:R-:W-:Y:S02]  /*8370*/  @!P1 VIADD R5, R196, 0x2e840 ;  /* 0x0002e840c4059836 */ /* 0x001fe40000000000 */
[----:B--2---:R-:W-:-:S03]  /*8380*/  FADD.FTZ R193, R113, R6 ;  /* 0x0000000671c17221 */ /* 0x004fc60000010000 */
        /* <DEDUP_REMOVED lines=21> */
[----:B------:R-:W1:Y:S01]  /*84e0*/  MUFU.EX2 R93, R93 ;  /* 0x0000005d005d7308 */ /* 0x000e620000000800 */
[----:B---3--:R-:W-:-:S07]  /*84f0*/  FADD.FTZ R6, R92, R193 ;  /* 0x000000c15c067221 */ /* 0x008fce0000010000 */
        /* <DEDUP_REMOVED lines=18> */
[----:B0-----:R-:W-:-:S03]  /*8620*/  FADD.FTZ R6, R101, R6 ;  /* 0x0000000665067221 */ /* 0x001fc60000010000 */
[----:B-1----:R-:W-:Y:S01]  /*8630*/  FADD.FTZ R5, R10, R103 ;  /* 0x000000670a057221 */ /* 0x002fe20000010000 */
[----:B------:R-:W-:Y:S06]  /*8640*/  @!P0 BRA `(.L_x_161) ;  /* 0x0000000000048947 */ /* 0x000fec0003800000 */
[----:B------:R-:W-:Y:S01]  /*8650*/  BPT.TRAP 0x1 ;  /* 0x000000040000795c */ /* 0x000fe20000300000 */
.L_x_161:
[----:B------:R-:W-:Y:S01]  /*8660*/  F2FP.SATFINITE.E4M3.F32.PACK_AB_MERGE_C R13, R14, R13, RZ ;  /* 0x0000000d0e0d723e */ /* 0x000fe200048070ff */
[----:B------:R-:W-:Y:S02]  /*8670*/  UIADD3 UR6, UR47, -0x1, URZ ;  /* 0xffffffff2f067890 */ /* 0x000fe4000fffe03f */
[----:B------:R-:W-:Y:S01]  /*8680*/  ISETP.LT.AND P1, PT, RZ, UR47, PT ;  /* 0x0000002fff007c0c */ /* 0x000fe2000bf21270 */
[----:B------:R-:W-:Y:S01]  /*8690*/  UMOV UR52, UR43 ;  /* 0x0000002b00347c82 */ /* 0x000fe20008000000 */
[----:B------:R-:W-:Y:S01]  /*86a0*/  F2FP.SATFINITE.E4M3.F32.PACK_AB_MERGE_C R200, R11, R12, R13 ;  /* 0x0000000c0bc8723e */ /* 0x000fe2000480700d */
[----:B------:R-:W-:Y:S01]  /*86b0*/  IMAD.U32 R11, RZ, RZ, UR50 ;  /* 0x00000032ff0b7e24 */ /* 0x000fe2000f8e00ff */
[----:B------:R-:W-:Y:S01]  /*86c0*/  F2FP.SATFINITE.E4M3.F32.PACK_AB_MERGE_C R187, R188, R187, RZ ;  /* 0x000000bbbcbb723e */ /* 0x000fe200048070ff */
[----:B------:R-:W-:Y:S01]  /*86d0*/  UMOV UR50, UR51 ;  /* 0x0000003300327c82 */ /* 0x000fe20008000000 */
[----:B------:R-:W-:Y:S01]  /*86e0*/  F2FP.SATFINITE.E4M3.F32.PACK_AB_MERGE_C R21, R184, R21, RZ ;  /* 0x00000015b815723e */ /* 0x000fe200048070ff */
[----:B------:R-:W-:Y:S01]  /*86f0*/  IMAD R11, R11, 0x8, R0 ;  /* 0x000000080b0b7824 */ /* 0x000fe200078e0200 */
[----:B------:R-:W-:Y:S01]  /*8700*/  F2FP.SATFINITE.E4M3.F32.PACK_AB_MERGE_C R191, R192, R191, RZ ;  /* 0x000000bfc0bf723e */ /* 0x000fe200048070ff */
[----:B------:R-:W-:Y:S01]  /*8710*/  UMOV UR47, UR6 ;  /* 0x00000006002f7c82 */ /* 0x000fe20008000000 */
[----:B------:R-:W-:Y:S01]  /*8720*/  F2FP.SATFINITE.E4M3.F32.PACK_AB_MERGE_C R172, R173, R172, RZ ;  /* 0x000000acadac723e */ /* 0x000fe200048070ff */
[----:B------:R-:W-:Y:S01]  /*8730*/  VIADD R11, R11, 0x2e860 ;  /* 0x0002e8600b0b7836 */ /* 0x000fe20000000000 */
[----:B------:R-:W-:Y:S01]  /*8740*/  F2FP.SATFINITE.E4M3.F32.PACK_AB_MERGE_C R174, R175, R174, RZ ;  /* 0x000000aeafae723e */ /* 0x000fe200048070ff */
[-C--:B------:R-:W-:Y:S01]  /*8750*/  FMUL.FTZ R24, R24, R9.reuse ;  /* 0x0000000918187220 */ /* 0x080fe20000410000 */
[----:B------:R-:W-:Y:S01]  /*8760*/  F2FP.SATFINITE.E4M3.F32.PACK_AB_MERGE_C R180, R181, R180, RZ ;  /* 0x000000b4b5b4723e */ /* 0x000fe200048070ff */
[-C--:B------:R-:W-:Y:S01]  /*8770*/  FMUL.FTZ R25, R25, R9.reuse ;  /* 0x0000000919197220 */ /* 0x080fe20000410000 */
[----:B------:R-:W-:Y:S01]  /*8780*/  PRMT R11, R2, 0x654, R11 ;  /* 0x00000654020b7816 */ /* 0x000fe2000000000b */
[-C--:B------:R-:W-:Y:S01]  /*8790*/  FMUL.FTZ R28, R28, R9.reuse ;  /* 0x000000091c1c7220 */ /* 0x080fe20000410000 */
[----:B------:R-:W-:Y:S01]  /*87a0*/  F2FP.SATFINITE.E4M3.F32.PACK_AB_MERGE_C R182, R183, R182, RZ ;  /* 0x000000b6b7b6723e */ /* 0x000fe200048070ff */
[-C--:B------:R-:W-:Y:S01]  /*87b0*/  FMUL.FTZ R29, R29, R9.reuse ;  /* 0x000000091d1d7220 */ /* 0x080fe20000410000 */
[----:B------:R-:W-:Y:S01]  /*87c0*/  F2FP.SATFINITE.E4M3.F32.PACK_AB_MERGE_C R156, R157, R156, RZ ;  /* 0x0000009c9d9c723e */ /* 0x000fe200048070ff */
[----:B------:R0:W-:Y:S01]  /*87d0*/  SYNCS.ARRIVE.TRANS64.RED.A1T0 RZ, [R11+URZ], RZ ;  /* 0x000000ff0bff79a7 */ /* 0x0001e2000810043f */
        /* <DEDUP_REMOVED lines=80> */
[----:B------:R-:W-:Y:S01]  /*8ce0*/  IMAD.MOV.U32 R8, RZ, RZ, R7 ;  /* 0x000000ffff087224 */ /* 0x000fe200078e0007 */
[----:B------:R-:W-:Y:S01]  /*8cf0*/  F2FP.SATFINITE.E4M3.F32.PACK_AB_MERGE_C R202, R20, R15, R21 ;  /* 0x0000000f14ca723e */ /* 0x000fe20004807015 */
[----:B------:R-:W-:Y:S01]  /*8d00*/  IMAD.MOV.U32 R9, RZ, RZ, R4 ;  /* 0x000000ffff097224 */ /* 0x000fe200078e0004 */
[----:B------:R-:W-:-:S02]  /*8d10*/  F2FP.SATFINITE.E4M3.F32.PACK_AB_MERGE_C R203, R190, R189, R191 ;  /* 0x000000bdbecb723e */ /* 0x000fc400048070bf */
[----:B------:R-:W-:Y:S02]  /*8d20*/  F2FP.SATFINITE.E4M3.F32.PACK_AB_MERGE_C R204, R169, R168, R172 ;  /* 0x000000a8a9cc723e */ /* 0x000fe400048070ac */
[----:B------:R-:W-:Y:S02]  /*8d30*/  F2FP.SATFINITE.E4M3.F32.PACK_AB_MERGE_C R205, R171, R170, R174 ;  /* 0x000000aaabcd723e */ /* 0x000fe400048070ae */
[----:B------:R-:W-:Y:S02]  /*8d40*/  F2FP.SATFINITE.E4M3.F32.PACK_AB_MERGE_C R206, R177, R176, R180 ;  /* 0x000000b0b1ce723e */ /* 0x000fe400048070b4 */
[----:B------:R-:W-:Y:S02]  /*8d50*/  F2FP.SATFINITE.E4M3.F32.PACK_AB_MERGE_C R207, R179, R178, R182 ;  /* 0x000000b2b3cf723e */ /* 0x000fe400048070b6 */
[----:B------:R-:W-:Y:S02]  /*8d60*/  F2FP.SATFINITE.E4M3.F32.PACK_AB_MERGE_C R208, R153, R152, R156 ;  /* 0x0000009899d0723e */ /* 0x000fe4000480709c */
        /* <DEDUP_REMOVED lines=18> */
[----:B------:R-:W-:Y:S01]  /*8e90*/  F2FP.SATFINITE.E4M3.F32.PACK_AB_MERGE_C R227, R99, R98, R102 ;  /* 0x0000006263e3723e */ /* 0x000fe20004807066 */
[----:B0-----:R-:W-:Y:S06]  /*8ea0*/  @P1 BRA `(.L_x_162) ;  /* 0xffffffc800541947 */ /* 0x001fec000383ffff */
.L_x_152:
[----:B------:R-:W-:Y:S06]  /*8eb0*/  BAR.ARV 0x8, 0x180 ;  /* 0x0206000000007b1d */ /* 0x000fec0000002000 */
[----:B------:R-:W-:Y:S05]  /*8ec0*/  @!P0 BRA `(.L_x_163) ;  /* 0x0000000000048947 */ /* 0x000fea0003800000 */
[----:B------:R-:W-:Y:S01]  /*8ed0*/  BPT.TRAP 0x1 ;  /* 0x000000040000795c */ /* 0x000fe20000300000 */
.L_x_163:
[----:B------:R-:W-:Y:S02]  /*8ee0*/  IMAD.U32 R3, RZ, RZ, UR51 ;  /* 0x00000033ff037e24 */ /* 0x000fe4000f8e00ff */
[----:B------:R-:W-:Y:S02]  /*8ef0*/  IMAD.U32 R8, RZ, RZ, UR43 ;  /* 0x0000002bff087e24 */ /* 0x000fe4000f8e00ff */
[----:B------:R-:W-:-:S03]  /*8f00*/  IMAD R20, R3, 0x8, R0 ;  /* 0x0000000803147824 */ /* 0x000fc600078e0200 */
[----:B------:R-:W-:-:S04]  /*8f10*/  SHF.L.U32 R3, R8, 0x1f, RZ ;  /* 0x0000001f08037819 */ /* 0x000fc800000006ff */
[----:B------:R0:W1:Y:S01]  /*8f20*/  SYNCS.PHASECHK.TRANS64.TRYWAIT P1, [R20+URZ+0x2e850], R3 ;  /* 0x02e85003140075a7 */ /* 0x000062000802017f */
[----:B------:R-:W-:Y:S05]  /*8f30*/  @!P0 BRA `(.L_x_164) ;  /* 0x0000000000048947 */ /* 0x000fea0003800000 */
[----:B------:R-:W-:Y:S01]  /*8f40*/  BPT.TRAP 0x1 ;  /* 0x000000040000795c */ /* 0x000fe20000300000 */
.L_x_164:
[----:B------:R-:W-:Y:S02]  /*8f50*/  VIADD R0, R0, 0x400 ;  /* 0x0000040000007836 */ /* 0x000fe40000000000 */
[----:B------:R-:W-:-:S03]  /*8f60*/  IMAD.U32 R9, RZ, RZ, UR51 ;  /* 0x00000033ff097e24 */ /* 0x000fc6000f8e00ff */
[----:B------:R-:W-:-:S04]  /*8f70*/  SHF.R.U32.HI R0, RZ, 0x4, R0 ;  /* 0x00000004ff007819 */ /* 0x000fc80000011600 */
[----:B------:R-:W-:-:S04]  /*8f80*/  LOP3.LUT R0, R0, 0x3fff, RZ, 0xc0, !PT ;  /* 0x00003fff00007812 */ /* 0x000fc800078ec0ff */
[----:B------:R-:W-:Y:S01]  /*8f90*/  LOP3.LUT R0, R0, 0x10000, RZ, 0xfc, !PT ;  /* 0x0001000000007812 */ /* 0x000fe200078efcff */
[----:B-1----:R-:W-:Y:S06]  /*8fa0*/  @P1 BRA `(.L_x_165) ;  /* 0x0000000000081947 */ /* 0x002fec0003800000 */
[----:B------:R-:W1:Y:S02]  /*8fb0*/  SYNCS.PHASECHK.TRANS64.TRYWAIT P1, [R20+URZ+0x2e850], R3 ;  /* 0x02e85003140075a7 */ /* 0x000e64000802017f */
[----:B-1----:R-:W-:Y:S05]  /*8fc0*/  @!P1 BRA `(.L_x_166) ;  /* 0x0000008800749947 */ /* 0x002fea0003800000 */
.L_x_165:
[----:B------:R-:W-:Y:S01]  /*8fd0*/  IMAD R8, R9, 0x700, R0 ;  /* 0x0000070009087824 */ /* 0x000fe200078e0200 */
[----:B------:R-:W-:Y:S05]  /*8fe0*/  WARPSYNC.ALL ;  /* 0x0000000000007948 */ /* 0x000fea0003800000 */
[----:B------:R-:W-:Y:S01]  /*8ff0*/  IMAD.MOV.U32 R9, RZ, RZ, -0x3ffffff0 ;  /* 0xc0000010ff097424 */ /* 0x000fe200078e00ff */
[C---:B------:R-:W-:Y:S01]  /*9000*/  R2UR UR6, R8.reuse ;  /* 0x00000000080672ca */ /* 0x040fe200000e0000 */
[----:B------:R-:W-:Y:S01]  /*9010*/  WARPGROUP.ARRIVE ;  /* 0x00000000000079c5 */ /* 0x000fe20000000000 */
[----:B------:R-:W-:Y:S01]  /*9020*/  VIADD R10, R8, 0x100 ;  /* 0x00000100080a7836 */ /* 0x000fe20000000000 */
[----:B------:R-:W-:Y:S01]  /*9030*/  ULDC.64 UR8, c[0x0][0x9a0] ;  /* 0x0002680000087ab9 */ /* 0x000fe20000000a00 */
[----:B------:R-:W-:Y:S01]  /*9040*/  R2UR UR7, R9 ;  /* 0x00000000090772ca */ /* 0x000fe200000e0000 */
[----:B------:R-:W-:Y:S01]  /*9050*/  IMAD.MOV.U32 R11, RZ, RZ, -0x3ffffff0 ;  /* 0xc0000010ff0b7424 */ /* 0x000fe200078e00ff */
[----:B------:R-:W-:Y:S01]  /*9060*/  UISETP.NE.U32.AND UP0, UPT, UR8, URZ, UPT ;  /* 0x0000003f0800728c */ /* 0x000fe2000bf05070 */
[----:B------:R-:W-:-:S03]  /*9070*/  IMAD.MOV.U32 R14, RZ, RZ, 0x3f800000 ;  /* 0x3f800000ff0e7424 */ /* 0x000fc600078e00ff */
[----:B------:R-:W-:-:S06]  /*9080*/  UISETP.NE.AND.EX UP0, UPT, UR9, URZ, UPT, UP0 ;  /* 0x0000003f0900728c */ /* 0x000fcc000bf05300 */
[----:B------:R-:W-:Y:S01]  /*9090*/  PLOP3.LUT P1, PT, PT, PT, UP0, 0x80, 0x0 ;  /* 0x000000000000781c */ /* 0x000fe20003f2f008 */
[----:B------:R-:W-:Y:S01]  /*90a0*/  QGMMA.64x128x32.F32.E4M3.E4M3 R24, R200, gdesc[UR4], R24, gsb0 ;  /* 0x01e00004c8187df3 */ /* 0x000fe20008000818 */
[----:B------:R-:W-:Y:S01]  /*90b0*/  R2UR UR6, R10 ;  /* 0x000000000a0672ca */ /* 0x000fe200000e0000 */
[----:B------:R-:W-:Y:S01]  /*90c0*/  VIADD R10, R8, 0x200 ;  /* 0x00000200080a7836 */ /* 0x000fe20000000000 */
[----:B------:R-:W-:Y:S01]  /*90d0*/  R2UR UR7, R11 ;  /* 0x000000000b0772ca */ /* 0x000fe200000e0000 */
[----:B------:R-:W-:Y:S01]  /*90e0*/  IMAD.MOV.U32 R11, RZ, RZ, -0x3ffffff0 ;  /* 0xc0000010ff0b7424 */ /* 0x000fe200078e00ff */
[----:B------:R-:W-:Y:S02]  /*90f0*/  @UP0 ULDC.64 UR10, c[0x0][0x9c8] ;  /* 0x00027200000a0ab9 */ /* 0x000fe40000000a00 */
[----:B------:R-:W-:Y:S01]  /*9100*/  @UP0 UIMAD.WIDE.U32 UR4, UR36, UR10, URZ ;  /* 0x0000000a240402a5 */ /* 0x000fe2000f8e003f */
[----:B------:R-:W-:Y:S02]  /*9110*/  WARPGROUP.DEPBAR.LE gsb0, 0x0 ;  /* 0x00008000000079c5 */ /* 0x000fe40000010000 */
[----:B------:R-:W-:-:S06]  /*9120*/  WARPGROUP.ARRIVE ;  /* 0x00000000000079c5 */ /* 0x000fcc0000000000 */
[----:B------:R-:W-:Y:S01]  /*9130*/  QGMMA.64x128x32.F32.E4M3.E4M3 R24, R204, gdesc[UR4], R24, gsb0 ;  /* 0x01e00004cc187df3 */ /* 0x000fe20008000818 */
[----:B------:R-:W-:Y:S01]  /*9140*/  R2UR UR6, R10 ;  /* 0x000000000a0672ca */ /* 0x000fe200000e0000 */
[----:B------:R-:W-:Y:S01]  /*9150*/  VIADD R10, R8, 0x300 ;  /* 0x00000300080a7836 */ /* 0x000fe20000000000 */
[----:B------:R-:W-:Y:S01]  /*9160*/  R2UR UR7, R11 ;  /* 0x000000000b0772ca */ /* 0x000fe200000e0000 */
[----:B------:R-:W-:Y:S01]  /*9170*/  IMAD.MOV.U32 R11, RZ, RZ, -0x3ffffff0 ;  /* 0xc0000010ff0b7424 */ /* 0x000fe200078e00ff */
[----:B------:R-:W-:Y:S02]  /*9180*/  WARPGROUP.DEPBAR.LE gsb0, 0x0 ;  /* 0x00008000000079c5 */ /* 0x000fe40000010000 */
[----:B------:R-:W-:-:S09]  /*9190*/  WARPGROUP.ARRIVE ;  /* 0x00000000000079c5 */ /* 0x000fd20000000000 */
        /* <DEDUP_REMOVED lines=8> */
[----:B------:R-:W-:Y:S02]  /*9220*/  @UP0 UIMAD UR6, UR37, UR10, URZ ;  /* 0x0000000a250602a4 */ /* 0x000fe4000f8e023f */
[----:B------:R-:W-:Y:S02]  /*9230*/  @UP0 USHF.R.S32.HI UR7, URZ, 0x1f, UR46 ;  /* 0x0000001f3f070899 */ /* 0x000fe4000801142e */
[----:B------:R-:W-:-:S03]  /*9240*/  @UP0 UIMAD UR6, UR36, UR11, UR6 ;  /* 0x0000000b240602a4 */ /* 0x000fc6000f8e0206 */
[----:B------:R-:W-:Y:S01]  /*9250*/  @UP0 ULDC.64 UR10, c[0x0][0x9d0] ;  /* 0x00027400000a0ab9 */ /* 0x000fe20000000a00 */
[----:B------:R-:W-:Y:S02]  /*9260*/  @UP0 UIADD3 UR5, UR5, UR6, URZ ;  /* 0x0000000605050290 */ /* 0x000fe4000fffe03f */
[----:B------:R-:W-:Y:S02]  /*9270*/  @UP0 UIMAD UR6, UR7, UR10, URZ ;  /* 0x0000000a070602a4 */ /* 0x000fe4000f8e023f */
[----:B------:R-:W-:Y:S02]  /*9280*/  @UP0 UIMAD.WIDE.U32 UR4, UR46, UR10, UR4 ;  /* 0x0000000a2e0402a5 */ /* 0x000fe4000f8e0004 */
[----:B------:R-:W-:-:S04]  /*9290*/  @UP0 UIMAD UR6, UR46, UR11, UR6 ;  /* 0x0000000b2e0602a4 */ /* 0x000fc8000f8e0206 */
[----:B------:R-:W-:Y:S02]  /*92a0*/  @UP0 UIADD3 UR5, UR5, UR6, URZ ;  /* 0x0000000605050290 */ /* 0x000fe4000fffe03f */
[----:B------:R-:W-:Y:S01]  /*92b0*/  @UP0 ULEA UR6, UP1, UR4, UR8, 0x2 ;  /* 0x0000000804060291 */ /* 0x000fe2000f82103f */
[----:B------:R-:W-:-:S03]  /*92c0*/  R2UR UR7, R11 ;  /* 0x000000000b0772ca */ /* 0x000fc600000e0000 */
[----:B------:R-:W-:-:S03]  /*92d0*/  @UP0 ULEA.HI.X UR5, UR4, UR9, UR5, 0x2, UP1 ;  /* 0x0000000904050291 */ /* 0x000fc600088f1405 */
[----:B------:R-:W-:Y:S01]  /*92e0*/  @UP0 UMOV UR4, UR6 ;  /* 0x0000000600040c82 */ /* 0x000fe20008000000 */
[----:B------:R-:W-:Y:S01]  /*92f0*/  R2UR UR6, R10 ;  /* 0x000000000a0672ca */ /* 0x000fe200000e0000 */
[----:B------:R-:W-:Y:S02]  /*9300*/  IMAD.U32 R12, RZ, RZ, UR4 ;  /* 0x00000004ff0c7e24 */ /* 0x000fe4000f8e00ff */
[----:B------:R-:W-:-:S05]  /*9310*/  IMAD.U32 R13, RZ, RZ, UR5 ;  /* 0x00000005ff0d7e24 */ /* 0x000fca000f8e00ff */
[----:B------:R2:W3:Y:S01]  /*9320*/  @P1 LDG.E R14, desc[UR48][R12.64] ;  /* 0x000000300c0e1981 */ /* 0x0004e2000c1e1900 */
[----:B------:R-:W-:Y:S02]  /*9330*/  VIADD R10, R8, 0x500 ;  /* 0x00000500080a7836 */ /* 0x000fe40000000000 */
[----:B------:R-:W-:Y:S01]  /*9340*/  IMAD.MOV.U32 R11, RZ, RZ, -0x3ffffff0 ;  /* 0xc0000010ff0b7424 */ /* 0x000fe200078e00ff */
[----:B------:R-:W-:Y:S02]  /*9350*/  WARPGROUP.DEPBAR.LE gsb0, 0x0 ;  /* 0x00008000000079c5 */ /* 0x000fe40000010000 */
[----:B------:R-:W-:-:S06]  /*9360*/  WARPGROUP.ARRIVE ;  /* 0x00000000000079c5 */ /* 0x000fcc0000000000 */
[----:B------:R-:W-:Y:S01]  /*9370*/  QGMMA.64x128x32.F32.E4M3.E4M3 R24, R216, gdesc[UR4], R24, gsb0 ;  /* 0x01e00004d8187df3 */ /* 0x000fe20008000818 */
[----:B------:R-:W-:Y:S02]  /*9380*/  R2UR UR6, R10 ;  /* 0x000000000a0672ca */ /* 0x000fe400000e0000 */
[----:B------:R-:W-:Y:S01]  /*9390*/  R2UR UR7, R11 ;  /* 0x000000000b0772ca */ /* 0x000fe200000e0000 */
[----:B------:R-:W-:Y:S02]  /*93a0*/  VIADD R8, R8, 0x600 ;  /* 0x0000060008087836 */ /* 0x000fe40000000000 */
[----:B------:R-:W-:Y:S01]  /*93b0*/  IMAD.MOV.U32 R9, RZ, RZ, -0x3ffffff0 ;  /* 0xc0000010ff097424 */ /* 0x000fe200078e00ff */
[----:B01----:R-:W0:Y:S01]  /*93c0*/  SHFL.BFLY PT, R3, R6, 0x2, 0x1f ;  /* 0x0c401f0006037f89 */ /* 0x003e2200000e0000 */
[----:B------:R-:W-:Y:S02]  /*93d0*/  WARPGROUP.DEPBAR.LE gsb0, 0x0 ;  /* 0x00008000000079c5 */ /* 0x000fe40000010000 */
[----:B------:R-:W-:-:S06]  /*93e0*/  WARPGROUP.ARRIVE ;  /* 0x00000000000079c5 */ /* 0x000fcc0000000000 */
[----:B------:R-:W-:Y:S01]  /*93f0*/  QGMMA.64x128x32.F32.E4M3.E4M3 R24, R220, gdesc[UR4], R24, gsb0 ;  /* 0x01e00004dc187df3 */ /* 0x000fe20008000818 */
[----:B------:R-:W-:Y:S02]  /*9400*/  R2UR UR6, R8 ;  /* 0x00000000080672ca */ /* 0x000fe400000e0000 */
[----:B------:R-:W-:Y:S01]  /*9410*/  R2UR UR7, R9 ;  /* 0x00000000090772ca */ /* 0x000fe200000e0000 */
[----:B------:R-:W1:Y:S01]  /*9420*/  SHFL.BFLY PT, R8, R5, 0x2, 0x1f ;  /* 0x0c401f0005087f89 */ /* 0x000e6200000e0000 */
[----:B0-----:R-:W-:-:S05]  /*9430*/  FADD.FTZ R3, R3, R6 ;  /* 0x0000000603037221 */ /* 0x001fca0000010000 */
[----:B------:R-:W0:Y:S01]  /*9440*/  SHFL.BFLY PT, R0, R3, 0x1, 0x1f ;  /* 0x0c201f0003007f89 */ /* 0x000e2200000e0000 */
[----:B-1----:R-:W-:-:S05]  /*9450*/  FADD.FTZ R8, R8, R5 ;  /* 0x0000000508087221 */ /* 0x002fca0000010000 */
[----:B------:R-:W2:Y:S01]  /*9460*/  SHFL.BFLY PT, R9, R8, 0x1, 0x1f ;  /* 0x0c201f0008097f89 */ /* 0x000ea200000e0000 */
[----:B0-----:R-:W-:-:S05]  /*9470*/  FADD.FTZ R10, R3, R0 ;  /* 0x00000000030a7221 */ /* 0x001fca0000010000 */
[C---:B------:R-:W-:Y:S01]  /*9480*/  FSETP.NE.FTZ.AND P1, PT, R10.reuse, RZ, PT ;  /* 0x000000ff0a00720b */ /* 0x040fe20003f35000 */
[----:B------:R-:W-:Y:S01]  /*9490*/  FMUL.FTZ R6, R10, 0.00390625 ;  /* 0x3b8000000a067820 */ /* 0x000fe20000410000 */
[----:B------:R-:W-:-:S04]  /*94a0*/  IMAD.MOV.U32 R5, RZ, RZ, RZ ;  /* 0x000000ffff057224 */ /* 0x000fc800078e00ff */
[----:B------:R-:W-:Y:S01]  /*94b0*/  FSETP.NE.FTZ.AND P2, PT, R6, RZ, PT ;  /* 0x000000ff0600720b */ /* 0x000fe20003f55000 */
[----:B--2---:R-:W-:-:S04]  /*94c0*/  FADD.FTZ R12, R8, R9 ;  /* 0x00000009080c7221 */ /* 0x004fc80000010000 */
[----:B------:R-:W-:Y:S02]  /*94d0*/  FMUL.FTZ R13, R12, 0.00390625 ;  /* 0x3b8000000c0d7820 */ /* 0x000fe40000410000 */
[----:B------:R-:W-:Y:S03]  /*94e0*/  @P1 MUFU.RCP R5, R10 ;  /* 0x0000000a00051308 */ /* 0x000fe60000001000 */
[----:B------:R-:W-:Y:S01]  /*94f0*/  FSETP.NE.FTZ.AND P3, PT, R13, RZ, PT ;  /* 0x000000ff0d00720b */ /* 0x000fe20003f75000 */
[----:B------:R-:W-:Y:S02]  /*9500*/  WARPGROUP.DEPBAR.LE gsb0, 0x0 ;  /* 0x00008000000079c5 */ /* 0x000fe40000010000 */
[----:B------:R-:W-:-:S06]  /*9510*/  WARPGROUP.ARRIVE ;  /* 0x00000000000079c5 */ /* 0x000fcc0000000000 */
[----:B------:R-:W-:Y:S01]  /*9520*/  QGMMA.64x128x32.F32.E4M3.E4M3 R24, R224, gdesc[UR4], R24, gsb0 ;  /* 0x01e00004e0187df3 */ /* 0x000fe20008000818 */
[----:B------:R-:W-:Y:S01]  /*9530*/  FSETP.NE.FTZ.AND P1, PT, R12, RZ, PT ;  /* 0x000000ff0c00720b */ /* 0x000fe20003f35000 */
[----:B------:R-:W-:Y:S01]  /*9540*/  IMAD.MOV.U32 R11, RZ, RZ, RZ ;  /* 0x000000ffff0b7224 */ /* 0x000fe200078e00ff */
[----:B------:R-:W0:Y:S08]  /*9550*/  @P2 MUFU.LG2 R6, R6 ;  /* 0x0000000600062308 */ /* 0x000e300000000c00 */
[----:B------:R-:W1:Y:S08]  /*9560*/  @P3 MUFU.LG2 R8, R13 ;  /* 0x0000000d00083308 */ /* 0x000e700000000c00 */
[----:B------:R-:W2:Y:S01]  /*9570*/  @P1 MUFU.RCP R11, R12 ;  /* 0x0000000c000b1308 */ /* 0x000ea20000001000 */
        /* <DEDUP_REMOVED lines=10> */
[-C--:B---3--:R-:W-:Y:S01]  /*9620*/  FMUL.FTZ R7, R5, R14.reuse ;  /* 0x0000000e05077220 */ /* 0x088fe20000410000 */
[----:B--2---:R-:W-:Y:S01]  /*9630*/  FMUL.FTZ R4, R11, R14 ;  /* 0x0000000e0b047220 */ /* 0x004fe20000410000 */
[----:B------:R-:W-:-:S02]  /*9640*/  WARPGROUP.DEPBAR.LE gsb0, 0x0 ;  /* 0x00008000000079c5 */ /* 0x000fc40000010000 */
[----:B------:R-:W-:Y:S05]  /*9650*/  @!P0 BRA `(.L_x_167) ;  /* 0x0000000000048947 */ /* 0x000fea0003800000 */
[----:B------:R-:W-:Y:S01]  /*9660*/  BPT.TRAP 0x1 ;  /* 0x000000040000795c */ /* 0x000fe20000300000 */
.L_x_167:
[----:B------:R-:W-:Y:S01]  /*9670*/  VIADD R5, R20, 0x2e860 ;  /* 0x0002e86014057836 */ /* 0x000fe20000000000 */
[----:B------:R-:W-:Y:S01]  /*9680*/  UIADD3 UR51, UR51, 0x1, URZ ;  /* 0x0000000133337890 */ /* 0x000fe2000fffe03f */
[-C--:B------:R-:W-:Y:S01]  /*9690*/  FMUL.FTZ R99, R25, R7.reuse ;  /* 0x0000000719637220 */ /* 0x080fe20000410000 */
[-C--:B------:R-:W-:Y:S01]  /*96a0*/  FMUL.FTZ R100, R28, R7.reuse ;  /* 0x000000071c647220 */ /* 0x080fe20000410000 */
[-C--:B------:R-:W-:Y:S01]  /*96b0*/  FMUL.FTZ R98, R29, R7.reuse ;  /* 0x000000071d627220 */ /* 0x080fe20000410000 */
[----:B------:R-:W-:Y:S01]  /*96c0*/  PRMT R5, R2, 0x654, R5 ;  /* 0x0000065402057816 */ /* 0x000fe20000000005 */
[----:B------:R-:W-:Y:S01]  /*96d0*/  UISETP.NE.AND UP0, UPT, UR51, 0x2, UPT ;  /* 0x000000023300788c */ /* 0x000fe2000bf05270 */
[-C--:B------:R-:W-:Y:S01]  /*96e0*/  FMUL.FTZ R97, R32, R7.reuse ;  /* 0x0000000720617220 */ /* 0x080fe20000410000 */
[-C--:B------:R-:W-:Y:S01]  /*96f0*/  FMUL.FTZ R95, R33, R7.reuse ;  /* 0x00000007215f7220 */ /* 0x080fe20000410000 */
[----:B------:R0:W-:Y:S01]  /*9700*/  SYNCS.ARRIVE.TRANS64.RED.A1T0 RZ, [R5+URZ], RZ ;  /* 0x000000ff05ff79a7 */ /* 0x0001e2000810043f */
        /* <DEDUP_REMOVED lines=37> */
[----:B------:R-:W-:Y:S01]  /*9960*/  USEL UR4, URZ, 0x1, UP0 ;  /* 0x000000013f047887 */ /* 0x000fe20008000000 */
        /* <DEDUP_REMOVED lines=17> */
[----:B------:R-:W-:Y:S01]  /*9a80*/  PLOP3.LUT P0, PT, PT, PT, PT, 0x8, 0x0 ;  /* 0x000000000000781c */ /* 0x000fe20003f0e170 */
[-C--:B------:R-:W-:Y:S01]  /*9a90*/  FMUL.FTZ R13, R79, R4.reuse ;  /* 0x000000044f0d7220 */ /* 0x080fe20000410000 */
[-C--:B------:R-:W-:Y:S01]  /*9aa0*/  FMUL.FTZ R10, R82, R4.reuse ;  /* 0x00000004520a7220 */ /* 0x080fe20000410000 */
[-C--:B------:R-:W-:Y:S01]  /*9ab0*/  FMUL.FTZ R6, R83, R4.reuse ;  /* 0x0000000453067220 */ /* 0x080fe20000410000 */
[-C--:B------:R-:W-:Y:S01]  /*9ac0*/  FMUL.FTZ R9, R86, R4.reuse ;  /* 0x0000000456097220 */ /* 0x080fe20000410000 */
[----:B------:R-:W-:Y:S01]  /*9ad0*/  FMUL.FTZ R87, R87, R4 ;  /* 0x0000000457577220 */ /* 0x000fe20000410000 */
[----:B------:R-:W-:-:S02]  /*9ae0*/  UIADD3 UR44, UR44, 0x1, URZ ;  /* 0x000000012c2c7890 */ /* 0x000fc4000fffe03f */
[----:B------:R-:W-:Y:S02]  /*9af0*/  USEL UR51, UR51, URZ, UP0 ;  /* 0x0000003f33337287 */ /* 0x000fe40008000000 */
[----:B0-----:R-:W-:-:S12]  /*9b00*/  ULOP3.LUT UR43, UR43, UR4, URZ, 0x3c, !UPT ;  /* 0x000000042b2b7292 */ /* 0x001fd8000f8e3c3f */
.L_x_145:
[----:B------:R-:W0:Y:S01]  /*9b10*/  S2R R5, SR_CgaCtaId ;  /* 0x0000000000057919 */ /* 0x000e220000008800 */
[----:B------:R-:W-:Y:S01]  /*9b20*/  MOV R2, 0x400 ;  /* 0x0000040000027802 */ /* 0x000fe20000000f00 */
[----:B------:R-:W-:Y:S01]  /*9b30*/  BSSY B0, `(.L_x_168) ;  /* 0x000027e000007945 */ /* 0x000fe20003800000 */
[----:B------:R-:W-:Y:S02]  /*9b40*/  BAR.SYNC.DEFER_BLOCKING 0x5, 0x180 ;  /* 0x0146000000007b1d */ /* 0x000fe40000010000 */
[----:B0-----:R-:W-:-:S05]  /*9b50*/  LEA R2, R5, R2, 0x18 ;  /* 0x0000000205027211 */ /* 0x001fca00078ec0ff */
[----:B------:R-:W0:Y:S02]  /*9b60*/  LDS.128 R44, [R2+0x2e8d0] ;  /* 0x02e8d000022c7984 */ /* 0x000e240000000c00 */
[----:B0-----:R-:W-:Y:S02]  /*9b70*/  R2UR UR5, R45 ;  /* 0x000000002d0572ca */ /* 0x001fe400000e0000 */
[----:B------:R-:W-:Y:S01]  /*9b80*/  R2UR UR46, R46 ;  /* 0x000000002e2e72ca */ /* 0x000fe200000e0000 */
[----:B------:R-:W-:Y:S06]  /*9b90*/  BAR.ARV 0x4, 0x180 ;  /* 0x0106000000007b1d */ /* 0x000fec0000002000 */
[----:B------:R-:W-:Y:S08]  /*9ba0*/  @P0 BRA `(.L_x_169) ;  /* 0x0000001800f00947 */ /* 0x000ff00003800000 */
[----:B------:R-:W0:Y:S01]  /*9bb0*/  S2R R51, SR_TID.X ;  /* 0x0000000000337919 */ /* 0x000e220000002100 */
[----:B------:R-:W-:Y:S01]  /*9bc0*/  ULDC.64 UR6, c[0x4][0x38] ;  /* 0x01000e0000067ab9 */ /* 0x000fe20000000a00 */
[----:B0-----:R-:W-:-:S05]  /*9bd0*/  IMAD.SHL.U32 R4, R51, 0x4, RZ ;  /* 0x0000000433047824 */ /* 0x001fca00078e00ff */
[----:B------:R-:W-:-:S04]  /*9be0*/  LOP3.LUT R4, R4, 0xc, RZ, 0xc0, !PT ;  /* 0x0000000c04047812 */ /* 0x000fc800078ec0ff */
[----:B------:R-:W-:-:S05]  /*9bf0*/  IADD3 R4, P0, R4, UR6, RZ ;  /* 0x0000000604047c10 */ /* 0x000fca000ff1e0ff */
[----:B------:R-:W-:Y:S01]  /*9c00*/  IMAD.X R5, RZ, RZ, UR7, P0 ;  /* 0x00000007ff057e24 */ /* 0x000fe200080e06ff */
[----:B------:R-:W-:Y:S02]  /*9c10*/  F2FP.BF16.F32.PACK_AB R11, R11, R12 ;  /* 0x0000000c0b0b723e */ /* 0x000fe400000010ff */
[----:B------:R-:W-:Y:S02]  /*9c20*/  F2FP.BF16.F32.PACK_AB R8, R7, R8 ;  /* 0x000000080708723e */ /* 0x000fe400000010ff */
[----:B------:R-:W-:Y:S01]  /*9c30*/  F2FP.BF16.F32.PACK_AB R60, R60, R61 ;  /* 0x0000003d3c3c723e */ /* 0x000fe200000010ff */
[----:B------:R0:W2:Y:S01]  /*9c40*/  LDG.E.CONSTANT R44, desc[UR48][R4.64] ;  /* 0x00000030042c7981 */ /* 0x0000a2000c1e9900 */
[----:B------:R-:W-:Y:S01]  /*9c50*/  F2FP.BF16.F32.PACK_AB R10, R9, R10 ;  /* 0x0000000a090a723e */ /* 0x000fe200000010ff */
[----:B------:R-:W-:Y:S01]  /*9c60*/  USHF.L.U32 UR8, UR36, 0x2, URZ ;  /* 0x0000000224087899 */ /* 0x000fe2000800063f */
[----:B------:R-:W-:Y:S01]  /*9c70*/  F2FP.BF16.F32.PACK_AB R52, R52, R89 ;  /* 0x000000593434723e */ /* 0x000fe200000010ff */
[----:B------:R-:W-:Y:S01]  /*9c80*/  ULDC.64 UR6, c[0x0][0xc00] ;  /* 0x0003000000067ab9 */ /* 0x000fe20000000a00 */
[----:B------:R-:W-:Y:S01]  /*9c90*/  F2FP.BF16.F32.PACK_AB R87, R87, R6 ;  /* 0x000000065757723e */ /* 0x000fe200000010ff */
[----:B------:R-:W-:Y:S01]  /*9ca0*/  USHF.L.U64.HI UR9, UR36, 0x2, UR37 ;  /* 0x0000000224097899 */ /* 0x000fe20008010225 */
[----:B------:R-:W-:Y:S01]  /*9cb0*/  F2FP.BF16.F32.PACK_AB R92, R92, R93 ;  /* 0x0000005d5c5c723e */ /* 0x000fe200000010ff */
[----:B------:R-:W-:Y:S01]  /*9cc0*/  UIADD3 UR4, UP1, UR8, UR6, URZ ;  /* 0x0000000608047290 */ /* 0x000fe2000ff3e03f */
[----:B------:R-:W-:Y:S01]  /*9cd0*/  F2FP.BF16.F32.PACK_AB R100, R100, R101 ;  /* 0x000000656464723e */ /* 0x000fe200000010ff */
[----:B0-----:R-:W0:Y:S01]  /*9ce0*/  S2R R5, SR_SWINHI ;  /* 0x0000000000057919 */ /* 0x001e220000002f00 */
[----:B------:R-:W-:Y:S01]  /*9cf0*/  LOP3.LUT P0, R4, R51, 0x3, RZ, 0xc0, !PT ;  /* 0x0000000333047812 */ /* 0x000fe2000780c0ff */
[----:B------:R-:W-:Y:S01]  /*9d00*/  UISETP.NE.U32.AND UP0, UPT, UR6, URZ, UPT ;  /* 0x0000003f0600728c */ /* 0x000fe2000bf05070 */
[----:B------:R-:W-:Y:S01]  /*9d10*/  F2FP.BF16.F32.PACK_AB R96, R96, R97 ;  /* 0x000000616060723e */ /* 0x000fe200000010ff */
[----:B------:R-:W-:Y:S01]  /*9d20*/  UIADD3.X UR6, UR9, UR7, URZ, UP1, !UPT ;  /* 0x0000000709067290 */ /* 0x000fe20008ffe43f */
[----:B------:R-:W-:Y:S01]  /*9d30*/  ISETP.EQ.OR P0, PT, R4, 0x3, !P0 ;  /* 0x000000030400780c */ /* 0x000fe20004702670 */
[----:B------:R-:W-:Y:S01]  /*9d40*/  UISETP.NE.AND.EX UP0, UPT, UR7, URZ, UPT, UP0 ;  /* 0x0000003f0700728c */ /* 0x000fe2000bf05300 */
[----:B------:R-:W-:-:S02]  /*9d50*/  F2FP.BF16.F32.PACK_AB R27, R26, R27 ;  /* 0x0000001b1a1b723e */ /* 0x000fc400000010ff */
[----:B------:R-:W-:Y:S02]  /*9d60*/  SEL R59, R11, R8, P0 ;  /* 0x000000080b3b7207 */ /* 0x000fe40000000000 */
[----:B------:R-:W-:Y:S02]  /*9d70*/  SEL R61, R8, R11, P0 ;  /* 0x0000000b083d7207 */ /* 0x000fe40000000000 */
[----:B------:R-:W-:Y:S02]  /*9d80*/  SEL R85, R10, R87, P0 ;  /* 0x000000570a557207 */ /* 0x000fe40000000000 */
[----:B------:R-:W-:Y:S02]  /*9d90*/  SEL R87, R87, R10, P0 ;  /* 0x0000000a57577207 */ /* 0x000fe40000000000 */
[----:B------:R-:W-:Y:S02]  /*9da0*/  F2FP.BF16.F32.PACK_AB R21, R21, R24 ;  /* 0x000000181515723e */ /* 0x000fe400000010ff */
[----:B------:R-:W-:-:S02]  /*9db0*/  F2FP.BF16.F32.PACK_AB R25, R25, R28 ;  /* 0x0000001c1919723e */ /* 0x000fc400000010ff */
[----:B------:R-:W-:Y:S02]  /*9dc0*/  F2FP.BF16.F32.PACK_AB R14, R13, R14 ;  /* 0x0000000e0d0e723e */ /* 0x000fe400000010ff */
[----:B------:R-:W-:Y:S02]  /*9dd0*/  F2FP.BF16.F32.PACK_AB R20, R15, R20 ;  /* 0x000000140f14723e */ /* 0x000fe400000010ff */
[----:B------:R-:W-:Y:S02]  /*9de0*/  F2FP.BF16.F32.PACK_AB R57, R56, R57 ;  /* 0x000000393839723e */ /* 0x000fe400000010ff */
[----:B------:R-:W-:Y:S02]  /*9df0*/  SEL R81, R21, R14, P0 ;  /* 0x0000000e15517207 */ /* 0x000fe40000000000 */
[----:B------:R-:W-:Y:S02]  /*9e00*/  SEL R83, R14, R21, P0 ;  /* 0x000000150e537207 */ /* 0x000fe40000000000 */
[----:B------:R-:W-:-:S02]  /*9e10*/  F2FP.BF16.F32.PACK_AB R99, R98, R99 ;  /* 0x000000636263723e */ /* 0x000fc400000010ff */
[----:B------:R-:W-:Y:S02]  /*9e20*/  MOV R8, R2 ;  /* 0x0000000200087202 */ /* 0x000fe40000000f00 */
[----:B0-----:R-:W-:Y:S02]  /*9e30*/  MOV R9, R5 ;  /* 0x0000000500097202 */ /* 0x001fe40000000f00 */
[----:B------:R-:W-:Y:S02]  /*9e40*/  F2FP.BF16.F32.PACK_AB R50, R50, R53 ;  /* 0x000000353232723e */ /* 0x000fe400000010ff */
[----:B------:R-:W-:Y:S01]  /*9e50*/  F2FP.BF16.F32.PACK_AB R68, R68, R69 ;  /* 0x000000454444723e */ /* 0x000fe200000010ff */
[----:B------:R-:W-:Y:S01]  /*9e60*/  IMAD.WIDE R4, R232, 0x2, R8 ;  /* 0x00000002e8047825 */ /* 0x000fe200078e0208 */
[----:B------:R-:W-:Y:S02]  /*9e70*/  SEL R53, R25, R20, P0 ;  /* 0x0000001419357207 */ /* 0x000fe40000000000 */
[----:B------:R-:W-:-:S02]  /*9e80*/  SEL R55, R20, R25, P0 ;  /* 0x0000001914377207 */ /* 0x000fc40000000000 */
[C---:B------:R-:W-:Y:S02]  /*9e90*/  IADD3 R89, P6, R4.reuse, 0x20, RZ ;  /* 0x0000002004597810 */ /* 0x040fe40007fde0ff */
[----:B------:R-:W-:Y:S02]  /*9ea0*/  IADD3 R93, P1, R4, 0x40, RZ ;  /* 0x00000040045d7810 */ /* 0x000fe40007f3e0ff */
[----:B------:R-:W-:Y:S02]  /*9eb0*/  LOP3.LUT R6, R89, 0x380, RZ, 0xc0, !PT ;  /* 0x0000038059067812 */ /* 0x000fe400078ec0ff */
[----:B------:R-:W-:Y:S01]  /*9ec0*/  LOP3.LUT R10, R93, 0x380, RZ, 0xc0, !PT ;  /* 0x000003805d0a7812 */ /* 0x000fe200078ec0ff */
[----:B------:R-:W-:Y:S01]  /*9ed0*/  IMAD.X R25, RZ, RZ, R5, P1 ;  /* 0x000000ffff197224 */ /* 0x000fe200008e0605 */
[----:B------:R-:W-:Y:S02]  /*9ee0*/  SHF.R.U64 R6, R6, 0x3, RZ ;  /* 0x0000000306067819 */ /* 0x000fe400000012ff */
[----:B------:R-:W-:-:S02]  /*9ef0*/  IADD3 R101, P3, R4, 0x4000, RZ ;  /* 0x0000400004657810 */ /* 0x000fc40007f7e0ff */
[----:B------:R-:W-:Y:S02]  /*9f00*/  IADD3 R97, P2, R4, 0x60, RZ ;  /* 0x0000006004617810 */ /* 0x000fe40007f5e0ff */
[----:B------:R-:W-:Y:S01]  /*9f10*/  SHF.R.U64 R10, R10, 0x3, RZ ;  /* 0x000000030a0a7819 */ /* 0x000fe200000012ff */
[--C-:B------:R-:W-:Y:S01]  /*9f20*/  IMAD.X R15, RZ, RZ, R5.reuse, P3 ;  /* 0x000000ffff0f7224 */ /* 0x100fe200018e0605 */
[----:B------:R-:W-:Y:S01]  /*9f30*/  IADD3 R103, P4, R4, 0x4020, RZ ;  /* 0x0000402004677810 */ /* 0x000fe20007f9e0ff */
[--C-:B------:R-:W-:Y:S01]  /*9f40*/  IMAD.X R21, RZ, RZ, R5.reuse, P2 ;  /* 0x000000ffff157224 */ /* 0x100fe200010e0605 */
[----:B------:R-:W-:Y:S02]  /*9f50*/  LOP3.LUT R26, R6, R89, RZ, 0x3c, !PT ;  /* 0x00000059061a7212 */ /* 0x000fe400078e3cff */
[----:B------:R-:W-:Y:S01]  /*9f60*/  IADD3 R105, P5, R4, 0x4040, RZ ;  /* 0x0000404004697810 */ /* 0x000fe20007fbe0ff */
[----:B------:R-:W-:Y:S01]  /*9f70*/  IMAD.X R13, RZ, RZ, R5, P4 ;  /* 0x000000ffff0d7224 */ /* 0x000fe200020e0605 */
[----:B------:R-:W-:-:S02]  /*9f80*/  LOP3.LUT R6, R101, 0x380, RZ, 0xc0, !PT ;  /* 0x0000038065067812 */ /* 0x000fc400078ec0ff */
[----:B------:R-:W-:Y:S01]  /*9f90*/  LOP3.LUT R12, R97, 0x380, RZ, 0xc0, !PT ;  /* 0x00000380610c7812 */ /* 0x000fe200078ec0ff */
[----:B------:R-:W-:Y:S01]  /*9fa0*/  IMAD.X R11, RZ, RZ, R5, P5 ;  /* 0x000000ffff0b7224 */ /* 0x000fe200028e0605 */
[----:B------:R-:W-:Y:S02]  /*9fb0*/  LOP3.LUT R24, R10, R93, RZ, 0x3c, !PT ;  /* 0x0000005d0a187212 */ /* 0x000fe400078e3cff */
[----:B------:R-:W-:Y:S02]  /*9fc0*/  LOP3.LUT R10, R103, 0x380, RZ, 0xc0, !PT ;  /* 0x00000380670a7812 */ /* 0x000fe400078ec0ff */
[----:B------:R-:W-:Y:S02]  /*9fd0*/  LOP3.LUT R28, R105, 0x380, RZ, 0xc0, !PT ;  /* 0x00000380691c7812 */ /* 0x000fe400078ec0ff */
[----:B------:R-:W-:Y:S02]  /*9fe0*/  SHF.R.U64 R6, R6, 0x3, RZ ;  /* 0x0000000306067819 */ /* 0x000fe400000012ff */
[----:B------:R-:W-:-:S02]  /*9ff0*/  SHF.R.U64 R12, R12, 0x3, RZ ;  /* 0x000000030c0c7819 */ /* 0x000fc400000012ff */
[----:B------:R-:W-:Y:S02]  /*a000*/  SHF.R.U64 R10, R10, 0x3, RZ ;  /* 0x000000030a0a7819 */ /* 0x000fe400000012ff */
[----:B------:R-:W-:Y:S02]  /*a010*/  SHF.R.U64 R28, R28, 0x3, RZ ;  /* 0x000000031c1c7819 */ /* 0x000fe400000012ff */
[----:B------:R-:W-:Y:S02]  /*a020*/  LOP3.LUT R14, R6, R101, RZ, 0x3c, !PT ;  /* 0x00000065060e7212 */ /* 0x000fe400078e3cff */
[----:B------:R-:W-:Y:S02]  /*a030*/  SEL R69, R60, R57, P0 ;  /* 0x000000393c457207 */ /* 0x000fe40000000000 */
[----:B------:R-:W-:Y:S02]  /*a040*/  LOP3.LUT R20, R12, R97, RZ, 0x3c, !PT ;  /* 0x000000610c147212 */ /* 0x000fe400078e3cff */
[----:B------:R-:W-:-:S02]  /*a050*/  F2FP.BF16.F32.PACK_AB R32, R29, R32 ;  /* 0x000000201d20723e */ /* 0x000fc400000010ff */
[----:B------:R-:W-:Y:S02]  /*a060*/  SEL R57, R57, R60, P0 ;  /* 0x0000003c39397207 */ /* 0x000fe40000000000 */
[----:B------:R-:W-:Y:S02]  /*a070*/  LOP3.LUT R12, R10, R103, RZ, 0x3c, !PT ;  /* 0x000000670a0c7212 */ /* 0x000fe400078e3cff */
[----:B------:R-:W-:Y:S02]  /*a080*/  SEL R29, R100, R99, P0 ;  /* 0x00000063641d7207 */ /* 0x000fe40000000000 */
[----:B------:R-:W-:Y:S02]  /*a090*/  LOP3.LUT R10, R28, R105, RZ, 0x3c, !PT ;  /* 0x000000691c0a7212 */ /* 0x000fe400078e3cff */
[----:B------:R-:W-:Y:S02]  /*a0a0*/  MOV R60, R14 ;  /* 0x0000000e003c7202 */ /* 0x000fe40000000f00 */
[----:B------:R-:W-:-:S02]  /*a0b0*/  SEL R99, R99, R100, P0 ;  /* 0x0000006463637207 */ /* 0x000fc40000000000 */
[----:B------:R-:W-:Y:S02]  /*a0c0*/  MOV R62, R20 ;  /* 0x00000014003e7202 */ /* 0x000fe40000000f00 */
[----:B------:R-:W-:Y:S02]  /*a0d0*/  MOV R21, R10 ;  /* 0x0000000a00157202 */ /* 0x000fe40000000f00 */
[----:B------:R-:W-:Y:S02]  /*a0e0*/  F2FP.BF16.F32.PACK_AB R30, R30, R31 ;  /* 0x0000001f1e1e723e */ /* 0x000fe400000010ff */
[----:B------:R-:W-:Y:S02]  /*a0f0*/  F2FP.BF16.F32.PACK_AB R76, R76, R77 ;  /* 0x0000004d4c4c723e */ /* 0x000fe400000010ff */
[----:B------:R-:W-:Y:S02]  /*a100*/  SEL R77, R30, R27, P0 ;  /* 0x0000001b1e4d7207 */ /* 0x000fe40000000000 */
[----:B------:R-:W-:Y:S01]  /*a110*/  SEL R79, R27, R30, P0 ;  /* 0x0000001e1b4f7207 */ /* 0x000fe20000000000 */
[----:B------:R-:W-:Y:S01]  /*a120*/  IMAD.X R27, RZ, RZ, R5, P6 ;  /* 0x000000ffff1b7224 */ /* 0x000fe200030e0605 */
[----:B------:R-:W-:-:S02]  /*a130*/  IADD3 R107, P6, R4, 0x4060, RZ ;  /* 0x00004060046b7810 */ /* 0x000fc40007fde0ff */
[----:B------:R-:W-:Y:S02]  /*a140*/  LOP3.LUT R7, R4, 0x380, RZ, 0xc0, !PT ;  /* 0x0000038004077812 */ /* 0x000fe400078ec0ff */
[----:B------:R-:W-:Y:S02]  /*a150*/  F2FP.BF16.F32.PACK_AB R73, R72, R73 ;  /* 0x000000494849723e */ /* 0x000fe400000010ff */
[----:B------:R-:W-:Y:S02]  /*a160*/  LOP3.LUT R30, R107, 0x380, RZ, 0xc0, !PT ;  /* 0x000003806b1e7812 */ /* 0x000fe400078ec0ff */
[----:B------:R-:W-:Y:S02]  /*a170*/  F2FP.BF16.F32.PACK_AB R95, R94, R95 ;  /* 0x0000005f5e5f723e */ /* 0x000fe400000010ff */
[----:B------:R-:W-:Y:S02]  /*a180*/  F2FP.BF16.F32.PACK_AB R65, R64, R65 ;  /* 0x000000414041723e */ /* 0x000fe400000010ff */
[----:B------:R-:W-:-:S02]  /*a190*/  F2FP.BF16.F32.PACK_AB R91, R90, R91 ;  /* 0x0000005b5a5b723e */ /* 0x000fc400000010ff */
[----:B------:R-:W-:Y:S02]  /*a1a0*/  F2FP.BF16.F32.PACK_AB R49, R49, R88 ;  /* 0x000000583131723e */ /* 0x000fe400000010ff */
[----:B------:R-:W-:Y:S02]  /*a1b0*/  SHF.R.U64 R7, R7, 0x3, RZ ;  /* 0x0000000307077819 */ /* 0x000fe400000012ff */
[----:B------:R-:W-:Y:S02]  /*a1c0*/  F2FP.BF16.F32.PACK_AB R43, R42, R43 ;  /* 0x0000002b2a2b723e */ /* 0x000fe400000010ff */
[----:B------:R-:W-:Y:S02]  /*a1d0*/  F2FP.BF16.F32.PACK_AB R41, R41, R48 ;  /* 0x000000302929723e */ /* 0x000fe400000010ff */
[----:B------:R-:W-:Y:S02]  /*a1e0*/  F2FP.BF16.F32.PACK_AB R38, R38, R39 ;  /* 0x000000272626723e */ /* 0x000fe400000010ff */
[----:B------:R-:W-:-:S02]  /*a1f0*/  F2FP.BF16.F32.PACK_AB R40, R37, R40 ;  /* 0x000000282528723e */ /* 0x000fc400000010ff */
[----:B------:R-:W-:Y:S02]  /*a200*/  F2FP.BF16.F32.PACK_AB R35, R34, R35 ;  /* 0x000000232223723e */ /* 0x000fe400000010ff */
[----:B------:R-:W-:Y:S02]  /*a210*/  F2FP.BF16.F32.PACK_AB R33, R33, R36 ;  /* 0x000000242121723e */ /* 0x000fe400000010ff */
[----:B------:R-:W-:Y:S02]  /*a220*/  SEL R63, R76, R73, P0 ;  /* 0x000000494c3f7207 */ /* 0x000fe40000000000 */
[----:B------:R-:W-:Y:S02]  /*a230*/  SHF.R.U64 R30, R30, 0x3, RZ ;  /* 0x000000031e1e7819 */ /* 0x000fe400000012ff */
[----:B------:R-:W-:Y:S02]  /*a240*/  SEL R31, R96, R95, P0 ;  /* 0x0000005f601f7207 */ /* 0x000fe40000000000 */
[----:B------:R-:W-:-:S02]  /*a250*/  SEL R73, R73, R76, P0 ;  /* 0x0000004c49497207 */ /* 0x000fc40000000000 */
[----:B------:R-:W-:Y:S02]  /*a260*/  SEL R67, R68, R65, P0 ;  /* 0x0000004144437207 */ /* 0x000fe40000000000 */
[----:B------:R-:W-:Y:S02]  /*a270*/  SEL R95, R95, R96, P0 ;  /* 0x000000605f5f7207 */ /* 0x000fe40000000000 */
[----:B------:R-:W-:Y:S02]  /*a280*/  SEL R37, R92, R91, P0 ;  /* 0x0000005b5c257207 */ /* 0x000fe40000000000 */
[----:B------:R-:W-:Y:S02]  /*a290*/  SEL R39, R52, R49, P0 ;  /* 0x0000003134277207 */ /* 0x000fe40000000000 */
[----:B------:R-:W-:Y:S02]  /*a2a0*/  SEL R65, R65, R68, P0 ;  /* 0x0000004441417207 */ /* 0x000fe40000000000 */
[----:B------:R-:W-:Y:S01]  /*a2b0*/  LOP3.LUT R4, R7, R4, RZ, 0x3c, !PT ;  /* 0x0000000407047212 */ /* 0x000fe200078e3cff */
[----:B------:R-:W-:Y:S01]  /*a2c0*/  IMAD.X R7, RZ, RZ, R5, P6 ;  /* 0x000000ffff077224 */ /* 0x000fe200030e0605 */
[----:B------:R-:W-:-:S02]  /*a2d0*/  SEL R91, R91, R92, P0 ;  /* 0x0000005c5b5b7207 */ /* 0x000fc40000000000 */
[----:B------:R-:W-:Y:S02]  /*a2e0*/  SEL R49, R49, R52, P0 ;  /* 0x0000003431317207 */ /* 0x000fe40000000000 */
[----:B------:R-:W-:Y:S02]  /*a2f0*/  SEL R45, R41, R40, P0 ;  /* 0x00000028292d7207 */ /* 0x000fe40000000000 */
[----:B------:R-:W-:Y:S02]  /*a300*/  SEL R51, R33, R32, P0 ;  /* 0x0000002021337207 */ /* 0x000fe40000000000 */
[----:B------:R-:W-:Y:S02]  /*a310*/  SEL R71, R50, R43, P0 ;  /* 0x0000002b32477207 */ /* 0x000fe40000000000 */
[----:B------:R-:W-:Y:S02]  /*a320*/  SEL R75, R38, R35, P0 ;  /* 0x00000023264b7207 */ /* 0x000fe40000000000 */
[----:B------:R-:W-:-:S02]  /*a330*/  SEL R43, R43, R50, P0 ;  /* 0x000000322b2b7207 */ /* 0x000fc40000000000 */
[----:B------:R-:W-:Y:S02]  /*a340*/  LOP3.LUT R6, R30, R107, RZ, 0x3c, !PT ;  /* 0x0000006b1e067212 */ /* 0x000fe400078e3cff */
[----:B------:R-:W-:Y:S02]  /*a350*/  SEL R41, R40, R41, P0 ;  /* 0x0000002928297207 */ /* 0x000fe40000000000 */
[----:B------:R-:W-:Y:S02]  /*a360*/  SEL R33, R32, R33, P0 ;  /* 0x0000002120217207 */ /* 0x000fe40000000000 */
[----:B------:R-:W-:Y:S02]  /*a370*/  SEL R35, R35, R38, P0 ;  /* 0x0000002623237207 */ /* 0x000fe40000000000 */
[----:B------:R-:W-:Y:S02]  /*a380*/  MOV R64, R24 ;  /* 0x0000001800407202 */ /* 0x000fe40000000f00 */
[----:B------:R-:W-:-:S02]  /*a390*/  MOV R58, R12 ;  /* 0x0000000c003a7202 */ /* 0x000fc40000000f00 */
[----:B------:R-:W-:Y:S02]  /*a3a0*/  MOV R68, R4 ;  /* 0x0000000400447202 */ /* 0x000fe40000000f00 */
[----:B------:R-:W-:Y:S02]  /*a3b0*/  MOV R11, R6 ;  /* 0x00000006000b7202 */ /* 0x000fe40000000f00 */
[----:B------:R-:W-:Y:S02]  /*a3c0*/  MOV R66, R26 ;  /* 0x0000001a00427202 */ /* 0x000fe40000000f00 */
[----:B------:R-:W-:Y:S02]  /*a3d0*/  PLOP3.LUT P2, PT, PT, PT, UP0, 0x80, 0x0 ;  /* 0x000000000000781c */ /* 0x000fe40003f4f008 */
[----:B--2---:R-:W-:Y:S01]  /*a3e0*/  LOP3.LUT R14, R44, 0x2, RZ, 0x3c, !PT ;  /* 0x000000022c0e7812 */ /* 0x004fe200078e3cff */
[----:B------:R-:W-:Y:S04]  /*a3f0*/  SHFL.IDX PT, R29, R29, R44, 0x1c1f ;  /* 0x001c1f2c1d1d7589 */ /* 0x000fe800000e0000 */
[----:B------:R-:W0:Y:S04]  /*a400*/  SHFL.IDX PT, R10, R99, R14, 0x1c1f ;  /* 0x001c1f0e630a7589 */ /* 0x000e2800000e0000 */
[----:B------:R-:W-:Y:S04]  /*a410*/  SHFL.IDX PT, R63, R63, R44, 0x1c1f ;  /* 0x001c1f2c3f3f7589 */ /* 0x000fe800000e0000 */
[----:B------:R-:W1:Y:S04]  /*a420*/  SHFL.IDX PT, R24, R73, R14, 0x1c1f ;  /* 0x001c1f0e49187589 */ /* 0x000e6800000e0000 */
[----:B------:R-:W-:Y:S04]  /*a430*/  SHFL.IDX PT, R31, R31, R44, 0x1c1f ;  /* 0x001c1f2c1f1f7589 */ /* 0x000fe800000e0000 */
[----:B------:R-:W-:Y:S04]  /*a440*/  SHFL.IDX PT, R67, R67, R44, 0x1c1f ;  /* 0x001c1f2c43437589 */ /* 0x000fe800000e0000 */
[----:B------:R-:W2:Y:S04]  /*a450*/  SHFL.IDX PT, R12, R95, R14, 0x1c1f ;  /* 0x001c1f0e5f0c7589 */ /* 0x000ea800000e0000 */
[----:B------:R-:W3:Y:S01]  /*a460*/  SHFL.IDX PT, R46, R65, R14, 0x1c1f ;  /* 0x001c1f0e412e7589 */ /* 0x000ee200000e0000 */
[----:B0-----:R-:W-:-:S02]  /*a470*/  SEL R4, R29, R10, P0 ;  /* 0x0000000a1d047207 */ /* 0x001fc40000000000 */
[----:B------:R-:W-:Y:S01]  /*a480*/  SEL R6, R10, R29, P0 ;  /* 0x0000001d0a067207 */ /* 0x000fe20000000000 */
[----:B------:R-:W-:Y:S04]  /*a490*/  SHFL.IDX PT, R37, R37, R44, 0x1c1f ;  /* 0x001c1f2c25257589 */ /* 0x000fe800000e0000 */
[----:B------:R-:W-:Y:S01]  /*a4a0*/  SHFL.IDX PT, R39, R39, R44, 0x1c1f ;  /* 0x001c1f2c27277589 */ /* 0x000fe200000e0000 */
[----:B-1----:R-:W-:Y:S02]  /*a4b0*/  SEL R5, R63, R24, P0 ;  /* 0x000000183f057207 */ /* 0x002fe40000000000 */
[----:B------:R-:W-:Y:S01]  /*a4c0*/  SEL R7, R24, R63, P0 ;  /* 0x0000003f18077207 */ /* 0x000fe20000000000 */
[----:B------:R-:W-:Y:S04]  /*a4d0*/  SHFL.IDX PT, R69, R69, R44, 0x1c1f ;  /* 0x001c1f2c45457589 */ /* 0x000fe800000e0000 */
[----:B------:R-:W0:Y:S04]  /*a4e0*/  SHFL.IDX PT, R20, R91, R14, 0x1c1f ;  /* 0x001c1f0e5b147589 */ /* 0x000e2800000e0000 */
[----:B------:R-:W1:Y:S01]  /*a4f0*/  SHFL.IDX PT, R32, R49, R14, 0x1c1f ;  /* 0x001c1f0e31207589 */ /* 0x000e6200000e0000 */
[----:B--2---:R-:W-:-:S02]  /*a500*/  SEL R24, R31, R12, P0 ;  /* 0x0000000c1f187207 */ /* 0x004fc40000000000 */
[----:B------:R-:W-:Y:S01]  /*a510*/  SEL R26, R12, R31, P0 ;  /* 0x0000001f0c1a7207 */ /* 0x000fe20000000000 */
[----:B------:R-:W2:Y:S01]  /*a520*/  SHFL.IDX PT, R48, R57, R14, 0x1c1f ;  /* 0x001c1f0e39307589 */ /* 0x000ea200000e0000 */
[----:B---3--:R-:W-:Y:S02]  /*a530*/  SEL R25, R67, R46, P0 ;  /* 0x0000002e43197207 */ /* 0x008fe40000000000 */
[----:B------:R-:W-:Y:S01]  /*a540*/  SEL R27, R46, R67, P0 ;  /* 0x000000432e1b7207 */ /* 0x000fe20000000000 */
[----:B------:R-:W-:Y:S01]  /*a550*/  SHFL.IDX PT, R45, R45, R44, 0x1c1f ;  /* 0x001c1f2c2d2d7589 */ /* 0x000fe200000e0000 */
[----:B------:R-:W3:Y:S03]  /*a560*/  LDC R46, c[0x0][0xbe8] ;  /* 0x0002fa00ff2e7b82 */ /* 0x000ee60000000800 */
[----:B------:R-:W-:Y:S04]  /*a570*/  SHFL.IDX PT, R51, R51, R44, 0x1c1f ;  /* 0x001c1f2c33337589 */ /* 0x000fe800000e0000 */
[----:B------:R-:W-:Y:S04]  /*a580*/  SHFL.IDX PT, R53, R53, R44, 0x1c1f ;  /* 0x001c1f2c35357589 */ /* 0x000fe800000e0000 */
[----:B------:R-:W-:Y:S01]  /*a590*/  SHFL.IDX PT, R59, R59, R44, 0x1c1f ;  /* 0x001c1f2c3b3b7589 */ /* 0x000fe200000e0000 */
[----:B0-----:R-:W-:-:S02]  /*a5a0*/  SEL R28, R37, R20, P0 ;  /* 0x00000014251c7207 */ /* 0x001fc40000000000 */
[----:B------:R-:W-:Y:S01]  /*a5b0*/  SEL R30, R20, R37, P0 ;  /* 0x00000025141e7207 */ /* 0x000fe20000000000 */
[----:B------:R-:W-:Y:S01]  /*a5c0*/  SHFL.IDX PT, R71, R71, R44, 0x1c1f ;  /* 0x001c1f2c47477589 */ /* 0x000fe200000e0000 */
[----:B-1----:R-:W-:Y:S02]  /*a5d0*/  SEL R36, R39, R32, P0 ;  /* 0x0000002027247207 */ /* 0x002fe40000000000 */
[----:B------:R-:W-:Y:S01]  /*a5e0*/  SEL R38, R32, R39, P0 ;  /* 0x0000002720267207 */ /* 0x000fe20000000000 */
[----:B------:R-:W-:Y:S01]  /*a5f0*/  SHFL.IDX PT, R75, R75, R44, 0x1c1f ;  /* 0x001c1f2c4b4b7589 */ /* 0x000fe200000e0000 */
[----:B--2---:R-:W-:Y:S02]  /*a600*/  SEL R29, R69, R48, P0 ;  /* 0x00000030451d7207 */ /* 0x004fe40000000000 */
[----:B------:R-:W-:Y:S01]  /*a610*/  SEL R31, R48, R69, P0 ;  /* 0x00000045301f7207 */ /* 0x000fe20000000000 */
[----:B------:R-:W-:Y:S04]  /*a620*/  SHFL.IDX PT, R77, R77, R44, 0x1c1f ;  /* 0x001c1f2c4d4d7589 */ /* 0x000fe800000e0000 */
[----:B------:R-:W-:Y:S04]  /*a630*/  SHFL.IDX PT, R81, R81, R44, 0x1c1f ;  /* 0x001c1f2c51517589 */ /* 0x000fe800000e0000 */
[----:B------:R-:W-:Y:S04]  /*a640*/  SHFL.IDX PT, R85, R85, R44, 0x1c1f ;  /* 0x001c1f2c55557589 */ /* 0x000fe800000e0000 */
[----:B------:R-:W0:Y:S04]  /*a650*/  SHFL.IDX PT, R50, R43, R14, 0x1c1f ;  /* 0x001c1f0e2b327589 */ /* 0x000e2800000e0000 */
[----:B------:R-:W1:Y:S04]  /*a660*/  SHFL.IDX PT, R10, R41, R14, 0x1c1f ;  /* 0x001c1f0e290a7589 */ /* 0x000e6800000e0000 */
[----:B------:R-:W2:Y:S04]  /*a670*/  SHFL.IDX PT, R34, R33, R14, 0x1c1f ;  /* 0x001c1f0e21227589 */ /* 0x000ea800000e0000 */
[----:B------:R-:W4:Y:S04]  /*a680*/  SHFL.IDX PT, R44, R35, R14, 0x1c1f ;  /* 0x001c1f0e232c7589 */ /* 0x000f2800000e0000 */
[----:B------:R-:W3:Y:S04]  /*a690*/  SHFL.IDX PT, R40, R55, R14, 0x1c1f ;  /* 0x001c1f0e37287589 */ /* 0x000ee800000e0000 */
[----:B------:R-:W3:Y:S01]  /*a6a0*/  SHFL.IDX PT, R52, R79, R14, 0x1c1f ;  /* 0x001c1f0e4f347589 */ /* 0x000ee200000e0000 */
[----:B------:R-:W-:Y:S01]  /*a6b0*/  BAR.SYNC.DEFER_BLOCKING 0x1, 0x100 ;  /* 0x0044000000007b1d */ /* 0x000fe20000010000 */
[----:B0-----:R-:W-:-:S02]  /*a6c0*/  SEL R37, R71, R50, P0 ;  /* 0x0000003247257207 */ /* 0x001fc40000000000 */
[----:B------:R-:W-:Y:S02]  /*a6d0*/  SEL R39, R50, R71, P0 ;  /* 0x0000004732277207 */ /* 0x000fe40000000000 */
[----:B-1----:R-:W-:Y:S01]  /*a6e0*/  SEL R12, R45, R10, P0 ;  /* 0x0000000a2d0c7207 */ /* 0x002fe20000000000 */
[----:B------:R-:W0:Y:S01]  /*a6f0*/  SHFL.IDX PT, R42, R61, R14, 0x1c1f ;  /* 0x001c1f0e3d2a7589 */ /* 0x000e2200000e0000 */
[----:B--2---:R-:W-:Y:S02]  /*a700*/  SEL R32, R51, R34, P0 ;  /* 0x0000002233207207 */ /* 0x004fe40000000000 */
[----:B------:R-:W-:Y:S01]  /*a710*/  SEL R34, R34, R51, P0 ;  /* 0x0000003322227207 */ /* 0x000fe20000000000 */
[----:B------:R-:W1:Y:S01]  /*a720*/  SHFL.IDX PT, R54, R83, R14, 0x1c1f ;  /* 0x001c1f0e53367589 */ /* 0x000e6200000e0000 */
[----:B----4-:R-:W-:Y:S02]  /*a730*/  SEL R13, R75, R44, P0 ;  /* 0x0000002c4b0d7207 */ /* 0x010fe40000000000 */
[----:B------:R-:W-:Y:S01]  /*a740*/  SEL R15, R44, R75, P0 ;  /* 0x0000004b2c0f7207 */ /* 0x000fe20000000000 */
[----:B------:R2:W4:Y:S01]  /*a750*/  SHFL.IDX PT, R56, R87, R14, 0x1c1f ;  /* 0x001c1f0e57387589 */ /* 0x00052200000e0000 */
[----:B---3--:R-:W-:-:S02]  /*a760*/  SEL R48, R53, R40, P0 ;  /* 0x0000002835307207 */ /* 0x008fc40000000000 */
[----:B------:R-:W-:Y:S02]  /*a770*/  SEL R50, R40, R53, P0 ;  /* 0x0000003528327207 */ /* 0x000fe40000000000 */
[----:B------:R-:W-:Y:S02]  /*a780*/  SEL R33, R77, R52, P0 ;  /* 0x000000344d217207 */ /* 0x000fe40000000000 */
[----:B------:R-:W-:Y:S01]  /*a790*/  SEL R35, R52, R77, P0 ;  /* 0x0000004d34237207 */ /* 0x000fe20000000000 */
[----:B------:R3:W-:Y:S01]  /*a7a0*/  STSM.16.M88.4 [R68], R4 ;  /* 0x0000000444007844 */ /* 0x0007e20000000200 */
[----:B--2---:R-:W-:-:S03]  /*a7b0*/  SEL R14, R10, R45, P0 ;  /* 0x0000002d0a0e7207 */ /* 0x004fc60000000000 */
[----:B------:R-:W-:Y:S01]  /*a7c0*/  STSM.16.M88.4 [R66], R24 ;  /* 0x0000001842007844 */ /* 0x000fe20000000200 */
[----:B0-----:R-:W-:-:S03]  /*a7d0*/  SEL R40, R59, R42, P0 ;  /* 0x0000002a3b287207 */ /* 0x001fc60000000000 */
[----:B------:R-:W-:Y:S01]  /*a7e0*/  STSM.16.M88.4 [R64], R28 ;  /* 0x0000001c40007844 */ /* 0x000fe20000000200 */
[----:B------:R-:W-:Y:S02]  /*a7f0*/  SEL R42, R42, R59, P0 ;  /* 0x0000003b2a2a7207 */ /* 0x000fe40000000000 */
[----:B-1----:R-:W-:Y:S01]  /*a800*/  SEL R49, R81, R54, P0 ;  /* 0x0000003651317207 */ /* 0x002fe20000000000 */
[----:B------:R-:W-:Y:S01]  /*a810*/  STSM.16.M88.4 [R62], R36 ;  /* 0x000000243e007844 */ /* 0x000fe20000000200 */
[----:B------:R-:W-:Y:S02]  /*a820*/  SEL R51, R54, R81, P0 ;  /* 0x0000005136337207 */ /* 0x000fe40000000000 */
[----:B----4-:R-:W-:Y:S01]  /*a830*/  SEL R41, R85, R56, P0 ;  /* 0x0000003855297207 */ /* 0x010fe20000000000 */
[----:B------:R-:W-:Y:S01]  /*a840*/  STSM.16.M88.4 [R60], R12 ;  /* 0x0000000c3c007844 */ /* 0x000fe20000000200 */
[----:B------:R-:W-:Y:S01]  /*a850*/  SEL R43, R56, R85, P0 ;  /* 0x00000055382b7207 */ /* 0x000fe20000000000 */
[----:B---3--:R-:W-:Y:S01]  /*a860*/  IMAD.U32 R5, RZ, RZ, UR6 ;  /* 0x00000006ff057e24 */ /* 0x008fe2000f8e00ff */
[----:B------:R-:W-:Y:S01]  /*a870*/  ULDC.64 UR6, c[0x0][0xc08] ;  /* 0x0003020000067ab9 */ /* 0x000fe20000000a00 */
[----:B------:R-:W-:Y:S01]  /*a880*/  STSM.16.M88.4 [R58], R32 ;  /* 0x000000203a007844 */ /* 0x000fe20000000200 */
[----:B------:R-:W-:Y:S01]  /*a890*/  UISETP.NE.U32.AND UP1, UPT, UR6, URZ, UPT ;  /* 0x0000003f0600728c */ /* 0x000fe2000bf25070 */
[----:B------:R-:W-:-:S02]  /*a8a0*/  IMAD.U32 R4, RZ, RZ, UR4 ;  /* 0x00000004ff047e24 */ /* 0x000fc4000f8e00ff */
[----:B------:R0:W-:Y:S04]  /*a8b0*/  STSM.16.M88.4 [R21], R48 ;  /* 0x0000003015007844 */ /* 0x0001e80000000200 */
[----:B------:R1:W-:Y:S01]  /*a8c0*/  STSM.16.M88.4 [R11], R40 ;  /* 0x000000280b007844 */ /* 0x0003e20000000200 */
[----:B------:R-:W-:Y:S01]  /*a8d0*/  BAR.SYNC.DEFER_BLOCKING 0x1, 0x100 ;  /* 0x0044000000007b1d */ /* 0x000fe20000010000 */
[----:B------:R-:W-:-:S06]  /*a8e0*/  UISETP.NE.AND.EX UP1, UPT, UR7, URZ, UPT, UP1 ;  /* 0x0000003f0700728c */ /* 0x000fcc000bf25310 */
[----:B------:R-:W-:-:S05]  /*a8f0*/  PLOP3.LUT P0, PT, PT, PT, UP1, 0x80, 0x0 ;  /* 0x000000000000781c */ /* 0x000fca0003f0f018 */
[----:B------:R-:W-:-:S04]  /*a900*/  @UP1 UIADD3 UR6, UP2, UR8, UR6, URZ ;  /* 0x0000000608061290 */ /* 0x000fc8000ff5e03f */
[----:B------:R-:W-:Y:S01]  /*a910*/  @UP1 UIADD3.X UR7, UR9, UR7, URZ, UP2, !UPT ;  /* 0x0000000709071290 */ /* 0x000fe200097fe43f */
[----:B------:R-:W-:Y:S01]  /*a920*/  ULDC UR8, c[0x0][0xa88] ;  /* 0x0002a20000087ab9 */ /* 0x000fe20000000800 */
[----:B------:R-:W-:Y:S02]  /*a930*/  IMAD.U32 R20, RZ, RZ, UR6 ;  /* 0x00000006ff147e24 */ /* 0x000fe4000f8e00ff */
[----:B------:R-:W-:Y:S01]  /*a940*/  IMAD.U32 R7, RZ, RZ, UR8 ;  /* 0x00000008ff077e24 */ /* 0x000fe2000f8e00ff */
[----:B------:R-:W2:Y:S01]  /*a950*/  @P2 LDG.E R6, desc[UR48][R4.64] ;  /* 0x0000003004062981 */ /* 0x000ea2000c1e1900 */
[----:B0-----:R-:W-:Y:S01]  /*a960*/  IMAD.U32 R21, RZ, RZ, UR7 ;  /* 0x00000007ff157e24 */ /* 0x001fe2000f8e00ff */
[----:B------:R-:W-:Y:S01]  /*a970*/  ISETP.NE.AND P1, PT, R46, 0x1, PT ;  /* 0x000000012e00780c */ /* 0x000fe20003f25270 */
[----:B------:R-:W-:Y:S01]  /*a980*/  UMOV UR4, URZ ;  /* 0x0000003f00047c82 */ /* 0x000fe20008000000 */
[----:B------:R-:W-:Y:S02]  /*a990*/  IMAD.U32 R14, RZ, RZ, UR40 ;  /* 0x00000028ff0e7e24 */ /* 0x000fe4000f8e00ff */
[----:B------:R1:W5:Y:S09]  /*a9a0*/  @P0 LDG.E R7, desc[UR48][R20.64] ;  /* 0x0000003014070981 */ /* 0x000372000c1e1900 */
[----:B------:R-:W0:Y:S08]  /*a9b0*/  @P1 LDC R10, c[0x0][0xbec] ;  /* 0x0002fb00ff0a1b82 */ /* 0x000e300000000800 */
[----:B------:R-:W3:Y:S01]  /*a9c0*/  @P1 LDC R12, c[0x0][0xbf0] ;  /* 0x0002fc00ff0c1b82 */ /* 0x000ee20000000800 */
[----:B--2---:R-:W-:Y:S01]  /*a9d0*/  @P2 R2UR UR4, R6 ;  /* 0x00000000060422ca */ /* 0x004fe200000e0000 */
[----:B01-3--:R-:W-:-:S14]  /*a9e0*/  @P0 BRA `(.L_x_170) ;  /* 0x0000000000100947 */ /* 0x00bfdc0003800000 */
[----:B------:R-:W-:Y:S05]  /*a9f0*/  @!P2 BRA `(.L_x_170) ;  /* 0x00000000000ca947 */ /* 0x000fea0003800000 */
[----:B------:R-:W2:Y:S04]  /*aa00*/  LDG.E R6, desc[UR48][R4.64] ;  /* 0x0000003004067981 */ /* 0x000ea8000c1e1900 */
[----:B-----5:R-:W2:Y:S02]  /*aa10*/  LDG.E R7, desc[UR48][R4.64+0x4] ;  /* 0x0000043004077981 */ /* 0x020ea4000c1e1900 */
[----:B--2---:R-:W-:-:S07]  /*aa20*/  IMAD.IADD R7, R7, 0x1, -R6 ;  /* 0x0000000107077824 */ /* 0x004fce00078e0a06 */
.L_x_170:
[----:B------:R-:W-:Y:S01]  /*aa30*/  USHF.R.S32.HI UR14, URZ, 0x1f, UR41 ;  /* 0x0000001f3f0e7899 */ /* 0x000fe20008011429 */
[----:B------:R-:W-:Y:S01]  /*aa40*/  IMAD R13, R14, 0x80, R231 ;  /* 0x000000800e0d7824 */ /* 0x000fe200078e02e7 */
[----:B------:R-:W-:Y:S01]  /*aa50*/  ULDC.64 UR12, c[0x0][0xb90] ;  /* 0x0002e400000c7ab9 */ /* 0x000fe20000000a00 */
[----:B------:R-:W-:Y:S01]  /*aa60*/  USHF.R.S32.HI UR9, URZ, 0x1f, UR4 ;  /* 0x0000001f3f097899 */ /* 0x000fe20008011404 */
[----:B------:R-:W-:Y:S01]  /*aa70*/  IMAD.U32 R24, RZ, RZ, UR40 ;  /* 0x00000028ff187e24 */ /* 0x000fe2000f8e00ff */
[----:B------:R-:W-:Y:S01]  /*aa80*/  UIMAD UR10, UR14, UR12, URZ ;  /* 0x0000000c0e0a72a4 */ /* 0x000fe2000f8e023f */
[----:B------:R-:W-:Y:S01]  /*aa90*/  @P1 IMAD.HI.U32 R5, R13, R10, RZ ;  /* 0x0000000a0d051227 */ /* 0x000fe200078e00ff */
[----:B------:R-:W-:Y:S01]  /*aaa0*/  UMOV UR8, UR4 ;  /* 0x0000000400087c82 */ /* 0x000fe20008000000 */
[----:B------:R-:W-:Y:S02]  /*aab0*/  USEL UR37, UR37, URZ, !UP0 ;  /* 0x0000003f25257287 */ /* 0x000fe4000c000000 */
[----:B------:R-:W-:Y:S01]  /*aac0*/  UIMAD.WIDE.U32 UR6, UR41, UR12, UR8 ;  /* 0x0000000c290672a5 */ /* 0x000fe2000f8e0008 */
[----:B------:R-:W-:Y:S01]  /*aad0*/  IMAD.MOV.U32 R4, RZ, RZ, R13 ;  /* 0x000000ffff047224 */ /* 0x000fe200078e000d */
[----:B------:R-:W-:Y:S01]  /*aae0*/  UIMAD UR10, UR41, UR13, UR10 ;  /* 0x0000000d290a72a4 */ /* 0x000fe2000f8e020a */
[----:B------:R-:W-:Y:S01]  /*aaf0*/  @P1 SHF.R.U32.HI R4, RZ, R12, R5 ;  /* 0x0000000cff041219 */ /* 0x000fe20000011605 */
[----:B------:R-:W-:Y:S01]  /*ab00*/  USEL UR36, UR36, URZ, !UP0 ;  /* 0x0000003f24247287 */ /* 0x000fe2000c000000 */
[----:B------:R-:W-:Y:S01]  /*ab10*/  IMAD R5, R19, 0x40, R16 ;  /* 0x0000004013057824 */ /* 0x000fe200078e0210 */
[----:B------:R-:W-:Y:S01]  /*ab20*/  ULDC.64 UR12, c[0x0][0xb98] ;  /* 0x0002e600000c7ab9 */ /* 0x000fe20000000a00 */
[----:B------:R-:W-:Y:S01]  /*ab30*/  UIADD3 UR7, UR7, UR10, URZ ;  /* 0x0000000a07077290 */ /* 0x000fe2000fffe03f */
[----:B------:R-:W-:Y:S01]  /*ab40*/  IMAD.MOV R11, RZ, RZ, -R4 ;  /* 0x000000ffff0b7224 */ /* 0x000fe200078e0a04 */
[----:B------:R-:W-:Y:S01]  /*ab50*/  UIMAD UR8, UR37, UR12, URZ ;  /* 0x0000000c250872a4 */ /* 0x000fe2000f8e023f */
[----:B------:R-:W-:Y:S01]  /*ab60*/  IMAD.WIDE R8, R5, 0x2, R8 ;  /* 0x0000000205087825 */ /* 0x000fe200078e0208 */
[----:B------:R-:W-:Y:S01]  /*ab70*/  UIMAD.WIDE.U32 UR6, UR36, UR12, UR6 ;  /* 0x0000000c240672a5 */ /* 0x000fe2000f8e0006 */
[----:B------:R-:W-:Y:S01]  /*ab80*/  SHF.R.S32.HI R5, RZ, 0x1f, R4 ;  /* 0x0000001fff057819 */ /* 0x000fe20000011404 */
[----:B------:R-:W-:Y:S01]  /*ab90*/  UIMAD UR8, UR36, UR13, UR8 ;  /* 0x0000000d240872a4 */ /* 0x000fe2000f8e0208 */
[----:B------:R-:W-:Y:S01]  /*aba0*/  IMAD R11, R46, R11, R13 ;  /* 0x0000000b2e0b7224 */ /* 0x000fe200078e020d */
[----:B------:R-:W-:Y:S01]  /*abb0*/  IADD3 R15, P3, R8, 0x2000, RZ ;  /* 0x00002000080f7810 */ /* 0x000fe20007f7e0ff */
[----:B------:R-:W-:Y:S01]  /*abc0*/  IMAD R24, R24, 0x80, R229 ;  /* 0x0000008018187824 */ /* 0x000fe200078e02e5 */
[----:B------:R-:W-:Y:S01]  /*abd0*/  IADD3 R4, P2, R4, UR6, RZ ;  /* 0x0000000604047c10 */ /* 0x000fe2000ff5e0ff */
[----:B-----5:R-:W-:Y:S01]  /*abe0*/  IMAD R51, R7, R46, RZ ;  /* 0x0000002e07337224 */ /* 0x020fe200078e02ff */
[----:B------:R-:W-:Y:S01]  /*abf0*/  LOP3.LUT R10, R15, 0x380, RZ, 0xc0, !PT ;  /* 0x000003800f0a7812 */ /* 0x000fe200078ec0ff */
[----:B------:R-:W-:Y:S01]  /*ac00*/  IMAD.U32 R6, RZ, RZ, UR8 ;  /* 0x00000008ff067e24 */ /* 0x000fe2000f8e00ff */
[----:B------:R-:W-:Y:S01]  /*ac10*/  IADD3 R21, P0, R8, 0x1000, RZ ;  /* 0x0000100008157810 */ /* 0x000fe20007f1e0ff */
[----:B------:R-:W-:Y:S01]  /*ac20*/  ULDC.64 UR10, c[0x0][0xaa0] ;  /* 0x0002a800000a7ab9 */ /* 0x000fe20000000a00 */
[----:B------:R-:W-:-:S02]  /*ac30*/  SHF.R.U64 R10, R10, 0x3, RZ ;  /* 0x000000030a0a7819 */ /* 0x000fc400000012ff */
[----:B------:R-:W-:Y:S01]  /*ac40*/  IADD3.X R5, R5, UR7, R6, P2, !PT ;  /* 0x0000000705057c10 */ /* 0x000fe200097fe406 */
[----:B------:R-:W-:Y:S01]  /*ac50*/  ULDC.64 UR6, c[0x0][0xb88] ;  /* 0x0002e20000067ab9 */ /* 0x000fe20000000a00 */
[----:B------:R-:W-:Y:S02]  /*ac60*/  SHF.R.S32.HI R6, RZ, 0x1f, R11 ;  /* 0x0000001fff067819 */ /* 0x000fe4000001140b */
[----:B------:R-:W-:Y:S01]  /*ac70*/  LOP3.LUT R10, R10, R15, RZ, 0x3c, !PT ;  /* 0x0000000f0a0a7212 */ /* 0x000fe200078e3cff */
[----:B------:R-:W-:Y:S01]  /*ac80*/  IMAD.WIDE.U32 R4, R11, UR6, R4 ;  /* 0x000000060b047c25 */ /* 0x000fe2000f8e0004 */
[----:B------:R-:W-:Y:S02]  /*ac90*/  LOP3.LUT R12, R21, 0x380, RZ, 0xc0, !PT ;  /* 0x00000380150c7812 */ /* 0x000fe400078ec0ff */
[----:B------:R-:W-:Y:S01]  /*aca0*/  IADD3 R13, P2, R8, 0x3000, RZ ;  /* 0x00003000080d7810 */ /* 0x000fe20007f5e0ff */
[----:B------:R-:W-:Y:S01]  /*acb0*/  IMAD R14, R6, UR6, RZ ;  /* 0x00000006060e7c24 */ /* 0x000fe2000f8e02ff */
[----:B------:R-:W-:-:S02]  /*acc0*/  SHF.R.U64 R12, R12, 0x3, RZ ;  /* 0x000000030c0c7819 */ /* 0x000fc400000012ff */
[----:B------:R-:W-:Y:S01]  /*acd0*/  LOP3.LUT R6, R13, 0x380, RZ, 0xc0, !PT ;  /* 0x000003800d067812 */ /* 0x000fe200078ec0ff */
[----:B------:R-:W-:Y:S01]  /*ace0*/  IMAD R15, R11, UR7, R14 ;  /* 0x000000070b0f7c24 */ /* 0x000fe2000f8e020e */
[----:B------:R-:W-:Y:S01]  /*acf0*/  ULDC.64 UR6, c[0x0][0xb50] ;  /* 0x0002d40000067ab9 */ /* 0x000fe20000000a00 */
[----:B------:R-:W-:Y:S01]  /*ad00*/  LOP3.LUT R12, R12, R21, RZ, 0x3c, !PT ;  /* 0x000000150c0c7212 */ /* 0x000fe200078e3cff */
[----:B------:R-:W-:Y:S01]  /*ad10*/  IMAD.X R7, RZ, RZ, R9, P2 ;  /* 0x000000ffff077224 */ /* 0x000fe200010e0609 */
[----:B------:R-:W-:Y:S01]  /*ad20*/  LEA R14, P4, R4, UR6, 0x2 ;  /* 0x00000006040e7c11 */ /* 0x000fe2000f8810ff */
[----:B------:R-:W-:Y:S01]  /*ad30*/  IMAD.IADD R5, R5, 0x1, R15 ;  /* 0x0000000105057824 */ /* 0x000fe200078e020f */
[----:B------:R-:W-:Y:S01]  /*ad40*/  SHF.R.U64 R6, R6, 0x3, RZ ;  /* 0x0000000306067819 */ /* 0x000fe200000012ff */
[----:B------:R-:W-:Y:S01]  /*ad50*/  UIMAD UR8, UR9, UR10, URZ ;  /* 0x0000000a090872a4 */ /* 0x000fe2000f8e023f */
[----:B------:R-:W-:Y:S01]  /*ad60*/  IADD3 R41, P6, R8, 0x4000, RZ ;  /* 0x0000400008297810 */ /* 0x000fe20007fde0ff */
[----:B------:R-:W-:Y:S01]  /*ad70*/  SHFL.IDX PT, R20, R14, RZ, 0x1c1f ;  /* 0x001c1fff0e147589 */ /* 0x000fe200000e0000 */
[----:B------:R-:W-:Y:S01]  /*ad80*/  LEA.HI.X R15, R4, UR7, R5, 0x2, P4 ;  /* 0x00000007040f7c11 */ /* 0x000fe2000a0f1405 */
[----:B------:R-:W-:Y:S01]  /*ad90*/  VIADD R4, R24, 0x8 ;  /* 0x0000000818047836 */ /* 0x000fe20000000000 */
[----:B------:R-:W-:Y:S01]  /*ada0*/  LOP3.LUT R6, R6, R13, RZ, 0x3c, !PT ;  /* 0x0000000d06067212 */ /* 0x000fe200078e3cff */
[----:B------:R-:W-:Y:S01]  /*adb0*/  SHFL.IDX PT, R44, R14, 0x1, 0x1c1f ;  /* 0x003c1f000e2c7f89 */ /* 0x000fe200000e0000 */
[--C-:B------:R-:W-:Y:S01]  /*adc0*/  IMAD.X R13, RZ, RZ, R9.reuse, P0 ;  /* 0x000000ffff0d7224 */ /* 0x100fe200000e0609 */
[----:B------:R-:W-:Y:S01]  /*add0*/  LOP3.LUT P0, RZ, R22, 0x3, RZ, 0xc0, !PT ;  /* 0x0000000316ff7812 */ /* 0x000fe2000780c0ff */
[----:B------:R-:W-:Y:S01]  /*ade0*/  IMAD.X R11, RZ, RZ, R9, P3 ;  /* 0x000000ffff0b7224 */ /* 0x000fe200018e0609 */
[----:B------:R-:W0:Y:S01]  /*adf0*/  SHFL.IDX PT, R21, R15, RZ, 0x1c1f ;  /* 0x001c1fff0f157589 */ /* 0x000e2200000e0000 */
[----:B------:R-:W-:Y:S01]  /*ae00*/  UIMAD.WIDE.U32 UR6, UR4, UR10, URZ ;  /* 0x0000000a040672a5 */ /* 0x000fe2000f8e003f */
[----:B------:R-:W-:-:S02]  /*ae10*/  ISETP.GE.OR P2, PT, R24, R51, P0 ;  /* 0x000000331800720c */ /* 0x000fc40000746670 */
[----:B------:R-:W1:Y:S01]  /*ae20*/  SHFL.IDX PT, R45, R15, 0x1, 0x1c1f ;  /* 0x003c1f000f2d7f89 */ /* 0x000e6200000e0000 */
[----:B------:R-:W-:Y:S01]  /*ae30*/  ISETP.GE.OR P0, PT, R4, R51, P0 ;  /* 0x000000330400720c */ /* 0x000fe20000706670 */
[----:B------:R-:W-:Y:S01]  /*ae40*/  UIMAD UR8, UR4, UR11, UR8 ;  /* 0x0000000b040872a4 */ /* 0x000fe2000f8e0208 */
[C---:B------:R-:W-:Y:S02]  /*ae50*/  IADD3 R37, P5, R8.reuse, 0x5000, RZ ;  /* 0x0000500008257810 */ /* 0x040fe40007fbe0ff */
[----:B------:R-:W-:Y:S01]  /*ae60*/  ULDC.64 UR10, c[0x0][0xae8] ;  /* 0x0002ba00000a7ab9 */ /* 0x000fe20000000a00 */
[C---:B------:R-:W-:Y:S02]  /*ae70*/  IADD3 R33, P4, R8.reuse, 0x6000, RZ ;  /* 0x0000600008217810 */ /* 0x040fe40007f9e0ff */
[----:B------:R-:W-:Y:S02]  /*ae80*/  IADD3 R5, P3, R8, 0x7000, RZ ;  /* 0x0000700008057810 */ /* 0x000fe40007f7e0ff */
[----:B------:R-:W-:-:S02]  /*ae90*/  LOP3.LUT R40, R41, 0x380, RZ, 0xc0, !PT ;  /* 0x0000038029287812 */ /* 0x000fc400078ec0ff */
[----:B------:R-:W-:Y:S01]  /*aea0*/  LOP3.LUT R29, R8, 0x380, RZ, 0xc0, !PT ;  /* 0x00000380081d7812 */ /* 0x000fe200078ec0ff */
[----:B0-----:R0:W-:Y:S01]  /*aeb0*/  @!P2 ST.E desc[UR48][R20.64], R3 ;  /* 0x000000031400a985 */ /* 0x0011e2000c101930 */
[----:B------:R-:W-:Y:S01]  /*aec0*/  UIADD3 UR7, UR7, UR8, URZ ;  /* 0x0000000807077290 */ /* 0x000fe2000fffe03f */
[----:B------:R-:W-:Y:S01]  /*aed0*/  LOP3.LUT R36, R37, 0x380, RZ, 0xc0, !PT ;  /* 0x0000038025247812 */ /* 0x000fe200078ec0ff */
[----:B------:R-:W-:Y:S01]  /*aee0*/  UIMAD UR4, UR14, UR10, URZ ;  /* 0x0000000a0e0472a4 */ /* 0x000fe2000f8e023f */
[----:B-1----:R1:W-:Y:S01]  /*aef0*/  @!P0 ST.E desc[UR48][R44.64], R0 ;  /* 0x000000002c008985 */ /* 0x0023e2000c101930 */
[----:B------:R-:W-:Y:S01]  /*af00*/  LOP3.LUT R32, R33, 0x380, RZ, 0xc0, !PT ;  /* 0x0000038021207812 */ /* 0x000fe200078ec0ff */
[----:B------:R-:W-:Y:S01]  /*af10*/  IMAD.X R25, RZ, RZ, R9, P3 ;  /* 0x000000ffff197224 */ /* 0x000fe200018e0609 */
[----:B------:R-:W-:Y:S02]  /*af20*/  LOP3.LUT R4, R5, 0x380, RZ, 0xc0, !PT ;  /* 0x0000038005047812 */ /* 0x000fe400078ec0ff */
[----:B------:R-:W-:-:S02]  /*af30*/  SHF.R.U64 R40, R40, 0x3, RZ ;  /* 0x0000000328287819 */ /* 0x000fc400000012ff */
[----:B------:R-:W-:Y:S01]  /*af40*/  SHF.R.U64 R29, R29, 0x3, RZ ;  /* 0x000000031d1d7819 */ /* 0x000fe200000012ff */
[----:B0-----:R-:W0:Y:S01]  /*af50*/  @P1 LDC R21, c[0x0][0xbec] ;  /* 0x0002fb00ff151b82 */ /* 0x001e220000000800 */
[----:B------:R-:W-:Y:S01]  /*af60*/  IMAD.U32 R3, RZ, RZ, UR40 ;  /* 0x00000028ff037e24 */ /* 0x000fe2000f8e00ff */
[----:B------:R-:W-:Y:S01]  /*af70*/  UIMAD UR4, UR41, UR11, UR4 ;  /* 0x0000000b290472a4 */ /* 0x000fe2000f8e0204 */
[----:B------:R-:W-:Y:S01]  /*af80*/  SHF.R.U64 R36, R36, 0x3, RZ ;  /* 0x0000000324247819 */ /* 0x000fe200000012ff */
[----:B-1----:R-:W-:Y:S01]  /*af90*/  IMAD R0, R18, 0x20, R19 ;  /* 0x0000002012007824 */ /* 0x002fe200078e0213 */
[----:B------:R-:W-:Y:S01]  /*afa0*/  UIMAD.WIDE.U32 UR6, UR41, UR10, UR6 ;  /* 0x0000000a290672a5 */ /* 0x000fe2000f8e0006 */
[----:B------:R-:W-:Y:S01]  /*afb0*/  SHF.R.U64 R32, R32, 0x3, RZ ;  /* 0x0000000320207819 */ /* 0x000fe200000012ff */
[----:B------:R-:W-:Y:S01]  /*afc0*/  ULDC.64 UR8, c[0x0][0xaf0] ;  /* 0x0002bc0000087ab9 */ /* 0x000fe20000000a00 */
[----:B------:R-:W1:Y:S01]  /*afd0*/  @P1 LDC R45, c[0x0][0xbf0] ;  /* 0x0002fc00ff2d1b82 */ /* 0x000e620000000800 */
[----:B------:R-:W-:Y:S01]  /*afe0*/  IMAD R44, R3, 0x80, R0 ;  /* 0x00000080032c7824 */ /* 0x000fe200078e0200 */
[----:B------:R-:W-:Y:S01]  /*aff0*/  UIADD3 UR7, UR7, UR4, URZ ;  /* 0x0000000407077290 */ /* 0x000fe2000fffe03f */
[----:B------:R-:W-:Y:S01]  /*b000*/  SHF.R.U64 R4, R4, 0x3, RZ ;  /* 0x0000000304047819 */ /* 0x000fe200000012ff */
[----:B------:R-:W-:Y:S01]  /*b010*/  UIMAD UR4, UR37, UR8, URZ ;  /* 0x00000008250472a4 */ /* 0x000fe2000f8e023f */
[----:B------:R-:W-:Y:S01]  /*b020*/  IMAD.MOV.U32 R3, RZ, RZ, R44 ;  /* 0x000000ffff037224 */ /* 0x000fe200078e002c */
[----:B------:R-:W-:Y:S01]  /*b030*/  UIMAD.WIDE.U32 UR6, UR36, UR8, UR6 ;  /* 0x00000008240672a5 */ /* 0x000fe2000f8e0006 */
[----:B------:R-:W-:Y:S01]  /*b040*/  LOP3.LUT R40, R40, R41, RZ, 0x3c, !PT ;  /* 0x0000002928287212 */ /* 0x000fe200078e3cff */
[----:B------:R-:W-:Y:S01]  /*b050*/  UIMAD UR4, UR36, UR9, UR4 ;  /* 0x00000009240472a4 */ /* 0x000fe2000f8e0204 */
[----:B------:R-:W-:Y:S01]  /*b060*/  LOP3.LUT R36, R36, R37, RZ, 0x3c, !PT ;  /* 0x0000002524247212 */ /* 0x000fe200078e3cff */
[--C-:B------:R-:W-:Y:S01]  /*b070*/  IMAD.X R41, RZ, RZ, R9.reuse, P6 ;  /* 0x000000ffff297224 */ /* 0x100fe200030e0609 */
[----:B------:R-:W-:Y:S01]  /*b080*/  LOP3.LUT R32, R32, R33, RZ, 0x3c, !PT ;  /* 0x0000002120207212 */ /* 0x000fe200078e3cff */
[----:B------:R-:W5:Y:S01]  /*b090*/  LD.E.128 R12, desc[UR48][R12.64] ;  /* 0x000000300c0c7980 */ /* 0x000f62000c101d00 */
[----:B------:R-:W-:Y:S01]  /*b0a0*/  LOP3.LUT R28, R29, R8, RZ, 0x3c, !PT ;  /* 0x000000081d1c7212 */ /* 0x000fe200078e3cff */
[----:B0-----:R-:W-:Y:S01]  /*b0b0*/  @P1 IMAD.HI.U32 R0, R44, R21, RZ ;  /* 0x000000152c001227 */ /* 0x001fe200078e00ff */
[----:B------:R-:W-:Y:S01]  /*b0c0*/  UIADD3 UR4, UR7, UR4, URZ ;  /* 0x0000000407047290 */ /* 0x000fe2000fffe03f */
[----:B------:R-:W-:Y:S01]  /*b0d0*/  LOP3.LUT R24, R4, R5, RZ, 0x3c, !PT ;  /* 0x0000000504187212 */ /* 0x000fe200078e3cff */
[----:B------:R-:W5:Y:S01]  /*b0e0*/  LD.E.128 R40, desc[UR48][R40.64] ;  /* 0x0000003028287980 */ /* 0x000f62000c101d00 */
[----:B------:R-:W-:-:S02]  /*b0f0*/  IMAD.X R37, RZ, RZ, R9, P5 ;  /* 0x000000ffff257224 */ /* 0x000fc400028e0609 */
[--C-:B------:R-:W-:Y:S01]  /*b100*/  IMAD.X R33, RZ, RZ, R9.reuse, P4 ;  /* 0x000000ffff217224 */ /* 0x100fe200020e0609 */
[----:B------:R-:W5:Y:S01]  /*b110*/  LD.E.128 R4, desc[UR48][R6.64] ;  /* 0x0000003006047980 */ /* 0x000f62000c101d00 */
[----:B-1----:R-:W-:Y:S01]  /*b120*/  @P1 SHF.R.U32.HI R3, RZ, R45, R0 ;  /* 0x0000002dff031219 */ /* 0x002fe20000011600 */
[----:B------:R-:W-:Y:S02]  /*b130*/  IMAD.MOV.U32 R29, RZ, RZ, R9 ;  /* 0x000000ffff1d7224 */ /* 0x000fe400078e0009 */
[----:B------:R-:W-:Y:S01]  /*b140*/  IMAD.U32 R20, RZ, RZ, UR6 ;  /* 0x00000006ff147e24 */ /* 0x000fe2000f8e00ff */
[--C-:B------:R-:W-:Y:S01]  /*b150*/  SHF.R.S32.HI R0, RZ, 0x1f, R3.reuse ;  /* 0x0000001fff007819 */ /* 0x100fe20000011403 */
[----:B------:R-:W-:Y:S01]  /*b160*/  IMAD.MOV R45, RZ, RZ, -R3 ;  /* 0x000000ffff2d7224 */ /* 0x000fe200078e0a03 */
[----:B------:R-:W5:Y:S01]  /*b170*/  LD.E.128 R8, desc[UR48][R10.64] ;  /* 0x000000300a087980 */ /* 0x000f62000c101d00 */
[----:B------:R-:W-:Y:S01]  /*b180*/  IMAD.U32 R21, RZ, RZ, UR7 ;  /* 0x00000007ff157e24 */ /* 0x000fe2000f8e00ff */
[----:B------:R-:W-:Y:S01]  /*b190*/  ULDC.64 UR6, c[0x0][0xae0] ;  /* 0x0002b80000067ab9 */ /* 0x000fe20000000a00 */
[----:B------:R-:W-:Y:S01]  /*b1a0*/  IMAD R45, R46, R45, R44 ;  /* 0x0000002d2e2d7224 */ /* 0x000fe200078e022c */
[----:B------:R-:W5:Y:S01]  /*b1b0*/  LD.E.128 R28, desc[UR48][R28.64] ;  /* 0x000000301c1c7980 */ /* 0x000f62000c101d00 */
[----:B------:R-:W-:-:S02]  /*b1c0*/  IMAD R0, R0, UR6, RZ ;  /* 0x0000000600007c24 */ /* 0x000fc4000f8e02ff */
[----:B------:R-:W-:Y:S01]  /*b1d0*/  IMAD.U32 R21, RZ, RZ, UR4 ;  /* 0x00000004ff157e24 */ /* 0x000fe2000f8e00ff */
[----:B------:R-:W5:Y:S01]  /*b1e0*/  LD.E.128 R36, desc[UR48][R36.64] ;  /* 0x0000003024247980 */ /* 0x000f62000c101d00 */
[C---:B------:R-:W-:Y:S01]  /*b1f0*/  IMAD R49, R3.reuse, UR7, R0 ;  /* 0x0000000703317c24 */ /* 0x040fe2000f8e0200 */
[----:B------:R-:W-:Y:S02]  /*b200*/  SHF.R.S32.HI R0, RZ, 0x1f, R45 ;  /* 0x0000001fff007819 */ /* 0x000fe4000001142d */
[----:B------:R-:W5:Y:S01]  /*b210*/  LD.E.128 R32, desc[UR48][R32.64] ;  /* 0x0000003020207980 */ /* 0x000f62000c101d00 */
[----:B------:R-:W-:Y:S01]  /*b220*/  IMAD.WIDE.U32 R20, R3, UR6, R20 ;  /* 0x0000000603147c25 */ /* 0x000fe2000f8e0014 */
[----:B------:R-:W-:Y:S02]  /*b230*/  ULDC.64 UR6, c[0x0][0xad8] ;  /* 0x0002b60000067ab9 */ /* 0x000fe40000000a00 */
[----:B------:R-:W5:Y:S01]  /*b240*/  LD.E.128 R24, desc[UR48][R24.64] ;  /* 0x0000003018187980 */ /* 0x000f62000c101d00 */
[----:B------:R-:W-:Y:S01]  /*b250*/  IMAD.U32 R46, RZ, RZ, UR40 ;  /* 0x00000028ff2e7e24 */ /* 0x000fe2000f8e00ff */
[----:B------:R-:W-:Y:S01]  /*b260*/  @!PT LDS RZ, [RZ] ;  /* 0x00000000fffff984 */ /* 0x000fe20000000800 */
[----:B------:R-:W-:Y:S01]  /*b270*/  @!PT LDS RZ, [RZ] ;  /* 0x00000000fffff984 */ /* 0x000fe20000000800 */
[----:B------:R-:W-:Y:S01]  /*b280*/  @!PT LDS RZ, [RZ] ;  /* 0x00000000fffff984 */ /* 0x000fe20000000800 */
[----:B------:R-:W-:Y:S01]  /*b290*/  @!PT LDS RZ, [RZ] ;  /* 0x00000000fffff984 */ /* 0x000fe20000000800 */
[----:B------:R0:W-:Y:S06]  /*b2a0*/  MEMBAR.ALL.CTA ;  /* 0x0000000000007992 */ /* 0x0001ec0000008000 */
[----:B0-----:R-:W0:Y:S01]  /*b2b0*/  FENCE.VIEW.ASYNC.S ;  /* 0x00000000000073c6 */ /* 0x001e220000000000 */
[----:B------:R-:W-:-:S02]  /*b2c0*/  IMAD.IADD R21, R21, 0x1, R49 ;  /* 0x0000000115157824 */ /* 0x000fc400078e0231 */
[----:B------:R-:W-:Y:S02]  /*b2d0*/  IMAD R44, R0, UR6, RZ ;  /* 0x00000006002c7c24 */ /* 0x000fe4000f8e02ff */
[----:B------:R-:W-:Y:S02]  /*b2e0*/  IMAD R46, R46, 0x80, R19 ;  /* 0x000000802e2e7824 */ /* 0x000fe400078e0213 */
[C---:B------:R-:W-:Y:S02]  /*b2f0*/  IMAD R3, R45.reuse, UR7, R44 ;  /* 0x000000072d037c24 */ /* 0x040fe4000f8e022c */
[----:B------:R-:W-:Y:S01]  /*b300*/  IMAD.WIDE.U32 R20, R45, UR6, R20 ;  /* 0x000000062d147c25 */ /* 0x000fe2000f8e0014 */
[C---:B------:R-:W-:Y:S01]  /*b310*/  ISETP.GE.AND P2, PT, R46.reuse, R51, PT ;  /* 0x000000332e00720c */ /* 0x040fe20003f46270 */
[----:B------:R-:W-:Y:S02]  /*b320*/  ULDC.64 UR6, c[0x0][0xa80] ;  /* 0x0002a00000067ab9 */ /* 0x000fe40000000a00 */
[----:B------:R-:W-:Y:S01]  /*b330*/  VIADD R0, R46, 0x20 ;  /* 0x000000202e007836 */ /* 0x000fe20000000000 */
[----:B------:R-:W-:Y:S01]  /*b340*/  LEA R44, P3, R20, UR6, 0x1 ;  /* 0x00000006142c7c11 */ /* 0x000fe2000f8608ff */
[----:B------:R-:W-:-:S02]  /*b350*/  IMAD.IADD R3, R21, 0x1, R3 ;  /* 0x0000000115037824 */ /* 0x000fc400078e0203 */
[----:B------:R-:W-:Y:S01]  /*b360*/  VIADD R2, R2, 0x2e820 ;  /* 0x0002e82002027836 */ /* 0x000fe20000000000 */
[-C--:B------:R-:W-:Y:S01]  /*b370*/  ISETP.GE.AND P0, PT, R0, R51.reuse, PT ;  /* 0x000000330000720c */ /* 0x080fe20003f06270 */
[----:B------:R-:W-:Y:S01]  /*b380*/  VIADD R0, R46, 0x40 ;  /* 0x000000402e007836 */ /* 0x000fe20000000000 */
[----:B------:R-:W-:Y:S02]  /*b390*/  LEA.HI.X R45, R20, UR7, R3, 0x1, P3 ;  /* 0x00000007142d7c11 */ /* 0x000fe400098f0c03 */
[----:B------:R-:W-:Y:S01]  /*b3a0*/  PRMT R2, RZ, 0x654, R2 ;  /* 0x00000654ff027816 */ /* 0x000fe20000000002 */
[----:B0-----:R0:W1:Y:S01]  /*b3b0*/  SHFL.IDX PT, R20, R44, RZ, 0x181f ;  /* 0x00181fff2c147589 */ /* 0x00106200000e0000 */
[----:B------:R-:W-:Y:S01]  /*b3c0*/  ISETP.GE.AND P1, PT, R0, R51, PT ;  /* 0x000000330000720c */ /* 0x000fe20003f26270 */
[----:B------:R-:W-:Y:S01]  /*b3d0*/  BSSY B1, `(.L_x_171) ;  /* 0x000000d000017945 */ /* 0x000fe20003800000 */
[----:B------:R0:W-:Y:S01]  /*b3e0*/  SYNCS.ARRIVE.TRANS64.RED.A1T0 RZ, [R2+URZ], RZ ;  /* 0x000000ff02ff79a7 */ /* 0x0001e2000810043f */
[----:B------:R0:W2:Y:S02]  /*b3f0*/  SHFL.IDX PT, R0, R45, RZ, 0x181f ;  /* 0x00181fff2d007589 */ /* 0x0000a400000e0000 */
[----:B------:R-:W-:Y:S08]  /*b400*/  @P2 BRA `(.L_x_172) ;  /* 0x0000000000242947 */ /* 0x000ff00003800000 */
[----:B------:R-:W-:Y:S02]  /*b410*/  ULDC UR4, c[0x0][0xac8] ;  /* 0x0002b20000047ab9 */ /* 0x000fe40000000800 */
[----:B------:R-:W-:Y:S02]  /*b420*/  ISETP.GE.AND P2, PT, R16, UR4, PT ;  /* 0x0000000410007c0c */ /* 0x000fe4000bf46270 */
[----:B------:R-:W-:-:S11]  /*b430*/  ISETP.GE.AND P3, PT, R17, UR4, PT ;  /* 0x0000000411007c0c */ /* 0x000fd6000bf66270 */
[CC--:B01----:R-:W-:Y:S02]  /*b440*/  @!P2 LEA R2, P4, R16.reuse, R20.reuse, 0x1 ;  /* 0x000000141002a211 */ /* 0x0c3fe400078808ff */
[C---:B------:R-:W-:Y:S02]  /*b450*/  @!P3 LEA R20, P5, R17.reuse, R20, 0x1 ;  /* 0x000000141114b211 */ /* 0x040fe400078a08ff */
[-C--:B--2---:R-:W-:Y:S02]  /*b460*/  @!P2 LEA.HI.X R3, R16, R0.reuse, R234, 0x1, P4 ;  /* 0x000000001003a211 */ /* 0x084fe400020f0cea */
[----:B------:R-:W-:-:S03]  /*b470*/  @!P3 LEA.HI.X R21, R17, R0, R233, 0x1, P5 ;  /* 0x000000001115b211 */ /* 0x000fc600028f0ce9 */
[----:B-----5:R3:W-:Y:S04]  /*b480*/  @!P2 ST.E.128 desc[UR48][R2.64], R28 ;  /* 0x0000001c0200a985 */ /* 0x0207e8000c101d30 */
[----:B------:R3:W-:Y:S02]  /*b490*/  @!P3 ST.E.128 desc[UR48][R20.64], R40 ;  /* 0x000000281400b985 */ /* 0x0007e4000c101d30 */
.L_x_172:
[----:B------:R-:W-:Y:S05]  /*b4a0*/  BSYNC B1 ;  /* 0x0000000000017941 */ /* 0x000fea0003800000 */
.L_x_171:
[----:B--2---:R2:W4:Y:S01]  /*b4b0*/  SHFL.IDX PT, R0, R45, 0x1, 0x181f ;  /* 0x00381f002d007f89 */ /* 0x00452200000e0000 */
[----:B------:R-:W-:Y:S03]  /*b4c0*/  BSSY B1, `(.L_x_173) ;  /* 0x000000c000017945 */ /* 0x000fe60003800000 */
[----:B-1-3--:R2:W1:Y:S01]  /*b4d0*/  SHFL.IDX PT, R20, R44, 0x1, 0x181f ;  /* 0x00381f002c147f89 */ /* 0x00a46200000e0000 */
[----:B------:R-:W-:Y:S05]  /*b4e0*/  @P0 BRA `(.L_x_174) ;  /* 0x0000000000240947 */ /* 0x000fea0003800000 */
[----:B------:R-:W-:Y:S02]  /*b4f0*/  ULDC UR4, c[0x0][0xac8] ;  /* 0x0002b20000047ab9 */ /* 0x000fe40000000800 */
[----:B------:R-:W-:Y:S02]  /*b500*/  ISETP.GE.AND P3, PT, R16, UR4, PT ;  /* 0x0000000410007c0c */ /* 0x000fe4000bf66270 */
[----:B------:R-:W-:-:S11]  /*b510*/  ISETP.GE.AND P4, PT, R17, UR4, PT ;  /* 0x0000000411007c0c */ /* 0x000fd6000bf86270 */
[CC--:B01----:R-:W-:Y:S02]  /*b520*/  @!P3 LEA R2, P0, R16.reuse, R20.reuse, 0x1 ;  /* 0x000000141002b211 */ /* 0x0c3fe400078008ff */
[C---:B------:R-:W-:Y:S02]  /*b530*/  @!P4 LEA R20, P2, R17.reuse, R20, 0x1 ;  /* 0x000000141114c211 */ /* 0x040fe400078408ff */
[-C--:B----4-:R-:W-:Y:S02]  /*b540*/  @!P3 LEA.HI.X R3, R16, R0.reuse, R234, 0x1, P0 ;  /* 0x000000001003b211 */ /* 0x090fe400000f0cea */
[----:B------:R-:W-:-:S03]  /*b550*/  @!P4 LEA.HI.X R21, R17, R0, R233, 0x1, P2 ;  /* 0x000000001115c211 */ /* 0x000fc600010f0ce9 */
[----:B-----5:R3:W-:Y:S04]  /*b560*/  @!P3 ST.E.128 desc[UR48][R2.64], R12 ;  /* 0x0000000c0200b985 */ /* 0x0207e8000c101d30 */
[----:B------:R3:W-:Y:S02]  /*b570*/  @!P4 ST.E.128 desc[UR48][R20.64], R36 ;  /* 0x000000241400c985 */ /* 0x0007e4000c101d30 */
.L_x_174:
[----:B------:R-:W-:Y:S05]  /*b580*/  BSYNC B1 ;  /* 0x0000000000017941 */ /* 0x000fea0003800000 */
.L_x_173:
[----:B----4-:R4:W0:Y:S01]  /*b590*/  SHFL.IDX PT, R0, R45, 0x2, 0x181f ;  /* 0x00581f002d007f89 */ /* 0x01082200000e0000 */
[----:B------:R-:W-:Y:S03]  /*b5a0*/  BSSY B1, `(.L_x_175) ;  /* 0x000000c000017945 */ /* 0x000fe60003800000 */
[----:B---3-5:R4:W3:Y:S01]  /*b5b0*/  SHFL.IDX PT, R12, R44, 0x2, 0x181f ;  /* 0x00581f002c0c7f89 */ /* 0x0288e200000e0000 */
[----:B------:R-:W-:Y:S05]  /*b5c0*/  @P1 BRA `(.L_x_176) ;  /* 0x0000000000241947 */ /* 0x000fea0003800000 */
[----:B------:R-:W-:Y:S02]  /*b5d0*/  ULDC UR4, c[0x0][0xac8] ;  /* 0x0002b20000047ab9 */ /* 0x000fe40000000800 */
[----:B------:R-:W-:Y:S02]  /*b5e0*/  ISETP.GE.AND P2, PT, R16, UR4, PT ;  /* 0x0000000410007c0c */ /* 0x000fe4000bf46270 */
[----:B------:R-:W-:-:S11]  /*b5f0*/  ISETP.GE.AND P3, PT, R17, UR4, PT ;  /* 0x0000000411007c0c */ /* 0x000fd6000bf66270 */
[CC--:B0--3--:R-:W-:Y:S02]  /*b600*/  @!P2 LEA R2, P0, R16.reuse, R12.reuse, 0x1 ;  /* 0x0000000c1002a211 */ /* 0x0c9fe400078008ff */
[C---:B------:R-:W-:Y:S02]  /*b610*/  @!P3 LEA R12, P1, R17.reuse, R12, 0x1 ;  /* 0x0000000c110cb211 */ /* 0x040fe400078208ff */
[-C--:B------:R-:W-:Y:S02]  /*b620*/  @!P2 LEA.HI.X R3, R16, R0.reuse, R234, 0x1, P0 ;  /* 0x000000001003a211 */ /* 0x080fe400000f0cea */
[----:B------:R-:W-:-:S03]  /*b630*/  @!P3 LEA.HI.X R13, R17, R0, R233, 0x1, P1 ;  /* 0x00000000110db211 */ /* 0x000fc600008f0ce9 */
[----:B------:R0:W-:Y:S04]  /*b640*/  @!P2 ST.E.128 desc[UR48][R2.64], R8 ;  /* 0x000000080200a985 */ /* 0x0001e8000c101d30 */
[----:B------:R0:W-:Y:S02]  /*b650*/  @!P3 ST.E.128 desc[UR48][R12.64], R32 ;  /* 0x000000200c00b985 */ /* 0x0001e4000c101d30 */
.L_x_176:
[----:B------:R-:W-:Y:S05]  /*b660*/  BSYNC B1 ;  /* 0x0000000000017941 */ /* 0x000fea0003800000 */
.L_x_175:
[----:B0-----:R-:W-:Y:S01]  /*b670*/  VIADD R0, R46, 0x60 ;  /* 0x000000602e007836 */ /* 0x001fe20000000000 */
[----:B--2-4-:R-:W4:Y:S04]  /*b680*/  SHFL.IDX PT, R45, R45, 0x3, 0x181f ;  /* 0x00781f002d2d7f89 */ /* 0x014f2800000e0000 */
[----:B------:R-:W-:Y:S01]  /*b690*/  ISETP.GE.AND P0, PT, R0, R51, PT ;  /* 0x000000330000720c */ /* 0x000fe20003f06270 */
[----:B------:R-:W0:-:S12]  /*b6a0*/  SHFL.IDX PT, R44, R44, 0x3, 0x181f ;  /* 0x00781f002c2c7f89 */ /* 0x000e1800000e0000 */
[----:B------:R-:W-:Y:S05]  /*b6b0*/  @P0 BRA `(.L_x_177) ;  /* 0x0000000c00140947 */ /* 0x000fea0003800000 */
[----:B------:R-:W-:Y:S02]  /*b6c0*/  ULDC UR4, c[0x0][0xac8] ;  /* 0x0002b20000047ab9 */ /* 0x000fe40000000800 */
[----:B------:R-:W-:-:S13]  /*b6d0*/  ISETP.GE.AND P1, PT, R16, UR4, PT ;  /* 0x0000000410007c0c */ /* 0x000fda000bf26270 */
[----:B0-----:R-:W-:-:S04]  /*b6e0*/  @!P1 LEA R2, P0, R16, R44, 0x1 ;  /* 0x0000002c10029211 */ /* 0x001fc800078008ff */
[----:B----4-:R-:W-:Y:S02]  /*b6f0*/  @!P1 LEA.HI.X R3, R16, R45, R234, 0x1, P0 ;  /* 0x0000002d10039211 */ /* 0x010fe400000f0cea */
[----:B------:R-:W-:-:S03]  /*b700*/  ISETP.GE.AND P0, PT, R17, UR4, PT ;  /* 0x0000000411007c0c */ /* 0x000fc6000bf06270 */
[----:B------:R0:W-:Y:S10]  /*b710*/  @!P1 ST.E.128 desc[UR48][R2.64], R4 ;  /* 0x0000000402009985 */ /* 0x0001f4000c101d30 */
[----:B------:R-:W-:Y:S05]  /*b720*/  @P0 BRA `(.L_x_177) ;  /* 0x0000000800f80947 */ /* 0x000fea0003800000 */
[----:B0-----:R-:W-:-:S04]  /*b730*/  LEA R2, P0, R17, R44, 0x1 ;  /* 0x0000002c11027211 */ /* 0x001fc800078008ff */
[----:B------:R-:W-:-:S05]  /*b740*/  LEA.HI.X R3, R17, R45, R233, 0x1, P0 ;  /* 0x0000002d11037211 */ /* 0x000fca00000f0ce9 */
[----:B------:R0:W-:Y:S01]  /*b750*/  ST.E.128 desc[UR48][R2.64], R24 ;  /* 0x0000001802007985 */ /* 0x0001e2000c101d30 */
[----:B------:R-:W-:Y:S05]  /*b760*/  BRA `(.L_x_177) ;  /* 0x0000000800e87947 */ /* 0x000fea0003800000 */
.L_x_169:
[----:B------:R-:W-:Y:S01]  /*b770*/  ULDC.64 UR6, c[0x0][0xc00] ;  /* 0x0003000000067ab9 */ /* 0x000fe20000000a00 */
[----:B------:R-:W-:Y:S01]  /*b780*/  ULDC UR4, c[0x0][0xa88] ;  /* 0x0002a20000047ab9 */ /* 0x000fe20000000800 */
[----:B------:R-:W-:Y:S01]  /*b790*/  UISETP.NE.U32.AND UP0, UPT, UR6, URZ, UPT ;  /* 0x0000003f0600728c */ /* 0x000fe2000bf05070 */
[----:B------:R-:W0:Y:S03]  /*b7a0*/  LDC R11, c[0x0][0xbe8] ;  /* 0x0002fa00ff0b7b82 */ /* 0x000e260000000800 */
[----:B------:R-:W-:-:S03]  /*b7b0*/  UISETP.NE.AND.EX UP0, UPT, UR7, URZ, UPT, UP0 ;  /* 0x0000003f0700728c */ /* 0x000fc6000bf05300 */
[----:B------:R-:W-:Y:S02]  /*b7c0*/  ULDC.64 UR6, c[0x0][0xc00] ;  /* 0x0003000000067ab9 */ /* 0x000fe40000000a00 */
[----:B------:R-:W-:Y:S01]  /*b7d0*/  UIMAD.WIDE UR6, UR36, 0x4, UR6 ;  /* 0x00000004240678a5 */ /* 0x000fe2000f8e0206 */
[----:B------:R-:W-:-:S05]  /*b7e0*/  PLOP3.LUT P2, PT, PT, PT, UP0, 0x80, 0x0 ;  /* 0x000000000000781c */ /* 0x000fca0003f4f008 */
[----:B------:R-:W-:Y:S02]  /*b7f0*/  IMAD.U32 R2, RZ, RZ, UR6 ;  /* 0x00000006ff027e24 */ /* 0x000fe4000f8e00ff */
[----:B------:R-:W-:Y:S01]  /*b800*/  IMAD.U32 R3, RZ, RZ, UR7 ;  /* 0x00000007ff037e24 */ /* 0x000fe2000f8e00ff */
[----:B------:R-:W-:Y:S02]  /*b810*/  ULDC.64 UR6, c[0x0][0xc08] ;  /* 0x0003020000067ab9 */ /* 0x000fe40000000a00 */
[----:B------:R-:W-:-:S03]  /*b820*/  UISETP.NE.U32.AND UP1, UPT, UR6, URZ, UPT ;  /* 0x0000003f0600728c */ /* 0x000fc6000bf25070 */
[----:B------:R-:W2:Y:S01]  /*b830*/  @P2 LDG.E R6, desc[UR48][R2.64] ;  /* 0x0000003002062981 */ /* 0x000ea2000c1e1900 */
[----:B------:R-:W-:Y:S01]  /*b840*/  UISETP.NE.AND.EX UP1, UPT, UR7, URZ, UPT, UP1 ;  /* 0x0000003f0700728c */ /* 0x000fe2000bf25310 */
[----:B------:R-:W-:-:S05]  /*b850*/  IMAD.U32 R0, RZ, RZ, UR4 ;  /* 0x00000004ff007e24 */ /* 0x000fca000f8e00ff */
[----:B------:R-:W-:-:S05]  /*b860*/  PLOP3.LUT P3, PT, PT, PT, UP1, 0x80, 0x0 ;  /* 0x000000000000781c */ /* 0x000fca0003f6f018 */
[----:B------:R-:W-:Y:S02]  /*b870*/  @UP1 ULDC.64 UR6, c[0x0][0xc08] ;  /* 0x0003020000061ab9 */ /* 0x000fe40000000a00 */
[----:B------:R-:W-:-:S06]  /*b880*/  @UP1 UIMAD.WIDE UR6, UR36, 0x4, UR6 ;  /* 0x00000004240618a5 */ /* 0x000fcc000f8e0206 */
[----:B------:R-:W-:Y:S02]  /*b890*/  IMAD.U32 R4, RZ, RZ, UR6 ;  /* 0x00000006ff047e24 */ /* 0x000fe4000f8e00ff */
[----:B------:R-:W-:-:S05]  /*b8a0*/  IMAD.U32 R5, RZ, RZ, UR7 ;  /* 0x00000007ff057e24 */ /* 0x000fca000f8e00ff */
[----:B------:R1:W5:Y:S01]  /*b8b0*/  @P3 LDG.E R0, desc[UR48][R4.64] ;  /* 0x0000003004003981 */ /* 0x000362000c1e1900 */
[----:B0-----:R-:W-:Y:S01]  /*b8c0*/  ISETP.NE.AND P0, PT, R11, 0x1, PT ;  /* 0x000000010b00780c */ /* 0x001fe20003f05270 */
[----:B------:R-:W-:Y:S01]  /*b8d0*/  UMOV UR4, URZ ;  /* 0x0000003f00047c82 */ /* 0x000fe20008000000 */
[----:B------:R-:W-:Y:S01]  /*b8e0*/  USHF.R.S32.HI UR10, URZ, 0x1f, UR41 ;  /* 0x0000001f3f0a7899 */ /* 0x000fe20008011429 */
[----:B------:R-:W-:-:S10]  /*b8f0*/  ISETP.GE.AND P1, PT, R235, 0x80, PT ;  /* 0x00000080eb00780c */ /* 0x000fd40003f26270 */
[----:B------:R-:W0:Y:S01]  /*b900*/  @P0 LDC R9, c[0x0][0xbec] ;  /* 0x0002fb00ff090b82 */ /* 0x000e220000000800 */
[----:B--2---:R-:W-:-:S13]  /*b910*/  @P2 R2UR UR4, R6 ;  /* 0x00000000060422ca */ /* 0x004fda00000e0000 */
[----:B------:R-:W-:Y:S01]  /*b920*/  USHF.R.S32.HI UR9, URZ, 0x1f, UR4 ;  /* 0x0000001f3f097899 */ /* 0x000fe20008011404 */
[----:B01----:R-:W-:Y:S11]  /*b930*/  @P3 BRA `(.L_x_178) ;  /* 0x0000000000103947 */ /* 0x003ff60003800000 */
[----:B------:R-:W-:Y:S05]  /*b940*/  @!P2 BRA `(.L_x_178) ;  /* 0x00000000000ca947 */ /* 0x000fea0003800000 */
[----:B------:R-:W2:Y:S04]  /*b950*/  LDG.E R5, desc[UR48][R2.64] ;  /* 0x0000003002057981 */ /* 0x000ea8000c1e1900 */
[----:B-----5:R-:W2:Y:S02]  /*b960*/  LDG.E R0, desc[UR48][R2.64+0x4] ;  /* 0x0000043002007981 */ /* 0x020ea4000c1e1900 */
[----:B--2---:R-:W-:-:S07]  /*b970*/  IMAD.IADD R0, R0, 0x1, -R5 ;  /* 0x0000000100007824 */ /* 0x004fce00078e0a05 */
.L_x_178:
[----:B------:R-:W-:Y:S01]  /*b980*/  USEL UR36, UR36, URZ, !UP0 ;  /* 0x0000003f24247287 */ /* 0x000fe2000c000000 */
[----:B------:R-:W-:Y:S01]  /*b990*/  BSSY B1, `(.L_x_179) ;  /* 0x000002d000017945 */ /* 0x000fe20003800000 */
[----:B------:R-:W-:-:S03]  /*b9a0*/  USEL UR37, UR37, URZ, !UP0 ;  /* 0x0000003f25257287 */ /* 0x000fc6000c000000 */
[----:B------:R-:W-:Y:S09]  /*b9b0*/  @P1 BRA `(.L_x_180) ;  /* 0x0000000000a81947 */ /* 0x000ff20003800000 */
[----:B------:R-:W0:Y:S01]  /*b9c0*/  S2R R3, SR_TID.X ;  /* 0x0000000000037919 */ /* 0x000e220000002100 */
[----:B------:R-:W1:Y:S01]  /*b9d0*/  LDC R7, c[0x0][0xbe8] ;  /* 0x0002fa00ff077b82 */ /* 0x000e620000000800 */
[----:B------:R-:W-:-:S04]  /*b9e0*/  IMAD.U32 R2, RZ, RZ, UR40 ;  /* 0x00000028ff027e24 */ /* 0x000fc8000f8e00ff */
[----:B0-----:R-:W-:Y:S02]  /*b9f0*/  IMAD R2, R2, 0x80, R3 ;  /* 0x0000008002027824 */ /* 0x001fe400078e0203 */
[----:B-1---5:R-:W-:Y:S02]  /*ba00*/  IMAD R3, R0, R7, RZ ;  /* 0x0000000700037224 */ /* 0x022fe400078e02ff */
[----:B------:R-:W-:-:S05]  /*ba10*/  VIADD R4, R2, 0xffffff80 ;  /* 0xffffff8002047836 */ /* 0x000fca0000000000 */
[----:B------:R-:W-:-:S13]  /*ba20*/  ISETP.GE.AND P1, PT, R4, R3, PT ;  /* 0x000000030400720c */ /* 0x000fda0003f26270 */
[----:B------:R-:W-:Y:S05]  /*ba30*/  @P1 BRA `(.L_x_180) ;  /* 0x0000000000881947 */ /* 0x000fea0003800000 */
[----:B------:R-:W-:Y:S01]  /*ba40*/  ISETP.NE.AND P1, PT, R7, 0x1, PT ;  /* 0x000000010700780c */ /* 0x000fe20003f25270 */
[----:B------:R-:W-:Y:S01]  /*ba50*/  ULDC.64 UR12, c[0x0][0xb90] ;  /* 0x0002e400000c7ab9 */ /* 0x000fe20000000a00 */
[----:B------:R-:W-:Y:S01]  /*ba60*/  UMOV UR6, UR4 ;  /* 0x0000000400067c82 */ /* 0x000fe20008000000 */
[----:B------:R-:W-:Y:S01]  /*ba70*/  UIMAD UR8, UR10, UR12, URZ ;  /* 0x0000000c0a0872a4 */ /* 0x000fe2000f8e023f */
[----:B------:R-:W-:Y:S01]  /*ba80*/  IMAD.MOV.U32 R2, RZ, RZ, R4 ;  /* 0x000000ffff027224 */ /* 0x000fe200078e0004 */
[----:B------:R-:W-:Y:S02]  /*ba90*/  UMOV UR7, UR9 ;  /* 0x0000000900077c82 */ /* 0x000fe40008000000 */
[----:B------:R-:W-:Y:S02]  /*baa0*/  UIMAD.WIDE.U32 UR6, UR41, UR12, UR6 ;  /* 0x0000000c290672a5 */ /* 0x000fe4000f8e0006 */
[----:B------:R-:W-:-:S03]  /*bab0*/  UIMAD UR8, UR41, UR13, UR8 ;  /* 0x0000000d290872a4 */ /* 0x000fc6000f8e0208 */
[----:B------:R-:W-:Y:S01]  /*bac0*/  ULDC.64 UR12, c[0x0][0xb98] ;  /* 0x0002e600000c7ab9 */ /* 0x000fe20000000a00 */
[----:B------:R-:W0:Y:S01]  /*bad0*/  @P1 LDC R3, c[0x0][0xbec] ;  /* 0x0002fb00ff031b82 */ /* 0x000e220000000800 */
[----:B------:R-:W-:Y:S02]  /*bae0*/  UIADD3 UR7, UR7, UR8, URZ ;  /* 0x0000000807077290 */ /* 0x000fe4000fffe03f */
[----:B------:R-:W-:Y:S02]  /*baf0*/  UIMAD UR8, UR37, UR12, URZ ;  /* 0x0000000c250872a4 */ /* 0x000fe4000f8e023f */
[----:B------:R-:W-:Y:S02]  /*bb00*/  UIMAD.WIDE.U32 UR6, UR36, UR12, UR6 ;  /* 0x0000000c240672a5 */ /* 0x000fe4000f8e0006 */
[----:B------:R-:W-:Y:S01]  /*bb10*/  UIMAD UR8, UR36, UR13, UR8 ;  /* 0x0000000d240872a4 */ /* 0x000fe2000f8e0208 */
[----:B------:R-:W1:Y:S02]  /*bb20*/  @P1 LDC R6, c[0x0][0xbf0] ;  /* 0x0002fc00ff061b82 */ /* 0x000e640000000800 */
[----:B------:R-:W-:Y:S01]  /*bb30*/  ULDC.64 UR12, c[0x0][0xb88] ;  /* 0x0002e200000c7ab9 */ /* 0x000fe20000000a00 */
[----:B0-----:R-:W-:-:S05]  /*bb40*/  @P1 IMAD.HI.U32 R3, R4, R3, RZ ;  /* 0x0000000304031227 */ /* 0x001fca00078e00ff */
[----:B-1----:R-:W-:Y:S01]  /*bb50*/  @P1 SHF.R.U32.HI R2, RZ, R6, R3 ;  /* 0x00000006ff021219 */ /* 0x002fe20000011603 */
[----:B------:R-:W-:-:S03]  /*bb60*/  IMAD.U32 R6, RZ, RZ, UR8 ;  /* 0x00000008ff067e24 */ /* 0x000fc6000f8e00ff */
[--C-:B------:R-:W-:Y:S01]  /*bb70*/  SHF.R.S32.HI R3, RZ, 0x1f, R2.reuse ;  /* 0x0000001fff037819 */ /* 0x100fe20000011402 */
[----:B------:R-:W-:Y:S01]  /*bb80*/  IMAD.MOV R5, RZ, RZ, -R2 ;  /* 0x000000ffff057224 */ /* 0x000fe200078e0a02 */
[----:B------:R-:W-:-:S03]  /*bb90*/  IADD3 R2, P1, R2, UR6, RZ ;  /* 0x0000000602027c10 */ /* 0x000fc6000ff3e0ff */
[----:B------:R-:W-:Y:S01]  /*bba0*/  IMAD R5, R7, R5, R4 ;  /* 0x0000000507057224 */ /* 0x000fe200078e0204 */
[----:B------:R-:W-:Y:S01]  /*bbb0*/  IADD3.X R3, R3, UR7, R6, P1, !PT ;  /* 0x0000000703037c10 */ /* 0x000fe20008ffe406 */
[----:B------:R-:W-:-:S03]  /*bbc0*/  ULDC.64 UR6, c[0x0][0xb50] ;  /* 0x0002d40000067ab9 */ /* 0x000fc60000000a00 */
[----:B------:R-:W-:Y:S01]  /*bbd0*/  SHF.R.S32.HI R4, RZ, 0x1f, R5 ;  /* 0x0000001fff047819 */ /* 0x000fe20000011405 */
[----:B------:R-:W-:-:S04]  /*bbe0*/  IMAD.WIDE.U32 R2, R5, UR12, R2 ;  /* 0x0000000c05027c25 */ /* 0x000fc8000f8e0002 */
[----:B------:R-:W-:-:S04]  /*bbf0*/  IMAD R4, R4, UR12, RZ ;  /* 0x0000000c04047c24 */ /* 0x000fc8000f8e02ff */
[----:B------:R-:W-:Y:S01]  /*bc00*/  IMAD R7, R5, UR13, R4 ;  /* 0x0000000d05077c24 */ /* 0x000fe2000f8e0204 */
[----:B------:R-:W-:-:S03]  /*bc10*/  LEA R4, P1, R2, UR6, 0x2 ;  /* 0x0000000602047c11 */ /* 0x000fc6000f8210ff */
[----:B------:R-:W-:-:S05]  /*bc20*/  IMAD.IADD R3, R3, 0x1, R7 ;  /* 0x0000000103037824 */ /* 0x000fca00078e0207 */
[----:B------:R-:W-:Y:S01]  /*bc30*/  LEA.HI.X R5, R2, UR7, R3, 0x2, P1 ;  /* 0x0000000702057c11 */ /* 0x000fe200088f1403 */
[----:B------:R-:W-:-:S05]  /*bc40*/  IMAD.MOV.U32 R3, RZ, RZ, -0x800000 ;  /* 0xff800000ff037424 */ /* 0x000fca00078e00ff */
[----:B------:R0:W-:Y:S02]  /*bc50*/  STG.E desc[UR48][R4.64], R3 ;  /* 0x0000000304007986 */ /* 0x0001e4000c101930 */
.L_x_180:
[----:B------:R-:W-:Y:S05]  /*bc60*/  BSYNC B1 ;  /* 0x0000000000017941 */ /* 0x000fea0003800000 */
.L_x_179:
[----:B0-----:R-:W0:Y:S01]  /*bc70*/  @P0 LDC R3, c[0x0][0xbf0] ;  /* 0x0002fc00ff030b82 */ /* 0x001e220000000800 */
[----:B------:R-:W-:Y:S01]  /*bc80*/  ULDC.64 UR12, c[0x0][0xaa0] ;  /* 0x0002a800000c7ab9 */ /* 0x000fe20000000a00 */
[----:B------:R-:W-:Y:S01]  /*bc90*/  IMAD R2, R18, 0x20, R19 ;  /* 0x0000002012027824 */ /* 0x000fe200078e0213 */
[----:B------:R-:W-:Y:S01]  /*bca0*/  UIMAD UR8, UR9, UR12, URZ ;  /* 0x0000000c090872a4 */ /* 0x000fe2000f8e023f */
[----:B------:R-:W-:Y:S01]  /*bcb0*/  IMAD.U32 R5, RZ, RZ, UR40 ;  /* 0x00000028ff057e24 */ /* 0x000fe2000f8e00ff */
[----:B------:R-:W-:Y:S01]  /*bcc0*/  UIMAD.WIDE.U32 UR6, UR4, UR12, URZ ;  /* 0x0000000c040672a5 */ /* 0x000fe2000f8e003f */
[----:B------:R-:W-:Y:S01]  /*bcd0*/  BSSY B1, `(.L_x_181) ;  /* 0x0000039000017945 */ /* 0x000fe20003800000 */
[----:B------:R-:W-:Y:S01]  /*bce0*/  UIMAD UR8, UR4, UR13, UR8 ;  /* 0x0000000d040872a4 */ /* 0x000fe2000f8e0208 */
[----:B------:R-:W-:Y:S02]  /*bcf0*/  IMAD R6, R5, 0x80, R2 ;  /* 0x0000008005067824 */ /* 0x000fe400078e0202 */
[----:B------:R-:W-:Y:S01]  /*bd00*/  ULDC.64 UR12, c[0x0][0xae8] ;  /* 0x0002ba00000c7ab9 */ /* 0x000fe20000000a00 */
[----:B------:R-:W-:Y:S01]  /*bd10*/  UIADD3 UR7, UR7, UR8, URZ ;  /* 0x0000000807077290 */ /* 0x000fe2000fffe03f */
[----:B------:R-:W-:Y:S01]  /*bd20*/  @P0 IMAD.HI.U32 R2, R6, R9, RZ ;  /* 0x0000000906020227 */ /* 0x000fe200078e00ff */
[----:B------:R-:W-:-:S02]  /*bd30*/  UIMAD UR4, UR10, UR12, URZ ;  /* 0x0000000c0a0472a4 */ /* 0x000fc4000f8e023f */
[----:B------:R-:W-:Y:S01]  /*bd40*/  UIMAD.WIDE.U32 UR6, UR41, UR12, UR6 ;  /* 0x0000000c290672a5 */ /* 0x000fe2000f8e0006 */
[----:B------:R-:W-:Y:S01]  /*bd50*/  IMAD.MOV.U32 R5, RZ, RZ, R6 ;  /* 0x000000ffff057224 */ /* 0x000fe200078e0006 */
[----:B------:R-:W-:Y:S01]  /*bd60*/  UIMAD UR4, UR41, UR13, UR4 ;  /* 0x0000000d290472a4 */ /* 0x000fe2000f8e0204 */
[----:B------:R-:W-:-:S03]  /*bd70*/  ULDC.64 UR8, c[0x0][0xaf0] ;  /* 0x0002bc0000087ab9 */ /* 0x000fc60000000a00 */
[----:B------:R-:W-:Y:S02]  /*bd80*/  UIADD3 UR7, UR7, UR4, URZ ;  /* 0x0000000407077290 */ /* 0x000fe4000fffe03f */
[----:B------:R-:W-:Y:S01]  /*bd90*/  UIMAD UR4, UR37, UR8, URZ ;  /* 0x00000008250472a4 */ /* 0x000fe2000f8e023f */
[----:B0-----:R-:W-:Y:S01]  /*bda0*/  @P0 SHF.R.U32.HI R5, RZ, R3, R2 ;  /* 0x00000003ff050219 */ /* 0x001fe20000011602 */
[----:B------:R-:W-:Y:S02]  /*bdb0*/  UIMAD.WIDE.U32 UR6, UR36, UR8, UR6 ;  /* 0x00000008240672a5 */ /* 0x000fe4000f8e0006 */
[----:B------:R-:W-:Y:S01]  /*bdc0*/  UIMAD UR4, UR36, UR9, UR4 ;  /* 0x00000009240472a4 */ /* 0x000fe2000f8e0204 */
[--C-:B------:R-:W-:Y:S01]  /*bdd0*/  SHF.R.S32.HI R2, RZ, 0x1f, R5.reuse ;  /* 0x0000001fff027819 */ /* 0x100fe20000011405 */
[----:B------:R-:W-:Y:S01]  /*bde0*/  IMAD.MOV R7, RZ, RZ, -R5 ;  /* 0x000000ffff077224 */ /* 0x000fe200078e0a05 */
[----:B------:R-:W-:Y:S01]  /*bdf0*/  ULDC.64 UR8, c[0x0][0xae0] ;  /* 0x0002b80000087ab9 */ /* 0x000fe20000000a00 */
[----:B------:R-:W-:-:S02]  /*be00*/  UIADD3 UR4, UR7, UR4, URZ ;  /* 0x0000000407047290 */ /* 0x000fc4000fffe03f */
[----:B------:R-:W-:Y:S02]  /*be10*/  IMAD.U32 R3, RZ, RZ, UR7 ;  /* 0x00000007ff037e24 */ /* 0x000fe4000f8e00ff */
[----:B------:R-:W-:Y:S02]  /*be20*/  IMAD R4, R2, UR8, RZ ;  /* 0x0000000802047c24 */ /* 0x000fe4000f8e02ff */
[----:B------:R-:W-:Y:S02]  /*be30*/  IMAD R7, R11, R7, R6 ;  /* 0x000000070b077224 */ /* 0x000fe400078e0206 */
[----:B------:R-:W-:Y:S01]  /*be40*/  IMAD.U32 R2, RZ, RZ, UR6 ;  /* 0x00000006ff027e24 */ /* 0x000fe2000f8e00ff */
[----:B------:R-:W-:Y:S01]  /*be50*/  ULDC.64 UR6, c[0x0][0xad8] ;  /* 0x0002b60000067ab9 */ /* 0x000fe20000000a00 */
[----:B------:R-:W-:Y:S02]  /*be60*/  IMAD.U32 R3, RZ, RZ, UR4 ;  /* 0x00000004ff037e24 */ /* 0x000fe4000f8e00ff */
[C---:B------:R-:W-:Y:S01]  /*be70*/  IMAD R9, R5.reuse, UR9, R4 ;  /* 0x0000000905097c24 */ /* 0x040fe2000f8e0204 */
[----:B------:R-:W-:Y:S01]  /*be80*/  SHF.R.S32.HI R4, RZ, 0x1f, R7 ;  /* 0x0000001fff047819 */ /* 0x000fe20000011407 */
[----:B------:R-:W-:-:S04]  /*be90*/  IMAD.WIDE.U32 R2, R5, UR8, R2 ;  /* 0x0000000805027c25 */ /* 0x000fc8000f8e0002 */
[----:B------:R-:W-:Y:S02]  /*bea0*/  IMAD.U32 R6, RZ, RZ, UR40 ;  /* 0x00000028ff067e24 */ /* 0x000fe4000f8e00ff */
[----:B------:R-:W-:Y:S02]  /*beb0*/  IMAD.IADD R3, R3, 0x1, R9 ;  /* 0x0000000103037824 */ /* 0x000fe400078e0209 */
[----:B------:R-:W-:Y:S02]  /*bec0*/  IMAD R4, R4, UR6, RZ ;  /* 0x0000000604047c24 */ /* 0x000fe4000f8e02ff */
[----:B------:R-:W-:Y:S02]  /*bed0*/  IMAD R6, R6, 0x80, R19 ;  /* 0x0000008006067824 */ /* 0x000fe400078e0213 */
[----:B-----5:R-:W-:Y:S02]  /*bee0*/  IMAD R11, R0, R11, RZ ;  /* 0x0000000b000b7224 */ /* 0x020fe400078e02ff */
[----:B------:R-:W-:-:S02]  /*bef0*/  IMAD R5, R7, UR7, R4 ;  /* 0x0000000707057c24 */ /* 0x000fc4000f8e0204 */
[----:B------:R-:W-:Y:S01]  /*bf00*/  IMAD.WIDE.U32 R2, R7, UR6, R2 ;  /* 0x0000000607027c25 */ /* 0x000fe2000f8e0002 */
[C---:B------:R-:W-:Y:S01]  /*bf10*/  ISETP.GE.AND P2, PT, R6.reuse, R11, PT ;  /* 0x0000000b0600720c */ /* 0x040fe20003f46270 */
[----:B------:R-:W-:Y:S02]  /*bf20*/  ULDC.64 UR6, c[0x0][0xa80] ;  /* 0x0002a00000067ab9 */ /* 0x000fe40000000a00 */
[----:B------:R-:W-:Y:S01]  /*bf30*/  VIADD R0, R6, 0x20 ;  /* 0x0000002006007836 */ /* 0x000fe20000000000 */
[----:B------:R-:W-:Y:S01]  /*bf40*/  LEA R4, P3, R2, UR6, 0x1 ;  /* 0x0000000602047c11 */ /* 0x000fe2000f8608ff */
[----:B------:R-:W-:-:S03]  /*bf50*/  IMAD.IADD R3, R3, 0x1, R5 ;  /* 0x0000000103037824 */ /* 0x000fc600078e0205 */
[-C--:B------:R-:W-:Y:S01]  /*bf60*/  ISETP.GE.AND P1, PT, R0, R11.reuse, PT ;  /* 0x0000000b0000720c */ /* 0x080fe20003f26270 */
[----:B------:R-:W-:Y:S01]  /*bf70*/  VIADD R0, R6, 0x40 ;  /* 0x0000004006007836 */ /* 0x000fe20000000000 */
[----:B------:R-:W-:Y:S02]  /*bf80*/  LEA.HI.X R5, R2, UR7, R3, 0x1, P3 ;  /* 0x0000000702057c11 */ /* 0x000fe400098f0c03 */
[----:B------:R0:W1:Y:S02]  /*bf90*/  SHFL.IDX PT, R2, R4, RZ, 0x181f ;  /* 0x00181fff04027589 */ /* 0x00006400000e0000 */
[----:B------:R-:W-:Y:S02]  /*bfa0*/  ISETP.GE.AND P0, PT, R0, R11, PT ;  /* 0x0000000b0000720c */ /* 0x000fe40003f06270 */
[----:B------:R0:W2:Y:S01]  /*bfb0*/  SHFL.IDX PT, R0, R5, RZ, 0x181f ;  /* 0x00181fff05007589 */ /* 0x0000a200000e0000 */
[----:B------:R-:W-:Y:S10]  /*bfc0*/  @P2 BRA `(.L_x_182) ;  /* 0x0000000000242947 */ /* 0x000ff40003800000 */
[----:B------:R-:W-:Y:S02]  /*bfd0*/  ULDC UR4, c[0x0][0xac8] ;  /* 0x0002b20000047ab9 */ /* 0x000fe40000000800 */
[----:B------:R-:W-:Y:S02]  /*bfe0*/  ISETP.GE.AND P4, PT, R16, UR4, PT ;  /* 0x0000000410007c0c */ /* 0x000fe4000bf86270 */
[----:B------:R-:W-:-:S11]  /*bff0*/  ISETP.GE.AND P5, PT, R17, UR4, PT ;  /* 0x0000000411007c0c */ /* 0x000fd6000bfa6270 */
[CC--:B-1----:R-:W-:Y:S02]  /*c000*/  @!P4 LEA R8, P2, R16.reuse, R2.reuse, 0x1 ;  /* 0x000000021008c211 */ /* 0x0c2fe400078408ff */
[C---:B------:R-:W-:Y:S02]  /*c010*/  @!P5 LEA R2, P3, R17.reuse, R2, 0x1 ;  /* 0x000000021102d211 */ /* 0x040fe400078608ff */
[-C--:B--2---:R-:W-:Y:S02]  /*c020*/  @!P4 LEA.HI.X R9, R16, R0.reuse, R234, 0x1, P2 ;  /* 0x000000001009c211 */ /* 0x084fe400010f0cea */
[----:B------:R-:W-:-:S03]  /*c030*/  @!P5 LEA.HI.X R3, R17, R0, R233, 0x1, P3 ;  /* 0x000000001103d211 */ /* 0x000fc600018f0ce9 */
[----:B------:R3:W-:Y:S04]  /*c040*/  @!P4 ST.E.128 desc[UR48][R8.64], RZ ;  /* 0x000000ff0800c985 */ /* 0x0007e8000c101d30 */
[----:B------:R3:W-:Y:S02]  /*c050*/  @!P5 ST.E.128 desc[UR48][R2.64], RZ ;  /* 0x000000ff0200d985 */ /* 0x0007e4000c101d30 */
.L_x_182:
[----:B------:R-:W-:Y:S05]  /*c060*/  BSYNC B1 ;  /* 0x0000000000017941 */ /* 0x000fea0003800000 */
.L_x_181:
[----:B--2---:R2:W4:Y:S01]  /*c070*/  SHFL.IDX PT, R0, R5, 0x1, 0x181f ;  /* 0x00381f0005007f89 */ /* 0x00452200000e0000 */
[----:B------:R-:W-:Y:S03]  /*c080*/  BSSY B1, `(.L_x_183) ;  /* 0x000000c000017945 */ /* 0x000fe60003800000 */
[----:B-1-3--:R2:W1:Y:S01]  /*c090*/  SHFL.IDX PT, R2, R4, 0x1, 0x181f ;  /* 0x00381f0004027f89 */ /* 0x00a46200000e0000 */
[----:B------:R-:W-:Y:S05]  /*c0a0*/  @P1 BRA `(.L_x_184) ;  /* 0x0000000000241947 */ /* 0x000fea0003800000 */
[----:B------:R-:W-:Y:S02]  /*c0b0*/  ULDC UR4, c[0x0][0xac8] ;  /* 0x0002b20000047ab9 */ /* 0x000fe40000000800 */
[----:B------:R-:W-:Y:S02]  /*c0c0*/  ISETP.GE.AND P3, PT, R16, UR4, PT ;  /* 0x0000000410007c0c */ /* 0x000fe4000bf66270 */
[----:B------:R-:W-:-:S11]  /*c0d0*/  ISETP.GE.AND P4, PT, R17, UR4, PT ;  /* 0x0000000411007c0c */ /* 0x000fd6000bf86270 */
[CC--:B-1----:R-:W-:Y:S02]  /*c0e0*/  @!P3 LEA R8, P1, R16.reuse, R2.reuse, 0x1 ;  /* 0x000000021008b211 */ /* 0x0c2fe400078208ff */
[C---:B------:R-:W-:Y:S02]  /*c0f0*/  @!P4 LEA R2, P2, R17.reuse, R2, 0x1 ;  /* 0x000000021102c211 */ /* 0x040fe400078408ff */
[-C--:B----4-:R-:W-:Y:S02]  /*c100*/  @!P3 LEA.HI.X R9, R16, R0.reuse, R234, 0x1, P1 ;  /* 0x000000001009b211 */ /* 0x090fe400008f0cea */
[----:B------:R-:W-:-:S03]  /*c110*/  @!P4 LEA.HI.X R3, R17, R0, R233, 0x1, P2 ;  /* 0x000000001103c211 */ /* 0x000fc600010f0ce9 */
[----:B------:R3:W-:Y:S04]  /*c120*/  @!P3 ST.E.128 desc[UR48][R8.64], RZ ;  /* 0x000000ff0800b985 */ /* 0x0007e8000c101d30 */
[----:B------:R3:W-:Y:S02]  /*c130*/  @!P4 ST.E.128 desc[UR48][R2.64], RZ ;  /* 0x000000ff0200c985 */ /* 0x0007e4000c101d30 */
.L_x_184:
[----:B------:R-:W-:Y:S05]  /*c140*/  BSYNC B1 ;  /* 0x0000000000017941 */ /* 0x000fea0003800000 */
.L_x_183:
[----:B----4-:R4:W0:Y:S01]  /*c150*/  SHFL.IDX PT, R0, R5, 0x2, 0x181f ;  /* 0x00581f0005007f89 */ /* 0x01082200000e0000 */
        /* <DEDUP_REMOVED lines=8> */
[-C--:B0-----:R-:W-:Y:S02]  /*c1e0*/  @!P2 LEA.HI.X R9, R16, R0.reuse, R234, 0x1, P0 ;  /* 0x000000001009a211 */ /* 0x081fe400000f0cea */
[----:B------:R-:W-:-:S03]  /*c1f0*/  @!P3 LEA.HI.X R3, R17, R0, R233, 0x1, P1 ;  /* 0x000000001103b211 */ /* 0x000fc600008f0ce9 */
[----:B------:R3:W-:Y:S04]  /*c200*/  @!P2 ST.E.128 desc[UR48][R8.64], RZ ;  /* 0x000000ff0800a985 */ /* 0x0007e8000c101d30 */
[----:B------:R3:W-:Y:S02]  /*c210*/  @!P3 ST.E.128 desc[UR48][R2.64], RZ ;  /* 0x000000ff0200b985 */ /* 0x0007e4000c101d30 */
.L_x_186:
[----:B------:R-:W-:Y:S05]  /*c220*/  BSYNC B1 ;  /* 0x0000000000017941 */ /* 0x000fea0003800000 */
.L_x_185:
[----:B0-----:R-:W-:Y:S01]  /*c230*/  VIADD R0, R6, 0x60 ;  /* 0x0000006006007836 */ /* 0x001fe20000000000 */
[----:B--2-4-:R-:W0:Y:S04]  /*c240*/  SHFL.IDX PT, R5, R5, 0x3, 0x181f ;  /* 0x00781f0005057f89 */ /* 0x014e2800000e0000 */
[----:B------:R-:W-:Y:S01]  /*c250*/  ISETP.GE.AND P0, PT, R0, R11, PT ;  /* 0x0000000b0000720c */ /* 0x000fe20003f06270 */
[----:B-1-3--:R1:W2:-:S12]  /*c260*/  SHFL.IDX PT, R2, R4, 0x3, 0x181f ;  /* 0x00781f0004027f89 */ /* 0x00a29800000e0000 */
[----:B-1----:R-:W-:Y:S05]  /*c270*/  @P0 BRA `(.L_x_177) ;  /* 0x0000000000240947 */ /* 0x002fea0003800000 */
[----:B------:R-:W-:Y:S02]  /*c280*/  ULDC UR4, c[0x0][0xac8] ;  /* 0x0002b20000047ab9 */ /* 0x000fe40000000800 */
[----:B------:R-:W-:Y:S02]  /*c290*/  ISETP.GE.AND P2, PT, R16, UR4, PT ;  /* 0x0000000410007c0c */ /* 0x000fe4000bf46270 */
[----:B------:R-:W-:-:S11]  /*c2a0*/  ISETP.GE.AND P3, PT, R17, UR4, PT ;  /* 0x0000000411007c0c */ /* 0x000fd6000bf66270 */
[CC--:B--2---:R-:W-:Y:S02]  /*c2b0*/  @!P2 LEA R6, P0, R16.reuse, R2.reuse, 0x1 ;  /* 0x000000021006a211 */ /* 0x0c4fe400078008ff */
[C---:B------:R-:W-:Y:S02]  /*c2c0*/  @!P3 LEA R2, P1, R17.reuse, R2, 0x1 ;  /* 0x000000021102b211 */ /* 0x040fe400078208ff */
[-C--:B0-----:R-:W-:Y:S02]  /*c2d0*/  @!P2 LEA.HI.X R7, R16, R5.reuse, R234, 0x1, P0 ;  /* 0x000000051007a211 */ /* 0x081fe400000f0cea */
[----:B------:R-:W-:-:S03]  /*c2e0*/  @!P3 LEA.HI.X R3, R17, R5, R233, 0x1, P1 ;  /* 0x000000051103b211 */ /* 0x000fc600008f0ce9 */
[----:B------:R1:W-:Y:S04]  /*c2f0*/  @!P2 ST.E.128 desc[UR48][R6.64], RZ ;  /* 0x000000ff0600a985 */ /* 0x0003e8000c101d30 */
[----:B------:R1:W-:Y:S02]  /*c300*/  @!P3 ST.E.128 desc[UR48][R2.64], RZ ;  /* 0x000000ff0200b985 */ /* 0x0003e4000c101d30 */
.L_x_177:
[----:B------:R-:W-:Y:S05]  /*c310*/  BSYNC B0 ;  /* 0x0000000000007941 */ /* 0x000fea0003800000 */
.L_x_168:
[----:B------:R-:W-:Y:S02]  /*c320*/  ULDC UR4, c[0x0][0xc3c] ;  /* 0x00030f0000047ab9 */ /* 0x000fe40000000800 */
[----:B------:R-:W-:-:S13]  /*c330*/  ISETP.GE.AND P0, PT, R47, UR4, PT ;  /* 0x000000042f007c0c */ /* 0x000fda000bf06270 */
[----:B------:R-:W-:Y:S05]  /*c340*/  @!P0 BRA `(.L_x_187) ;  /* 0xffffff4800b48947 */ /* 0x000fea000383ffff */
[----:B------:R-:W-:Y:S05]  /*c350*/  EXIT ;  /* 0x000000000000794d */ /* 0x000fea0003800000 */
.L_x_142:
[----:B------:R-:W-:-:S08]  /*c360*/  NOP ;  /* 0x0000000000007918 */ /* 0x000fd00000000000 */
[----:B------:R-:W0:-:S00]  /*c370*/  USETMAXREG.DEALLOC.CTAPOOL 0x18 ;  /* 0x00000018000079c8 */ /* 0x000e0000080e0500 */
[----:B0-----:R-:W2:Y:S01]  /*c380*/  LDL.LU R2, [R1+0xc] ;  /* 0x00000c0001027983 */ /* 0x001ea20000300800 */
[----:B------:R-:W-:-:S06]  /*c390*/  LOP3.LUT R0, R0, 0x3, RZ, 0xc0, !PT ;  /* 0x0000000300007812 */ /* 0x000fcc00078ec0ff */
[----:B------:R-:W0:Y:S02]  /*c3a0*/  SHFL.IDX PT, R0, R0, RZ, 0x1f ;  /* 0x00001fff00007589 */ /* 0x000e2400000e0000 */
[----:B0-----:R-:W-:Y:S01]  /*c3b0*/  ISETP.NE.AND P0, PT, R0, RZ, PT ;  /* 0x000000ff0000720c */ /* 0x001fe20003f05270 */
[----:B------:R-:W-:Y:S01]  /*c3c0*/  IMAD.MOV.U32 R0, RZ, RZ, RZ ;  /* 0x000000ffff007224 */ /* 0x000fe200078e00ff */
[----:B--2---:R-:W-:-:S11]  /*c3d0*/  LOP3.LUT R2, R2, 0xfffffffd, RZ, 0xc0, !PT ;  /* 0xfffffffd02027812 */ /* 0x004fd600078ec0ff */
[----:B------:R-:W-:-:S05]  /*c3e0*/  @P0 LOP3.LUT R2, R2, 0x2, RZ, 0xfc, !PT ;  /* 0x0000000202020812 */ /* 0x000fca00078efcff */
[----:B------:R0:W-:Y:S01]  /*c3f0*/  STL [R1+0xc], R2 ;  /* 0x00000c0201007387 */ /* 0x0001e20000100800 */
[----:B------:R-:W-:Y:S05]  /*c400*/  @!P0 BRA `(.L_x_188) ;  /* 0x00000000002c8947 */ /* 0x000fea0003800000 */
[----:B------:R-:W1:Y:S08]  /*c410*/  S2UR UR5, SR_CgaCtaId ;  /* 0x00000000000579c3 */ /* 0x000e700000008800 */
[----:B------:R-:W-:Y:S06]  /*c420*/  BAR.SYNC.DEFER_BLOCKING 0x5, 0x180 ;  /* 0x0146000000007b1d */ /* 0x000fec0000010000 */
[----:B------:R-:W-:-:S02]  /*c430*/  UMOV UR4, 0x400 ;  /* 0x0000040000047882 */ /* 0x000fc40000000000 */
[----:B-1----:R-:W-:-:S09]  /*c440*/  ULEA UR4, UR5, UR4, 0x18 ;  /* 0x0000000405047291 */ /* 0x002fd2000f8ec03f */
[----:B------:R-:W1:Y:S04]  /*c450*/  LDS.128 R4, [UR4+0x2e8d0] ;  /* 0x02e8d004ff047984 */ /* 0x000e680008000c00 */
[----:B-1----:R1:W-:Y:S01]  /*c460*/  STL [R1+0x14], R5 ;  /* 0x0000140501007387 */ /* 0x0023e20000100800 */
[----:B------:R-:W-:Y:S02]  /*c470*/  R2UR UR45, R7 ;  /* 0x00000000072d72ca */ /* 0x000fe400000e0000 */
[----:B------:R-:W-:Y:S01]  /*c480*/  R2UR UR36, R6 ;  /* 0x00000000062472ca */ /* 0x000fe200000e0000 */
[----:B------:R1:W-:Y:S01]  /*c490*/  STL [R1+0x10], R4 ;  /* 0x0000100401007387 */ /* 0x0003e20000100800 */
[----:B------:R-:W-:Y:S06]  /*c4a0*/  BAR.ARV 0x4, 0x180 ;  /* 0x0106000000007b1d */ /* 0x000fec0000002000 */
[----:B------:R-:W-:Y:S07]  /*c4b0*/  BRA `(.L_x_189) ;  /* 0x0000000800247947 */ /* 0x000fee0003800000 */
.L_x_188:
[----:B0-----:R-:W0:Y:S01]  /*c4c0*/  S2R R2, SR_TID.X ;  /* 0x0000000000027919 */ /* 0x001e220000002100 */
[----:B------:R-:W-:Y:S01]  /*c4d0*/  ULDC UR4, c[0x0][0xc3c] ;  /* 0x00030f0000047ab9 */ /* 0x000fe20000000800 */
[----:B------:R-:W1:Y:S01]  /*c4e0*/  LDC R9, c[0x0][0xc38] ;  /* 0x00030e00ff097b82 */ /* 0x000e620000000800 */
[----:B0-----:R-:W-:-:S04]  /*c4f0*/  LOP3.LUT R5, R2, 0x1f, RZ, 0xc0, !PT ;  /* 0x0000001f02057812 */ /* 0x001fc800078ec0ff */
[----:B------:R-:W-:-:S04]  /*c500*/  ISETP.NE.AND P0, PT, R5, 0x1f, PT ;  /* 0x0000001f0500780c */ /* 0x000fc80003f05270 */
[----:B------:R-:W-:-:S13]  /*c510*/  ISETP.GE.OR P1, PT, R5, UR4, !P0 ;  /* 0x0000000405007c0c */ /* 0x000fda000c726670 */
[----:B------:R-:W0:Y:S02]  /*c520*/  @!P1 LDC.64 R2, c[0x0][0xc80] ;  /* 0x00032000ff029b82 */ /* 0x000e240000000a00 */
[----:B0-----:R-:W-:-:S05]  /*c530*/  @!P1 IMAD.WIDE.U32 R2, R5, 0x4, R2 ;  /* 0x0000000405029825 */ /* 0x001fca00078e0002 */
[----:B------:R-:W2:Y:S01]  /*c540*/  @!P1 LDG.E R0, desc[UR48][R2.64] ;  /* 0x0000003002009981 */ /* 0x000ea2000c1e1900 */
[C---:B------:R-:W-:Y:S01]  /*c550*/  ISETP.NE.AND P1, PT, R5.reuse, RZ, PT ;  /* 0x000000ff0500720c */ /* 0x040fe20003f25270 */
[----:B------:R-:W-:Y:S01]  /*c560*/  UMOV UR45, URZ ;  /* 0x0000003f002d7c82 */ /* 0x000fe20008000000 */
[C---:B------:R-:W-:Y:S02]  /*c570*/  ISETP.GE.U32.AND P2, PT, R5.reuse, 0x2, PT ;  /* 0x000000020500780c */ /* 0x040fe40003f46070 */
[C---:B------:R-:W-:Y:S02]  /*c580*/  ISETP.GE.U32.AND P3, PT, R5.reuse, 0x4, PT ;  /* 0x000000040500780c */ /* 0x040fe40003f66070 */
[C---:B------:R-:W-:Y:S02]  /*c590*/  ISETP.GE.U32.AND P4, PT, R5.reuse, 0x8, PT ;  /* 0x000000080500780c */ /* 0x040fe40003f86070 */
[----:B------:R-:W-:Y:S01]  /*c5a0*/  ISETP.GE.U32.AND P5, PT, R5, 0x10, PT ;  /* 0x000000100500780c */ /* 0x000fe20003fa6070 */
[----:B--2---:R-:W0:Y:S02]  /*c5b0*/  SHFL.UP PT, R4, R0, 0x1, RZ ;  /* 0x0420000000047989 */ /* 0x004e2400000e00ff */
[----:B0-----:R-:W-:-:S05]  /*c5c0*/  SEL R7, R4, RZ, P1 ;  /* 0x000000ff04077207 */ /* 0x001fca0000800000 */
[----:B------:R-:W-:-:S05]  /*c5d0*/  IMAD.IADD R7, R0, 0x1, R7 ;  /* 0x0000000100077824 */ /* 0x000fca00078e0207 */
[----:B------:R-:W0:Y:S02]  /*c5e0*/  SHFL.UP PT, R4, R7, 0x2, RZ ;  /* 0x0440000007047989 */ /* 0x000e2400000e00ff */
[----:B0-----:R-:W-:-:S05]  /*c5f0*/  SEL R4, R4, RZ, P2 ;  /* 0x000000ff04047207 */ /* 0x001fca0001000000 */
[----:B------:R-:W-:-:S05]  /*c600*/  IMAD.IADD R4, R7, 0x1, R4 ;  /* 0x0000000107047824 */ /* 0x000fca00078e0204 */
[----:B------:R-:W0:Y:S02]  /*c610*/  SHFL.UP PT, R6, R4, 0x4, RZ ;  /* 0x0480000004067989 */ /* 0x000e2400000e00ff */
[----:B0-----:R-:W-:-:S05]  /*c620*/  SEL R3, R6, RZ, P3 ;  /* 0x000000ff06037207 */ /* 0x001fca0001800000 */
[----:B------:R-:W-:Y:S02]  /*c630*/  IMAD.IADD R3, R4, 0x1, R3 ;  /* 0x0000000104037824 */ /* 0x000fe400078e0203 */
[----:B------:R-:W0:Y:S03]  /*c640*/  S2R R4, SR_CTAID.X ;  /* 0x0000000000047919 */ /* 0x000e260000002500 */
[----:B------:R-:W2:Y:S02]  /*c650*/  SHFL.UP PT, R2, R3, 0x8, RZ ;  /* 0x0500000003027989 */ /* 0x000ea400000e00ff */
[----:B--2---:R-:W-:-:S05]  /*c660*/  SEL R2, R2, RZ, P4 ;  /* 0x000000ff02027207 */ /* 0x004fca0002000000 */
[----:B------:R-:W-:-:S05]  /*c670*/  IMAD.IADD R8, R3, 0x1, R2 ;  /* 0x0000000103087824 */ /* 0x000fca00078e0202 */
[----:B------:R-:W2:Y:S02]  /*c680*/  SHFL.UP PT, R2, R8, 0x10, RZ ;  /* 0x0600000008027989 */ /* 0x000ea400000e00ff */
[----:B--2---:R-:W-:-:S05]  /*c690*/  SEL R7, R2, RZ, P5 ;  /* 0x000000ff02077207 */ /* 0x004fca0002800000 */
[----:B------:R-:W-:-:S05]  /*c6a0*/  IMAD.IADD R2, R8, 0x1, R7 ;  /* 0x0000000108027824 */ /* 0x000fca00078e0207 */
[----:B------:R-:W1:Y:S02]  /*c6b0*/  SHFL.IDX PT, R6, R2, 0x1f, 0x1f ;  /* 0x03e01f0002067f89 */ /* 0x000e6400000e0000 */
[----:B-1----:R-:W-:Y:S02]  /*c6c0*/  IMAD R7, R6, R9, RZ ;  /* 0x0000000906077224 */ /* 0x002fe400078e02ff */
[----:B------:R-:W-:Y:S02]  /*c6d0*/  IMAD.MOV.U32 R6, RZ, RZ, RZ ;  /* 0x000000ffff067224 */ /* 0x000fe400078e00ff */
[----:B------:R-:W-:Y:S01]  /*c6e0*/  IMAD.MOV.U32 R10, RZ, RZ, R7 ;  /* 0x000000ffff0a7224 */ /* 0x000fe200078e0007 */
[----:B0-----:R-:W-:-:S13]  /*c6f0*/  ISETP.GT.AND P6, PT, R7, R4, PT ;  /* 0x000000040700720c */ /* 0x001fda0003fc4270 */
[----:B------:R-:W-:Y:S05]  /*c700*/  @P6 BRA `(.L_x_190) ;  /* 0x0000000000a46947 */ /* 0x000fea0003800000 */
[----:B------:R-:W-:Y:S01]  /*c710*/  IMAD.MOV.U32 R7, RZ, RZ, R10 ;  /* 0x000000ffff077224 */ /* 0x000fe200078e000a */
[----:B------:R-:W-:Y:S01]  /*c720*/  UMOV UR45, URZ ;  /* 0x0000003f002d7c82 */ /* 0x000fe20008000000 */
[----:B------:R-:W-:Y:S01]  /*c730*/  ULDC UR6, c[0x0][0xc3c] ;  /* 0x00030f0000067ab9 */ /* 0x000fe20000000800 */
[----:B------:R-:W-:-:S05]  /*c740*/  ULDC UR5, c[0x0][0xc3c] ;  /* 0x00030f0000057ab9 */ /* 0x000fca0000000800 */
.L_x_194:
[----:B------:R-:W-:-:S03]  /*c750*/  UIADD3 UR4, UR45, 0x1f, URZ ;  /* 0x0000001f2d047890 */ /* 0x000fc6000fffe03f */
[----:B------:R-:W-:Y:S01]  /*c760*/  UMOV UR45, UR5 ;  /* 0x00000005002d7c82 */ /* 0x000fe20008000000 */
[----:B------:R-:W-:-:S06]  /*c770*/  UISETP.GE.AND UP0, UPT, UR4, UR6, UPT ;  /* 0x000000060400728c */ /* 0x000fcc000bf06270 */
[----:B------:R-:W-:-:S13]  /*c780*/  PLOP3.LUT P6, PT, PT, PT, UP0, 0x40, 0x0 ;  /* 0x000000000000781c */ /* 0x000fda0003fce808 */
[----:B------:R-:W-:Y:S05]  /*c790*/  @!P6 BRA `(.L_x_191) ;  /* 0x000000040034e947 */ /* 0x000fea0003800000 */
[----:B------:R-:W-:Y:S01]  /*c7a0*/  UMOV UR45, UR4 ;  /* 0x00000004002d7c82 */ /* 0x000fe20008000000 */
[----:B------:R-:W-:Y:S01]  /*c7b0*/  BSSY B0, `(.L_x_192) ;  /* 0x0000008000007945 */ /* 0x000fe20003800000 */
[----:B------:R-:W-:Y:S02]  /*c7c0*/  VIADD R9, R5, UR45 ;  /* 0x0000002d05097c36 */ /* 0x000fe40008000000 */
[----:B------:R-:W-:-:S03]  /*c7d0*/  IMAD.MOV.U32 R0, RZ, RZ, RZ ;  /* 0x000000ffff007224 */ /* 0x000fc600078e00ff */
[----:B------:R-:W-:-:S13]  /*c7e0*/  ISETP.GE.OR P6, PT, R9, UR6, !P0 ;  /* 0x0000000609007c0c */ /* 0x000fda000c7c6670 */
[----:B------:R-:W-:Y:S05]  /*c7f0*/  @P6 BRA `(.L_x_193) ;  /* 0x00000000000c6947 */ /* 0x000fea0003800000 */
[----:B------:R-:W0:Y:S02]  /*c800*/  LDC.64 R2, c[0x0][0xc80] ;  /* 0x00032000ff027b82 */ /* 0x000e240000000a00 */
[----:B0-----:R-:W-:-:S05]  /*c810*/  IMAD.WIDE R2, R9, 0x4, R2 ;  /* 0x0000000409027825 */ /* 0x001fca00078e0202 */
[----:B------:R0:W5:Y:S02]  /*c820*/  LDG.E R0, desc[UR48][R2.64] ;  /* 0x0000003002007981 */ /* 0x000164000c1e1900 */
.L_x_193:
[----:B------:R-:W-:Y:S05]  /*c830*/  BSYNC B0 ;  /* 0x0000000000007941 */ /* 0x000fea0003800000 */
.L_x_192:
[----:B0----5:R-:W0:Y:S02]  /*c840*/  SHFL.UP PT, R2, R0, 0x1, RZ ;  /* 0x0420000000027989 */ /* 0x021e2400000e00ff */
[----:B0-----:R-:W-:-:S05]  /*c850*/  SEL R3, R2, RZ, P1 ;  /* 0x000000ff02037207 */ /* 0x001fca0000800000 */
[----:B------:R-:W-:-:S05]  /*c860*/  IMAD.IADD R3, R0, 0x1, R3 ;  /* 0x0000000100037824 */ /* 0x000fca00078e0203 */
[----:B------:R-:W0:Y:S02]  /*c870*/  SHFL.UP PT, R2, R3, 0x2, RZ ;  /* 0x0440000003027989 */ /* 0x000e2400000e00ff */
        /* <DEDUP_REMOVED lines=11> */
[----:B------:R-:W0:Y:S03]  /*c930*/  LDC R9, c[0x0][0xc38] ;  /* 0x00030e00ff097b82 */ /* 0x000e260000000800 */
[----:B------:R-:W0:Y:S02]  /*c940*/  SHFL.IDX PT, R12, R2, 0x1f, 0x1f ;  /* 0x03e01f00020c7f89 */ /* 0x000e2400000e0000 */
[----:B0-----:R-:W-:-:S04]  /*c950*/  IMAD R12, R12, R9, RZ ;  /* 0x000000090c0c7224 */ /* 0x001fc800078e02ff */
[----:B------:R-:W-:-:S05]  /*c960*/  IMAD.IADD R7, R12, 0x1, R7 ;  /* 0x000000010c077824 */ /* 0x000fca00078e0207 */
[----:B------:R-:W-:-:S13]  /*c970*/  ISETP.GT.AND P6, PT, R7, R4, PT ;  /* 0x000000040700720c */ /* 0x000fda0003fc4270 */
[----:B------:R-:W-:Y:S05]  /*c980*/  @!P6 BRA `(.L_x_194) ;  /* 0xfffffffc0070e947 */ /* 0x000fea000383ffff */
[----:B------:R-:W-:-:S07]  /*c990*/  IMAD.MOV.U32 R10, RZ, RZ, R12 ;  /* 0x000000ffff0a7224 */ /* 0x000fce00078e000c */
.L_x_190:
[----:B------:R-:W-:-:S04]  /*c9a0*/  IMAD.IADD R8, R7, 0x1, -R10 ;  /* 0x0000000107087824 */ /* 0x000fc800078e0a0a */
[----:B------:R-:W-:-:S05]  /*c9b0*/  IMAD R3, R2, R9, R8 ;  /* 0x0000000902037224 */ /* 0x000fca00078e0208 */
[----:B------:R-:W-:-:S13]  /*c9c0*/  ISETP.GT.AND P0, PT, R3, R4, PT ;  /* 0x000000040300720c */ /* 0x000fda0003f04270 */
[----:B------:R-:W-:Y:S02]  /*c9d0*/  VOTEU.ANY UR5, UPT, !P0 ;  /* 0x0000000000057886 */ /* 0x000fe400040e0100 */
[----:B------:R-:W-:Y:S02]  /*c9e0*/  UPOPC UR4, UR5 ;  /* 0x00000005000472bf */ /* 0x000fe40008000000 */
[----:B------:R-:W-:-:S04]  /*c9f0*/  ISETP.NE.AND P0, PT, RZ, UR5, PT ;  /* 0x00000005ff007c0c */ /* 0x000fc8000bf05270 */
[----:B------:R-:W-:-:S05]  /*ca00*/  IMAD.U32 R11, RZ, RZ, UR4 ;  /* 0x00000004ff0b7e24 */ /* 0x000fca000f8e00ff */
[----:B------:R-:W0:Y:S02]  /*ca10*/  SHFL.IDX PT, R0, R0, R11, 0x1f ;  /* 0x00001f0b00007589 */ /* 0x000e2400000e0000 */
[----:B0-----:R-:W-:-:S04]  /*ca20*/  IABS R7, R0 ;  /* 0x0000000000077213 */ /* 0x001fc80000000000 */
[----:B------:R-:W0:Y:S08]  /*ca30*/  I2F.RP R10, R7 ;  /* 0x00000007000a7306 */ /* 0x000e300000209400 */
[----:B0-----:R-:W0:Y:S02]  /*ca40*/  MUFU.RCP R10, R10 ;  /* 0x0000000a000a7308 */ /* 0x001e240000001000 */
[----:B0-----:R-:W-:-:S06]  /*ca50*/  VIADD R3, R10, 0xffffffe ;  /* 0x0ffffffe0a037836 */ /* 0x001fcc0000000000 */
[----:B------:R-:W0:Y:S01]  /*ca60*/  F2I.FTZ.U32.TRUNC.NTZ R3, R3 ;  /* 0x0000000300037305 */ /* 0x000e22000021f000 */
[----:B------:R-:W-:Y:S05]  /*ca70*/  @!P0 BRA `(.L_x_195) ;  /* 0x00000000000c8947 */ /* 0x000fea0003800000 */
[----:B------:R-:W-:-:S06]  /*ca80*/  UIADD3 UR5, UR4, -0x1, URZ ;  /* 0xffffffff04057890 */ /* 0x000fcc000fffe03f */
[----:B------:R-:W-:-:S05]  /*ca90*/  IMAD.U32 R11, RZ, RZ, UR5 ;  /* 0x00000005ff0b7e24 */ /* 0x000fca000f8e00ff */
[----:B------:R1:W2:Y:S02]  /*caa0*/  SHFL.IDX PT, R6, R2, R11, 0x1f ;  /* 0x00001f0b02067589 */ /* 0x0002a400000e0000 */
.L_x_195:
[--C-:B01----:R-:W-:Y:S01]  /*cab0*/  IMAD.MOV R2, RZ, RZ, -R3.reuse ;  /* 0x000000ffff027224 */ /* 0x103fe200078e0a03 */
[----:B------:R-:W-:Y:S01]  /*cac0*/  UIADD3 UR45, UR4, UR45, URZ ;  /* 0x0000002d042d7290 */ /* 0x000fe2000fffe03f */
[----:B--2---:R-:W-:Y:S02]  /*cad0*/  IMAD R6, R6, R9, R8 ;  /* 0x0000000906067224 */ /* 0x004fe400078e0208 */
[----:B------:R-:W-:Y:S02]  /*cae0*/  IMAD R9, R2, R7, RZ ;  /* 0x0000000702097224 */ /* 0x000fe400078e02ff */
[----:B------:R-:W-:Y:S01]  /*caf0*/  IMAD.MOV.U32 R2, RZ, RZ, RZ ;  /* 0x000000ffff027224 */ /* 0x000fe200078e00ff */
[----:B------:R1:W-:Y:S03]  /*cb00*/  STL [R1+0x10], R6 ;  /* 0x0000100601007387 */ /* 0x0003e60000100800 */
[----:B------:R-:W-:-:S04]  /*cb10*/  IMAD.HI.U32 R2, R3, R9, R2 ;  /* 0x0000000903027227 */ /* 0x000fc800078e0002 */
[----:B------:R-:W-:Y:S01]  /*cb20*/  IMAD.IADD R9, R4, 0x1, -R6 ;  /* 0x0000000104097824 */ /* 0x000fe200078e0a06 */
[----:B------:R-:W-:-:S04]  /*cb30*/  IABS R4, R0 ;  /* 0x0000000000047213 */ /* 0x000fc80000000000 */
[----:B------:R-:W-:Y:S01]  /*cb40*/  IABS R3, R9 ;  /* 0x0000000900037213 */ /* 0x000fe20000000000 */
[----:B------:R-:W-:-:S04]  /*cb50*/  IMAD.MOV R4, RZ, RZ, -R4 ;  /* 0x000000ffff047224 */ /* 0x000fc800078e0a04 */
[----:B------:R-:W-:-:S04]  /*cb60*/  IMAD.HI.U32 R2, R2, R3, RZ ;  /* 0x0000000302027227 */ /* 0x000fc800078e00ff */
[----:B------:R-:W-:Y:S01]  /*cb70*/  IMAD R4, R2, R4, R3 ;  /* 0x0000000402047224 */ /* 0x000fe200078e0203 */
[----:B------:R-:W-:-:S04]  /*cb80*/  LOP3.LUT R3, R9, R0, RZ, 0x3c, !PT ;  /* 0x0000000009037212 */ /* 0x000fc800078e3cff */
[----:B------:R-:W-:Y:S02]  /*cb90*/  ISETP.GT.U32.AND P1, PT, R7, R4, PT ;  /* 0x000000040700720c */ /* 0x000fe40003f24070 */
[----:B------:R-:W-:-:S11]  /*cba0*/  ISETP.GE.AND P2, PT, R3, RZ, PT ;  /* 0x000000ff0300720c */ /* 0x000fd60003f46270 */
[----:B------:R-:W-:Y:S02]  /*cbb0*/  @!P1 IMAD.IADD R4, R4, 0x1, -R7 ;  /* 0x0000000104049824 */ /* 0x000fe400078e0a07 */
[----:B------:R-:W-:Y:S01]  /*cbc0*/  @!P1 VIADD R2, R2, 0x1 ;  /* 0x0000000102029836 */ /* 0x000fe20000000000 */
[----:B------:R-:W-:Y:S02]  /*cbd0*/  ISETP.NE.AND P1, PT, R0, RZ, PT ;  /* 0x000000ff0000720c */ /* 0x000fe40003f25270 */
[----:B------:R-:W-:-:S13]  /*cbe0*/  ISETP.GE.U32.AND P0, PT, R4, R7, PT ;  /* 0x000000070400720c */ /* 0x000fda0003f06070 */
[----:B------:R-:W-:-:S04]  /*cbf0*/  @P0 VIADD R2, R2, 0x1 ;  /* 0x0000000102020836 */ /* 0x000fc80000000000 */
[----:B------:R-:W-:Y:S01]  /*cc00*/  @!P2 IMAD.MOV R2, RZ, RZ, -R2 ;  /* 0x000000ffff02a224 */ /* 0x000fe200078e0a02 */
[----:B------:R-:W-:-:S04]  /*cc10*/  @!P1 LOP3.LUT R2, RZ, R0, RZ, 0x33, !PT ;  /* 0x00000000ff029212 */ /* 0x000fc800078e33ff */
[----:B------:R-:W-:Y:S01]  /*cc20*/  R2UR UR36, R2 ;  /* 0x00000000022472ca */ /* 0x000fe200000e0000 */
[----:B------:R-:W-:-:S04]  /*cc30*/  IMAD.MOV R3, RZ, RZ, -R2 ;  /* 0x000000ffff037224 */ /* 0x000fc800078e0a02 */
[----:B------:R-:W-:-:S05]  /*cc40*/  IMAD R0, R0, R3, R9 ;  /* 0x0000000300007224 */ /* 0x000fca00078e0209 */
[----:B------:R1:W-:Y:S01]  /*cc50*/  STL [R1+0x14], R0 ;  /* 0x0000140001007387 */ /* 0x0003e20000100800 */
[----:B------:R-:W-:Y:S05]  /*cc60*/  BRA `(.L_x_196) ;  /* 0x00000000000c7947 */ /* 0x000fea0003800000 */
.L_x_191:
[----:B------:R0:W-:Y:S01]  /*cc70*/  STL [R1+0x10], R4 ;  /* 0x0000100401007387 */ /* 0x0001e20000100800 */
[----:B------:R-:W-:-:S03]  /*cc80*/  UMOV UR36, URZ ;  /* 0x0000003f00247c82 */ /* 0x000fc60008000000 */
[----:B------:R0:W-:Y:S02]  /*cc90*/  STL [R1+0x14], RZ ;  /* 0x000014ff01007387 */ /* 0x0001e40000100800 */
.L_x_196:
[----:B------:R-:W2:Y:S04]  /*cca0*/  LDL R2, [R1+0x14] ;  /* 0x0000140001027983 */ /* 0x000ea80000100800 */
[----:B0-----:R-:W3:Y:S01]  /*ccb0*/  LDL R4, [R1+0x10] ;  /* 0x0000100001047983 */ /* 0x001ee20000100800 */
[----:B------:R-:W-:-:S13]  /*ccc0*/  ISETP.NE.AND P0, PT, R5, RZ, PT ;  /* 0x000000ff0500720c */ /* 0x000fda0003f05270 */
[----:B------:R-:W0:Y:S01]  /*ccd0*/  @!P0 S2R R3, SR_CgaCtaId ;  /* 0x0000000000038919 */ /* 0x000e220000008800 */
[----:B-1----:R-:W-:Y:S01]  /*cce0*/  @!P0 MOV R0, 0x400 ;  /* 0x0000040000008802 */ /* 0x002fe20000000f00 */
[----:B------:R-:W-:Y:S02]  /*ccf0*/  IMAD.U32 R6, RZ, RZ, UR36 ;  /* 0x00000024ff067e24 */ /* 0x000fe4000f8e00ff */
[----:B------:R-:W-:Y:S01]  /*cd00*/  IMAD.U32 R7, RZ, RZ, UR45 ;  /* 0x0000002dff077e24 */ /* 0x000fe2000f8e00ff */
[----:B0-----:R-:W-:Y:S01]  /*cd10*/  @!P0 LEA R0, R3, R0, 0x18 ;  /* 0x0000000003008211 */ /* 0x001fe200078ec0ff */
[----:B--2---:R-:W-:-:S05]  /*cd20*/  IMAD.MOV.U32 R5, RZ, RZ, R2 ;  /* 0x000000ffff057224 */ /* 0x004fca00078e0002 */
[----:B---3--:R2:W-:Y:S01]  /*cd30*/  @!P0 STS.128 [R0+0x2e8d0], R4 ;  /* 0x02e8d00400008388 */ /* 0x0085e20000000c00 */
[----:B------:R-:W-:Y:S06]  /*cd40*/  BAR.ARV 0x5, 0x180 ;  /* 0x0146000000007b1d */ /* 0x000fec0000002000 */
.L_x_189:
[----:B--2---:R-:W-:Y:S01]  /*cd50*/  IMAD.MOV.U32 R0, RZ, RZ, 0x1 ;  /* 0x00000001ff007424 */ /* 0x004fe200078e00ff */
[----:B------:R-:W-:Y:S01]  /*cd60*/  ULDC UR4, c[0x0][0xc3c] ;  /* 0x00030f0000047ab9 */ /* 0x000fe20000000800 */
[----:B------:R2:W-:Y:S01]  /*cd70*/  STL [R1+0x2c], RZ ;  /* 0x00002cff01007387 */ /* 0x0005e20000100800 */
[----:B------:R-:W-:-:S03]  /*cd80*/  UISETP.GE.AND UP0, UPT, UR45, UR4, UPT ;  /* 0x000000042d00728c */ /* 0x000fc6000bf06270 */
[----:B------:R2:W-:Y:S03]  /*cd90*/  STL [R1+0x4], R0 ;  /* 0x0000040001007387 */ /* 0x0005e60000100800 */
[----:B------:R-:W-:Y:S01]  /*cda0*/  PLOP3.LUT P0, PT, PT, PT, UP0, 0x80, 0x0 ;  /* 0x000000000000781c */ /* 0x000fe20003f0f008 */
[----:B------:R2:W-:-:S12]  /*cdb0*/  STL [R1], RZ ;  /* 0x000000ff01007387 */ /* 0x0005d80000100800 */
[----:B--2---:R-:W-:Y:S05]  /*cdc0*/  @P0 BRA `(.L_x_197) ;  /* 0x00000044008c0947 */ /* 0x004fea0003800000 */
[----:B------:R-:W1:Y:S01]  /*cdd0*/  S2R R6, SR_TID.X ;  /* 0x0000000000067919 */ /* 0x000e620000002100 */
[----:B------:R-:W2:Y:S01]  /*cde0*/  S2UR UR5, SR_CgaCtaId ;  /* 0x00000000000579c3 */ /* 0x000ea20000008800 */
[----:B------:R-:W-:Y:S01]  /*cdf0*/  UMOV UR4, 0x400 ;  /* 0x0000040000047882 */ /* 0x000fe20000000000 */
[----:B------:R-:W-:Y:S01]  /*ce00*/  ULDC UR43, c[0x0][0xc] ;  /* 0x00000300002b7ab9 */ /* 0x000fe20000000800 */
[----:B------:R-:W-:Y:S02]  /*ce10*/  ULOP3.LUT UR39, UR38, 0x1, URZ, 0xfc, !UPT ;  /* 0x0000000126277892 */ /* 0x000fe4000f8efc3f */
[----:B------:R-:W-:Y:S01]  /*ce20*/  ULOP3.LUT UR44, UR38, 0x2, URZ, 0xfc, !UPT ;  /* 0x00000002262c7892 */ /* 0x000fe2000f8efc3f */
[----:B------:R-:W-:Y:S01]  /*ce30*/  ULDC.64 UR52, c[0x0][0x198] ;  /* 0x0000660000347ab9 */ /* 0x000fe20000000a00 */
[----:B--2---:R-:W-:-:S06]  /*ce40*/  ULEA UR4, UR5, UR4, 0x18 ;  /* 0x0000000405047291 */ /* 0x004fcc000f8ec03f */
[----:B------:R-:W-:Y:S01]  /*ce50*/  IMAD.U32 R18, RZ, RZ, UR4 ;  /* 0x00000004ff127e24 */ /* 0x000fe2000f8e00ff */
[C---:B-1----:R-:W-:Y:S01]  /*ce60*/  LOP3.LUT R4, R6.reuse, 0x7f, RZ, 0xc0, !PT ;  /* 0x0000007f06047812 */ /* 0x042fe200078ec0ff */
[C---:B------:R-:W-:Y:S01]  /*ce70*/  IMAD.SHL.U32 R0, R6.reuse, 0x20, RZ ;  /* 0x0000002006007824 */ /* 0x040fe200078e00ff */
[C---:B------:R-:W-:Y:S01]  /*ce80*/  LOP3.LUT P0, RZ, R6.reuse, 0x4, RZ, 0xc0, !PT ;  /* 0x0000000406ff7812 */ /* 0x040fe2000780c0ff */
[----:B------:R-:W-:Y:S01]  /*ce90*/  IMAD.SHL.U32 R5, R6, 0x4, RZ ;  /* 0x0000000406057824 */ /* 0x000fe200078e00ff */
[----:B------:R-:W-:Y:S02]  /*cea0*/  SHF.R.U32.HI R3, RZ, 0x5, R4 ;  /* 0x00000005ff037819 */ /* 0x000fe40000011604 */
[----:B0-----:R-:W-:-:S04]  /*ceb0*/  LOP3.LUT R2, R0, 0x80, RZ, 0xc0, !PT ;  /* 0x0000008000027812 */ /* 0x001fc800078ec0ff */
[----:B------:R-:W-:-:S04]  /*cec0*/  LOP3.LUT R2, R2, 0x10, R6, 0xf8, !PT ;  /* 0x0000001002027812 */ /* 0x000fc800078ef806 */
[----:B------:R-:W-:Y:S02]  /*ced0*/  LOP3.LUT R5, R2, 0x10, R5, 0x78, !PT ;  /* 0x0000001002057812 */ /* 0x000fe400078e7805 */
[C---:B------:R-:W-:Y:S02]  /*cee0*/  LOP3.LUT R2, R0.reuse, 0x60, RZ, 0xc0, !PT ;  /* 0x0000006000027812 */ /* 0x040fe400078ec0ff */
[----:B------:R-:W-:-:S03]  /*cef0*/  LOP3.LUT R0, R0, 0x100, RZ, 0xc0, !PT ;  /* 0x0000010000007812 */ /* 0x000fc600078ec0ff */
        /* <DEDUP_REMOVED lines=11> */
[----:B------:R-:W-:Y:S01]  /*cfb0*/  STL [R1+0x20], R5 ;  /* 0x0000200501007387 */ /* 0x000fe20000100800 */
[----:B------:R-:W-:Y:S01]  /*cfc0*/  LOP3.LUT R3, R2, 0x70, R3, 0x78, !PT ;  /* 0x0000007002037812 */ /* 0x000fe200078e7803 */
[----:B------:R-:W-:Y:S01]  /*cfd0*/  IMAD.SHL.U32 R2, R4, 0x10, RZ ;  /* 0x0000001004027824 */ /* 0x000fe200078e00ff */
[----:B------:R-:W-:-:S04]  /*cfe0*/  SHF.R.U32.HI R4, RZ, 0x3, R4 ;  /* 0x00000003ff047819 */ /* 0x000fc80000011604 */
[----:B------:R-:W-:Y:S01]  /*cff0*/  LOP3.LUT R3, R3, 0x400, R2, 0xf8, !PT ;  /* 0x0000040003037812 */ /* 0x000fe200078ef802 */
[----:B------:R-:W-:Y:S01]  /*d000*/  IMAD.MOV.U32 R2, RZ, RZ, 0x40 ;  /* 0x00000040ff027424 */ /* 0x000fe200078e00ff */
[----:B------:R-:W-:Y:S01]  /*d010*/  LOP3.LUT R4, R4, 0x70, R0, 0xf8, !PT ;  /* 0x0000007004047812 */ /* 0x000fe200078ef800 */
[----:B------:R-:W-:-:S03]  /*d020*/  IMAD.MOV.U32 R0, RZ, RZ, 0x1 ;  /* 0x00000001ff007424 */ /* 0x000fc600078e00ff */
[----:B------:R-:W-:-:S05]  /*d030*/  SEL R2, R2, 0xffffffc0, !P0 ;  /* 0xffffffc002027807 */ /* 0x000fca0004000000 */
[----:B------:R0:W-:Y:S02]  /*d040*/  STL [R1+0x24], R2 ;  /* 0x0000240201007387 */ /* 0x0001e40000100800 */
[----:B0-----:R-:W-:-:S05]  /*d050*/  IMAD.IADD R2, R18, 0x1, R3 ;  /* 0x0000000112027824 */ /* 0x001fca00078e0203 */
[----:B------:R0:W-:Y:S04]  /*d060*/  STL [R1+0x28], R2 ;  /* 0x0000280201007387 */ /* 0x0001e80000100800 */
[----:B------:R0:W-:Y:S04]  /*d070*/  STL [R1], RZ ;  /* 0x000000ff01007387 */ /* 0x0001e80000100800 */
[----:B------:R0:W-:Y:S04]  /*d080*/  STL [R1+0x4], R0 ;  /* 0x0000040001007387 */ /* 0x0001e80000100800 */
[----:B------:R0:W-:Y:S02]  /*d090*/  STL [R1+0x2c], RZ ;  /* 0x00002cff01007387 */ /* 0x0001e40000100800 */
.L_x_264:
[----:B------:R-:W-:Y:S01]  /*d0a0*/  ULDC.64 UR4, c[0x0][0xc88] ;  /* 0x0003220000047ab9 */ /* 0x000fe20000000a00 */
[----:B------:R-:W-:Y:S01]  /*d0b0*/  ULDC.64 UR6, c[0x0][0xa18] ;  /* 0x0002860000067ab9 */ /* 0x000fe20000000a00 */
[----:B------:R-:W-:-:S06]  /*d0c0*/  UIMAD.WIDE UR4, UR45, 0x4, UR4 ;  /* 0x000000042d0478a5 */ /* 0x000fcc000f8e0204 */
[----:B0-----:R-:W-:Y:S02]  /*d0d0*/  IMAD.U32 R2, RZ, RZ, UR4 ;  /* 0x00000004ff027e24 */ /* 0x001fe4000f8e00ff */
[----:B------:R-:W-:Y:S01]  /*d0e0*/  IMAD.U32 R3, RZ, RZ, UR5 ;  /* 0x00000005ff037e24 */ /* 0x000fe2000f8e00ff */
[----:B------:R-:W-:Y:S01]  /*d0f0*/  UISETP.NE.U32.AND UP0, UPT, UR6, URZ, UPT ;  /* 0x0000003f0600728c */ /* 0x000fe2000bf05070 */
[----:B------:R-:W-:-:S03]  /*d100*/  ULDC.64 UR4, c[0x0][0xa28] ;  /* 0x00028a0000047ab9 */ /* 0x000fc60000000a00 */
[----:B------:R-:W2:Y:S01]  /*d110*/  LDG.E R2, desc[UR48][R2.64] ;  /* 0x0000003002027981 */ /* 0x000ea2000c1e1900 */
[----:B------:R-:W-:Y:S02]  /*d120*/  UISETP.NE.AND.EX UP0, UPT, UR7, URZ, UPT, UP0 ;  /* 0x0000003f0700728c */ /* 0x000fe4000bf05300 */
[----:B------:R-:W-:Y:S01]  /*d130*/  UISETP.NE.U32.AND UP1, UPT, UR4, URZ, UPT ;  /* 0x0000003f0400728c */ /* 0x000fe2000bf25070 */
[----:B------:R-:W-:-:S03]  /*d140*/  ULDC UR8, c[0x0][0x288] ;  /* 0x0000a20000087ab9 */ /* 0x000fc60000000800 */
[----:B------:R-:W-:Y:S01]  /*d150*/  UISETP.NE.AND.EX UP1, UPT, UR5, URZ, UPT, UP1 ;  /* 0x0000003f0500728c */ /* 0x000fe2000bf25310 */
[----:B------:R-:W-:Y:S01]  /*d160*/  PLOP3.LUT P3, PT, PT, PT, UP0, 0x80, 0x0 ;  /* 0x000000000000781c */ /* 0x000fe20003f6f008 */
[----:B------:R-:W-:-:S04]  /*d170*/  IMAD.U32 R17, RZ, RZ, UR8 ;  /* 0x00000008ff117e24 */ /* 0x000fc8000f8e00ff */
[----:B------:R-:W-:Y:S02]  /*d180*/  PLOP3.LUT P2, PT, PT, PT, UP1, 0x80, 0x0 ;  /* 0x000000000000781c */ /* 0x000fe40003f4f018 */
[----:B--2---:R-:W-:-:S13]  /*d190*/  R2UR UR46, R2 ;  /* 0x00000000022e72ca */ /* 0x004fda00000e0000 */
[----:B------:R-:W-:Y:S02]  /*d1a0*/  USHF.R.S32.HI UR47, URZ, 0x1f, UR46 ;  /* 0x0000001f3f2f7899 */ /* 0x000fe4000801142e */
[----:B------:R-:W-:Y:S02]  /*d1b0*/  USHF.L.U32 UR50, UR46, 0x2, URZ ;  /* 0x000000022e327899 */ /* 0x000fe4000800063f */
[----:B------:R-:W-:Y:S02]  /*d1c0*/  USHF.L.U64.HI UR51, UR46, 0x2, UR47 ;  /* 0x000000022e337899 */ /* 0x000fe4000801022f */
[----:B------:R-:W-:Y:S02]  /*d1d0*/  @UP0 UIADD3 UR6, UP3, UR50, UR6, URZ ;  /* 0x0000000632060290 */ /* 0x000fe4000ff7e03f */
[----:B------:R-:W-:Y:S02]  /*d1e0*/  @UP1 ULEA UR4, UP2, UR46, UR4, 0x2 ;  /* 0x000000042e041291 */ /* 0x000fe4000f84103f */
[----:B------:R-:W-:-:S02]  /*d1f0*/  @UP0 UIADD3.X UR7, UR51, UR7, URZ, UP3, !UPT ;  /* 0x0000000733070290 */ /* 0x000fc40009ffe43f */
[----:B------:R-:W-:Y:S01]  /*d200*/  @UP1 ULEA.HI.X UR5, UR46, UR5, UR47, 0x2, UP2 ;  /* 0x000000052e051291 */ /* 0x000fe200090f142f */
[----:B------:R-:W-:-:S03]  /*d210*/  IMAD.U32 R2, RZ, RZ, UR6 ;  /* 0x00000006ff027e24 */ /* 0x000fc6000f8e00ff */
[----:B------:R-:W-:Y:S01]  /*d220*/  IMAD.U32 R3, RZ, RZ, UR7 ;  /* 0x00000007ff037e24 */ /* 0x000fe2000f8e00ff */
[----:B------:R-:W-:-:S04]  /*d230*/  ULDC.64 UR6, c[0x0][0xa08] ;  /* 0x0002820000067ab9 */ /* 0x000fc80000000a00 */
[----:B------:R0:W5:Y:S01]  /*d240*/  @P3 LDG.E R17, desc[UR48][R2.64] ;  /* 0x0000003002113981 */ /* 0x000162000c1e1900 */
[----:B------:R-:W-:Y:S01]  /*d250*/  ISETP.NE.U32.AND P1, PT, RZ, UR6, PT ;  /* 0x00000006ff007c0c */ /* 0x000fe2000bf25070 */
[----:B------:R-:W-:Y:S01]  /*d260*/  UIADD3 UR6, UP1, UR50, UR6, URZ ;  /* 0x0000000632067290 */ /* 0x000fe2000ff3e03f */
[----:B0-----:R-:W-:Y:S02]  /*d270*/  IMAD.U32 R2, RZ, RZ, UR4 ;  /* 0x00000004ff027e24 */ /* 0x001fe4000f8e00ff */
[----:B------:R-:W-:Y:S01]  /*d280*/  IMAD.U32 R3, RZ, RZ, UR5 ;  /* 0x00000005ff037e24 */ /* 0x000fe2000f8e00ff */
[----:B------:R-:W-:Y:S02]  /*d290*/  ULDC.64 UR4, c[0x0][0xa00] ;  /* 0x0002800000047ab9 */ /* 0x000fe40000000a00 */
[----:B------:R-:W-:Y:S01]  /*d2a0*/  ISETP.NE.U32.AND P0, PT, RZ, UR4, PT ;  /* 0x00000004ff007c0c */ /* 0x000fe2000bf05070 */
[----:B------:R-:W-:Y:S01]  /*d2b0*/  UIADD3 UR4, UP0, UR50, UR4, URZ ;  /* 0x0000000432047290 */ /* 0x000fe2000ff1e03f */
[----:B------:R-:W-:Y:S01]  /*d2c0*/  ISETP.NE.AND.EX P1, PT, RZ, UR7, PT, P1 ;  /* 0x00000007ff007c0c */ /* 0x000fe2000bf25310 */
[----:B-1----:R0:W2:Y:S01]  /*d2d0*/  @P2 LDG.E R7, desc[UR48][R2.64] ;  /* 0x0000003002072981 */ /* 0x0020a2000c1e1900 */
[----:B------:R-:W-:Y:S01]  /*d2e0*/  ISETP.NE.AND.EX P0, PT, RZ, UR5, PT, P0 ;  /* 0x00000005ff007c0c */ /* 0x000fe2000bf05300 */
[----:B------:R-:W-:Y:S01]  /*d2f0*/  UIADD3.X UR5, UR51, UR5, URZ, UP0, !UPT ;  /* 0x0000000533057290 */ /* 0x000fe200087fe43f */
[----:B------:R-:W-:Y:S01]  /*d300*/  IMAD.U32 R4, RZ, RZ, UR6 ;  /* 0x00000006ff047e24 */ /* 0x000fe2000f8e00ff */
[----:B------:R-:W-:Y:S01]  /*d310*/  UIADD3.X UR7, UR51, UR7, URZ, UP1, !UPT ;  /* 0x0000000733077290 */ /* 0x000fe20008ffe43f */
[----:B0-----:R-:W-:-:S03]  /*d320*/  IMAD.U32 R2, RZ, RZ, UR4 ;  /* 0x00000004ff027e24 */ /* 0x001fc6000f8e00ff */
[----:B------:R-:W-:Y:S02]  /*d330*/  IMAD.U32 R3, RZ, RZ, UR5 ;  /* 0x00000005ff037e24 */ /* 0x000fe4000f8e00ff */
[----:B------:R-:W-:-:S04]  /*d340*/  IMAD.U32 R5, RZ, RZ, UR7 ;  /* 0x00000007ff057e24 */ /* 0x000fc8000f8e00ff */
[----:B------:R0:W5:Y:S04]  /*d350*/  @P0 LDG.E R0, desc[UR48][R2.64] ;  /* 0x0000003002000981 */ /* 0x000168000c1e1900 */
[----:B------:R0:W5:Y:S01]  /*d360*/  @P1 LDG.E R6, desc[UR48][R4.64] ;  /* 0x0000003004061981 */ /* 0x000162000c1e1900 */
[----:B------:R-:W-:Y:S01]  /*d370*/  UMOV UR41, URZ ;  /* 0x0000003f00297c82 */ /* 0x000fe20008000000 */
[----:B--2---:R-:W-:Y:S01]  /*d380*/  @P2 R2UR UR41, R7 ;  /* 0x00000000072922ca */ /* 0x004fe200000e0000 */
[----:B0-----:R-:W-:-:S14]  /*d390*/  @P3 BRA `(.L_x_198) ;  /* 0x0000000000103947 */ /* 0x001fdc0003800000 */
[----:B------:R-:W-:Y:S05]  /*d3a0*/  @!P0 BRA `(.L_x_198) ;  /* 0x00000000000c8947 */ /* 0x000fea0003800000 */
[----:B-----5:R-:W2:Y:S04]  /*d3b0*/  LDG.E R17, desc[UR48][R2.64] ;  /* 0x0000003002117981 */ /* 0x020ea8000c1e1900 */
[----:B------:R-:W2:Y:S02]  /*d3c0*/  LDG.E R2, desc[UR48][R2.64+0x4] ;  /* 0x0000043002027981 */ /* 0x000ea4000c1e1900 */
[----:B--2---:R-:W-:-:S07]  /*d3d0*/  IMAD.IADD R17, R2, 0x1, -R17 ;  /* 0x0000000102117824 */ /* 0x004fce00078e0a11 */
.L_x_198:
[----:B------:R-:W-:Y:S01]  /*d3e0*/  UMOV UR54, URZ ;  /* 0x0000003f00367c82 */ /* 0x000fe20008000000 */
[----:B-----5:R-:W-:Y:S01]  /*d3f0*/  @P0 R2UR UR54, R0 ;  /* 0x00000000003602ca */ /* 0x020fe200000e0000 */
[----:B------:R-:W-:Y:S01]  /*d400*/  IMAD.U32 R0, RZ, RZ, UR46 ;  /* 0x0000002eff007e24 */ /* 0x000fe2000f8e00ff */
[----:B------:R-:W-:Y:S01]  /*d410*/  ULDC.64 UR6, c[0x0][0xa20] ;  /* 0x0002880000067ab9 */ /* 0x000fe20000000a00 */
[----:B------:R-:W-:Y:S01]  /*d420*/  UMOV UR42, URZ ;  /* 0x0000003f002a7c82 */ /* 0x000fe20008000000 */
[----:B------:R-:W-:Y:S01]  /*d430*/  ISETP.NE.U32.AND P0, PT, RZ, UR6, PT ;  /* 0x00000006ff007c0c */ /* 0x000fe2000bf05070 */
[----:B------:R-:W-:Y:S01]  /*d440*/  ULDC.64 UR4, c[0x0][0x418] ;  /* 0x0001060000047ab9 */ /* 0x000fe20000000a00 */
[----:B------:R0:W-:Y:S01]  /*d450*/  STL [R1+0x8], R0 ;  /* 0x0000080001007387 */ /* 0x0001e20000100800 */
[----:B------:R-:W-:Y:S01]  /*d460*/  @P1 R2UR UR42, R6 ;  /* 0x00000000062a12ca */ /* 0x000fe200000e0000 */
[----:B------:R-:W-:Y:S01]  /*d470*/  UISETP.NE.U32.AND UP0, UPT, UR4, URZ, UPT ;  /* 0x0000003f0400728c */ /* 0x000fe2000bf05070 */
[----:B------:R-:W-:-:S02]  /*d480*/  ISETP.NE.AND.EX P0, PT, RZ, UR7, PT, P0 ;  /* 0x00000007ff007c0c */ /* 0x000fc4000bf05300 */
[----:B------:R-:W-:Y:S01]  /*d490*/  ULDC UR4, c[0x0][0x424] ;  /* 0x0001090000047ab9 */ /* 0x000fe20000000800 */
[----:B------:R-:W-:-:S03]  /*d4a0*/  UISETP.NE.AND.EX UP0, UPT, UR5, URZ, UPT, UP0 ;  /* 0x0000003f0500728c */ /* 0x000fc6000bf05300 */
[----:B------:R-:W-:Y:S01]  /*d4b0*/  ULDC UR5, c[0x0][0x2f0] ;  /* 0x0000bc0000057ab9 */ /* 0x000fe20000000800 */
[----:B------:R-:W-:-:S04]  /*d4c0*/  USEL UR4, UR4, 0x1, UP0 ;  /* 0x0000000104047887 */ /* 0x000fc80008000000 */
[----:B------:R-:W-:Y:S02]  /*d4d0*/  UIMAD UR4, UR4, UR5, URZ ;  /* 0x00000005040472a4 */ /* 0x000fe4000f8e023f */
[----:B------:R-:W-:Y:S01]  /*d4e0*/  UIADD3 UR42, UR42, UR41, URZ ;  /* 0x000000292a2a7290 */ /* 0x000fe2000fffe03f */
[----:B0-----:R-:W-:Y:S11]  /*d4f0*/  @!P0 BRA `(.L_x_199) ;  /* 0x00000000001c8947 */ /* 0x001ff60003800000 */
[----:B------:R-:W-:-:S04]  /*d500*/  UIADD3 UR4, UP0, UR50, UR6, URZ ;  /* 0x0000000632047290 */ /* 0x000fc8000ff1e03f */
[----:B------:R-:W-:Y:S02]  /*d510*/  UIADD3.X UR5, UR51, UR7, URZ, UP0, !UPT ;  /* 0x0000000733057290 */ /* 0x000fe400087fe43f */
[----:B------:R-:W-:-:S04]  /*d520*/  IMAD.U32 R2, RZ, RZ, UR4 ;  /* 0x00000004ff027e24 */ /* 0x000fc8000f8e00ff */
[----:B------:R-:W-:-:S05]  /*d530*/  IMAD.U32 R3, RZ, RZ, UR5 ;  /* 0x00000005ff037e24 */ /* 0x000fca000f8e00ff */
[----:B------:R-:W2:Y:S02]  /*d540*/  LDG.E R2, desc[UR48][R2.64] ;  /* 0x0000003002027981 */ /* 0x000ea4000c1e1900 */
[----:B--2---:R-:W-:Y:S01]  /*d550*/  R2UR UR4, R2 ;  /* 0x00000000020472ca */ /* 0x004fe200000e0000 */
[----:B------:R-:W-:-:S14]  /*d560*/  BRA `(.L_x_200) ;  /* 0x0000000000187947 */ /* 0x000fdc0003800000 */
.L_x_199:
[----:B------:R-:W-:Y:S05]  /*d570*/  @!P1 BRA `(.L_x_200) ;  /* 0x0000000000149947 */ /* 0x000fea0003800000 */
[----:B------:R-:W2:Y:S04]  /*d580*/  LDG.E R0, desc[UR48][R4.64] ;  /* 0x0000003004007981 */ /* 0x000ea8000c1e1900 */
[----:B------:R-:W3:Y:S01]  /*d590*/  LDG.E R2, desc[UR48][R4.64+0x4] ;  /* 0x0000043004027981 */ /* 0x000ee2000c1e1900 */
[----:B--2---:R-:W-:Y:S02]  /*d5a0*/  R2UR UR5, R0 ;  /* 0x00000000000572ca */ /* 0x004fe400000e0000 */
[----:B---3--:R-:W-:-:S13]  /*d5b0*/  R2UR UR4, R2 ;  /* 0x00000000020472ca */ /* 0x008fda00000e0000 */
[----:B------:R-:W-:-:S12]  /*d5c0*/  UIADD3 UR4, -UR5, UR4, URZ ;  /* 0x0000000405047290 */ /* 0x000fd8000fffe13f */
.L_x_200:
[----:B------:R-:W-:Y:S01]  /*d5d0*/  UIADD3 UR41, -UR41, UR4, URZ ;  /* 0x0000000429297290 */ /* 0x000fe2000fffe13f */
[----:B------:R-:W-:Y:S02]  /*d5e0*/  BSSY B7, `(.L_x_201) ;  /* 0x000033f000077945 */ /* 0x000fe40003800000 */
[----:B------:R-:W-:Y:S01]  /*d5f0*/  UMOV UR4, URZ ;  /* 0x0000003f00047c82 */ /* 0x000fe20008000000 */
[----:B------:R-:W-:Y:S02]  /*d600*/  UIADD3 UR5, UR41, 0xdf, URZ ;  /* 0x000000df29057890 */ /* 0x000fe4000fffe03f */
[----:B------:R-:W-:Y:S02]  /*d610*/  ISETP.LT.AND P0, PT, RZ, UR41, PT ;  /* 0x00000029ff007c0c */ /* 0x000fe4000bf01270 */
[----:B------:R-:W-:-:S04]  /*d620*/  UIMAD.WIDE UR4, UR5, -0x6db6db6d, UR4 ;  /* 0x92492493050478a5 */ /* 0x000fc8000f8e0204 */
[----:B------:R-:W-:-:S04]  /*d630*/  USHF.R.U32.HI UR40, URZ, 0x1f, UR5 ;  /* 0x0000001f3f287899 */ /* 0x000fc80008011605 */
[----:B------:R-:W-:-:S03]  /*d640*/  ULEA.HI.SX32 UR40, UR5, UR40, 0x19 ;  /* 0x0000002805287291 */ /* 0x000fc6000f8fca3f */
[----:B------:R-:W-:Y:S09]  /*d650*/  @P0 BRA `(.L_x_202) ;  /* 0x0000000000480947 */ /* 0x000ff20003800000 */
[----:B------:R-:W0:Y:S02]  /*d660*/  S2R R0, SR_TID.X ;  /* 0x0000000000007919 */ /* 0x000e240000002100 */
[----:B0-----:R-:W-:-:S04]  /*d670*/  LOP3.LUT R0, R0, 0x7f, RZ, 0xc0, !PT ;  /* 0x0000007f00007812 */ /* 0x001fc800078ec0ff */
[----:B------:R-:W-:-:S13]  /*d680*/  ISETP.NE.AND P0, PT, R0, RZ, PT ;  /* 0x000000ff0000720c */ /* 0x000fda0003f05270 */
[----:B------:R-:W-:Y:S05]  /*d690*/  @P0 BRA `(.L_x_203) ;  /* 0x0000003000cc0947 */ /* 0x000fea0003800000 */
[----:B------:R-:W0:Y:S01]  /*d6a0*/  S2R R5, SR_LANEID ;  /* 0x0000000000057919 */ /* 0x000e220000000000 */
[----:B------:R-:W-:Y:S01]  /*d6b0*/  VOTEU.ANY UR4, UPT, PT ;  /* 0x0000000000047886 */ /* 0x000fe200038e0100 */
[----:B------:R-:W1:Y:S01]  /*d6c0*/  LDC.64 R2, c[0x0][0xc60] ;  /* 0x00031800ff027b82 */ /* 0x000e620000000a00 */
[----:B------:R-:W0:Y:S02]  /*d6d0*/  FLO.U32 R0, UR4 ;  /* 0x0000000400007d00 */ /* 0x000e2400080e0000 */
[----:B0-----:R-:W-:-:S06]  /*d6e0*/  ISETP.EQ.U32.AND P0, PT, R0, R5, PT ;  /* 0x000000050000720c */ /* 0x001fcc0003f02070 */
[----:B------:R-:W1:Y:S07]  /*d6f0*/  POPC R5, UR4 ;  /* 0x0000000400057d09 */ /* 0x000e6e0008000000 */
[----:B-1----:R-:W2:Y:S01]  /*d700*/  @P0 ATOMG.E.ADD.STRONG.GPU PT, R3, desc[UR48][R2.64], R5 ;  /* 0x00000005020309a8 */ /* 0x002ea200081ee1f0 */
[----:B------:R-:W0:Y:S02]  /*d710*/  S2R R4, SR_LTMASK ;  /* 0x0000000000047919 */ /* 0x000e240000003900 */
[----:B0-----:R-:W-:-:S04]  /*d720*/  LOP3.LUT R4, R4, UR4, RZ, 0xc0, !PT ;  /* 0x0000000404047c12 */ /* 0x001fc8000f8ec0ff */
[----:B------:R-:W0:Y:S01]  /*d730*/  POPC R7, R4 ;  /* 0x0000000400077309 */ /* 0x000e220000000000 */
[----:B--2---:R-:W0:Y:S02]  /*d740*/  SHFL.IDX PT, R0, R3, R0, 0x1f ;  /* 0x00001f0003007589 */ /* 0x004e2400000e0000 */
[----:B0-----:R-:W-:-:S05]  /*d750*/  IADD3 R0, R0, UR43, R7 ;  /* 0x0000002b00007c10 */ /* 0x001fca000fffe007 */
[----:B------:R0:W-:Y:S01]  /*d760*/  STL [R1+0x10], R0 ;  /* 0x0000100001007387 */ /* 0x0001e20000100800 */
[----:B------:R-:W-:Y:S05]  /*d770*/  BRA `(.L_x_203) ;  /* 0x0000003000947947 */ /* 0x000fea0003800000 */
.L_x_202:
[----:B------:R-:W-:Y:S01]  /*d780*/  VIADD R0, R18, 0x20400 ;  /* 0x0002040012007836 */ /* 0x000fe20000000000 */
[----:B------:R-:W-:Y:S04]  /*d790*/  BSSY B6, `(.L_x_204) ;  /* 0x0000013000067945 */ /* 0x000fe80003800000 */
[----:B------:R-:W-:-:S13]  /*d7a0*/  LOP3.LUT P0, RZ, R0, 0x3ff, RZ, 0xc0, !PT ;  /* 0x000003ff00ff7812 */ /* 0x000fda000780c0ff */
[----:B------:R-:W-:Y:S05]  /*d7b0*/  @!P0 BRA `(.L_x_205) ;  /* 0x0000000000408947 */ /* 0x000fea0003800000 */
[----:B------:R-:W-:Y:S01]  /*d7c0*/  MOV R2, 0x0 ;  /* 0x0000000000027802 */ /* 0x000fe20000000f00 */
        /* <DEDUP_REMOVED lines=15> */
.L_x_205:
[----:B------:R-:W-:Y:S05]  /*d8c0*/  BSYNC B6 ;  /* 0x0000000000067941 */ /* 0x000fea0003800000 */
.L_x_204:
[----:B------:R-:W2:Y:S01]  /*d8d0*/  LDL.LU R16, [R1+0xc] ;  /* 0x00000c0001107983 */ /* 0x000ea20000300800 */
[----:B------:R-:W-:Y:S01]  /*d8e0*/  VIADD R0, R18, 0xe400 ;  /* 0x0000e40012007836 */ /* 0x000fe20000000000 */
[----:B------:R-:W-:Y:S04]  /*d8f0*/  BSSY B6, `(.L_x_206) ;  /* 0x0000016000067945 */ /* 0x000fe80003800000 */
[----:B------:R-:W-:Y:S02]  /*d900*/  LOP3.LUT P0, RZ, R0, 0x3ff, RZ, 0xc0, !PT ;  /* 0x000003ff00ff7812 */ /* 0x000fe4000780c0ff */
[----:B--2---:R-:W-:-:S11]  /*d910*/  LOP3.LUT R16, R16, 0xfffffffe, RZ, 0xc0, !PT ;  /* 0xfffffffe10107812 */ /* 0x004fd600078ec0ff */
[----:B------:R-:W-:-:S05]  /*d920*/  @P0 LOP3.LUT R16, R16, 0x1, RZ, 0xfc, !PT ;  /* 0x0000000110100812 */ /* 0x000fca00078efcff */
[----:B------:R0:W-:Y:S01]  /*d930*/  STL [R1+0xc], R16 ;  /* 0x00000c1001007387 */ /* 0x0001e20000100800 */
[----:B------:R-:W-:Y:S05]  /*d940*/  @!P0 BRA `(.L_x_207) ;  /* 0x0000000000408947 */ /* 0x000fea0003800000 */
[----:B------:R-:W-:Y:S01]  /*d950*/  MOV R2, 0x0 ;  /* 0x0000000000027802 */ /* 0x000fe20000000f00 */
[----:B------:R-:W-:Y:S01]  /*d960*/  ULDC.64 UR6, c[0x4][0x98] ;  /* 0x0100260000067ab9 */ /* 0x000fe20000000a00 */
[----:B------:R-:W-:Y:S01]  /*d970*/  ULDC.64 UR8, c[0x4][0xa0] ;  /* 0x0100280000087ab9 */ /* 0x000fe20000000a00 */
[----:B------:R-:W-:Y:S01]  /*d980*/  ULDC.64 UR4, c[0x4][0x10] ;  /* 0x0100040000047ab9 */ /* 0x000fe20000000a00 */
[----:B------:R-:W-:Y:S02]  /*d990*/  IMAD.U32 R4, RZ, RZ, UR6 ;  /* 0x00000006ff047e24 */ /* 0x000fe4000f8e00ff */
[----:B------:R-:W1:Y:S01]  /*d9a0*/  LDC.64 R2, c[0x4][R2] ;  /* 0x0100000002027b82 */ /* 0x000e620000000a00 */
        /* <DEDUP_REMOVED lines=9> */
[----:B01----:R-:W-:Y:S05]  /*da40*/  CALL.ABS.NOINC R2 ;  /* 0x0000000002007343 */ /* 0x003fea0003c00000 */
.L_x_207:
[----:B------:R-:W-:Y:S05]  /*da50*/  BSYNC B6 ;  /* 0x0000000000067941 */ /* 0x000fea0003800000 */
.L_x_206:
        /* <DEDUP_REMOVED lines=20> */
.L_x_209:
[----:B------:R-:W-:Y:S05]  /*dba0*/  BSYNC B6 ;  /* 0x0000000000067941 */ /* 0x000fea0003800000 */
.L_x_208:
[----:B------:R-:W-:Y:S01]  /*dbb0*/  LOP3.LUT P6, RZ, R16, 0x1, RZ, 0xc0, !PT ;  /* 0x0000000110ff7812 */ /* 0x000fe200078cc0ff */
[----:B------:R-:W-:-:S12]  /*dbc0*/  BSSY B6, `(.L_x_210) ;  /* 0x0000012000067945 */ /* 0x000fd80003800000 */
        /* <DEDUP_REMOVED lines=17> */
.L_x_211:
[----:B------:R-:W-:Y:S05]  /*dce0*/  BSYNC B6 ;  /* 0x0000000000067941 */ /* 0x000fea0003800000 */
.L_x_210:
[----:B------:R-:W2:Y:S01]  /*dcf0*/  LDL R19, [R1+0x8] ;  /* 0x0000080001137983 */ /* 0x000ea20000100800 */
[----:B------:R-:W-:Y:S02]  /*dd00*/  ULDC.64 UR4, c[0x0][0x9f8] ;  /* 0x00027e0000047ab9 */ /* 0x000fe40000000a00 */
[----:B------:R-:W-:-:S04]  /*dd10*/  UISETP.NE.U32.AND UP0, UPT, UR4, URZ, UPT ;  /* 0x0000003f0400728c */ /* 0x000fc8000bf05070 */
[----:B------:R-:W-:-:S06]  /*dd20*/  UISETP.NE.AND.EX UP0, UPT, UR5, URZ, UPT, UP0 ;  /* 0x0000003f0500728c */ /* 0x000fcc000bf05300 */
[----:B------:R-:W-:-:S05]  /*dd30*/  PLOP3.LUT P0, PT, PT, PT, UP0, 0x80, 0x0 ;  /* 0x000000000000781c */ /* 0x000fca0003f0f008 */
[----:B------:R-:W-:-:S04]  /*dd40*/  @UP0 UIADD3 UR4, UP1, UR50, UR4, URZ ;  /* 0x0000000432040290 */ /* 0x000fc8000ff3e03f */
[----:B------:R-:W-:Y:S02]  /*dd50*/  @UP0 UIADD3.X UR5, UR51, UR5, URZ, UP1, !UPT ;  /* 0x0000000533050290 */ /* 0x000fe40008ffe43f */
[----:B------:R-:W-:-:S04]  /*dd60*/  IMAD.U32 R2, RZ, RZ, UR4 ;  /* 0x00000004ff027e24 */ /* 0x000fc8000f8e00ff */
[----:B------:R-:W-:Y:S01]  /*dd70*/  IMAD.U32 R3, RZ, RZ, UR5 ;  /* 0x00000005ff037e24 */ /* 0x000fe2000f8e00ff */
[----:B------:R-:W1:Y:S01]  /*dd80*/  S2R R0, SR_TID.X ;  /* 0x0000000000007919 */ /* 0x000e620000002100 */
[----:B------:R-:W-:-:S03]  /*dd90*/  ULDC.64 UR4, c[0x0][0xa08] ;  /* 0x0002820000047ab9 */ /* 0x000fc60000000a00 */
[----:B--2---:R2:W3:Y:S01]  /*dda0*/  @P0 LDG.E R19, desc[UR48][R2.64] ;  /* 0x0000003002130981 */ /* 0x0044e2000c1e1900 */
[----:B-1----:R-:W-:-:S04]  /*ddb0*/  SHF.R.U32.HI R0, RZ, 0x5, R0 ;  /* 0x00000005ff007819 */ /* 0x002fc80000011600 */
[----:B------:R-:W-:Y:S01]  /*ddc0*/  LOP3.LUT R0, R0, 0x3, RZ, 0xc0, !PT ;  /* 0x0000000300007812 */ /* 0x000fe200078ec0ff */
[----:B--2---:R-:W1:Y:S01]  /*ddd0*/  LDC.64 R2, c[0x0][0x418] ;  /* 0x00010600ff027b82 */ /* 0x004e620000000a00 */
[----:B---3--:R-:W-:Y:S01]  /*dde0*/  SHF.R.S32.HI R8, RZ, 0x1f, R19 ;  /* 0x0000001fff087819 */ /* 0x008fe20000011413 */
[----:B------:R2:W-:Y:S01]  /*ddf0*/  @P0 STL [R1+0x8], R19 ;  /* 0x0000081301000387 */ /* 0x0005e20000100800 */
[----:B-1----:R-:W-:Y:S01]  /*de00*/  LOP3.LUT P0, RZ, R2, UR4, RZ, 0xfc, !PT ;  /* 0x0000000402ff7c12 */ /* 0x002fe2000f80fcff */
[----:B------:R-:W-:Y:S02]  /*de10*/  UMOV UR4, 0xffffffff ;  /* 0xffffffff00047882 */ /* 0x000fe40000000000 */
[----:B------:R2:W-:Y:S01]  /*de20*/  STL [R1+0x18], R8 ;  /* 0x0000180801007387 */ /* 0x0005e20000100800 */
[----:B------:R-:W-:-:S04]  /*de30*/  LOP3.LUT P0, RZ, R3, UR5, RZ, 0xfc, P0 ;  /* 0x0000000503ff7c12 */ /* 0x000fc8000800fcff */
[----:B0-----:R-:W-:Y:S01]  /*de40*/  SEL R16, R19, RZ, !P0 ;  /* 0x000000ff13107207 */ /* 0x001fe20004000000 */
[----:B------:R-:W-:Y:S08]  /*de50*/  BRA.DIV UR4, `(.L_x_212) ;  /* 0x0000003a04e47947 */ /* 0x000ff0000b800000 */
[----:B------:R0:W1:Y:S02]  /*de60*/  SHFL.IDX PT, R14, R0, RZ, 0x1f ;  /* 0x00001fff000e7589 */ /* 0x00006400000e0000 */
.L_x_283:
[----:B0-----:R-:W3:Y:S01]  /*de70*/  LDL.LU R0, [R1+0xc] ;  /* 0x00000c0001007983 */ /* 0x001ee20000300800 */
[----:B------:R-:W-:Y:S02]  /*de80*/  PLOP3.LUT P1, PT, PT, PT, PT, 0x8, 0x0 ;  /* 0x000000000000781c */ /* 0x000fe40003f2e170 */
[----:B-1----:R-:W-:Y:S02]  /*de90*/  ISETP.NE.AND P0, PT, R14, RZ, PT ;  /* 0x000000ff0e00720c */ /* 0x002fe40003f05270 */
[----:B---3--:R-:W-:-:S09]  /*dea0*/  LOP3.LUT R0, R0, 0xfffffffe, RZ, 0xc0, !PT ;  /* 0xfffffffe00007812 */ /* 0x008fd200078ec0ff */
[----:B------:R-:W-:-:S05]  /*deb0*/  @P1 LOP3.LUT R0, R0, 0x1, RZ, 0xfc, !PT ;  /* 0x0000000100001812 */ /* 0x000fca00078efcff */
[----:B------:R0:W-:Y:S01]  /*dec0*/  STL [R1+0xc], R0 ;  /* 0x00000c0001007387 */ /* 0x0001e20000100800 */
[----:B------:R-:W-:Y:S05]  /*ded0*/  @P0 BRA `(.L_x_213) ;  /* 0x0000000400600947 */ /* 0x000fea0003800000 */
[----:B------:R-:W-:-:S06]  /*dee0*/  UIADD3 UR4, UR40, -0x1, URZ ;  /* 0xffffffff28047890 */ /* 0x000fcc000fffe03f */
[----:B0-----:R-:W-:Y:S01]  /*def0*/  IMAD.U32 R0, RZ, RZ, UR4 ;  /* 0x00000004ff007e24 */ /* 0x001fe2000f8e00ff */
[----:B------:R-:W-:-:S03]  /*df00*/  UMOV UR4, 0xffffffff ;  /* 0xffffffff00047882 */ /* 0x000fc60000000000 */
[----:B------:R-:W-:Y:S05]  /*df10*/  BRA.DIV UR4, `(.L_x_214) ;  /* 0x0000003a04d47947 */ /* 0x000fea000b800000 */
[----:B------:R-:W-:-:S13]  /*df20*/  ELECT P6, URZ, PT ;  /* 0x00000000003f782f */ /* 0x000fda00038c0000 */
.L_x_286:
[----:B------:R-:W-:Y:S05]  /*df30*/  @!P6 BRA `(.L_x_213) ;  /* 0x000000040048e947 */ /* 0x000fea0003800000 */
[----:B------:R-:W-:-:S04]  /*df40*/  ISETP.NE.U32.AND P0, PT, R2, RZ, PT ;  /* 0x000000ff0200720c */ /* 0x000fc80003f05070 */
[----:B------:R-:W-:-:S13]  /*df50*/  ISETP.NE.AND.EX P0, PT, R3, RZ, PT, P0 ;  /* 0x000000ff0300720c */ /* 0x000fda0003f05300 */
[----:B------:R-:W-:Y:S05]  /*df60*/  @!P0 BRA `(.L_x_215) ;  /* 0x0000000000448947 */ /* 0x000fea0003800000 */
[----:B------:R-:W0:Y:S01]  /*df70*/  LDC R7, c[0x0][0x43c] ;  /* 0x00010f00ff077b82 */ /* 0x000e220000000800 */
[----:B------:R-:W-:Y:S01]  /*df80*/  ULDC.64 UR4, c[0x0][0x428] ;  /* 0x00010a0000047ab9 */ /* 0x000fe20000000a00 */
[----:B0-----:R-:W-:-:S13]  /*df90*/  ISETP.NE.AND P0, PT, R7, 0x1, PT ;  /* 0x000000010700780c */ /* 0x001fda0003f05270 */
[----:B------:R-:W0:Y:S02]  /*dfa0*/  @P0 LDC.64 R4, c[0x0][0x440] ;  /* 0x00011000ff040b82 */ /* 0x000e240000000a00 */
[----:B0-----:R-:W-:-:S04]  /*dfb0*/  @P0 IMAD.HI.U32 R6, R0, R4, RZ ;  /* 0x0000000400060227 */ /* 0x001fc800078e00ff */
[----:B------:R-:W-:Y:S01]  /*dfc0*/  IMAD.MOV.U32 R4, RZ, RZ, R0 ;  /* 0x000000ffff047224 */ /* 0x000fe200078e0000 */
[----:B------:R-:W-:Y:S01]  /*dfd0*/  @P0 SHF.R.U32.HI R4, RZ, R5, R6 ;  /* 0x00000005ff040219 */ /* 0x000fe20000011606 */
[----:B------:R-:W-:-:S04]  /*dfe0*/  IMAD R6, R8, UR4, RZ ;  /* 0x0000000408067c24 */ /* 0x000fc8000f8e02ff */
[----:B------:R-:W-:Y:S02]  /*dff0*/  IMAD.MOV R5, RZ, RZ, -R4 ;  /* 0x000000ffff057224 */ /* 0x000fe400078e0a04 */
[----:B------:R-:W-:Y:S02]  /*e000*/  IMAD R6, R19, UR5, R6 ;  /* 0x0000000513067c24 */ /* 0x000fe4000f8e0206 */
[----:B------:R-:W-:Y:S01]  /*e010*/  IMAD R0, R7, R5, R0 ;  /* 0x0000000507007224 */ /* 0x000fe200078e0200 */
[----:B------:R-:W-:-:S03]  /*e020*/  SHF.R.S32.HI R5, RZ, 0x1f, R4 ;  /* 0x0000001fff057819 */ /* 0x000fc60000011404 */
[----:B------:R-:W-:-:S04]  /*e030*/  IMAD.WIDE.U32 R4, R19, UR4, R4 ;  /* 0x0000000413047c25 */ /* 0x000fc8000f8e0004 */
[----:B------:R-:W-:Y:S01]  /*e040*/  IMAD.IADD R6, R5, 0x1, R6 ;  /* 0x0000000105067824 */ /* 0x000fe200078e0206 */
[----:B------:R-:W-:-:S04]  /*e050*/  LEA R2, P0, R4, R2, 0x2 ;  /* 0x0000000204027211 */ /* 0x000fc800078010ff */
[----:B------:R-:W-:-:S05]  /*e060*/  LEA.HI.X R3, R4, R3, R6, 0x2, P0 ;  /* 0x0000000304037211 */ /* 0x000fca00000f1406 */
[----:B------:R0:W5:Y:S04]  /*e070*/  LDG.E R16, desc[UR48][R2.64] ;  /* 0x0000003002107981 */ /* 0x000168000c1e1900 */
.L_x_215:
[----:B0-----:R-:W3:Y:S04]  /*e080*/  LDL R3, [R1] ;  /* 0x0000000001037983 */ /* 0x001ee80000100800 */
[----:B------:R-:W4:Y:S01]  /*e090*/  LDL R2, [R1+0x4] ;  /* 0x0000040001027983 */ /* 0x000f220000100800 */
[----:B------:R-:W0:Y:S02]  /*e0a0*/  S2R R4, SR_TID.X ;  /* 0x0000000000047919 */ /* 0x000e240000002100 */
[----:B0-----:R-:W-:-:S04]  /*e0b0*/  LOP3.LUT R4, R4, 0x7f, RZ, 0xc0, !PT ;  /* 0x0000007f04047812 */ /* 0x001fc800078ec0ff */
[----:B------:R-:W-:Y:S01]  /*e0c0*/  ISETP.NE.AND P1, PT, R4, RZ, PT ;  /* 0x000000ff0400720c */ /* 0x000fe20003f25270 */
[----:B---3--:R-:W-:Y:S01]  /*e0d0*/  IMAD R3, R3, 0x8, R18 ;  /* 0x0000000803037824 */ /* 0x008fe200078e0212 */
[----:B----4-:R-:W-:-:S04]  /*e0e0*/  SHF.L.U32 R2, R2, 0x1f, RZ ;  /* 0x0000001f02027819 */ /* 0x010fc800000006ff */
[----:B------:R-:W0:Y:S02]  /*e0f0*/  SYNCS.PHASECHK.TRANS64.TRYWAIT P0, [R3+URZ+0x2e880], R2 ;  /* 0x02e88002030075a7 */ /* 0x000e24000800017f */
[----:B0-----:R-:W-:Y:S05]  /*e100*/  @!P0 BRA `(.L_x_216) ;  /* 0x0000003800788947 */ /* 0x001fea0003800000 */
.L_x_287:
[----:B------:R-:W-:Y:S05]  /*e110*/  @P1 BRA `(.L_x_217) ;  /* 0x00000000001c1947 */ /* 0x000fea0003800000 */
[----:B------:R-:W1:Y:S02]  /*e120*/  S2R R4, SR_TID.X ;  /* 0x0000000000047919 */ /* 0x000e640000002100 */
[----:B-1----:R-:W-:Y:S01]  /*e130*/  LOP3.LUT R5, R4, 0x1f, RZ, 0xc0, !PT ;  /* 0x0000001f04057812 */ /* 0x002fe200078ec0ff */
[----:B------:R-:W-:-:S03]  /*e140*/  IMAD.MOV.U32 R4, RZ, RZ, 0x7000 ;  /* 0x00007000ff047424 */ /* 0x000fc600078e00ff */
[----:B------:R-:W-:Y:S01]  /*e150*/  ISETP.NE.AND P0, PT, R5, RZ, PT ;  /* 0x000000ff0500720c */ /* 0x000fe20003f05270 */
[----:B------:R1:W-:-:S12]  /*e160*/  SYNCS.ARRIVE.TRANS64 RZ, [R3+URZ+0x2e870], R4 ;  /* 0x02e8700403ff79a7 */ /* 0x0003d8000800003f */
[----:B-1----:R-:W-:Y:S05]  /*e170*/  @!P0 BRA `(.L_x_217) ;  /* 0x0000000000048947 */ /* 0x002fea0003800000 */
[----:B------:R-:W-:Y:S01]  /*e180*/  BPT.TRAP 0x1 ;  /* 0x000000040000795c */ /* 0x000fe20000300000 */
.L_x_217:
[----:B------:R-:W3:Y:S01]  /*e190*/  LDL R5, [R1] ;  /* 0x0000000001057983 */ /* 0x000ee20000100800 */
[----:B------:R-:W-:Y:S01]  /*e1a0*/  IMAD.MOV.U32 R4, RZ, RZ, 0xe0 ;  /* 0x000000e0ff047424 */ /* 0x000fe200078e00ff */
[----:B------:R-:W-:Y:S01]  /*e1b0*/  R2UR UR33, R3 ;  /* 0x00000000032172ca */ /* 0x000fe200000e0000 */
[----:B------:R-:W-:Y:S01]  /*e1c0*/  UIADD3 UR4, UP0, UR52, 0x470, URZ ;  /* 0x0000047034047890 */ /* 0x000fe2000ff1e03f */
[----:B-----5:R-:W-:Y:S01]  /*e1d0*/  R2UR UR37, R16 ;  /* 0x00000000102572ca */ /* 0x020fe200000e0000 */
[----:B------:R-:W-:Y:S01]  /*e1e0*/  IMAD R0, R0, R4, UR42 ;  /* 0x0000002a00007e24 */ /* 0x000fe2000f8e0204 */
[----:B------:R-:W-:Y:S01]  /*e1f0*/  UMOV UR6, 0x0 ;  /* 0x0000000000067882 */ /* 0x000fe20000000000 */
[----:B------:R-:W-:Y:S01]  /*e200*/  UIADD3.X UR5, URZ, UR53, URZ, UP0, !UPT ;  /* 0x000000353f057290 */ /* 0x000fe200087fe43f */
[----:B------:R-:W-:Y:S02]  /*e210*/  UMOV UR7, 0x14f00000 ;  /* 0x14f0000000077882 */ /* 0x000fe40000000000 */
[----:B------:R-:W-:Y:S01]  /*e220*/  R2UR UR35, R0 ;  /* 0x00000000002372ca */ /* 0x000fe200000e0000 */
[----:B------:R-:W-:-:S04]  /*e230*/  UMOV UR34, URZ ;  /* 0x0000003f00227c82 */ /* 0x000fc80008000000 */
[----:B------:R-:W-:Y:S01]  /*e240*/  UIADD3 UR33, UR33, 0x2e870, URZ ;  /* 0x0002e87021217890 */ /* 0x000fe2000fffe03f */
[----:B---3--:R-:W-:-:S05]  /*e250*/  IMAD R4, R5, 0x7000, R18 ;  /* 0x0000700005047824 */ /* 0x008fca00078e0212 */
[----:B------:R-:W-:-:S13]  /*e260*/  R2UR UR32, R4 ;  /* 0x00000000042072ca */ /* 0x000fda00000e0000 */
[----:B------:R-:W-:-:S09]  /*e270*/  UIADD3 UR32, UR32, 0xe400, URZ ;  /* 0x0000e40020207890 */ /* 0x000fd2000fffe03f */
[----:B------:R1:W-:Y:S01]  /*e280*/  UTMALDG.4D [UR32], [UR4], desc[UR6] ;  /* 0x00000620040075b4 */ /* 0x0003e20008019000 */
[----:B------:R-:W3:Y:S02]  /*e290*/  SYNCS.PHASECHK.TRANS64.TRYWAIT P0, [R3+URZ+0x2e840], R2 ;  /* 0x02e84002030075a7 */ /* 0x000ee4000800017f */
[----:B-1-3--:R-:W-:Y:S05]  /*e2a0*/  @!P0 BRA `(.L_x_218) ;  /* 0x0000003800248947 */ /* 0x00afea0003800000 */
.L_x_288:
[----:B------:R-:W-:Y:S05]  /*e2b0*/  @P1 BRA `(.L_x_219) ;  /* 0x00000000001c1947 */ /* 0x000fea0003800000 */
[----:B------:R-:W3:Y:S01]  /*e2c0*/  S2R R5, SR_TID.X ;  /* 0x0000000000057919 */ /* 0x000ee20000002100 */
[----:B01----:R-:W-:-:S04]  /*e2d0*/  IMAD.MOV.U32 R2, RZ, RZ, 0x7000 ;  /* 0x00007000ff027424 */ /* 0x003fc800078e00ff */
[----:B------:R4:W-:Y:S01]  /*e2e0*/  SYNCS.ARRIVE.TRANS64 RZ, [R3+URZ+0x2e830], R2 ;  /* 0x02e8300203ff79a7 */ /* 0x0009e2000800003f */
[----:B---3--:R-:W-:-:S04]  /*e2f0*/  LOP3.LUT R5, R5, 0x1f, RZ, 0xc0, !PT ;  /* 0x0000001f05057812 */ /* 0x008fc800078ec0ff */
[----:B------:R-:W-:-:S13]  /*e300*/  ISETP.NE.AND P0, PT, R5, RZ, PT ;  /* 0x000000ff0500720c */ /* 0x000fda0003f05270 */
[----:B----4-:R-:W-:Y:S05]  /*e310*/  @!P0 BRA `(.L_x_219) ;  /* 0x0000000000048947 */ /* 0x010fea0003800000 */
[----:B------:R-:W-:Y:S01]  /*e320*/  BPT.TRAP 0x1 ;  /* 0x000000040000795c */ /* 0x000fe20000300000 */
.L_x_219:
[----:B01----:R-:W3:Y:S01]  /*e330*/  LDL.LU R2, [R1+0xc] ;  /* 0x00000c0001027983 */ /* 0x003ee20000300800 */
        /* <DEDUP_REMOVED lines=14> */
[----:B---3--:R-:W-:-:S04]  /*e420*/  LOP3.LUT R2, R2, 0xfffffffe, RZ, 0xc0, !PT ;  /* 0xfffffffe02027812 */ /* 0x008fc800078ec0ff */
[----:B------:R-:W-:-:S05]  /*e430*/  @P0 LOP3.LUT R2, R2, 0x1, RZ, 0xfc, !PT ;  /* 0x0000000102020812 */ /* 0x000fca00078efcff */
[----:B------:R1:W-:Y:S01]  /*e440*/  STL [R1+0xc], R2 ;  /* 0x00000c0201007387 */ /* 0x0003e20000100800 */
[----:B------:R-:W-:Y:S01]  /*e450*/  NOP ;  /* 0x0000000000007918 */ /* 0x000fe20000000000 */
.L_x_213:
[----:B------:R-:W-:Y:S05]  /*e460*/  WARPSYNC.ALL ;  /* 0x0000000000007948 */ /* 0x000fea0003800000 */
[----:B0-----:R-:W-:Y:S01]  /*e470*/  VIADD R0, R18, 0x1c400 ;  /* 0x0001c40012007836 */ /* 0x001fe20000000000 */
[----:B-1----:R-:W-:Y:S01]  /*e480*/  USHF.R.S32.HI UR4, URZ, 0x1f, UR54 ;  /* 0x0000001f3f047899 */ /* 0x002fe20008011436 */
[----:B------:R-:W-:Y:S01]  /*e490*/  BAR.SYNC.DEFER_BLOCKING 0x8, 0x180 ;  /* 0x0206000000007b1d */ /* 0x000fe20000010000 */
[----:B------:R-:W-:Y:S02]  /*e4a0*/  USHF.R.S32.HI UR37, URZ, 0x1f, UR36 ;  /* 0x0000001f3f257899 */ /* 0x000fe40008011424 */
[----:B------:R-:W-:-:S03]  /*e4b0*/  LOP3.LUT P0, RZ, R0, 0x3ff, RZ, 0xc0, !PT ;  /* 0x000003ff00ff7812 */ /* 0x000fc6000780c0ff */
[----:B------:R-:W-:Y:S01]  /*e4c0*/  ULDC.64 UR6, c[0x0][0x298] ;  /* 0x0000a60000067ab9 */ /* 0x000fe20000000a00 */
[----:B------:R-:W-:Y:S01]  /*e4d0*/  ULDC.64 UR8, c[0x0][0xa00] ;  /* 0x0002800000087ab9 */ /* 0x000fe20000000a00 */
[----:B------:R-:W-:Y:S01]  /*e4e0*/  UIMAD UR4, UR4, UR6, URZ ;  /* 0x00000006040472a4 */ /* 0x000fe2000f8e023f */
[----:B------:R-:W-:Y:S01]  /*e4f0*/  BSSY B6, `(.L_x_220) ;  /* 0x0000019000067945 */ /* 0x000fe20003800000 */
[----:B------:R-:W-:Y:S02]  /*e500*/  UISETP.NE.U32.AND UP0, UPT, UR8, URZ, UPT ;  /* 0x0000003f0800728c */ /* 0x000fe4000bf05070 */
[----:B------:R-:W-:Y:S02]  /*e510*/  UIMAD.WIDE.U32 UR56, UR54, UR6, URZ ;  /* 0x00000006363872a5 */ /* 0x000fe4000f8e003f */
[----:B------:R-:W-:Y:S02]  /*e520*/  UIMAD UR4, UR54, UR7, UR4 ;  /* 0x00000007360472a4 */ /* 0x000fe4000f8e0204 */
[----:B------:R-:W-:-:S02]  /*e530*/  UISETP.NE.AND.EX UP0, UPT, UR9, URZ, UPT, UP0 ;  /* 0x0000003f0900728c */ /* 0x000fc4000bf05300 */
[----:B------:R-:W-:Y:S02]  /*e540*/  UIADD3 UR51, UR57, UR4, URZ ;  /* 0x0000000439337290 */ /* 0x000fe4000fffe03f */
[----:B------:R-:W-:Y:S02]  /*e550*/  USEL UR46, UR46, URZ, !UP0 ;  /* 0x0000003f2e2e7287 */ /* 0x000fe4000c000000 */
[----:B------:R-:W-:Y:S01]  /*e560*/  USEL UR47, UR47, URZ, !UP0 ;  /* 0x0000003f2f2f7287 */ /* 0x000fe2000c000000 */
[----:B------:R-:W-:Y:S11]  /*e570*/  @!P0 BRA `(.L_x_221) ;  /* 0x0000000000408947 */ /* 0x000ff60003800000 */
        /* <DEDUP_REMOVED lines=11> */
[----:B--2---:R-:W-:Y:S02]  /*e630*/  IMAD.MOV.U32 R8, RZ, RZ, 0x70 ;  /* 0x00000070ff087424 */ /* 0x004fe400078e00ff */
[----:B------:R-:W-:Y:S02]  /*e640*/  IMAD.MOV.U32 R12, RZ, RZ, 0x1 ;  /* 0x00000001ff0c7424 */ /* 0x000fe400078e00ff */
[----:B------:R-:W-:-:S07]  /*e650*/  IMAD.MOV.U32 R13, RZ, RZ, RZ ;  /* 0x000000ffff0d7224 */ /* 0x000fce00078e00ff */
[----:B------:R-:W-:-:S07]  /*e660*/  LEPC R20, `(.L_x_221) ;  /* 0x000000001014794e */ /* 0x000fce0000000000 */
[----:B0-----:R-:W-:Y:S05]  /*e670*/  CALL.ABS.NOINC R2 ;  /* 0x0000000002007343 */ /* 0x001fea0003c00000 */
.L_x_221:
[----:B------:R-:W-:Y:S05]  /*e680*/  BSYNC B6 ;  /* 0x0000000000067941 */ /* 0x000fea0003800000 */
.L_x_220:
[----:B------:R-:W3:Y:S01]  /*e690*/  LDL.LU R0, [R1+0x14] ;  /* 0x0000140001007983 */ /* 0x000ee20000300800 */
[----:B------:R-:W0:Y:S01]  /*e6a0*/  LDC R6, c[0x0][0x448] ;  /* 0x00011200ff067b82 */ /* 0x000e220000000800 */
[----:B------:R-:W-:Y:S02]  /*e6b0*/  ULDC.64 UR8, c[0x0][0x2d8] ;  /* 0x0000b60000087ab9 */ /* 0x000fe40000000a00 */
[----:B------:R1:W5:Y:S01]  /*e6c0*/  LDL R7, [R1+0x28] ;  /* 0x0000280001077983 */ /* 0x0003620000100800 */
[----:B------:R-:W4:Y:S01]  /*e6d0*/  S2R R2, SR_TID.X ;  /* 0x0000000000027919 */ /* 0x000f220000002100 */
[----:B--2---:R-:W2:Y:S01]  /*e6e0*/  S2R R19, SR_TID.X ;  /* 0x0000000000137919 */ /* 0x004ea20000002100 */
[----:B0-----:R-:W-:-:S13]  /*e6f0*/  ISETP.NE.AND P0, PT, R6, 0x1, PT ;  /* 0x000000010600780c */ /* 0x001fda0003f05270 */
[----:B------:R-:W0:Y:S01]  /*e700*/  @P0 LDC R3, c[0x0][0x450] ;  /* 0x00011400ff030b82 */ /* 0x000e220000000800 */
[----:B----4-:R-:W-:-:S04]  /*e710*/  LOP3.LUT R2, R2, 0x7f, RZ, 0xc0, !PT ;  /* 0x0000007f02027812 */ /* 0x010fc800078ec0ff */
[----:B------:R-:W-:Y:S01]  /*e720*/  SHF.R.U32.HI R2, RZ, 0x3, R2 ;  /* 0x00000003ff027819 */ /* 0x000fe20000011602 */
[----:B--2---:R-:W-:-:S05]  /*e730*/  IMAD.SHL.U32 R19, R19, 0x10, RZ ;  /* 0x0000001013137824 */ /* 0x004fca00078e00ff */
[----:B------:R-:W-:Y:S02]  /*e740*/  LOP3.LUT R19, R2, 0x70, R19, 0xf8, !PT ;  /* 0x0000007002137812 */ /* 0x000fe400078ef813 */
[----:B------:R-:W2:Y:S01]  /*e750*/  @P0 LDC R2, c[0x0][0x44c] ;  /* 0x00011300ff020b82 */ /* 0x000ea20000000800 */
[----:B------:R-:W-:Y:S01]  /*e760*/  UIMAD UR6, UR37, UR8, URZ ;  /* 0x00000008250672a4 */ /* 0x000fe2000f8e023f */
[----:B------:R-:W-:Y:S02]  /*e770*/  UMOV UR50, UR56 ;  /* 0x0000003800327c82 */ /* 0x000fe40008000000 */
[----:B------:R-:W-:Y:S02]  /*e780*/  UIMAD.WIDE.U32 UR4, UR36, UR8, UR50 ;  /* 0x00000008240472a5 */ /* 0x000fe4000f8e0032 */
[----:B------:R-:W-:-:S03]  /*e790*/  UIMAD UR6, UR36, UR9, UR6 ;  /* 0x00000009240672a4 */ /* 0x000fc6000f8e0206 */
[----:B------:R-:W-:Y:S01]  /*e7a0*/  ULDC.64 UR8, c[0x0][0x2e0] ;  /* 0x0000b80000087ab9 */ /* 0x000fe20000000a00 */
[----:B------:R-:W-:Y:S02]  /*e7b0*/  UIADD3 UR5, UR5, UR6, URZ ;  /* 0x0000000605057290 */ /* 0x000fe4000fffe03f */
[----:B------:R-:W-:Y:S02]  /*e7c0*/  UIMAD UR6, UR47, UR8, URZ ;  /* 0x000000082f0672a4 */ /* 0x000fe4000f8e023f */
[----:B------:R-:W-:Y:S02]  /*e7d0*/  UIMAD.WIDE.U32 UR4, UR46, UR8, UR4 ;  /* 0x000000082e0472a5 */ /* 0x000fe4000f8e0004 */
[----:B------:R-:W-:-:S03]  /*e7e0*/  UIMAD UR6, UR46, UR9, UR6 ;  /* 0x000000092e0672a4 */ /* 0x000fc6000f8e0206 */
[----:B------:R-:W-:Y:S01]  /*e7f0*/  ULDC.64 UR8, c[0x0][0x2d0] ;  /* 0x0000b40000087ab9 */ /* 0x000fe20000000a00 */
[----:B------:R-:W-:Y:S01]  /*e800*/  UIADD3 UR5, UR5, UR6, URZ ;  /* 0x0000000605057290 */ /* 0x000fe2000fffe03f */
[----:B---3--:R-:W-:-:S05]  /*e810*/  IMAD.SHL.U32 R0, R0, 0x80, RZ ;  /* 0x0000008000007824 */ /* 0x008fca00078e00ff */
[----:B------:R-:W-:Y:S02]  /*e820*/  LOP3.LUT R4, R19, R0, RZ, 0xfc, !PT ;  /* 0x0000000013047212 */ /* 0x000fe400078efcff */
[----:B------:R-:W3:Y:S03]  /*e830*/  S2R R19, SR_TID.X ;  /* 0x0000000000137919 */ /* 0x000ee60000002100 */
[----:B--2---:R-:W-:-:S04]  /*e840*/  @P0 IMAD.HI.U32 R5, R4, R2, RZ ;  /* 0x0000000204050227 */ /* 0x004fc800078e00ff */
[----:B------:R-:W-:Y:S01]  /*e850*/  IMAD.MOV.U32 R2, RZ, RZ, R4 ;  /* 0x000000ffff027224 */ /* 0x000fe200078e0004 */
[----:B0-----:R-:W-:-:S04]  /*e860*/  @P0 SHF.R.U32.HI R2, RZ, R3, R5 ;  /* 0x00000003ff020219 */ /* 0x001fc80000011605 */
[--C-:B------:R-:W-:Y:S01]  /*e870*/  SHF.R.S32.HI R5, RZ, 0x1f, R2.reuse ;  /* 0x0000001fff057819 */ /* 0x100fe20000011402 */
[----:B------:R-:W-:-:S04]  /*e880*/  IMAD.MOV R3, RZ, RZ, -R2 ;  /* 0x000000ffff037224 */ /* 0x000fc800078e0a02 */
[----:B------:R-:W-:Y:S02]  /*e890*/  IMAD R4, R6, R3, R4 ;  /* 0x0000000306047224 */ /* 0x000fe400078e0204 */
[----:B------:R-:W-:Y:S02]  /*e8a0*/  IMAD R5, R5, UR8, RZ ;  /* 0x0000000805057c24 */ /* 0x000fe4000f8e02ff */
[----:B------:R-:W-:Y:S02]  /*e8b0*/  IMAD.U32 R3, RZ, RZ, UR8 ;  /* 0x00000008ff037e24 */ /* 0x000fe4000f8e00ff */
[C---:B------:R-:W-:Y:S02]  /*e8c0*/  IMAD R5, R2.reuse, UR9, R5 ;  /* 0x0000000902057c24 */ /* 0x040fe4000f8e0205 */
[----:B------:R-:W-:Y:S01]  /*e8d0*/  IMAD.WIDE.U32 R2, R2, R3, UR4 ;  /* 0x0000000402027e25 */ /* 0x000fe2000f8e0003 */
[----:B------:R-:W-:-:S03]  /*e8e0*/  ULDC.64 UR4, c[0x0][0x2c8] ;  /* 0x0000b20000047ab9 */ /* 0x000fc60000000a00 */
[----:B------:R-:W-:Y:S01]  /*e8f0*/  IMAD.IADD R3, R3, 0x1, R5 ;  /* 0x0000000103037824 */ /* 0x000fe200078e0205 */
[----:B------:R-:W-:Y:S01]  /*e900*/  SHF.R.S32.HI R5, RZ, 0x1f, R4 ;  /* 0x0000001fff057819 */ /* 0x000fe20000011404 */
[----:B---3--:R-:W-:-:S04]  /*e910*/  IMAD.SHL.U32 R8, R19, 0x10, RZ ;  /* 0x0000001013087824 */ /* 0x008fc800078e00ff */
[----:B------:R-:W-:Y:S02]  /*e920*/  IMAD R5, R5, UR4, RZ ;  /* 0x0000000405057c24 */ /* 0x000fe4000f8e02ff */
[----:B------:R-:W-:-:S04]  /*e930*/  IMAD.WIDE.U32 R2, R4, UR4, R2 ;  /* 0x0000000404027c25 */ /* 0x000fc8000f8e0002 */
        /* <DEDUP_REMOVED lines=10> */
[----:B-1----:R-:W-:Y:S06]  /*e9e0*/  BRA.DIV UR4, `(.L_x_222) ;  /* 0x0000003204687947 */ /* 0x002fec000b800000 */
[----:B------:R-:W0:Y:S01]  /*e9f0*/  SHFL.IDX PT, R5, R2, RZ, 0x181f ;  /* 0x00181fff02057589 */ /* 0x000e2200000e0000 */
[----:B------:R-:W-:Y:S02]  /*ea00*/  IMAD R17, R17, R6, RZ ;  /* 0x0000000611117224 */ /* 0x000fe400078e02ff */
[----:B------:R-:W-:Y:S01]  /*ea10*/  IMAD.IADD R0, R9, 0x1, R0 ;  /* 0x0000000109007824 */ /* 0x000fe200078e0200 */
[----:B------:R-:W1:Y:S04]  /*ea20*/  SHFL.IDX PT, R4, R3, RZ, 0x181f ;  /* 0x00181fff03047589 */ /* 0x000e6800000e0000 */
[----:B------:R-:W-:-:S13]  /*ea30*/  ISETP.GE.AND P1, PT, R0, R17, PT ;  /* 0x000000110000720c */ /* 0x000fda0003f26270 */
[----:B0-----:R-:W-:-:S05]  /*ea40*/  @!P1 IADD3 R5, P2, R8, R5, RZ ;  /* 0x0000000508059210 */ /* 0x001fca0007f5e0ff */
[----:B-1----:R-:W-:-:S05]  /*ea50*/  @!P1 IMAD.X R4, RZ, RZ, R4, P2 ;  /* 0x000000ffff049224 */ /* 0x002fca00010e0604 */
[----:B------:R-:W-:-:S04]  /*ea60*/  @!P1 LOP3.LUT R5, R5, R4, RZ, 0x3c, !PT ;  /* 0x0000000405059212 */ /* 0x000fc800078e3cff */
[----:B------:R-:W-:-:S04]  /*ea70*/  @!P1 LOP3.LUT R4, R5, R4, RZ, 0x3c, !PT ;  /* 0x0000000405049212 */ /* 0x000fc800078e3cff */
[----:B------:R-:W-:-:S05]  /*ea80*/  @!P1 LOP3.LUT R5, R5, R4, RZ, 0x3c, !PT ;  /* 0x0000000405059212 */ /* 0x000fca00078e3cff */
[----:B------:R-:W-:Y:S01]  /*ea90*/  @!PT LDS RZ, [RZ] ;  /* 0x00000000fffff984 */ /* 0x000fe20000000800 */
[----:B-----5:R0:W-:Y:S02]  /*eaa0*/  @!P1 LDGSTS.E.BYPASS.LTC128B.128 [R7+0x1c400], desc[UR48][R4.64], !P0 ;  /* 0x1c40000004079fae */ /* 0x0201e4000c101d70 */
[----:B0-----:R-:W-:Y:S02]  /*eab0*/  VIADD R4, R0, 0x10 ;  /* 0x0000001000047836 */ /* 0x001fe40000000000 */
[----:B------:R-:W0:Y:S03]  /*eac0*/  SHFL.IDX PT, R5, R2, 0x1, 0x181f ;  /* 0x00381f0002057f89 */ /* 0x000e2600000e0000 */
[----:B------:R-:W-:Y:S02]  /*ead0*/  ISETP.GE.AND P1, PT, R4, R17, PT ;  /* 0x000000110400720c */ /* 0x000fe40003f26270 */
[----:B------:R-:W1:Y:S11]  /*eae0*/  SHFL.IDX PT, R4, R3, 0x1, 0x181f ;  /* 0x00381f0003047f89 */ /* 0x000e7600000e0000 */
[----:B0-----:R-:W-:-:S05]  /*eaf0*/  @!P1 IADD3 R5, P2, R8, R5, RZ ;  /* 0x0000000508059210 */ /* 0x001fca0007f5e0ff */
[----:B-1----:R-:W-:-:S05]  /*eb00*/  @!P1 IMAD.X R4, RZ, RZ, R4, P2 ;  /* 0x000000ffff049224 */ /* 0x002fca00010e0604 */
[----:B------:R-:W-:-:S04]  /*eb10*/  @!P1 LOP3.LUT R5, R5, R4, RZ, 0x3c, !PT ;  /* 0x0000000405059212 */ /* 0x000fc800078e3cff */
[----:B------:R-:W-:-:S04]  /*eb20*/  @!P1 LOP3.LUT R4, R5, R4, RZ, 0x3c, !PT ;  /* 0x0000000405049212 */ /* 0x000fc800078e3cff */
[----:B------:R-:W-:-:S05]  /*eb30*/  @!P1 LOP3.LUT R5, R5, R4, RZ, 0x3c, !PT ;  /* 0x0000000405059212 */ /* 0x000fca00078e3cff */
[----:B------:R0:W-:Y:S02]  /*eb40*/  @!P1 LDGSTS.E.BYPASS.LTC128B.128 [R7+0x1cc00], desc[UR48][R4.64], !P0 ;  /* 0x1cc0000004079fae */ /* 0x0001e4000c101d70 */
        /* <DEDUP_REMOVED lines=42> */
[----:B------:R-:W-:Y:S01]  /*edf0*/  ISETP.GE.AND P1, PT, R4, R17, PT ;  /* 0x000000110400720c */ /* 0x000fe20003f26270 */
[----:B------:R-:W-:Y:S04]  /*ee00*/  SHFL.IDX PT, R2, R2, 0x7, 0x181f ;  /* 0x00f81f0002027f89 */ /* 0x000fe800000e0000 */
[----:B------:R-:W1:Y:S04]  /*ee10*/  SHFL.IDX PT, R4, R3, 0x6, 0x181f ;  /* 0x00d81f0003047f89 */ /* 0x000e6800000e0000 */
[----:B------:R-:W2:Y:S04]  /*ee20*/  SHFL.IDX PT, R3, R3, 0x7, 0x181f ;  /* 0x00f81f0003037f89 */ /* 0x000ea800000e0000 */
[----:B0-----:R-:W-:-:S05]  /*ee30*/  @!P1 IADD3 R5, P2, R8, R5, RZ ;  /* 0x0000000508059210 */ /* 0x001fca0007f5e0ff */
[----:B-1----:R-:W-:-:S05]  /*ee40*/  @!P1 IMAD.X R4, RZ, RZ, R4, P2 ;  /* 0x000000ffff049224 */ /* 0x002fca00010e0604 */
[----:B------:R-:W-:-:S04]  /*ee50*/  @!P1 LOP3.LUT R5, R5, R4, RZ, 0x3c, !PT ;  /* 0x0000000405059212 */ /* 0x000fc800078e3cff */
[----:B------:R-:W-:-:S04]  /*ee60*/  @!P1 LOP3.LUT R4, R5, R4, RZ, 0x3c, !PT ;  /* 0x0000000405049212 */ /* 0x000fc800078e3cff */
[----:B------:R-:W-:-:S05]  /*ee70*/  @!P1 LOP3.LUT R5, R5, R4, RZ, 0x3c, !PT ;  /* 0x0000000405059212 */ /* 0x000fca00078e3cff */
[----:B--2---:R1:W-:Y:S02]  /*ee80*/  @!P1 LDGSTS.E.BYPASS.LTC128B.128 [R7+0x1f400], desc[UR48][R4.64], !P0 ;  /* 0x1f40000004079fae */ /* 0x0043e4000c101d70 */
.L_x_305:
[----:B------:R-:W-:-:S05]  /*ee90*/  VIADD R0, R0, 0x70 ;  /* 0x0000007000007836 */ /* 0x000fca0000000000 */
[----:B------:R-:W-:-:S13]  /*eea0*/  ISETP.GE.AND P1, PT, R0, R17, PT ;  /* 0x000000110000720c */ /* 0x000fda0003f26270 */
[----:B------:R-:W-:-:S05]  /*eeb0*/  @!P1 IADD3 R2, P2, R8, R2, RZ ;  /* 0x0000000208029210 */ /* 0x000fca0007f5e0ff */
[----:B------:R-:W-:-:S05]  /*eec0*/  @!P1 IMAD.X R3, RZ, RZ, R3, P2 ;  /* 0x000000ffff039224 */ /* 0x000fca00010e0603 */
[----:B------:R-:W-:Y:S01]  /*eed0*/  @!PT LDS RZ, [RZ] ;  /* 0x00000000fffff984 */ /* 0x000fe20000000800 */
[----:B------:R-:W-:Y:S01]  /*eee0*/  @!PT LDS RZ, [RZ] ;  /* 0x00000000fffff984 */ /* 0x000fe20000000800 */
[----:B------:R-:W-:Y:S01]  /*eef0*/  @!PT LDS RZ, [RZ] ;  /* 0x00000000fffff984 */ /* 0x000fe20000000800 */
[----:B------:R2:W-:Y:S01]  /*ef00*/  @!P1 LDGSTS.E.BYPASS.LTC128B.128 [R7+0x1fc00], desc[UR48][R2.64], !P0 ;  /* 0x1fc0000002079fae */ /* 0x0005e2000c101d70 */
[----:B------:R-:W-:Y:S01]  /*ef10*/  PLOP3.LUT P0, PT, PT, PT, PT, 0x80, 0x0 ;  /* 0x000000000000781c */ /* 0x000fe20003f0f070 */
[----:B------:R-:W-:-:S12]  /*ef20*/  NOP ;  /* 0x0000000000007918 */ /* 0x000fd80000000000 */
.L_x_223:
[----:B------:R-:W-:Y:S02]  /*ef30*/  PLOP3.LUT P1, PT, P1, P0, PT, 0xa2, 0x0 ;  /* 0x000000000000781c */ /* 0x000fe40000f21472 */
[----:B------:R-:W-:-:S08]  /*ef40*/  @P0 R2UR P1, UR4, R18 ;  /* 0x00000000120402ca */ /* 0x000fd00000020000 */
[----:B------:R-:W-:-:S05]  /*ef50*/  @P0 PLOP3.LUT P0, PT, P1, PT, PT, 0x80, 0x0 ;  /* 0x000000000000081c */ /* 0x000fca0000f0f070 */
[----:B------:R-:W-:Y:S01]  /*ef60*/  @!P1 SYNCS.ARRIVE.TRANS64.RED.A0T1 RZ, [UR4+0x2e800], RZ ;  /* 0x02e800ffffff99a7 */ /* 0x000fe20008200404 */
[----:B------:R-:W-:Y:S07]  /*ef70*/  @!P1 ARRIVES.LDGSTSBAR.64.TRANSCNT [UR4+0x2e800] ;  /* 0x02e80000ff0099b0 */ /* 0x000fee0008000a84 */
[----:B------:R-:W-:Y:S05]  /*ef80*/  @P0 BRA.U.ANY `(.L_x_223) ;  /* 0xfffffffd00e80947 */ /* 0x000fea000393ffff */
[----:B--2---:R-:W2:Y:S02]  /*ef90*/  LDL.LU R2, [R1+0x2c] ;  /* 0x00002c0001027983 */ /* 0x004ea40000300800 */
[----:B--2---:R-:W-:-:S05]  /*efa0*/  VIADD R2, R2, 0x1 ;  /* 0x0000000102027836 */ /* 0x004fca0000000000 */
[----:B------:R2:W-:Y:S01]  /*efb0*/  STL [R1+0x2c], R2 ;  /* 0x00002c0201007387 */ /* 0x0005e20000100800 */
[----:B------:R-:W-:-:S04]  /*efc0*/  LEA.HI R0, R2, R2, RZ, 0x1 ;  /* 0x0000000202007211 */ /* 0x000fc800078f08ff */
[----:B------:R-:W-:-:S05]  /*efd0*/  LOP3.LUT R0, R0, 0xfffffffe, RZ, 0xc0, !PT ;  /* 0xfffffffe00007812 */ /* 0x000fca00078ec0ff */
[----:B------:R-:W-:-:S05]  /*efe0*/  IMAD.IADD R0, R2, 0x1, -R0 ;  /* 0x0000000102007824 */ /* 0x000fca00078e0a00 */
[----:B------:R-:W-:Y:S01]  /*eff0*/  SHF.L.U32 R3, R0, 0x1f, RZ ;  /* 0x0000001f00037819 */ /* 0x000fe200000006ff */
[----:B------:R-:W-:Y:S01]  /*f000*/  NOP ;  /* 0x0000000000007918 */ /* 0x000fe20000000000 */
[----:B------:R2:W-:Y:S01]  /*f010*/  SYNCS.ARRIVE.TRANS64.A1T0 RZ, [R18+URZ+0x2e800], RZ ;  /* 0x02e800ff12ff79a7 */ /* 0x0005e2000810003f */
[----:B------:R-:W-:Y:S01]  /*f020*/  BSSY B0, `(.L_x_224) ;  /* 0x0000003000007945 */ /* 0x000fe20003800000 */
[----:B------:R-:W3:Y:S03]  /*f030*/  SYNCS.PHASECHK.TRANS64.TRYWAIT P0, [R18+URZ+0x2e820], R3 ;  /* 0x02e82003120075a7 */ /* 0x000ee6000800017f */
[----:B--23--:R-:W-:Y:S05]  /*f040*/  @!P0 BRA `(.L_x_225) ;  /* 0x0000003400748947 */ /* 0x00cfea0003800000 */
.L_x_306:
[----:B------:R-:W-:Y:S05]  /*f050*/  BSYNC B0 ;  /* 0x0000000000007941 */ /* 0x000fea0003800000 */
.L_x_224:
[----:B------:R-:W-:-:S06]  /*f060*/  UISETP.GE.AND UP0, UPT, UR41, 0xe1, UPT ;  /* 0x000000e12900788c */ /* 0x000fcc000bf06270 */
[----:B------:R-:W-:-:S13]  /*f070*/  PLOP3.LUT P0, PT, PT, PT, UP0, 0x80, 0x0 ;  /* 0x000000000000781c */ /* 0x000fda0003f0f008 */
[----:B------:R-:W-:Y:S05]  /*f080*/  @!P0 BRA `(.L_x_226) ;  /* 0x0000000c00e48947 */ /* 0x000fea0003800000 */
[----:B------:R3:W5:Y:S01]  /*f090*/  LDL.LU R0, [R1+0x4] ;  /* 0x0000040001007983 */ /* 0x0007620000300800 */
[----:B------:R-:W-:-:S03]  /*f0a0*/  UIADD3 UR4, UR40, -0x2, URZ ;  /* 0xfffffffe28047890 */ /* 0x000fc6000fffe03f */
[----:B------:R3:W5:Y:S03]  /*f0b0*/  LDL.LU R6, [R1] ;  /* 0x0000000001067983 */ /* 0x0007660000300800 */
[----:B------:R-:W-:-:S07]  /*f0c0*/  IMAD.U32 R17, RZ, RZ, UR4 ;  /* 0x00000004ff117e24 */ /* 0x000fce000f8e00ff */
.L_x_246:
[----:B------:R-:W4:Y:S01]  /*f0d0*/  LDL R2, [R1+0xc] ;  /* 0x00000c0001027983 */ /* 0x000f220000100800 */
[----:B--2--5:R-:W-:Y:S01]  /*f0e0*/  VIADD R3, R6, 0x1 ;  /* 0x0000000106037836 */ /* 0x024fe20000000000 */
[----:B------:R-:W-:Y:S05]  /*f0f0*/  YIELD ;  /* 0x0000000000007946 */ /* 0x000fea0003800000 */
[C---:B------:R-:W-:Y:S01]  /*f100*/  ISETP.NE.AND P0, PT, R3.reuse, 0x2, PT ;  /* 0x000000020300780c */ /* 0x040fe20003f05270 */
[----:B------:R-:W-:Y:S03]  /*f110*/  BSSY B0, `(.L_x_227) ;  /* 0x000006c000007945 */ /* 0x000fe60003800000 */
[----:B------:R-:W-:-:S02]  /*f120*/  SEL R9, R3, RZ, P0 ;  /* 0x000000ff03097207 */ /* 0x000fc40000000000 */
[----:B----4-:R-:W-:Y:S02]  /*f130*/  LOP3.LUT P1, RZ, R2, 0x1, RZ, 0xc0, !PT ;  /* 0x0000000102ff7812 */ /* 0x010fe4000782c0ff */
[----:B------:R-:W-:-:S04]  /*f140*/  SEL R2, RZ, 0x1, P0 ;  /* 0x00000001ff027807 */ /* 0x000fc80000000000 */
[----:B------:R-:W-:-:S05]  /*f150*/  LOP3.LUT R8, R0, R2, RZ, 0x3c, !PT ;  /* 0x0000000200087212 */ /* 0x000fca00078e3cff */
[----:B------:R2:W-:Y:S04]  /*f160*/  STL [R1+0x4], R8 ;  /* 0x0000040801007387 */ /* 0x0005e80000100800 */
[----:B------:R2:W-:Y:S01]  /*f170*/  STL [R1], R9 ;  /* 0x0000000901007387 */ /* 0x0005e20000100800 */
[----:B------:R-:W-:Y:S05]  /*f180*/  @!P1 BRA `(.L_x_228) ;  /* 0x0000000400909947 */ /* 0x000fea0003800000 */
[----:B------:R-:W-:Y:S01]  /*f190*/  ULDC.64 UR4, c[0x0][0x418] ;  /* 0x0001060000047ab9 */ /* 0x000fe20000000a00 */
[----:B01----:R-:W-:Y:S01]  /*f1a0*/  IMAD.MOV.U32 R7, RZ, RZ, R17 ;  /* 0x000000ffff077224 */ /* 0x003fe200078e0011 */
[----:B------:R-:W-:-:S04]  /*f1b0*/  ISETP.NE.U32.AND P0, PT, RZ, UR4, PT ;  /* 0x00000004ff007c0c */ /* 0x000fc8000bf05070 */
[----:B------:R-:W-:-:S13]  /*f1c0*/  ISETP.NE.AND.EX P0, PT, RZ, UR5, PT, P0 ;  /* 0x00000005ff007c0c */ /* 0x000fda000bf05300 */
[----:B------:R-:W-:Y:S05]  /*f1d0*/  @!P0 BRA `(.L_x_229) ;  /* 0x00000000004c8947 */ /* 0x000fea0003800000 */
[----:B------:R-:W4:Y:S01]  /*f1e0*/  LDL R10, [R1+0x18] ;  /* 0x00001800010a7983 */ /* 0x000f220000100800 */
[----:B------:R-:W0:Y:S01]  /*f1f0*/  LDC R7, c[0x0][0x43c] ;  /* 0x00010f00ff077b82 */ /* 0x000e220000000800 */
[----:B------:R-:W-:Y:S02]  /*f200*/  ULDC.64 UR6, c[0x0][0x428] ;  /* 0x00010a0000067ab9 */ /* 0x000fe40000000a00 */
[----:B------:R-:W2:Y:S01]  /*f210*/  LDL R5, [R1+0x8] ;  /* 0x0000080001057983 */ /* 0x000ea20000100800 */
[----:B0-----:R-:W-:-:S13]  /*f220*/  ISETP.NE.AND P0, PT, R7, 0x1, PT ;  /* 0x000000010700780c */ /* 0x001fda0003f05270 */
[----:B------:R-:W0:Y:S02]  /*f230*/  @P0 LDC.64 R2, c[0x0][0x440] ;  /* 0x00011000ff020b82 */ /* 0x000e240000000a00 */
[----:B0-----:R-:W-:-:S04]  /*f240*/  @P0 IMAD.HI.U32 R4, R17, R2, RZ ;  /* 0x0000000211040227 */ /* 0x001fc800078e00ff */
[----:B------:R-:W-:Y:S01]  /*f250*/  IMAD.MOV.U32 R2, RZ, RZ, R17 ;  /* 0x000000ffff027224 */ /* 0x000fe200078e0011 */
[----:B------:R-:W-:-:S05]  /*f260*/  @P0 SHF.R.U32.HI R2, RZ, R3, R4 ;  /* 0x00000003ff020219 */ /* 0x000fca0000011604 */
[----:B------:R-:W-:-:S04]  /*f270*/  IMAD.MOV R3, RZ, RZ, -R2 ;  /* 0x000000ffff037224 */ /* 0x000fc800078e0a02 */
[----:B------:R-:W-:Y:S01]  /*f280*/  IMAD R7, R7, R3, R17 ;  /* 0x0000000307077224 */ /* 0x000fe200078e0211 */
[----:B------:R-:W-:Y:S01]  /*f290*/  SHF.R.S32.HI R3, RZ, 0x1f, R2 ;  /* 0x0000001fff037819 */ /* 0x000fe20000011402 */
[----:B----4-:R-:W-:-:S04]  /*f2a0*/  IMAD R4, R10, UR6, RZ ;  /* 0x000000060a047c24 */ /* 0x010fc8000f8e02ff */
[C---:B--2---:R-:W-:Y:S02]  /*f2b0*/  IMAD R4, R5.reuse, UR7, R4 ;  /* 0x0000000705047c24 */ /* 0x044fe4000f8e0204 */
[----:B------:R-:W-:-:S04]  /*f2c0*/  IMAD.WIDE.U32 R2, R5, UR6, R2 ;  /* 0x0000000605027c25 */ /* 0x000fc8000f8e0002 */
[----:B------:R-:W-:Y:S01]  /*f2d0*/  IMAD.IADD R3, R4, 0x1, R3 ;  /* 0x0000000104037824 */ /* 0x000fe200078e0203 */
[----:B------:R-:W-:-:S04]  /*f2e0*/  LEA R4, P0, R2, UR4, 0x2 ;  /* 0x0000000402047c11 */ /* 0x000fc8000f8010ff */
[----:B------:R-:W-:-:S05]  /*f2f0*/  LEA.HI.X R5, R2, UR5, R3, 0x2, P0 ;  /* 0x0000000502057c11 */ /* 0x000fca00080f1403 */
[----:B------:R0:W5:Y:S04]  /*f300*/  LDG.E R16, desc[UR48][R4.64] ;  /* 0x0000003004107981 */ /* 0x000168000c1e1900 */
.L_x_229:
[----:B------:R-:W0:Y:S01]  /*f310*/  S2R R2, SR_TID.X ;  /* 0x0000000000027919 */ /* 0x000e220000002100 */
[----:B------:R-:W-:Y:S01]  /*f320*/  IMAD R3, R9, 0x8, R18 ;  /* 0x0000000809037824 */ /* 0x000fe200078e0212 */
[----:B------:R-:W-:Y:S01]  /*f330*/  BSSY B1, `(.L_x_230) ;  /* 0x0000006000017945 */ /* 0x000fe20003800000 */
[----:B0-----:R-:W-:Y:S02]  /*f340*/  LOP3.LUT R4, R2, 0x7f, RZ, 0xc0, !PT ;  /* 0x0000007f02047812 */ /* 0x001fe400078ec0ff */
[----:B------:R-:W-:Y:S02]  /*f350*/  SHF.L.U32 R2, R8, 0x1f, RZ ;  /* 0x0000001f08027819 */ /* 0x000fe400000006ff */
[----:B------:R-:W-:Y:S02]  /*f360*/  ISETP.NE.AND P1, PT, R4, RZ, PT ;  /* 0x000000ff0400720c */ /* 0x000fe40003f25270 */
[----:B------:R-:W0:Y:S02]  /*f370*/  SYNCS.PHASECHK.TRANS64.TRYWAIT P0, [R3+URZ+0x2e880], R2 ;  /* 0x02e88002030075a7 */ /* 0x000e24000800017f */
[----:B0-----:R-:W-:Y:S09]  /*f380*/  @!P0 BRA `(.L_x_231) ;  /* 0x0000003000b88947 */ /* 0x001ff20003800000 */
.L_x_307:
[----:B------:R-:W-:Y:S05]  /*f390*/  BSYNC B1 ;  /* 0x0000000000017941 */ /* 0x000fea0003800000 */
.L_x_230:
[----:B------:R-:W-:Y:S04]  /*f3a0*/  BSSY B1, `(.L_x_232) ;  /* 0x0000009000017945 */ /* 0x000fe80003800000 */
        /* <DEDUP_REMOVED lines=8> */
.L_x_233:
[----:B------:R-:W-:Y:S05]  /*f430*/  BSYNC B1 ;  /* 0x0000000000017941 */ /* 0x000fea0003800000 */
.L_x_232:
[----:B------:R-:W4:Y:S01]  /*f440*/  LDL R5, [R1] ;  /* 0x0000000001057983 */ /* 0x000f220000100800 */
[----:B--2---:R-:W-:Y:S01]  /*f450*/  IMAD.MOV.U32 R9, RZ, RZ, RZ ;  /* 0x000000ffff097224 */ /* 0x004fe200078e00ff */
[----:B------:R-:W-:Y:S01]  /*f460*/  UIADD3 UR4, UP0, UR52, 0x470, URZ ;  /* 0x0000047034047890 */ /* 0x000fe2000ff1e03f */
[----:B------:R-:W-:Y:S01]  /*f470*/  IMAD.MOV.U32 R4, RZ, RZ, 0xe0 ;  /* 0x000000e0ff047424 */ /* 0x000fe200078e00ff */
[----:B------:R-:W-:Y:S01]  /*f480*/  PLOP3.LUT P0, PT, PT, PT, PT, 0x80, 0x0 ;  /* 0x000000000000781c */ /* 0x000fe20003f0f070 */
[----:B------:R-:W-:Y:S01]  /*f490*/  UMOV UR6, 0x0 ;  /* 0x0000000000067882 */ /* 0x000fe20000000000 */
[----:B------:R-:W-:Y:S01]  /*f4a0*/  R2UR UR10, R9 ;  /* 0x00000000090a72ca */ /* 0x000fe200000e0000 */
[----:B------:R-:W-:Y:S01]  /*f4b0*/  IMAD R4, R7, R4, UR42 ;  /* 0x0000002a07047e24 */ /* 0x000fe2000f8e0204 */
[----:B------:R-:W-:Y:S01]  /*f4c0*/  UIADD3.X UR5, URZ, UR53, URZ, UP0, !UPT ;  /* 0x000000353f057290 */ /* 0x000fe200087fe43f */
[----:B------:R-:W-:Y:S01]  /*f4d0*/  VIADD R7, R3, 0x2e870 ;  /* 0x0002e87003077836 */ /* 0x000fe20000000000 */
[----:B------:R-:W-:Y:S01]  /*f4e0*/  UMOV UR7, 0x14f00000 ;  /* 0x14f0000000077882 */ /* 0x000fe20000000000 */
[----:B----4-:R-:W-:-:S04]  /*f4f0*/  IMAD R5, R5, 0x7000, R18 ;  /* 0x0000700005057824 */ /* 0x010fc800078e0212 */
[----:B------:R-:W-:-:S07]  /*f500*/  VIADD R8, R5, 0xe400 ;  /* 0x0000e40005087836 */ /* 0x000fce0000000000 */
.L_x_234:
        /* <DEDUP_REMOVED lines=10> */
[----:B------:R-:W1:Y:S01]  /*f5b0*/  SYNCS.PHASECHK.TRANS64.TRYWAIT P0, [R3+URZ+0x2e840], R2 ;  /* 0x02e84002030075a7 */ /* 0x000e62000800017f */
[----:B------:R-:W-:Y:S04]  /*f5c0*/  BSSY B1, `(.L_x_235) ;  /* 0x0000002000017945 */ /* 0x000fe80003800000 */
[----:B-1----:R-:W-:Y:S05]  /*f5d0*/  @!P0 BRA `(.L_x_236) ;  /* 0x0000003000388947 */ /* 0x002fea0003800000 */
.L_x_308:
[----:B------:R-:W-:Y:S05]  /*f5e0*/  BSYNC B1 ;  /* 0x0000000000017941 */ /* 0x000fea0003800000 */
.L_x_235:
[----:B------:R-:W-:Y:S01]  /*f5f0*/  BSSY B1, `(.L_x_237) ;  /* 0x000000b000017945 */ /* 0x000fe20003800000 */
[----:B------:R-:W-:Y:S02]  /*f600*/  IMAD.MOV.U32 R10, RZ, RZ, 0x0 ;  /* 0x00000000ff0a7424 */ /* 0x000fe400078e00ff */
[----:B------:R-:W-:Y:S01]  /*f610*/  IMAD.MOV.U32 R11, RZ, RZ, 0x14f00000 ;  /* 0x14f00000ff0b7424 */ /* 0x000fe200078e00ff */
[----:B------:R-:W-:Y:S06]  /*f620*/  @P1 BRA `(.L_x_238) ;  /* 0x00000000001c1947 */ /* 0x000fec0003800000 */
[----:B------:R-:W2:Y:S01]  /*f630*/  S2R R7, SR_TID.X ;  /* 0x0000000000077919 */ /* 0x000ea20000002100 */
[----:B01----:R-:W-:-:S04]  /*f640*/  IMAD.MOV.U32 R2, RZ, RZ, 0x7000 ;  /* 0x00007000ff027424 */ /* 0x003fc800078e00ff */
[----:B------:R4:W-:Y:S01]  /*f650*/  SYNCS.ARRIVE.TRANS64 RZ, [R3+URZ+0x2e830], R2 ;  /* 0x02e8300203ff79a7 */ /* 0x0009e2000800003f */
[----:B--2---:R-:W-:-:S04]  /*f660*/  LOP3.LUT R7, R7, 0x1f, RZ, 0xc0, !PT ;  /* 0x0000001f07077812 */ /* 0x004fc800078ec0ff */
[----:B------:R-:W-:-:S13]  /*f670*/  ISETP.NE.AND P0, PT, R7, RZ, PT ;  /* 0x000000ff0700720c */ /* 0x000fda0003f05270 */
[----:B----4-:R-:W-:Y:S05]  /*f680*/  @!P0 BRA `(.L_x_238) ;  /* 0x0000000000048947 */ /* 0x010fea0003800000 */
[----:B------:R-:W-:Y:S01]  /*f690*/  BPT.TRAP 0x1 ;  /* 0x000000040000795c */ /* 0x000fe20000300000 */
.L_x_238:
[----:B------:R-:W-:Y:S05]  /*f6a0*/  BSYNC B1 ;  /* 0x0000000000017941 */ /* 0x000fea0003800000 */
.L_x_237:
[----:B------:R-:W-:Y:S01]  /*f6b0*/  R2UR UR10, R9 ;  /* 0x00000000090a72ca */ /* 0x000fe200000e0000 */
[----:B------:R-:W-:Y:S01]  /*f6c0*/  UIADD3 UR4, UP0, UR52, 0x370, URZ ;  /* 0x0000037034047890 */ /* 0x000fe2000ff1e03f */
[----:B------:R-:W-:Y:S01]  /*f6d0*/  R2UR UR6, R10 ;  /* 0x000000000a0672ca */ /* 0x000fe200000e0000 */
[----:B------:R-:W-:Y:S01]  /*f6e0*/  VIADD R5, R5, 0x20400 ;  /* 0x0002040005057836 */ /* 0x000fe20000000000 */
[----:B------:R-:W-:Y:S01]  /*f6f0*/  R2UR UR7, R11 ;  /* 0x000000000b0772ca */ /* 0x000fe200000e0000 */
[----:B01----:R-:W-:Y:S01]  /*f700*/  VIADD R3, R3, 0x2e830 ;  /* 0x0002e83003037836 */ /* 0x003fe20000000000 */
[----:B------:R-:W-:Y:S01]  /*f710*/  PLOP3.LUT P0, PT, PT, PT, PT, 0x80, 0x0 ;  /* 0x000000000000781c */ /* 0x000fe20003f0f070 */
[----:B------:R-:W-:-:S12]  /*f720*/  UIADD3.X UR5, URZ, UR53, URZ, UP0, !UPT ;  /* 0x000000353f057290 */ /* 0x000fd800087fe43f */
.L_x_239:
        /* <DEDUP_REMOVED lines=9> */
[----:B----4-:R-:W-:Y:S05]  /*f7c0*/  @P0 BRA.U.ANY `(.L_x_239) ;  /* 0xfffffffd00d80947 */ /* 0x010fea000393ffff */
.L_x_228:
[----:B------:R-:W-:Y:S05]  /*f7d0*/  BSYNC B0 ;  /* 0x0000000000007941 */ /* 0x000fea0003800000 */
.L_x_227:
[----:B------:R-:W-:-:S06]  /*f7e0*/  UISETP.NE.AND UP0, UPT, UR39, 0x3, UPT ;  /* 0x000000032700788c */ /* 0x000fcc000bf05270 */
[----:B------:R-:W-:-:S13]  /*f7f0*/  PLOP3.LUT P0, PT, PT, PT, UP0, 0x80, 0x0 ;  /* 0x000000000000781c */ /* 0x000fda0003f0f008 */
[----:B------:R-:W-:Y:S05]  /*f800*/  @!P0 BRA `(.L_x_240) ;  /* 0x0000000000048947 */ /* 0x000fea0003800000 */
[----:B------:R-:W-:Y:S01]  /*f810*/  BPT.TRAP 0x1 ;  /* 0x000000040000795c */ /* 0x000fe20000300000 */
.L_x_240:
[----:B------:R-:W-:Y:S01]  /*f820*/  IMAD.U32 R2, RZ, RZ, UR44 ;  /* 0x0000002cff027e24 */ /* 0x000fe2000f8e00ff */
[----:B------:R-:W-:Y:S01]  /*f830*/  BSSY B0, `(.L_x_241) ;  /* 0x0000007000007945 */ /* 0x000fe20003800000 */
[----:B------:R-:W-:-:S03]  /*f840*/  IMAD R19, R6, 0x8, R18 ;  /* 0x0000000806137824 */ /* 0x000fc600078e0212 */
[----:B------:R-:W-:Y:S02]  /*f850*/  ISETP.NE.AND P1, PT, R2, 0x3, PT ;  /* 0x000000030200780c */ /* 0x000fe40003f25270 */
[----:B------:R-:W-:-:S04]  /*f860*/  LOP3.LUT R2, R0, 0x1, RZ, 0x3c, !PT ;  /* 0x0000000100027812 */ /* 0x000fc800078e3cff */
[----:B------:R-:W-:-:S04]  /*f870*/  SHF.L.U32 R2, R2, 0x1f, RZ ;  /* 0x0000001f02027819 */ /* 0x000fc800000006ff */
[----:B------:R-:W4:Y:S02]  /*f880*/  SYNCS.PHASECHK.TRANS64.TRYWAIT P0, [R19+URZ+0x2e870], R2 ;  /* 0x02e87002130075a7 */ /* 0x000f24000800017f */
[----:B----4-:R-:W-:Y:S05]  /*f890*/  @!P0 BRA `(.L_x_242) ;  /* 0x0000002c009c8947 */ /* 0x010fea0003800000 */
.L_x_309:
[----:B------:R-:W-:Y:S05]  /*f8a0*/  BSYNC B0 ;  /* 0x0000000000007941 */ /* 0x000fea0003800000 */
.L_x_241:
[----:B------:R-:W-:Y:S05]  /*f8b0*/  @!P1 BRA `(.L_x_243) ;  /* 0x0000000000049947 */ /* 0x000fea0003800000 */
[----:B------:R-:W-:Y:S01]  /*f8c0*/  BPT.TRAP 0x1 ;  /* 0x000000040000795c */ /* 0x000fe20000300000 */
.L_x_243:
[----:B----4-:R-:W-:Y:S01]  /*f8d0*/  SHF.L.U32 R2, R0, 0x1f, RZ ;  /* 0x0000001f00027819 */ /* 0x010fe200000006ff */
[----:B------:R-:W-:-:S03]  /*f8e0*/  IMAD R0, R6, 0x7000, RZ ;  /* 0x0000700006007824 */ /* 0x000fc600078e02ff */
[----:B------:R-:W4:Y:S02]  /*f8f0*/  SYNCS.PHASECHK.TRANS64.TRYWAIT P0, [R19+URZ+0x2e860], R2 ;  /* 0x02e86002130075a7 */ /* 0x000f24000800017f */
[----:B----4-:R-:W-:Y:S05]  /*f900*/  @!P0 BRA `(.L_x_244) ;  /* 0x0000002c00948947 */ /* 0x010fea0003800000 */
.L_x_310:
[----:B01----:R-:W4:Y:S04]  /*f910*/  LDL R4, [R1+0x20] ;  /* 0x0000200001047983 */ /* 0x003f280000100800 */
[----:B------:R-:W5:Y:S04]  /*f920*/  LDL R3, [R1+0x24] ;  /* 0x0000240001037983 */ /* 0x000f680000100800 */
[----:B------:R-:W2:Y:S01]  /*f930*/  LDL R12, [R1+0x1c] ;  /* 0x00001c00010c7983 */ /* 0x000ea20000100800 */
[----:B------:R-:W-:Y:S05]  /*f940*/  WARPSYNC.ALL ;  /* 0x0000000000007948 */ /* 0x000fea0003800000 */
[----:B----4-:R-:W-:-:S05]  /*f950*/  LOP3.LUT R2, R0, R4, RZ, 0xfc, !PT ;  /* 0x0000000400027212 */ /* 0x010fca00078efcff */
[C---:B------:R-:W-:Y:S01]  /*f960*/  IMAD.IADD R2, R18.reuse, 0x1, R2 ;  /* 0x0000000112027824 */ /* 0x040fe200078e0202 */
[----:B--2---:R-:W-:-:S03]  /*f970*/  IADD3 R0, R18, R0, R12 ;  /* 0x0000000012007210 */ /* 0x004fc60007ffe00c */
[----:B-----5:R-:W-:Y:S01]  /*f980*/  IMAD.IADD R3, R3, 0x1, R2 ;  /* 0x0000000103037824 */ /* 0x020fe200078e0202 */
[----:B------:R-:W0:Y:S02]  /*f990*/  LDSM.16.MT88.4 R4, [R2+0xe400] ;  /* 0x00e400000204783b */ /* 0x000e240000004200 */
[C-C-:B0-----:R-:W-:Y:S02]  /*f9a0*/  PRMT R8, R4.reuse, 0x6420, R5.reuse ;  /* 0x0000642004087816 */ /* 0x141fe40000000005 */
[----:B------:R-:W-:Y:S02]  /*f9b0*/  PRMT R9, R4, 0x7531, R5 ;  /* 0x0000753104097816 */ /* 0x000fe40000000005 */
[C-C-:B------:R-:W-:Y:S02]  /*f9c0*/  PRMT R10, R6.reuse, 0x6420, R7.reuse ;  /* 0x00006420060a7816 */ /* 0x140fe40000000007 */
[----:B------:R-:W-:Y:S02]  /*f9d0*/  PRMT R11, R6, 0x7531, R7 ;  /* 0x00007531060b7816 */ /* 0x000fe40000000007 */
[----:B------:R-:W0:Y:S04]  /*f9e0*/  LDSM.16.MT88.4 R4, [R3+0xe400] ;  /* 0x00e400000304783b */ /* 0x000e280000004200 */
[----:B------:R-:W-:Y:S01]  /*f9f0*/  STSM.16.M88.4 [R0+0x400], R8 ;  /* 0x0004000800007844 */ /* 0x000fe20000000200 */
[----:B0-----:R-:W-:-:S02]  /*fa00*/  PRMT R12, R4, 0x6420, R5 ;  /* 0x00006420040c7816 */ /* 0x001fc40000000005 */
[----:B------:R-:W-:Y:S02]  /*fa10*/  PRMT R13, R4, 0x7531, R5 ;  /* 0x00007531040d7816 */ /* 0x000fe40000000005 */
[C-C-:B------:R-:W-:Y:S02]  /*fa20*/  PRMT R14, R6.reuse, 0x6420, R7.reuse ;  /* 0x00006420060e7816 */ /* 0x140fe40000000007 */
[----:B------:R-:W-:-:S05]  /*fa30*/  PRMT R15, R6, 0x7531, R7 ;  /* 0x00007531060f7816 */ /* 0x000fca0000000007 */
[----:B------:R-:W-:Y:S04]  /*fa40*/  STSM.16.M88.4 [R0+0xc00], R12 ;  /* 0x000c000c00007844 */ /* 0x000fe80000000200 */
[----:B------:R-:W0:Y:S02]  /*fa50*/  LDSM.16.MT88.4 R8, [R2+0xf400] ;  /* 0x00f400000208783b */ /* 0x000e240000004200 */
        /* <DEDUP_REMOVED lines=65> */
[----:B------:R0:W-:Y:S02]  /*fe70*/  STSM.16.M88.4 [R0+0x6400], R4 ;  /* 0x0064000400007844 */ /* 0x0001e40000000200 */
[C-C-:B0-----:R-:W-:Y:S02]  /*fe80*/  PRMT R4, R8.reuse, 0x6420, R9.reuse ;  /* 0x0000642008047816 */ /* 0x141fe40000000009 */
[----:B------:R-:W-:-:S02]  /*fe90*/  PRMT R5, R8, 0x7531, R9 ;  /* 0x0000753108057816 */ /* 0x000fc40000000009 */
[C-C-:B------:R-:W-:Y:S02]  /*fea0*/  PRMT R6, R10.reuse, 0x6420, R11.reuse ;  /* 0x000064200a067816 */ /* 0x140fe4000000000b */
        /* <DEDUP_REMOVED lines=10> */
.L_x_245:
[----:B0-----:R-:W0:Y:S01]  /*ff50*/  S2R R0, SR_TID.X ;  /* 0x0000000000007919 */ /* 0x001e220000002100 */
[----:B-1----:R1:W-:Y:S01]  /*ff60*/  SYNCS.ARRIVE.TRANS64.A1T0 RZ, [R19+URZ+0x2e850], RZ ;  /* 0x02e850ff13ff79a7 */ /* 0x0023e2000810003f */
[----:B------:R4:W5:Y:S01]  /*ff70*/  LDL R6, [R1] ;  /* 0x0000000001067983 */ /* 0x0009620000100800 */
[----:B0-----:R-:W-:Y:S01]  /*ff80*/  LOP3.LUT R0, R0, 0x7f, RZ, 0xc0, !PT ;  /* 0x0000007f00007812 */ /* 0x001fe200078ec0ff */
[----:B------:R-:W-:Y:S03]  /*ff90*/  BAR.SYNC.DEFER_BLOCKING 0x2, 0x80 ;  /* 0x0082000000007b1d */ /* 0x000fe60000010000 */
[----:B------:R-:W-:-:S03]  /*ffa0*/  ISETP.NE.AND P0, PT, R0, RZ, PT ;  /* 0x000000ff0000720c */ /* 0x000fc60003f05270 */
[----:B------:R4:W5:Y:S10]  /*ffb0*/  LDL R0, [R1+0x4] ;  /* 0x0000040001007983 */ /* 0x0009740000100800 */
[----:B-1----:R-:W-:-:S05]  /*ffc0*/  @!P0 VIADD R19, R19, 0x2e880 ;  /* 0x0002e88013138836 */ /* 0x002fca0000000000 */
[----:B------:R-:W-:-:S04]  /*ffd0*/  @!P0 PRMT R19, RZ, 0x654, R19 ;  /* 0x00000654ff138816 */ /* 0x000fc80000000013 */
[----:B------:R4:W-:Y:S01]  /*ffe0*/  @!P0 SYNCS.ARRIVE.TRANS64.RED.A1T0 RZ, [R19+URZ], RZ ;  /* 0x000000ff13ff89a7 */ /* 0x0009e2000810043f */
[C---:B------:R-:W-:Y:S01]  /*fff0*/  ISETP.GT.AND P0, PT, R17.reuse, RZ, PT ;  /* 0x000000ff1100720c */ /* 0x040fe20003f04270 */
[----:B------:R-:W-:-:S12]  /*10000*/  VIADD R17, R17, 0xffffffff ;  /* 0xffffffff11117836 */ /* 0x000fd80000000000 */
[----:B----4-:R-:W-:Y:S05]  /*10010*/  @P0 BRA `(.L_x_246) ;  /* 0xfffffff0002c0947 */ /* 0x010fea000383ffff */
.L_x_226:
[----:B------:R-:W4:Y:S01]  /*10020*/  S2R R2, SR_TID.X ;  /* 0x0000000000027919 */ /* 0x000f220000002100 */
[----:B------:R-:W-:Y:S01]  /*10030*/  BSSY B0, `(.L_x_247) ;  /* 0x0000011000007945 */ /* 0x000fe20003800000 */
[----:B----4-:R-:W-:-:S04]  /*10040*/  LOP3.LUT R2, R2, 0x7f, RZ, 0xc0, !PT ;  /* 0x0000007f02027812 */ /* 0x010fc800078ec0ff */
[----:B------:R-:W-:-:S13]  /*10050*/  ISETP.NE.AND P0, PT, R2, RZ, PT ;  /* 0x000000ff0200720c */ /* 0x000fda0003f05270 */
[----:B------:R-:W-:Y:S05]  /*10060*/  @P0 BRA `(.L_x_248) ;  /* 0x0000000000340947 */ /* 0x000fea0003800000 */
[----:B01----:R-:W0:Y:S01]  /*10070*/  S2R R5, SR_LANEID ;  /* 0x0000000000057919 */ /* 0x003e220000000000 */
[----:B------:R-:W-:Y:S01]  /*10080*/  VOTEU.ANY UR4, UPT, PT ;  /* 0x0000000000047886 */ /* 0x000fe200038e0100 */
[----:B--2---:R-:W1:Y:S01]  /*10090*/  LDC.64 R2, c[0x0][0xc60] ;  /* 0x00031800ff027b82 */ /* 0x004e620000000a00 */
[----:B-----5:R-:W0:Y:S02]  /*100a0*/  FLO.U32 R0, UR4 ;  /* 0x0000000400007d00 */ /* 0x020e2400080e0000 */
        /* <DEDUP_REMOVED lines=8> */
[----:B------:R4:W-:Y:S02]  /*10130*/  STL [R1+0x10], R0 ;  /* 0x0000100001007387 */ /* 0x0009e40000100800 */
.L_x_248:
[----:B------:R-:W-:Y:S05]  /*10140*/  BSYNC B0 ;  /* 0x0000000000007941 */ /* 0x000fea0003800000 */
.L_x_247:
[----:B------:R-:W-:-:S06]  /*10150*/  UISETP.NE.AND UP0, UPT, UR39, 0x3, UPT ;  /* 0x000000032700788c */ /* 0x000fcc000bf05270 */
[----:B------:R-:W-:-:S13]  /*10160*/  PLOP3.LUT P1, PT, PT, PT, UP0, 0x80, 0x0 ;  /* 0x000000000000781c */ /* 0x000fda0003f2f008 */
[----:B------:R-:W-:Y:S05]  /*10170*/  @!P1 BRA `(.L_x_249) ;  /* 0x0000000000049947 */ /* 0x000fea0003800000 */
[----:B------:R-:W-:Y:S01]  /*10180*/  BPT.TRAP 0x1 ;  /* 0x000000040000795c */ /* 0x000fe20000300000 */
.L_x_249:
[----:B------:R-:W2:Y:S04]  /*10190*/  LDL R2, [R1+0x4] ;  /* 0x0000040001027983 */ /* 0x000ea80000100800 */
[----:B----45:R-:W4:Y:S01]  /*101a0*/  LDL R0, [R1] ;  /* 0x0000000001007983 */ /* 0x030f220000100800 */
[----:B------:R-:W-:Y:S01]  /*101b0*/  BSSY B0, `(.L_x_250) ;  /* 0x0000008000007945 */ /* 0x000fe20003800000 */
[----:B--2---:R-:W-:-:S04]  /*101c0*/  LOP3.LUT R3, R2, 0x1, RZ, 0x3c, !PT ;  /* 0x0000000102037812 */ /* 0x004fc800078e3cff */
[----:B------:R-:W-:Y:S01]  /*101d0*/  SHF.L.U32 R3, R3, 0x1f, RZ ;  /* 0x0000001f03037819 */ /* 0x000fe200000006ff */
[----:B----4-:R-:W-:-:S04]  /*101e0*/  IMAD R16, R0, 0x8, R18 ;  /* 0x0000000800107824 */ /* 0x010fc800078e0212 */
[----:B------:R-:W2:Y:S01]  /*101f0*/  SYNCS.PHASECHK.TRANS64.TRYWAIT P1, [R16+URZ+0x2e870], R3 ;  /* 0x02e87003100075a7 */ /* 0x000ea2000802017f */
[----:B------:R-:W-:-:S05]  /*10200*/  IMAD.U32 R0, RZ, RZ, UR44 ;  /* 0x0000002cff007e24 */ /* 0x000fca000f8e00ff */
[----:B------:R-:W-:Y:S01]  /*10210*/  ISETP.NE.AND P2, PT, R0, 0x3, PT ;  /* 0x000000030000780c */ /* 0x000fe20003f45270 */
[----:B--2---:R-:W-:-:S12]  /*10220*/  @!P1 BRA `(.L_x_251) ;  /* 0x0000002400609947 */ /* 0x004fd80003800000 */
.L_x_311:
[----:B------:R-:W-:Y:S05]  /*10230*/  BSYNC B0 ;  /* 0x0000000000007941 */ /* 0x000fea0003800000 */
.L_x_250:
[----:B------:R-:W-:Y:S05]  /*10240*/  @!P2 BRA `(.L_x_252) ;  /* 0x000000000004a947 */ /* 0x000fea0003800000 */
[----:B------:R-:W-:Y:S01]  /*10250*/  BPT.TRAP 0x1 ;  /* 0x000000040000795c */ /* 0x000fe20000300000 */
.L_x_252:
[----:B------:R-:W2:Y:S02]  /*10260*/  LDL R0, [R1+0x4] ;  /* 0x0000040001007983 */ /* 0x000ea40000100800 */
[----:B--2---:R-:W-:-:S04]  /*10270*/  SHF.L.U32 R3, R0, 0x1f, RZ ;  /* 0x0000001f00037819 */ /* 0x004fc800000006ff */
[----:B------:R-:W2:Y:S02]  /*10280*/  SYNCS.PHASECHK.TRANS64.TRYWAIT P1, [R16+URZ+0x2e860], R3 ;  /* 0x02e86003100075a7 */ /* 0x000ea4000802017f */
[----:B--2---:R-:W-:Y:S05]  /*10290*/  @!P1 BRA `(.L_x_253) ;  /* 0x0000002400589947 */ /* 0x004fea0003800000 */
.L_x_312:
[----:B------:R-:W4:Y:S04]  /*102a0*/  LDL R17, [R1] ;  /* 0x0000000001117983 */ /* 0x000f280000100800 */
[----:B------:R-:W2:Y:S04]  /*102b0*/  LDL R2, [R1+0x20] ;  /* 0x0000200001027983 */ /* 0x000ea80000100800 */
[----:B------:R-:W5:Y:S04]  /*102c0*/  LDL R13, [R1+0x24] ;  /* 0x00002400010d7983 */ /* 0x000f680000100800 */
[----:B------:R-:W3:Y:S01]  /*102d0*/  LDL R12, [R1+0x1c] ;  /* 0x00001c00010c7983 */ /* 0x000ee20000100800 */
[----:B------:R-:W-:Y:S05]  /*102e0*/  WARPSYNC.ALL ;  /* 0x0000000000007948 */ /* 0x000fea0003800000 */
[----:B----4-:R-:W-:-:S05]  /*102f0*/  IMAD R0, R17, 0x7000, RZ ;  /* 0x0000700011007824 */ /* 0x010fca00078e02ff */
[----:B--2---:R-:W-:-:S05]  /*10300*/  LOP3.LUT R3, R0, R2, RZ, 0xfc, !PT ;  /* 0x0000000200037212 */ /* 0x004fca00078efcff */
[----:B------:R-:W-:-:S05]  /*10310*/  IMAD.IADD R2, R18, 0x1, R3 ;  /* 0x0000000112027824 */ /* 0x000fca00078e0203 */
[----:B01----:R-:W0:Y:S01]  /*10320*/  LDSM.16.MT88.4 R4, [R2+0xe400] ;  /* 0x00e400000204783b */ /* 0x003e220000004200 */
[----:B-----5:R-:W-:Y:S01]  /*10330*/  IMAD.IADD R3, R13, 0x1, R2 ;  /* 0x000000010d037824 */ /* 0x020fe200078e0202 */
[----:B---3--:R-:W-:Y:S02]  /*10340*/  IADD3 R0, R18, R0, R12 ;  /* 0x0000000012007210 */ /* 0x008fe40007ffe00c */
[C-C-:B0-----:R-:W-:Y:S02]  /*10350*/  PRMT R8, R4.reuse, 0x6420, R5.reuse ;  /* 0x0000642004087816 */ /* 0x141fe40000000005 */
[----:B------:R-:W-:Y:S02]  /*10360*/  PRMT R9, R4, 0x7531, R5 ;  /* 0x0000753104097816 */ /* 0x000fe40000000005 */
[C-C-:B------:R-:W-:Y:S02]  /*10370*/  PRMT R10, R6.reuse, 0x6420, R7.reuse ;  /* 0x00006420060a7816 */ /* 0x140fe40000000007 */
[----:B------:R-:W-:-:S02]  /*10380*/  PRMT R11, R6, 0x7531, R7 ;  /* 0x00007531060b7816 */ /* 0x000fc40000000007 */
[----:B------:R-:W0:Y:S04]  /*10390*/  LDSM.16.MT88.4 R4, [R3+0xe400] ;  /* 0x00e400000304783b */ /* 0x000e280000004200 */
[----:B------:R0:W-:Y:S02]  /*103a0*/  STSM.16.M88.4 [R0+0x400], R8 ;  /* 0x0004000800007844 */ /* 0x0001e40000000200 */
        /* <DEDUP_REMOVED lines=85> */
.L_x_254:
[----:B------:R-:W2:Y:S01]  /*10900*/  LDL.LU R3, [R1+0x4] ;  /* 0x0000040001037983 */ /* 0x000ea20000300800 */
[----:B0-----:R-:W-:Y:S01]  /*10910*/  SYNCS.ARRIVE.TRANS64.A1T0 RZ, [R16+URZ+0x2e850], RZ ;  /* 0x02e850ff10ff79a7 */ /* 0x001fe2000810003f */
[----:B-1----:R-:W-:-:S05]  /*10920*/  @!P0 VIADD R0, R16, 0x2e880 ;  /* 0x0002e88010008836 */ /* 0x002fca0000000000 */
[----:B------:R-:W-:Y:S01]  /*10930*/  @!P0 PRMT R0, RZ, 0x654, R0 ;  /* 0x00000654ff008816 */ /* 0x000fe20000000000 */
[----:B------:R-:W-:Y:S06]  /*10940*/  BAR.SYNC.DEFER_BLOCKING 0x2, 0x80 ;  /* 0x0082000000007b1d */ /* 0x000fec0000010000 */
[----:B------:R0:W-:Y:S02]  /*10950*/  @!P0 SYNCS.ARRIVE.TRANS64.RED.A1T0 RZ, [R0+URZ], RZ ;  /* 0x000000ff00ff89a7 */ /* 0x0001e4000810043f */
[----:B0-----:R-:W-:-:S05]  /*10960*/  VIADD R0, R17, 0x1 ;  /* 0x0000000111007836 */ /* 0x001fca0000000000 */
[----:B------:R-:W-:-:S04]  /*10970*/  ISETP.NE.AND P0, PT, R0, 0x2, PT ;  /* 0x000000020000780c */ /* 0x000fc80003f05270 */
[----:B------:R-:W-:Y:S02]  /*10980*/  SEL R2, RZ, 0x1, P0 ;  /* 0x00000001ff027807 */ /* 0x000fe40000000000 */
[----:B------:R-:W-:-:S05]  /*10990*/  SEL R0, R0, RZ, P0 ;  /* 0x000000ff00007207 */ /* 0x000fca0000000000 */
[----:B------:R1:W-:Y:S01]  /*109a0*/  STL [R1], R0 ;  /* 0x0000000001007387 */ /* 0x0003e20000100800 */
[----:B--2---:R-:W-:-:S05]  /*109b0*/  LOP3.LUT R3, R3, R2, RZ, 0x3c, !PT ;  /* 0x0000000203037212 */ /* 0x004fca00078e3cff */
[----:B------:R1:W-:Y:S02]  /*109c0*/  STL [R1+0x4], R3 ;  /* 0x0000040301007387 */ /* 0x0003e40000100800 */
.L_x_203:
[----:B------:R-:W-:Y:S05]  /*109d0*/  BSYNC B7 ;  /* 0x0000000000077941 */ /* 0x000fea0003800000 */
.L_x_201:
[----:B01----:R-:W2:Y:S02]  /*109e0*/  LDL R0, [R1+0xc] ;  /* 0x00000c0001007983 */ /* 0x003ea40000100800 */
[----:B--2---:R-:W-:-:S13]  /*109f0*/  LOP3.LUT P0, RZ, R0, 0x2, RZ, 0xc0, !PT ;  /* 0x0000000200ff7812 */ /* 0x004fda000780c0ff */
[----:B------:R-:W-:Y:S05]  /*10a00*/  @!P0 BRA `(.L_x_255) ;  /* 0x0000000000348947 */ /* 0x000fea0003800000 */
[----:B------:R-:W0:Y:S08]  /*10a10*/  S2UR UR5, SR_CgaCtaId ;  /* 0x00000000000579c3 */ /* 0x000e300000008800 */
[----:B------:R-:W-:Y:S06]  /*10a20*/  BAR.SYNC.DEFER_BLOCKING 0x5, 0x180 ;  /* 0x0146000000007b1d */ /* 0x000fec0000010000 */
[----:B------:R-:W-:-:S02]  /*10a30*/  UMOV UR4, 0x400 ;  /* 0x0000040000047882 */ /* 0x000fc40000000000 */
[----:B0-----:R-:W-:-:S06]  /*10a40*/  ULEA UR4, UR5, UR4, 0x18 ;  /* 0x0000000405047291 */ /* 0x001fcc000f8ec03f */
[----:B------:R-:W-:-:S05]  /*10a50*/  IMAD.U32 R18, RZ, RZ, UR4 ;  /* 0x00000004ff127e24 */ /* 0x000fca000f8e00ff */
[----:B------:R-:W0:Y:S04]  /*10a60*/  LDS.128 R4, [R18+0x2e8d0] ;  /* 0x02e8d00012047984 */ /* 0x000e280000000c00 */
[----:B0-----:R0:W-:Y:S01]  /*10a70*/  STL.64 [R1+0x10], R4 ;  /* 0x0000100401007387 */ /* 0x0011e20000100a00 */
[----:B------:R-:W-:Y:S02]  /*10a80*/  IMAD.MOV.U32 R2, RZ, RZ, R7 ;  /* 0x000000ffff027224 */ /* 0x000fe400078e0007 */
[----:B------:R-:W-:-:S03]  /*10a90*/  IMAD.MOV.U32 R0, RZ, RZ, R6 ;  /* 0x000000ffff007224 */ /* 0x000fc600078e0006 */
[----:B------:R-:W-:Y:S02]  /*10aa0*/  R2UR UR45, R2 ;  /* 0x00000000022d72ca */ /* 0x000fe400000e0000 */
[----:B------:R-:W-:Y:S01]  /*10ab0*/  R2UR UR36, R0 ;  /* 0x00000000002472ca */ /* 0x000fe200000e0000 */
[----:B------:R-:W-:Y:S06]  /*10ac0*/  BAR.ARV 0x4, 0x180 ;  /* 0x0106000000007b1d */ /* 0x000fec0000002000 */
[----:B------:R-:W-:Y:S08]  /*10ad0*/  BRA `(.L_x_256) ;  /* 0x0000000800387947 */ /* 0x000ff00003800000 */
.L_x_255:
[----:B------:R-:W0:Y:S01]  /*10ae0*/  S2R R2, SR_TID.X ;  /* 0x0000000000027919 */ /* 0x000e220000002100 */
[----:B------:R-:W-:Y:S01]  /*10af0*/  ULDC UR4, c[0x0][0xc3c] ;  /* 0x00030f0000047ab9 */ /* 0x000fe20000000800 */
[----:B------:R-:W2:Y:S01]  /*10b00*/  LDL.LU R0, [R1+0x10] ;  /* 0x0000100001007983 */ /* 0x000ea20000300800 */
[----:B0-----:R-:W-:-:S04]  /*10b10*/  LOP3.LUT R6, R2, 0x1f, RZ, 0xc0, !PT ;  /* 0x0000001f02067812 */ /* 0x001fc800078ec0ff */
[C---:B------:R-:W-:Y:S01]  /*10b20*/  ISETP.NE.AND P0, PT, R6.reuse, 0x1f, PT ;  /* 0x0000001f0600780c */ /* 0x040fe20003f05270 */
[----:B------:R-:W-:-:S05]  /*10b30*/  VIADD R5, R6, UR45 ;  /* 0x0000002d06057c36 */ /* 0x000fca0008000000 */
[----:B------:R-:W-:Y:S01]  /*10b40*/  ISETP.GE.OR P1, PT, R5, UR4, !P0 ;  /* 0x0000000405007c0c */ /* 0x000fe2000c726670 */
[----:B------:R-:W-:-:S12]  /*10b50*/  ULDC UR4, c[0x0][0xc3c] ;  /* 0x00030f0000047ab9 */ /* 0x000fd80000000800 */
[----:B------:R-:W0:Y:S02]  /*10b60*/  @!P1 LDC.64 R2, c[0x0][0xc80] ;  /* 0x00032000ff029b82 */ /* 0x000e240000000a00 */
[----:B0-----:R-:W-:-:S04]  /*10b70*/  @!P1 IMAD.WIDE R2, R5, 0x4, R2 ;  /* 0x0000000405029825 */ /* 0x001fc800078e0202 */
[----:B------:R-:W-:-:S06]  /*10b80*/  IMAD.MOV.U32 R5, RZ, RZ, RZ ;  /* 0x000000ffff057224 */ /* 0x000fcc00078e00ff */
[----:B------:R-:W3:Y:S01]  /*10b90*/  @!P1 LDG.E R5, desc[UR48][R2.64] ;  /* 0x0000003002059981 */ /* 0x000ee2000c1e1900 */
[C---:B------:R-:W-:Y:S02]  /*10ba0*/  ISETP.NE.AND P1, PT, R6.reuse, RZ, PT ;  /* 0x000000ff0600720c */ /* 0x040fe40003f25270 */
[C---:B------:R-:W-:Y:S02]  /*10bb0*/  ISETP.GE.U32.AND P2, PT, R6.reuse, 0x2, PT ;  /* 0x000000020600780c */ /* 0x040fe40003f46070 */
[C---:B------:R-:W-:Y:S02]  /*10bc0*/  ISETP.GE.U32.AND P3, PT, R6.reuse, 0x4, PT ;  /* 0x000000040600780c */ /* 0x040fe40003f66070 */
[C---:B------:R-:W-:Y:S02]  /*10bd0*/  ISETP.GE.U32.AND P4, PT, R6.reuse, 0x8, PT ;  /* 0x000000080600780c */ /* 0x040fe40003f86070 */
[----:B------:R-:W-:Y:S01]  /*10be0*/  ISETP.GE.U32.AND P5, PT, R6, 0x10, PT ;  /* 0x000000100600780c */ /* 0x000fe20003fa6070 */
[----:B--2---:R-:W-:-:S02]  /*10bf0*/  IMAD.MOV.U32 R10, RZ, RZ, R0 ;  /* 0x000000ffff0a7224 */ /* 0x004fc400078e0000 */
[----:B---3--:R-:W0:Y:S02]  /*10c00*/  SHFL.UP PT, R0, R5, 0x1, RZ ;  /* 0x0420000005007989 */ /* 0x008e2400000e00ff */
        /* <DEDUP_REMOVED lines=12> */
[----:B------:R-:W1:Y:S04]  /*10cd0*/  SHFL.UP PT, R0, R9, 0x10, RZ ;  /* 0x0600000009007989 */ /* 0x000e6800000e00ff */
[----:B------:R-:W-:Y:S01]  /*10ce0*/  SHFL.IDX PT, R4, R10, 0x1, 0x1f ;  /* 0x00201f000a047f89 */ /* 0x000fe200000e0000 */
[----:B-1----:R-:W-:-:S05]  /*10cf0*/  SEL R0, R0, RZ, P5 ;  /* 0x000000ff00007207 */ /* 0x002fca0002800000 */
[----:B------:R-:W-:-:S05]  /*10d00*/  IMAD.IADD R2, R9, 0x1, R0 ;  /* 0x0000000109027824 */ /* 0x000fca00078e0200 */
[----:B------:R-:W0:Y:S04]  /*10d10*/  SHFL.IDX PT, R6, R2, 0x1f, 0x1f ;  /* 0x03e01f0002067f89 */ /* 0x000e2800000e0000 */
[----:B------:R-:W1:Y:S01]  /*10d20*/  SHFL.IDX PT, R0, R10, RZ, 0x1f ;  /* 0x00001fff0a007589 */ /* 0x000e6200000e0000 */
[----:B0-----:R-:W-:-:S04]  /*10d30*/  IMAD R6, R6, R3, RZ ;  /* 0x0000000306067224 */ /* 0x001fc800078e02ff */
[----:B------:R-:W-:-:S05]  /*10d40*/  IMAD.IADD R4, R4, 0x1, R6 ;  /* 0x0000000104047824 */ /* 0x000fca00078e0206 */
[----:B-1----:R-:W-:-:S13]  /*10d50*/  ISETP.GT.AND P6, PT, R4, R0, PT ;  /* 0x000000000400720c */ /* 0x002fda0003fc4270 */
[----:B------:R-:W-:Y:S05]  /*10d60*/  @P6 BRA `(.L_x_257) ;  /* 0x0000000000906947 */ /* 0x000fea0003800000 */
.L_x_261:
[----:B------:R-:W-:-:S04]  /*10d70*/  UIADD3 UR45, UR45, 0x1f, URZ ;  /* 0x0000001f2d2d7890 */ /* 0x000fc8000fffe03f */
[----:B------:R-:W-:-:S06]  /*10d80*/  UISETP.GE.AND UP0, UPT, UR45, UR4, UPT ;  /* 0x000000042d00728c */ /* 0x000fcc000bf06270 */
[----:B------:R-:W-:-:S13]  /*10d90*/  PLOP3.LUT P6, PT, PT, PT, UP0, 0x40, 0x0 ;  /* 0x000000000000781c */ /* 0x000fda0003fce808 */
[----:B------:R-:W-:Y:S05]  /*10da0*/  @!P6 BRA `(.L_x_258) ;  /* 0x000000040038e947 */ /* 0x000fea0003800000 */
[----:B------:R-:W0:Y:S01]  /*10db0*/  S2R R2, SR_TID.X ;  /* 0x0000000000027919 */ /* 0x000e220000002100 */
[----:B------:R-:W-:Y:S01]  /*10dc0*/  BSSY B0, `(.L_x_259) ;  /* 0x0000009000007945 */ /* 0x000fe20003800000 */
[----:B------:R-:W-:Y:S01]  /*10dd0*/  IMAD.MOV.U32 R5, RZ, RZ, RZ ;  /* 0x000000ffff057224 */ /* 0x000fe200078e00ff */
[----:B0-----:R-:W-:-:S05]  /*10de0*/  LOP3.LUT R2, R2, 0x1f, RZ, 0xc0, !PT ;  /* 0x0000001f02027812 */ /* 0x001fca00078ec0ff */
[----:B------:R-:W-:-:S05]  /*10df0*/  VIADD R7, R2, UR45 ;  /* 0x0000002d02077c36 */ /* 0x000fca0008000000 */
[----:B------:R-:W-:-:S13]  /*10e00*/  ISETP.GE.OR P6, PT, R7, UR4, !P0 ;  /* 0x0000000407007c0c */ /* 0x000fda000c7c6670 */
[----:B------:R-:W-:Y:S05]  /*10e10*/  @P6 BRA `(.L_x_260) ;  /* 0x00000000000c6947 */ /* 0x000fea0003800000 */
[----:B------:R-:W0:Y:S02]  /*10e20*/  LDC.64 R2, c[0x0][0xc80] ;  /* 0x00032000ff027b82 */ /* 0x000e240000000a00 */
[----:B0-----:R-:W-:-:S05]  /*10e30*/  IMAD.WIDE R2, R7, 0x4, R2 ;  /* 0x0000000407027825 */ /* 0x001fca00078e0202 */
[----:B------:R0:W5:Y:S02]  /*10e40*/  LDG.E R5, desc[UR48][R2.64] ;  /* 0x0000003002057981 */ /* 0x000164000c1e1900 */
.L_x_260:
[----:B------:R-:W-:Y:S05]  /*10e50*/  BSYNC B0 ;  /* 0x0000000000007941 */ /* 0x000fea0003800000 */
.L_x_259:
        /* <DEDUP_REMOVED lines=21> */
.L_x_257:
[----:B------:R-:W-:-:S04]  /*10fb0*/  IMAD.IADD R6, R4, 0x1, -R6 ;  /* 0x0000000104067824 */ /* 0x000fc800078e0a06 */
[----:B------:R-:W-:-:S05]  /*10fc0*/  IMAD R7, R2, R3, R6 ;  /* 0x0000000302077224 */ /* 0x000fca00078e0206 */
[----:B------:R-:W-:Y:S01]  /*10fd0*/  ISETP.GT.AND P0, PT, R7, R0, PT ;  /* 0x000000000700720c */ /* 0x000fe20003f04270 */
[----:B------:R-:W-:-:S12]  /*10fe0*/  IMAD.MOV.U32 R7, RZ, RZ, RZ ;  /* 0x000000ffff077224 */ /* 0x000fd800078e00ff */
[----:B------:R-:W-:Y:S02]  /*10ff0*/  VOTEU.ANY UR5, UPT, !P0 ;  /* 0x0000000000057886 */ /* 0x000fe400040e0100 */
[----:B------:R-:W-:Y:S02]  /*11000*/  UPOPC UR4, UR5 ;  /* 0x00000005000472bf */ /* 0x000fe40008000000 */
[----:B------:R-:W-:-:S04]  /*11010*/  ISETP.NE.AND P0, PT, RZ, UR5, PT ;  /* 0x00000005ff007c0c */ /* 0x000fc8000bf05270 */
[----:B------:R-:W-:-:S06]  /*11020*/  IMAD.U32 R4, RZ, RZ, UR4 ;  /* 0x00000004ff047e24 */ /* 0x000fcc000f8e00ff */
[----:B------:R0:W1:Y:S03]  /*11030*/  SHFL.IDX PT, R4, R5, R4, 0x1f ;  /* 0x00001f0405047589 */ /* 0x00006600000e0000 */
[----:B------:R-:W-:Y:S05]  /*11040*/  @!P0 BRA `(.L_x_262) ;  /* 0x00000000000c8947 */ /* 0x000fea0003800000 */
[----:B------:R-:W-:-:S06]  /*11050*/  UIADD3 UR5, UR4, -0x1, URZ ;  /* 0xffffffff04057890 */ /* 0x000fcc000fffe03f */
[----:B------:R-:W-:-:S06]  /*11060*/  IMAD.U32 R7, RZ, RZ, UR5 ;  /* 0x00000005ff077e24 */ /* 0x000fcc000f8e00ff */
[----:B------:R2:W3:Y:S02]  /*11070*/  SHFL.IDX PT, R7, R2, R7, 0x1f ;  /* 0x00001f0702077589 */ /* 0x0004e400000e0000 */
.L_x_262:
[----:B01----:R-:W-:Y:S01]  /*11080*/  IABS R5, R4 ;  /* 0x0000000400057213 */ /* 0x003fe20000000000 */
[----:B---3--:R-:W-:Y:S01]  /*11090*/  IMAD R9, R7, R3, R6 ;  /* 0x0000000307097224 */ /* 0x008fe200078e0206 */
[----:B------:R-:W-:Y:S02]  /*110a0*/  UIADD3 UR45, UR4, UR45, URZ ;  /* 0x0000002d042d7290 */ /* 0x000fe4000fffe03f */
[----:B------:R-:W0:Y:S01]  /*110b0*/  I2F.RP R7, R5 ;  /* 0x0000000500077306 */ /* 0x000e220000209400 */
[----:B------:R-:W-:Y:S01]  /*110c0*/  IMAD.IADD R0, R0, 0x1, -R9 ;  /* 0x0000000100007824 */ /* 0x000fe200078e0a09 */
[----:B------:R1:W-:Y:S06]  /*110d0*/  STL [R1+0x10], R9 ;  /* 0x0000100901007387 */ /* 0x0003ec0000100800 */
[----:B0-----:R-:W0:Y:S02]  /*110e0*/  MUFU.RCP R7, R7 ;  /* 0x0000000700077308 */ /* 0x001e240000001000 */
[----:B0-----:R-:W-:-:S06]  /*110f0*/  VIADD R8, R7, 0xffffffe ;  /* 0x0ffffffe07087836 */ /* 0x001fcc0000000000 */
[----:B------:R-:W2:Y:S02]  /*11100*/  F2I.FTZ.U32.TRUNC.NTZ R3, R8 ;  /* 0x0000000800037305 */ /* 0x000ea4000021f000 */
[----:B--2---:R-:W-:-:S04]  /*11110*/  IMAD.MOV R2, RZ, RZ, -R3 ;  /* 0x000000ffff027224 */ /* 0x004fc800078e0a03 */
[----:B------:R-:W-:Y:S02]  /*11120*/  IMAD R6, R2, R5, RZ ;  /* 0x0000000502067224 */ /* 0x000fe400078e02ff */
[----:B------:R-:W-:-:S04]  /*11130*/  IMAD.MOV.U32 R2, RZ, RZ, RZ ;  /* 0x000000ffff027224 */ /* 0x000fc800078e00ff */
[----:B------:R-:W-:Y:S01]  /*11140*/  IMAD.HI.U32 R2, R3, R6, R2 ;  /* 0x0000000603027227 */ /* 0x000fe200078e0002 */
[----:B------:R-:W-:Y:S02]  /*11150*/  IABS R6, R4 ;  /* 0x0000000400067213 */ /* 0x000fe40000000000 */
[----:B------:R-:W-:-:S03]  /*11160*/  IABS R3, R0 ;  /* 0x0000000000037213 */ /* 0x000fc60000000000 */
[----:B------:R-:W-:Y:S02]  /*11170*/  IMAD.MOV R6, RZ, RZ, -R6 ;  /* 0x000000ffff067224 */ /* 0x000fe400078e0a06 */
        /* <DEDUP_REMOVED lines=17> */
.L_x_258:
[----:B------:R0:W-:Y:S01]  /*11290*/  STL [R1+0x10], R0 ;  /* 0x0000100001007387 */ /* 0x0001e20000100800 */
[----:B------:R-:W-:Y:S01]  /*112a0*/  ULDC UR45, c[0x0][0xc3c] ;  /* 0x00030f00002d7ab9 */ /* 0x000fe20000000800 */
[----:B------:R-:W-:Y:S02]  /*112b0*/  UMOV UR36, URZ ;  /* 0x0000003f00247c82 */ /* 0x000fe40008000000 */
[----:B------:R0:W-:Y:S03]  /*112c0*/  STL [R1+0x14], RZ ;  /* 0x000014ff01007387 */ /* 0x0001e60000100800 */
.L_x_263:
[----:B------:R-:W2:Y:S04]  /*112d0*/  LDL R3, [R1+0x10] ;  /* 0x0000100001037983 */ /* 0x000ea80000100800 */
[----:B------:R-:W3:Y:S01]  /*112e0*/  LDL R2, [R1+0x14] ;  /* 0x0000140001027983 */ /* 0x000ee20000100800 */
[----:B------:R-:W-:Y:S02]  /*112f0*/  IMAD.U32 R6, RZ, RZ, UR36 ;  /* 0x00000024ff067e24 */ /* 0x000fe4000f8e00ff */
[----:B------:R-:W-:Y:S01]  /*11300*/  IMAD.U32 R7, RZ, RZ, UR45 ;  /* 0x0000002dff077e24 */ /* 0x000fe2000f8e00ff */
[----:B01----:R-:W0:Y:S02]  /*11310*/  S2R R0, SR_TID.X ;  /* 0x0000000000007919 */ /* 0x003e240000002100 */
[----:B0-----:R-:W-:Y:S01]  /*11320*/  LOP3.LUT R0, R0, 0x1f, RZ, 0xc0, !PT ;  /* 0x0000001f00007812 */ /* 0x001fe200078ec0ff */
[----:B------:R-:W-:Y:S03]  /*11330*/  BAR.SYNC.DEFER_BLOCKING 0x4, 0x180 ;  /* 0x0106000000007b1d */ /* 0x000fe60000010000 */
[----:B------:R-:W-:-:S13]  /*11340*/  ISETP.NE.AND P0, PT, R0, RZ, PT ;  /* 0x000000ff0000720c */ /* 0x000fda0003f05270 */
[----:B------:R-:W-:Y:S01]  /*11350*/  @!P0 MOV R0, 0x400 ;  /* 0x0000040000008802 */ /* 0x000fe20000000f00 */
[----:B--2---:R-:W-:Y:S02]  /*11360*/  IMAD.MOV.U32 R4, RZ, RZ, R3 ;  /* 0x000000ffff047224 */ /* 0x004fe400078e0003 */
[----:B------:R-:W0:Y:S01]  /*11370*/  @!P0 S2R R3, SR_CgaCtaId ;  /* 0x0000000000038919 */ /* 0x000e220000008800 */
[----:B---3--:R-:W-:Y:S01]  /*11380*/  IMAD.MOV.U32 R5, RZ, RZ, R2 ;  /* 0x000000ffff057224 */ /* 0x008fe200078e0002 */
[----:B0-----:R-:W-:-:S05]  /*11390*/  @!P0 LEA R18, R3, R0, 0x18 ;  /* 0x0000000003128211 */ /* 0x001fca00078ec0ff */
[----:B------:R1:W-:Y:S01]  /*113a0*/  @!P0 STS.128 [R18+0x2e8d0], R4 ;  /* 0x02e8d00412008388 */ /* 0x0003e20000000c00 */
[----:B------:R-:W-:Y:S06]  /*113b0*/  BAR.ARV 0x5, 0x180 ;  /* 0x0146000000007b1d */ /* 0x000fec0000002000 */
.L_x_256:
[----:B------:R-:W-:Y:S02]  /*113c0*/  ULDC UR4, c[0x0][0xc3c] ;  /* 0x00030f0000047ab9 */ /* 0x000fe40000000800 */
[----:B------:R-:W-:-:S06]  /*113d0*/  UISETP.GE.AND UP0, UPT, UR45, UR4, UPT ;  /* 0x000000042d00728c */ /* 0x000fcc000bf06270 */
[----:B------:R-:W-:-:S13]  /*113e0*/  PLOP3.LUT P0, PT, PT, PT, UP0, 0x80, 0x0 ;  /* 0x000000000000781c */ /* 0x000fda0003f0f008 */
[----:B------:R-:W-:Y:S05]  /*113f0*/  @!P0 BRA `(.L_x_264) ;  /* 0xffffffbc00288947 */ /* 0x000fea000383ffff */
.L_x_197:
[----:B------:R-:W2:Y:S01]  /*11400*/  LDL.LU R0, [R1+0x2c] ;  /* 0x00002c0001007983 */ /* 0x000ea20000300800 */
[----:B------:R-:W-:Y:S01]  /*11410*/  BSSY B0, `(.L_x_265) ;  /* 0x000000b000007945 */ /* 0x000fe20003800000 */
[----:B01----:R-:W0:Y:S01]  /*11420*/  S2R R5, SR_CgaCtaId ;  /* 0x0000000000057919 */ /* 0x003e220000008800 */
[----:B--2---:R-:W-:-:S05]  /*11430*/  VIADD R0, R0, 0x1 ;  /* 0x0000000100007836 */ /* 0x004fca0000000000 */
[----:B------:R-:W-:-:S04]  /*11440*/  LEA.HI R2, R0, R0, RZ, 0x1 ;  /* 0x0000000000027211 */ /* 0x000fc800078f08ff */
[----:B------:R-:W-:-:S05]  /*11450*/  LOP3.LUT R3, R2, 0xfffffffe, RZ, 0xc0, !PT ;  /* 0xfffffffe02037812 */ /* 0x000fca00078ec0ff */
[----:B------:R-:W-:Y:S01]  /*11460*/  IMAD.IADD R3, R0, 0x1, -R3 ;  /* 0x0000000100037824 */ /* 0x000fe200078e0a03 */
[----:B------:R-:W-:-:S04]  /*11470*/  MOV R0, 0x400 ;  /* 0x0000040000007802 */ /* 0x000fc80000000f00 */
[----:B0-----:R-:W-:Y:S02]  /*11480*/  LEA R0, R5, R0, 0x18 ;  /* 0x0000000005007211 */ /* 0x001fe400078ec0ff */
[----:B------:R-:W-:-:S04]  /*11490*/  SHF.L.U32 R3, R3, 0x1f, RZ ;  /* 0x0000001f03037819 */ /* 0x000fc800000006ff */
[----:B------:R-:W0:Y:S02]  /*114a0*/  SYNCS.PHASECHK.TRANS64.TRYWAIT P0, [R0+URZ+0x2e820], R3 ;  /* 0x02e82003000075a7 */ /* 0x000e24000800017f */
[----:B0-----:R-:W-:Y:S05]  /*114b0*/  @!P0 BRA `(.L_x_266) ;  /* 0x0000001000e48947 */ /* 0x001fea0003800000 */
.L_x_313:
[----:B------:R-:W-:Y:S05]  /*114c0*/  BSYNC B0 ;  /* 0x0000000000007941 */ /* 0x000fea0003800000 */
.L_x_265:
[----:B------:R-:W-:-:S03]  /*114d0*/  UMOV UR4, 0xffffffff ;  /* 0xffffffff00047882 */ /* 0x000fc60000000000 */
[----:B------:R-:W-:Y:S05]  /*114e0*/  BRA.DIV UR4, `(.L_x_267) ;  /* 0x0000001204ec7947 */ /* 0x000fea000b800000 */
[----:B------:R-:W1:Y:S02]  /*114f0*/  S2R R2, SR_TID.X ;  /* 0x0000000000027919 */ /* 0x000e640000002100 */
[----:B-1----:R-:W-:-:S04]  /*11500*/  SHF.R.U32.HI R2, RZ, 0x5, R2 ;  /* 0x00000005ff027819 */ /* 0x002fc80000011602 */
[----:B------:R-:W-:-:S05]  /*11510*/  LOP3.LUT R2, R2, 0x3, RZ, 0xc0, !PT ;  /* 0x0000000302027812 */ /* 0x000fca00078ec0ff */
[----:B------:R1:W2:Y:S02]  /*11520*/  SHFL.IDX PT, R14, R2, RZ, 0x1f ;  /* 0x00001fff020e7589 */ /* 0x0002a400000e0000 */
.L_x_316:
[----:B--2---:R-:W-:Y:S01]  /*11530*/  ISETP.NE.AND P0, PT, R14, RZ, PT ;  /* 0x000000ff0e00720c */ /* 0x004fe20003f05270 */
[----:B------:R-:W-:-:S12]  /*11540*/  BSSY B0, `(.L_x_268) ;  /* 0x000002e000007945 */ /* 0x000fd80003800000 */
[----:B------:R-:W-:Y:S05]  /*11550*/  @P0 BRA `(.L_x_269) ;  /* 0x0000000000b00947 */ /* 0x000fea0003800000 */
[----:B------:R-:W-:-:S03]  /*11560*/  UMOV UR4, 0xffffffff ;  /* 0xffffffff00047882 */ /* 0x000fc60000000000 */
[----:B------:R-:W-:Y:S05]  /*11570*/  BRA.DIV UR4, `(.L_x_270) ;  /* 0x0000001204fc7947 */ /* 0x000fea000b800000 */
[----:B------:R-:W-:-:S13]  /*11580*/  ELECT P6, URZ, PT ;  /* 0x00000000003f782f */ /* 0x000fda00038c0000 */
.L_x_319:
[----:B------:R-:W-:Y:S05]  /*11590*/  @!P6 BRA `(.L_x_269) ;  /* 0x0000000000a0e947 */ /* 0x000fea0003800000 */
[----:B------:R-:W-:-:S06]  /*115a0*/  ULOP3.LUT UR4, UR38, 0x2, URZ, 0xfc, !UPT ;  /* 0x0000000226047892 */ /* 0x000fcc000f8efc3f */
[----:B-1----:R-:W-:-:S05]  /*115b0*/  IMAD.U32 R2, RZ, RZ, UR4 ;  /* 0x00000004ff027e24 */ /* 0x002fca000f8e00ff */
[----:B------:R-:W-:-:S13]  /*115c0*/  ISETP.NE.AND P0, PT, R2, 0x3, PT ;  /* 0x000000030200780c */ /* 0x000fda0003f05270 */
[----:B------:R-:W-:Y:S05]  /*115d0*/  @!P0 BRA `(.L_x_271) ;  /* 0x0000000000048947 */ /* 0x000fea0003800000 */
[----:B------:R-:W-:Y:S01]  /*115e0*/  BPT.TRAP 0x1 ;  /* 0x000000040000795c */ /* 0x000fe20000300000 */
.L_x_271:
[----:B0-----:R-:W2:Y:S04]  /*115f0*/  LDL R3, [R1] ;  /* 0x0000000001037983 */ /* 0x001ea80000100800 */
[----:B------:R-:W3:Y:S01]  /*11600*/  LDL.LU R7, [R1+0x4] ;  /* 0x0000040001077983 */ /* 0x000ee20000300800 */
[----:B------:R-:W-:-:S04]  /*11610*/  VIADD R2, R0, 0x2e840 ;  /* 0x0002e84000027836 */ /* 0x000fc80000000000 */
[C---:B--2---:R-:W-:Y:S02]  /*11620*/  IMAD R6, R3.reuse, 0x8, R2 ;  /* 0x0000000803067824 */ /* 0x044fe400078e0202 */
[----:B------:R-:W-:Y:S01]  /*11630*/  VIADD R3, R3, 0x1 ;  /* 0x0000000103037836 */ /* 0x000fe20000000000 */
[----:B---3--:R-:W-:-:S04]  /*11640*/  SHF.L.U32 R5, R7, 0x1f, RZ ;  /* 0x0000001f07057819 */ /* 0x008fc800000006ff */
[C---:B------:R-:W-:Y:S01]  /*11650*/  ISETP.NE.AND P2, PT, R3.reuse, 0x2, PT ;  /* 0x000000020300780c */ /* 0x040fe20003f45270 */
[----:B------:R-:W0:Y:S03]  /*11660*/  SYNCS.PHASECHK.TRANS64.TRYWAIT P1, [R6+URZ], R5 ;  /* 0x00000005060075a7 */ /* 0x000e26000802017f */
[----:B------:R-:W-:Y:S02]  /*11670*/  SEL R4, RZ, 0x1, P2 ;  /* 0x00000001ff047807 */ /* 0x000fe40001000000 */
[----:B------:R-:W-:Y:S02]  /*11680*/  SEL R3, R3, RZ, P2 ;  /* 0x000000ff03037207 */ /* 0x000fe40001000000 */
[----:B------:R-:W-:-:S03]  /*11690*/  LOP3.LUT R4, R7, R4, RZ, 0x3c, !PT ;  /* 0x0000000407047212 */ /* 0x000fc600078e3cff */
[----:B------:R-:W-:Y:S01]  /*116a0*/  IMAD R7, R3, 0x8, R2 ;  /* 0x0000000803077824 */ /* 0x000fe200078e0202 */
[----:B------:R-:W-:Y:S01]  /*116b0*/  SHF.L.U32 R2, R4, 0x1f, RZ ;  /* 0x0000001f04027819 */ /* 0x000fe200000006ff */
[----:B0-----:R-:W-:Y:S06]  /*116c0*/  @!P1 BRA `(.L_x_272) ;  /* 0x0000001000c89947 */ /* 0x001fec0003800000 */
.L_x_320:
[----:B------:R-:W1:Y:S02]  /*116d0*/  SYNCS.PHASECHK.TRANS64.TRYWAIT P1, [R7+URZ], R2 ;  /* 0x00000002070075a7 */ /* 0x000e64000802017f */
[----:B-1----:R-:W-:Y:S05]  /*116e0*/  @!P1 BRA `(.L_x_273) ;  /* 0x0000001000d49947 */ /* 0x002fea0003800000 */
.L_x_321:
[----:B------:R-:W-:Y:S05]  /*116f0*/  @!P0 BRA `(.L_x_274) ;  /* 0x0000000000048947 */ /* 0x000fea0003800000 */
[----:B------:R-:W-:Y:S01]  /*11700*/  BPT.TRAP 0x1 ;  /* 0x000000040000795c */ /* 0x000fe20000300000 */
.L_x_274:
[----:B------:R-:W2:Y:S02]  /*11710*/  LDL.LU R4, [R1] ;  /* 0x0000000001047983 */ /* 0x000ea40000300800 */
[----:B--2---:R-:W-:-:S04]  /*11720*/  IMAD R4, R4, 0x8, R0 ;  /* 0x0000000804047824 */ /* 0x004fc800078e0200 */
[----:B------:R-:W2:Y:S02]  /*11730*/  SYNCS.PHASECHK.TRANS64.TRYWAIT P1, [R4+URZ+0x2e860], R5 ;  /* 0x02e86005040075a7 */ /* 0x000ea4000802017f */
[----:B--2---:R-:W-:Y:S05]  /*11740*/  @!P1 BRA `(.L_x_275) ;  /* 0x0000001000d09947 */ /* 0x004fea0003800000 */
.L_x_322:
[----:B------:R-:W-:Y:S05]  /*11750*/  @!P0 BRA `(.L_x_276) ;  /* 0x0000000000048947 */ /* 0x000fea0003800000 */
[----:B------:R-:W-:Y:S01]  /*11760*/  BPT.TRAP 0x1 ;  /* 0x000000040000795c */ /* 0x000fe20000300000 */
.L_x_276:
[----:B------:R-:W-:-:S04]  /*11770*/  IMAD R3, R3, 0x8, R0 ;  /* 0x0000000803037824 */ /* 0x000fc800078e0200 */
[----:B------:R-:W3:Y:S02]  /*11780*/  SYNCS.PHASECHK.TRANS64.TRYWAIT P1, [R3+URZ+0x2e860], R2 ;  /* 0x02e86002030075a7 */ /* 0x000ee4000802017f */
[----:B---3--:R-:W-:Y:S05]  /*11790*/  @!P1 BRA `(.L_x_277) ;  /* 0x0000001000d09947 */ /* 0x008fea0003800000 */
.L_x_323:
[----:B------:R-:W-:Y:S05]  /*117a0*/  @!P0 BRA `(.L_x_278) ;  /* 0x0000000000048947 */ /* 0x000fea0003800000 */
[----:B------:R-:W-:Y:S01]  /*117b0*/  BPT.TRAP 0x1 ;  /* 0x000000040000795c */ /* 0x000fe20000300000 */
.L_x_278:
[----:B------:R-:W4:Y:S02]  /*117c0*/  SYNCS.PHASECHK.TRANS64.TRYWAIT P0, [R4+URZ+0x2e880], R5 ;  /* 0x02e88005040075a7 */ /* 0x000f24000800017f */
[----:B----4-:R-:W-:Y:S05]  /*117d0*/  @!P0 BRA `(.L_x_279) ;  /* 0x0000001000d48947 */ /* 0x010fea0003800000 */
.L_x_280:
[----:B------:R0:W0:Y:S02]  /*117e0*/  SYNCS.PHASECHK.TRANS64.TRYWAIT P0, [R3+URZ+0x2e880], R2 ;  /* 0x02e88002030075a7 */ /* 0x000024000800017f */
[----:B0-----:R-:W-:Y:S05]  /*117f0*/  @!P0 NANOSLEEP.SYNCS 0x989680 ;  /* 0x009896800000895d */ /* 0x001fea0003900000 */
[----:B------:R-:W0:Y:S02]  /*11800*/  @!P0 SYNCS.PHASECHK.TRANS64 P0, [R3+URZ+0x2e880], R2 ;  /* 0x02e88002030085a7 */ /* 0x000e24000800007f */
[----:B0-----:R-:W-:Y:S05]  /*11810*/  @!P0 BRA `(.L_x_280) ;  /* 0xfffffffc00f08947 */ /* 0x001fea000383ffff */
.L_x_269:
[----:B------:R-:W-:Y:S05]  /*11820*/  BSYNC B0 ;  /* 0x0000000000007941 */ /* 0x000fea0003800000 */
.L_x_268:
[----:B------:R-:W-:Y:S05]  /*11830*/  EXIT ;  /* 0x000000000000794d */ /* 0x000fea0003800000 */
.L_x_147:
[----:B0-----:R0:W1:Y:S02]  /*11840*/  SYNCS.PHASECHK.TRANS64.TRYWAIT P1, [R0+URZ+0x2e800], R3 ;  /* 0x02e80003000075a7 */ /* 0x001064000802017f */
[----:B-1----:R-:W-:Y:S05]  /*11850*/  @!P1 NANOSLEEP.SYNCS 0x989680 ;  /* 0x009896800000995d */ /* 0x002fea0003900000 */
[----:B------:R-:W1:Y:S02]  /*11860*/  @!P1 SYNCS.PHASECHK.TRANS64 P1, [R0+URZ+0x2e800], R3 ;  /* 0x02e80003000095a7 */ /* 0x000e64000802007f */
[----:B-1----:R-:W-:Y:S05]  /*11870*/  @!P1 BRA `(.L_x_147) ;  /* 0xfffffffc00f09947 */ /* 0x002fea000383ffff */
[----:B------:R-:W-:Y:S05]  /*11880*/  BRA `(.L_x_281) ;  /* 0xffffff0000487947 */ /* 0x000fea000383ffff */
.L_x_151:
[----:B0-----:R0:W2:Y:S02]  /*11890*/  SYNCS.PHASECHK.TRANS64.TRYWAIT P1, [R5+URZ+0x2e830], R4 ;  /* 0x02e83004050075a7 */ /* 0x0010a4000802017f */
[----:B--2---:R-:W-:Y:S05]  /*118a0*/  @!P1 NANOSLEEP.SYNCS 0x989680 ;  /* 0x009896800000995d */ /* 0x004fea0003900000 */
[----:B------:R-:W2:Y:S02]  /*118b0*/  @!P1 SYNCS.PHASECHK.TRANS64 P1, [R5+URZ+0x2e830], R4 ;  /* 0x02e83004050095a7 */ /* 0x000ea4000802007f */
[----:B--2---:R-:W-:Y:S05]  /*118c0*/  @!P1 BRA `(.L_x_151) ;  /* 0xfffffffc00f09947 */ /* 0x004fea000383ffff */
[----:B------:R-:W-:Y:S05]  /*118d0*/  BRA `(.L_x_150) ;  /* 0xffffff0000787947 */ /* 0x000fea000383ffff */
.L_x_156:
[----:B-1----:R-:W-:-:S04]  /*118e0*/  IMAD.U32 R7, RZ, RZ, UR6 ;  /* 0x00000006ff077e24 */ /* 0x002fc8000f8e00ff */
[----:B------:R1:W2:Y:S03]  /*118f0*/  SYNCS.PHASECHK.TRANS64.TRYWAIT P1, [R7+URZ+0x2e830], R0 ;  /* 0x02e83000070075a7 */ /* 0x0002a6000802017f */
[----:B--2---:R-:W-:Y:S05]  /*11900*/  @!P1 NANOSLEEP.SYNCS 0x989680 ;  /* 0x009896800000995d */ /* 0x004fea0003900000 */
[----:B------:R-:W2:Y:S02]  /*11910*/  @!P1 SYNCS.PHASECHK.TRANS64 P1, [R7+URZ+0x2e830], R0 ;  /* 0x02e83000070095a7 */ /* 0x000ea4000802007f */
[----:B--2---:R-:W-:Y:S05]  /*11920*/  @!P1 BRA `(.L_x_156) ;  /* 0xfffffffc00ec9947 */ /* 0x004fea000383ffff */
[----:B------:R-:W-:Y:S05]  /*11930*/  BRA `(.L_x_153) ;  /* 0xffffff4000087947 */ /* 0x000fea000383ffff */
.L_x_160:
[----:B-1----:R-:W-:-:S04]  /*11940*/  IMAD.U32 R7, RZ, RZ, UR6 ;  /* 0x00000006ff077e24 */ /* 0x002fc8000f8e00ff */
[----:B------:R1:W2:Y:S03]  /*11950*/  SYNCS.PHASECHK.TRANS64.TRYWAIT P1, [R7+URZ+0x2e850], R0 ;  /* 0x02e85000070075a7 */ /* 0x0002a6000802017f */
[----:B--2---:R-:W-:Y:S05]  /*11960*/  @!P1 NANOSLEEP.SYNCS 0x989680 ;  /* 0x009896800000995d */ /* 0x004fea0003900000 */
[----:B------:R-:W2:Y:S02]  /*11970*/  @!P1 SYNCS.PHASECHK.TRANS64 P1, [R7+URZ+0x2e850], R0 ;  /* 0x02e85000070095a7 */ /* 0x000ea4000802007f */
[----:B--2---:R-:W-:Y:S05]  /*11980*/  @!P1 BRA `(.L_x_160) ;  /* 0xfffffffc00ec9947 */ /* 0x004fea000383ffff */
[----:B------:R-:W-:Y:S05]  /*11990*/  BRA `(.L_x_157) ;  /* 0xffffff4c00087947 */ /* 0x000fea000383ffff */
.L_x_166:
[----:B-1----:R1:W2:Y:S02]  /*119a0*/  SYNCS.PHASECHK.TRANS64.TRYWAIT P1, [R20+URZ+0x2e850], R3 ;  /* 0x02e85003140075a7 */ /* 0x0022a4000802017f */
[----:B--2---:R-:W-:Y:S05]  /*119b0*/  @!P1 NANOSLEEP.SYNCS 0x989680 ;  /* 0x009896800000995d */ /* 0x004fea0003900000 */
[----:B------:R-:W2:Y:S02]  /*119c0*/  @!P1 SYNCS.PHASECHK.TRANS64 P1, [R20+URZ+0x2e850], R3 ;  /* 0x02e85003140095a7 */ /* 0x000ea4000802007f */
[----:B--2---:R-:W-:Y:S05]  /*119d0*/  @!P1 BRA `(.L_x_166) ;  /* 0xfffffffc00f09947 */ /* 0x004fea000383ffff */
[----:B------:R-:W-:Y:S05]  /*119e0*/  BRA `(.L_x_165) ;  /* 0xffffff7400787947 */ /* 0x000fea000383ffff */
.L_x_212:
[----:B------:R-:W-:Y:S02]  /*119f0*/  IMAD.MOV.U32 R13, RZ, RZ, R0 ;  /* 0x000000ffff0d7224 */ /* 0x000fe400078e0000 */
[----:B------:R-:W-:Y:S02]  /*11a00*/  IMAD.MOV.U32 R12, RZ, RZ, RZ ;  /* 0x000000ffff0c7224 */ /* 0x000fe400078e00ff */
[----:B------:R-:W-:Y:S02]  /*11a10*/  IMAD.MOV.U32 R11, RZ, RZ, 0x1f ;  /* 0x0000001fff0b7424 */ /* 0x000fe400078e00ff */
[----:B------:R-:W-:-:S07]  /*11a20*/  IMAD.MOV.U32 R15, RZ, RZ, -0x1 ;  /* 0xffffffffff0f7424 */ /* 0x000fce00078e00ff */
[----:B--2---:R-:W-:Y:S05]  /*11a30*/  WARPSYNC.COLLECTIVE R15, `(.L_x_282) ;  /* 0x000000000f087348 */ /* 0x004fea0003c00000 */
[----:B------:R0:W1:Y:S02]  /*11a40*/  SHFL.IDX P6, R14, R13, R12, R11 ;  /* 0x0000000c0d0e7389 */ /* 0x00006400000c000b */
[----:B012---:R-:W-:Y:S01]  /*11a50*/  ENDCOLLECTIVE ;  /* 0x000000000000791b */ /* 0x007fe20003800000 */
.L_x_282:
[----:B------:R-:W-:Y:S05]  /*11a60*/  BRA `(.L_x_283) ;  /* 0xffffffc400007947 */ /* 0x000fea000383ffff */
.L_x_214:
[----:B------:R-:W-:Y:S01]  /*11a70*/  BSSY B0, `(.L_x_284) ;  /* 0x0000006000007945 */ /* 0x000fe20003800000 */
[----:B------:R-:W-:-:S07]  /*11a80*/  IMAD.MOV.U32 R15, RZ, RZ, -0x1 ;  /* 0xffffffffff0f7424 */ /* 0x000fce00078e00ff */
[----:B--2---:R-:W-:Y:S05]  /*11a90*/  WARPSYNC.COLLECTIVE R15, `(.L_x_285) ;  /* 0x000000000f0c7348 */ /* 0x004fea0003c00000 */
[----:B------:R-:W-:Y:S02]  /*11aa0*/  ELECT P6, UR62, PT ;  /* 0x00000000003e782f */ /* 0x000fe400038c0000 */
[----:B------:R-:W-:Y:S01]  /*11ab0*/  MOV R14, UR62 ;  /* 0x0000003e000e7c02 */ /* 0x000fe20008000f00 */
[----:B--2---:R-:W-:Y:S10]  /*11ac0*/  ENDCOLLECTIVE ;  /* 0x000000000000791b */ /* 0x004ff40003800000 */
.L_x_285:
[----:B------:R-:W-:Y:S05]  /*11ad0*/  BSYNC B0 ;  /* 0x0000000000007941 */ /* 0x000fea0003800000 */
.L_x_284:
[----:B------:R-:W-:Y:S05]  /*11ae0*/  BRA `(.L_x_286) ;  /* 0xffffffc400107947 */ /* 0x000fea000383ffff */
.L_x_216:
[----:B0-----:R0:W1:Y:S02]  /*11af0*/  SYNCS.PHASECHK.TRANS64.TRYWAIT P0, [R3+URZ+0x2e880], R2 ;  /* 0x02e88002030075a7 */ /* 0x001064000800017f */
[----:B-1----:R-:W-:Y:S05]  /*11b00*/  @!P0 NANOSLEEP.SYNCS 0x989680 ;  /* 0x009896800000895d */ /* 0x002fea0003900000 */
[----:B------:R-:W1:Y:S02]  /*11b10*/  @!P0 SYNCS.PHASECHK.TRANS64 P0, [R3+URZ+0x2e880], R2 ;  /* 0x02e88002030085a7 */ /* 0x000e64000800007f */
[----:B-1----:R-:W-:Y:S05]  /*11b20*/  @!P0 BRA `(.L_x_216) ;  /* 0xfffffffc00f08947 */ /* 0x002fea000383ffff */
[----:B------:R-:W-:Y:S05]  /*11b30*/  BRA `(.L_x_287) ;  /* 0xffffffc400747947 */ /* 0x000fea000383ffff */
.L_x_218:
[----:B-1----:R1:W3:Y:S02]  /*11b40*/  SYNCS.PHASECHK.TRANS64.TRYWAIT P0, [R3+URZ+0x2e840], R2 ;  /* 0x02e84002030075a7 */ /* 0x0022e4000800017f */
[----:B---3--:R-:W-:Y:S05]  /*11b50*/  @!P0 NANOSLEEP.SYNCS 0x989680 ;  /* 0x009896800000895d */ /* 0x008fea0003900000 */
[----:B------:R-:W3:Y:S02]  /*11b60*/  @!P0 SYNCS.PHASECHK.TRANS64 P0, [R3+URZ+0x2e840], R2 ;  /* 0x02e84002030085a7 */ /* 0x000ee4000800007f */
[----:B---3--:R-:W-:Y:S05]  /*11b70*/  @!P0 BRA `(.L_x_218) ;  /* 0xfffffffc00f08947 */ /* 0x008fea000383ffff */
[----:B------:R-:W-:Y:S05]  /*11b80*/  BRA `(.L_x_288) ;  /* 0xffffffc400c87947 */ /* 0x000fea000383ffff */
.L_x_222:
[----:B------:R-:W-:Y:S02]  /*11b90*/  IMAD.MOV.U32 R13, RZ, RZ, R3 ;  /* 0x000000ffff0d7224 */ /* 0x000fe400078e0003 */
[----:B------:R-:W-:Y:S02]  /*11ba0*/  IMAD.MOV.U32 R12, RZ, RZ, RZ ;  /* 0x000000ffff0c7224 */ /* 0x000fe400078e00ff */
[----:B------:R-:W-:Y:S02]  /*11bb0*/  IMAD.MOV.U32 R11, RZ, RZ, 0x181f ;  /* 0x0000181fff0b7424 */ /* 0x000fe400078e00ff */
[----:B------:R-:W-:Y:S02]  /*11bc0*/  IMAD.MOV.U32 R15, RZ, RZ, -0x1 ;  /* 0xffffffffff0f7424 */ /* 0x000fe400078e00ff */
[----:B------:R-:W-:Y:S02]  /*11bd0*/  IMAD R17, R17, R6, RZ ;  /* 0x0000000611117224 */ /* 0x000fe400078e02ff */
[----:B------:R-:W-:-:S07]  /*11be0*/  IMAD.IADD R0, R9, 0x1, R0 ;  /* 0x0000000109007824 */ /* 0x000fce00078e0200 */
[----:B-----5:R-:W-:Y:S05]  /*11bf0*/  WARPSYNC.COLLECTIVE R15, `(.L_x_289) ;  /* 0x000000000f087348 */ /* 0x020fea0003c00000 */
[----:B------:R0:W1:Y:S02]  /*11c00*/  SHFL.IDX P6, R14, R13, R12, R11 ;  /* 0x0000000c0d0e7389 */ /* 0x00006400000c000b */
[----:B01---5:R-:W-:Y:S01]  /*11c10*/  ENDCOLLECTIVE ;  /* 0x000000000000791b */ /* 0x023fe20003800000 */
.L_x_289:
[C---:B------:R-:W-:Y:S01]  /*11c20*/  VIADD R6, R0.reuse, 0x60 ;  /* 0x0000006000067836 */ /* 0x040fe20000000000 */
[----:B------:R-:W-:Y:S01]  /*11c30*/  ISETP.GE.AND P1, PT, R0, R17, PT ;  /* 0x000000110000720c */ /* 0x000fe20003f26270 */
[----:B------:R-:W-:Y:S02]  /*11c40*/  IMAD.MOV.U32 R13, RZ, RZ, R2 ;  /* 0x000000ffff0d7224 */ /* 0x000fe400078e0002 */
[----:B------:R-:W-:-:S10]  /*11c50*/  IMAD.MOV.U32 R4, RZ, RZ, R14 ;  /* 0x000000ffff047224 */ /* 0x000fd400078e000e */
[----:B------:R-:W-:Y:S05]  /*11c60*/  WARPSYNC.COLLECTIVE R15, `(.L_x_290) ;  /* 0x000000000f087348 */ /* 0x000fea0003c00000 */
[----:B------:R0:W1:Y:S02]  /*11c70*/  SHFL.IDX P6, R14, R13, R12, R11 ;  /* 0x0000000c0d0e7389 */ /* 0x00006400000c000b */
[----:B01----:R-:W-:Y:S01]  /*11c80*/  ENDCOLLECTIVE ;  /* 0x000000000000791b */ /* 0x003fe20003800000 */
.L_x_290:
[----:B------:R-:W-:Y:S02]  /*11c90*/  IMAD.MOV.U32 R13, RZ, RZ, R3 ;  /* 0x000000ffff0d7224 */ /* 0x000fe400078e0003 */
[----:B------:R-:W-:Y:S02]  /*11ca0*/  IMAD.MOV.U32 R12, RZ, RZ, 0x1 ;  /* 0x00000001ff0c7424 */ /* 0x000fe400078e00ff */
[----:B------:R-:W-:-:S07]  /*11cb0*/  IMAD.MOV.U32 R5, RZ, RZ, R14 ;  /* 0x000000ffff057224 */ /* 0x000fce00078e000e */
[----:B------:R-:W-:Y:S05]  /*11cc0*/  WARPSYNC.COLLECTIVE R15, `(.L_x_291) ;  /* 0x000000000f087348 */ /* 0x000fea0003c00000 */
[----:B------:R0:W1:Y:S02]  /*11cd0*/  SHFL.IDX P6, R14, R13, R12, R11 ;  /* 0x0000000c0d0e7389 */ /* 0x00006400000c000b */
[----:B01----:R-:W-:Y:S01]  /*11ce0*/  ENDCOLLECTIVE ;  /* 0x000000000000791b */ /* 0x003fe20003800000 */
.L_x_291:
        /* <DEDUP_REMOVED lines=9> */
[----:B------:R0:W-:Y:S02]  /*11d80*/  @!P1 LDGSTS.E.BYPASS.LTC128B.128 [R7+0x1c400], desc[UR48][R4.64], !P0 ;  /* 0x1c40000004079fae */ /* 0x0001e4000c101d70 */
[----:B0-----:R-:W-:-:S05]  /*11d90*/  VIADD R4, R0, 0x10 ;  /* 0x0000001000047836 */ /* 0x001fca0000000000 */
[----:B------:R-:W-:Y:S01]  /*11da0*/  ISETP.GE.AND P1, PT, R4, R17, PT ;  /* 0x000000110400720c */ /* 0x000fe20003f26270 */
[----:B------:R-:W-:-:S12]  /*11db0*/  IMAD.MOV.U32 R4, RZ, RZ, R14 ;  /* 0x000000ffff047224 */ /* 0x000fd800078e000e */
[----:B------:R-:W-:Y:S05]  /*11dc0*/  WARPSYNC.COLLECTIVE R15, `(.L_x_292) ;  /* 0x000000000f087348 */ /* 0x000fea0003c00000 */
[----:B------:R0:W1:Y:S02]  /*11dd0*/  SHFL.IDX P6, R14, R13, R12, R11 ;  /* 0x0000000c0d0e7389 */ /* 0x00006400000c000b */
[----:B01----:R-:W-:Y:S01]  /*11de0*/  ENDCOLLECTIVE ;  /* 0x000000000000791b */ /* 0x003fe20003800000 */
.L_x_292:
[----:B------:R-:W-:Y:S02]  /*11df0*/  IMAD.MOV.U32 R13, RZ, RZ, R3 ;  /* 0x000000ffff0d7224 */ /* 0x000fe400078e0003 */
[----:B------:R-:W-:Y:S02]  /*11e00*/  IMAD.MOV.U32 R12, RZ, RZ, 0x2 ;  /* 0x00000002ff0c7424 */ /* 0x000fe400078e00ff */
[----:B------:R-:W-:-:S07]  /*11e10*/  IMAD.MOV.U32 R5, RZ, RZ, R14 ;  /* 0x000000ffff057224 */ /* 0x000fce00078e000e */
[----:B------:R-:W-:Y:S05]  /*11e20*/  WARPSYNC.COLLECTIVE R15, `(.L_x_293) ;  /* 0x000000000f087348 */ /* 0x000fea0003c00000 */
[----:B------:R0:W1:Y:S02]  /*11e30*/  SHFL.IDX P6, R14, R13, R12, R11 ;  /* 0x0000000c0d0e7389 */ /* 0x00006400000c000b */
[----:B01----:R-:W-:Y:S01]  /*11e40*/  ENDCOLLECTIVE ;  /* 0x000000000000791b */ /* 0x003fe20003800000 */
.L_x_293:
        /* <DEDUP_REMOVED lines=16> */
.L_x_294:
[----:B------:R-:W-:Y:S02]  /*11f50*/  IMAD.MOV.U32 R13, RZ, RZ, R3 ;  /* 0x000000ffff0d7224 */ /* 0x000fe400078e0003 */
[----:B------:R-:W-:Y:S02]  /*11f60*/  IMAD.MOV.U32 R12, RZ, RZ, 0x3 ;  /* 0x00000003ff0c7424 */ /* 0x000fe400078e00ff */
[----:B------:R-:W-:-:S07]  /*11f70*/  IMAD.MOV.U32 R5, RZ, RZ, R14 ;  /* 0x000000ffff057224 */ /* 0x000fce00078e000e */
[----:B------:R-:W-:Y:S05]  /*11f80*/  WARPSYNC.COLLECTIVE R15, `(.L_x_295) ;  /* 0x000000000f087348 */ /* 0x000fea0003c00000 */
[----:B------:R0:W1:Y:S02]  /*11f90*/  SHFL.IDX P6, R14, R13, R12, R11 ;  /* 0x0000000c0d0e7389 */ /* 0x00006400000c000b */
[----:B01----:R-:W-:Y:S01]  /*11fa0*/  ENDCOLLECTIVE ;  /* 0x000000000000791b */ /* 0x003fe20003800000 */
.L_x_295:
        /* <DEDUP_REMOVED lines=16> */
.L_x_296:
[----:B------:R-:W-:Y:S02]  /*120b0*/  IMAD.MOV.U32 R13, RZ, RZ, R3 ;  /* 0x000000ffff0d7224 */ /* 0x000fe400078e0003 */
[----:B------:R-:W-:Y:S02]  /*120c0*/  IMAD.MOV.U32 R12, RZ, RZ, 0x4 ;  /* 0x00000004ff0c7424 */ /* 0x000fe400078e00ff */
[----:B------:R-:W-:-:S07]  /*120d0*/  IMAD.MOV.U32 R5, RZ, RZ, R14 ;  /* 0x000000ffff057224 */ /* 0x000fce00078e000e */
[----:B------:R-:W-:Y:S05]  /*120e0*/  WARPSYNC.COLLECTIVE R15, `(.L_x_297) ;  /* 0x000000000f087348 */ /* 0x000fea0003c00000 */
[----:B------:R0:W1:Y:S02]  /*120f0*/  SHFL.IDX P6, R14, R13, R12, R11 ;  /* 0x0000000c0d0e7389 */ /* 0x00006400000c000b */
[----:B01----:R-:W-:Y:S01]  /*12100*/  ENDCOLLECTIVE ;  /* 0x000000000000791b */ /* 0x003fe20003800000 */
.L_x_297:
        /* <DEDUP_REMOVED lines=16> */
.L_x_298:
[----:B------:R-:W-:Y:S02]  /*12210*/  IMAD.MOV.U32 R13, RZ, RZ, R3 ;  /* 0x000000ffff0d7224 */ /* 0x000fe400078e0003 */
[----:B------:R-:W-:Y:S02]  /*12220*/  IMAD.MOV.U32 R12, RZ, RZ, 0x5 ;  /* 0x00000005ff0c7424 */ /* 0x000fe400078e00ff */
[----:B------:R-:W-:-:S07]  /*12230*/  IMAD.MOV.U32 R5, RZ, RZ, R14 ;  /* 0x000000ffff057224 */ /* 0x000fce00078e000e */
[----:B------:R-:W-:Y:S05]  /*12240*/  WARPSYNC.COLLECTIVE R15, `(.L_x_299) ;  /* 0x000000000f087348 */ /* 0x000fea0003c00000 */
[----:B------:R0:W1:Y:S02]  /*12250*/  SHFL.IDX P6, R14, R13, R12, R11 ;  /* 0x0000000c0d0e7389 */ /* 0x00006400000c000b */
[----:B01----:R-:W-:Y:S01]  /*12260*/  ENDCOLLECTIVE ;  /* 0x000000000000791b */ /* 0x003fe20003800000 */
.L_x_299:
        /* <DEDUP_REMOVED lines=16> */
.L_x_300:
[----:B------:R-:W-:Y:S02]  /*12370*/  IMAD.MOV.U32 R13, RZ, RZ, R3 ;  /* 0x000000ffff0d7224 */ /* 0x000fe400078e0003 */
[----:B------:R-:W-:Y:S02]  /*12380*/  IMAD.MOV.U32 R12, RZ, RZ, 0x6 ;  /* 0x00000006ff0c7424 */ /* 0x000fe400078e00ff */
[----:B------:R-:W-:-:S07]  /*12390*/  IMAD.MOV.U32 R5, RZ, RZ, R14 ;  /* 0x000000ffff057224 */ /* 0x000fce00078e000e */
[----:B------:R-:W-:Y:S05]  /*123a0*/  WARPSYNC.COLLECTIVE R15, `(.L_x_301) ;  /* 0x000000000f087348 */ /* 0x000fea0003c00000 */
[----:B------:R0:W1:Y:S02]  /*123b0*/  SHFL.IDX P6, R14, R13, R12, R11 ;  /* 0x0000000c0d0e7389 */ /* 0x00006400000c000b */
[----:B01----:R-:W-:Y:S01]  /*123c0*/  ENDCOLLECTIVE ;  /* 0x000000000000791b */ /* 0x003fe20003800000 */
.L_x_301:
        /* <DEDUP_REMOVED lines=15> */
.L_x_302:
[----:B------:R-:W-:Y:S02]  /*124c0*/  IMAD.MOV.U32 R13, RZ, RZ, R3 ;  /* 0x000000ffff0d7224 */ /* 0x000fe400078e0003 */
[----:B------:R-:W-:Y:S02]  /*124d0*/  IMAD.MOV.U32 R12, RZ, RZ, 0x7 ;  /* 0x00000007ff0c7424 */ /* 0x000fe400078e00ff */
[----:B------:R-:W-:-:S07]  /*124e0*/  IMAD.MOV.U32 R5, RZ, RZ, R14 ;  /* 0x000000ffff057224 */ /* 0x000fce00078e000e */
[----:B------:R-:W-:Y:S05]  /*124f0*/  WARPSYNC.COLLECTIVE R15, `(.L_x_303) ;  /* 0x000000000f087348 */ /* 0x000fea0003c00000 */
[----:B------:R0:W1:Y:S02]  /*12500*/  SHFL.IDX P6, R14, R13, R12, R11 ;  /* 0x0000000c0d0e7389 */ /* 0x00006400000c000b */
[----:B01----:R-:W-:Y:S01]  /*12510*/  ENDCOLLECTIVE ;  /* 0x000000000000791b */ /* 0x003fe20003800000 */
.L_x_303:
        /* <DEDUP_REMOVED lines=10> */
.L_x_304:
[----:B------:R-:W-:Y:S01]  /*125c0*/  @!PT LDS RZ, [RZ] ;  /* 0x00000000fffff984 */ /* 0x000fe20000000800 */
[----:B------:R-:W-:Y:S01]  /*125d0*/  @!PT LDS RZ, [RZ] ;  /* 0x00000000fffff984 */ /* 0x000fe20000000800 */
[----:B------:R-:W-:Y:S01]  /*125e0*/  @!PT LDS RZ, [RZ] ;  /* 0x00000000fffff984 */ /* 0x000fe20000000800 */
[----:B------:R0:W-:Y:S01]  /*125f0*/  @!P1 LDGSTS.E.BYPASS.LTC128B.128 [R7+0x1f400], desc[UR48][R4.64], !P0 ;  /* 0x1f40000004079fae */ /* 0x0001e2000c101d70 */
[----:B------:R-:W-:Y:S01]  /*12600*/  IMAD.MOV.U32 R2, RZ, RZ, R14 ;  /* 0x000000ffff027224 */ /* 0x000fe200078e000e */
[----:B------:R-:W-:Y:S06]  /*12610*/  BRA `(.L_x_305) ;  /* 0xffffffc8001c7947 */ /* 0x000fec000383ffff */
.L_x_225:
[----:B--2---:R2:W3:Y:S02]  /*12620*/  SYNCS.PHASECHK.TRANS64.TRYWAIT P0, [R18+URZ+0x2e820], R3 ;  /* 0x02e82003120075a7 */ /* 0x0044e4000800017f */
[----:B---3--:R-:W-:Y:S05]  /*12630*/  @!P0 NANOSLEEP.SYNCS 0x989680 ;  /* 0x009896800000895d */ /* 0x008fea0003900000 */
[----:B------:R-:W3:Y:S02]  /*12640*/  @!P0 SYNCS.PHASECHK.TRANS64 P0, [R18+URZ+0x2e820], R3 ;  /* 0x02e82003120085a7 */ /* 0x000ee4000800007f */
[----:B---3--:R-:W-:Y:S05]  /*12650*/  @!P0 BRA `(.L_x_225) ;  /* 0xfffffffc00f08947 */ /* 0x008fea000383ffff */
[----:B------:R-:W-:Y:S05]  /*12660*/  BRA `(.L_x_306) ;  /* 0xffffffc800787947 */ /* 0x000fea000383ffff */
.L_x_231:
[----:B0-----:R0:W1:Y:S02]  /*12670*/  SYNCS.PHASECHK.TRANS64.TRYWAIT P0, [R3+URZ+0x2e880], R2 ;  /* 0x02e88002030075a7 */ /* 0x001064000800017f */
[----:B-1----:R-:W-:Y:S05]  /*12680*/  @!P0 NANOSLEEP.SYNCS 0x989680 ;  /* 0x009896800000895d */ /* 0x002fea0003900000 */
[----:B------:R-:W1:Y:S02]  /*12690*/  @!P0 SYNCS.PHASECHK.TRANS64 P0, [R3+URZ+0x2e880], R2 ;  /* 0x02e88002030085a7 */ /* 0x000e64000800007f */
[----:B-1----:R-:W-:Y:S05]  /*126a0*/  @!P0 BRA `(.L_x_231) ;  /* 0xfffffffc00f08947 */ /* 0x002fea000383ffff */
[----:B------:R-:W-:Y:S05]  /*126b0*/  BRA `(.L_x_307) ;  /* 0xffffffcc00347947 */ /* 0x000fea000383ffff */
.L_x_236:
[----:B-1----:R1:W2:Y:S02]  /*126c0*/  SYNCS.PHASECHK.TRANS64.TRYWAIT P0, [R3+URZ+0x2e840], R2 ;  /* 0x02e84002030075a7 */ /* 0x0022a4000800017f */
[----:B--2---:R-:W-:Y:S05]  /*126d0*/  @!P0 NANOSLEEP.SYNCS 0x989680 ;  /* 0x009896800000895d */ /* 0x004fea0003900000 */
[----:B------:R-:W2:Y:S02]  /*126e0*/  @!P0 SYNCS.PHASECHK.TRANS64 P0, [R3+URZ+0x2e840], R2 ;  /* 0x02e84002030085a7 */ /* 0x000ea4000800007f */
[----:B--2---:R-:W-:Y:S05]  /*126f0*/  @!P0 BRA `(.L_x_236) ;  /* 0xfffffffc00f08947 */ /* 0x004fea000383ffff */
[----:B------:R-:W-:Y:S05]  /*12700*/  BRA `(.L_x_308) ;  /* 0xffffffcc00b47947 */ /* 0x000fea000383ffff */
.L_x_242:
[----:B----4-:R4:W0:Y:S02]  /*12710*/  SYNCS.PHASECHK.TRANS64.TRYWAIT P0, [R19+URZ+0x2e870], R2 ;  /* 0x02e87002130075a7 */ /* 0x010824000800017f */
[----:B0-----:R-:W-:Y:S05]  /*12720*/  @!P0 NANOSLEEP.SYNCS 0x989680 ;  /* 0x009896800000895d */ /* 0x001fea0003900000 */
[----:B------:R-:W0:Y:S02]  /*12730*/  @!P0 SYNCS.PHASECHK.TRANS64 P0, [R19+URZ+0x2e870], R2 ;  /* 0x02e87002130085a7 */ /* 0x000e24000800007f */
[----:B0-----:R-:W-:Y:S05]  /*12740*/  @!P0 BRA `(.L_x_242) ;  /* 0xfffffffc00f08947 */ /* 0x001fea000383ffff */
[----:B------:R-:W-:Y:S05]  /*12750*/  BRA `(.L_x_309) ;  /* 0xffffffd000507947 */ /* 0x000fea000383ffff */
.L_x_244:
[----:B----4-:R4:W0:Y:S02]  /*12760*/  SYNCS.PHASECHK.TRANS64.TRYWAIT P0, [R19+URZ+0x2e860], R2 ;  /* 0x02e86002130075a7 */ /* 0x010824000800017f */
[----:B0-----:R-:W-:Y:S05]  /*12770*/  @!P0 NANOSLEEP.SYNCS 0x989680 ;  /* 0x009896800000895d */ /* 0x001fea0003900000 */
[----:B------:R-:W0:Y:S02]  /*12780*/  @!P0 SYNCS.PHASECHK.TRANS64 P0, [R19+URZ+0x2e860], R2 ;  /* 0x02e86002130085a7 */ /* 0x000e24000800007f */
[----:B0-----:R-:W-:Y:S05]  /*12790*/  @!P0 BRA `(.L_x_244) ;  /* 0xfffffffc00f08947 */ /* 0x001fea000383ffff */
[----:B------:R-:W-:Y:S05]  /*127a0*/  BRA `(.L_x_310) ;  /* 0xffffffd000587947 */ /* 0x000fea000383ffff */
.L_x_251:
[----:B--2---:R2:W4:Y:S02]  /*127b0*/  SYNCS.PHASECHK.TRANS64.TRYWAIT P1, [R16+URZ+0x2e870], R3 ;  /* 0x02e87003100075a7 */ /* 0x004524000802017f */
[----:B----4-:R-:W-:Y:S05]  /*127c0*/  @!P1 NANOSLEEP.SYNCS 0x989680 ;  /* 0x009896800000995d */ /* 0x010fea0003900000 */
[----:B------:R-:W4:Y:S02]  /*127d0*/  @!P1 SYNCS.PHASECHK.TRANS64 P1, [R16+URZ+0x2e870], R3 ;  /* 0x02e87003100095a7 */ /* 0x000f24000802007f */
[----:B----4-:R-:W-:Y:S05]  /*127e0*/  @!P1 BRA `(.L_x_251) ;  /* 0xfffffffc00f09947 */ /* 0x010fea000383ffff */
[----:B------:R-:W-:Y:S05]  /*127f0*/  BRA `(.L_x_311) ;  /* 0xffffffd8008c7947 */ /* 0x000fea000383ffff */
.L_x_253:
[----:B--2---:R2:W4:Y:S02]  /*12800*/  SYNCS.PHASECHK.TRANS64.TRYWAIT P1, [R16+URZ+0x2e860], R3 ;  /* 0x02e86003100075a7 */ /* 0x004524000802017f */
[----:B----4-:R-:W-:Y:S05]  /*12810*/  @!P1 NANOSLEEP.SYNCS 0x989680 ;  /* 0x009896800000995d */ /* 0x010fea0003900000 */
[----:B------:R-:W4:Y:S02]  /*12820*/  @!P1 SYNCS.PHASECHK.TRANS64 P1, [R16+URZ+0x2e860], R3 ;  /* 0x02e86003100095a7 */ /* 0x000f24000802007f */
[----:B----4-:R-:W-:Y:S05]  /*12830*/  @!P1 BRA `(.L_x_253) ;  /* 0xfffffffc00f09947 */ /* 0x010fea000383ffff */
[----:B------:R-:W-:Y:S05]  /*12840*/  BRA `(.L_x_312) ;  /* 0xffffffd800947947 */ /* 0x000fea000383ffff */
.L_x_266:
[----:B0-----:R0:W1:Y:S02]  /*12850*/  SYNCS.PHASECHK.TRANS64.TRYWAIT P0, [R0+URZ+0x2e820], R3 ;  /* 0x02e82003000075a7 */ /* 0x001064000800017f */
[----:B-1----:R-:W-:Y:S05]  /*12860*/  @!P0 NANOSLEEP.SYNCS 0x989680 ;  /* 0x009896800000895d */ /* 0x002fea0003900000 */
[----:B------:R-:W1:Y:S02]  /*12870*/  @!P0 SYNCS.PHASECHK.TRANS64 P0, [R0+URZ+0x2e820], R3 ;  /* 0x02e82003000085a7 */ /* 0x000e64000800007f */
[----:B-1----:R-:W-:Y:S05]  /*12880*/  @!P0 BRA `(.L_x_266) ;  /* 0xfffffffc00f08947 */ /* 0x002fea000383ffff */
[----:B------:R-:W-:Y:S05]  /*12890*/  BRA `(.L_x_313) ;  /* 0xffffffec00087947 */ /* 0x000fea000383ffff */
.L_x_267:
[----:B------:R-:W1:Y:S01]  /*128a0*/  S2R R2, SR_TID.X ;  /* 0x0000000000027919 */ /* 0x000e620000002100 */
[----:B------:R-:W-:Y:S01]  /*128b0*/  BSSY B0, `(.L_x_314) ;  /* 0x000000a000007945 */ /* 0x000fe20003800000 */
[----:B------:R-:W-:Y:S02]  /*128c0*/  IMAD.MOV.U32 R12, RZ, RZ, RZ ;  /* 0x000000ffff0c7224 */ /* 0x000fe400078e00ff */
[----:B------:R-:W-:Y:S02]  /*128d0*/  IMAD.MOV.U32 R11, RZ, RZ, 0x1f ;  /* 0x0000001fff0b7424 */ /* 0x000fe400078e00ff */
[----:B------:R-:W-:Y:S01]  /*128e0*/  IMAD.MOV.U32 R15, RZ, RZ, -0x1 ;  /* 0xffffffffff0f7424 */ /* 0x000fe200078e00ff */
[----:B-1----:R-:W-:-:S04]  /*128f0*/  SHF.R.U32.HI R2, RZ, 0x5, R2 ;  /* 0x00000005ff027819 */ /* 0x002fc80000011602 */
[----:B------:R-:W-:-:S05]  /*12900*/  LOP3.LUT R2, R2, 0x3, RZ, 0xc0, !PT ;  /* 0x0000000302027812 */ /* 0x000fca00078ec0ff */
[----:B------:R-:W-:-:S07]  /*12910*/  IMAD.MOV.U32 R13, RZ, RZ, R2 ;  /* 0x000000ffff0d7224 */ /* 0x000fce00078e0002 */
[----:B0-----:R-:W-:Y:S05]  /*12920*/  WARPSYNC.COLLECTIVE R15, `(.L_x_315) ;  /* 0x000000000f087348 */ /* 0x001fea0003c00000 */
[----:B------:R1:W2:Y:S02]  /*12930*/  SHFL.IDX P6, R14, R13, R12, R11 ;  /* 0x0000000c0d0e7389 */ /* 0x0002a400000c000b */
[----:B012---:R-:W-:Y:S01]  /*12940*/  ENDCOLLECTIVE ;  /* 0x000000000000791b */ /* 0x007fe20003800000 */
.L_x_315:
[----:B------:R-:W-:Y:S05]  /*12950*/  BSYNC B0 ;  /* 0x0000000000007941 */ /* 0x000fea0003800000 */
.L_x_314:
[----:B------:R-:W-:Y:S05]  /*12960*/  BRA `(.L_x_316) ;  /* 0xffffffe800f07947 */ /* 0x000fea000383ffff */
.L_x_270:
[----:B------:R-:W-:Y:S01]  /*12970*/  BSSY B1, `(.L_x_317) ;  /* 0x0000006000017945 */ /* 0x000fe20003800000 */
[----:B------:R-:W-:-:S07]  /*12980*/  IMAD.MOV.U32 R15, RZ, RZ, -0x1 ;  /* 0xffffffffff0f7424 */ /* 0x000fce00078e00ff */
[----:B01----:R-:W-:Y:S05]  /*12990*/  WARPSYNC.COLLECTIVE R15, `(.L_x_318) ;  /* 0x000000000f0c7348 */ /* 0x003fea0003c00000 */
[----:B------:R-:W-:Y:S02]  /*129a0*/  ELECT P6, UR62, PT ;  /* 0x00000000003e782f */ /* 0x000fe400038c0000 */
[----:B------:R-:W-:Y:S01]  /*129b0*/  MOV R14, UR62 ;  /* 0x0000003e000e7c02 */ /* 0x000fe20008000f00 */
[----:B01----:R-:W-:Y:S10]  /*129c0*/  ENDCOLLECTIVE ;  /* 0x000000000000791b */ /* 0x003ff40003800000 */
.L_x_318:
[----:B------:R-:W-:Y:S05]  /*129d0*/  BSYNC B1 ;  /* 0x0000000000017941 */ /* 0x000fea0003800000 */
.L_x_317:
[----:B------:R-:W-:Y:S05]  /*129e0*/  BRA `(.L_x_319) ;  /* 0xffffffe800e87947 */ /* 0x000fea000383ffff */
.L_x_272:
[----:B0-----:R0:W1:Y:S02]  /*129f0*/  SYNCS.PHASECHK.TRANS64.TRYWAIT P1, [R6+URZ], R5 ;  /* 0x00000005060075a7 */ /* 0x001064000802017f */
[----:B-1----:R-:W-:Y:S05]  /*12a00*/  @!P1 NANOSLEEP.SYNCS 0x989680 ;  /* 0x009896800000995d */ /* 0x002fea0003900000 */
[----:B------:R-:W1:Y:S02]  /*12a10*/  @!P1 SYNCS.PHASECHK.TRANS64 P1, [R6+URZ], R5 ;  /* 0x00000005060095a7 */ /* 0x000e64000802007f */
[----:B-1----:R-:W-:Y:S05]  /*12a20*/  @!P1 BRA `(.L_x_272) ;  /* 0xfffffffc00f09947 */ /* 0x002fea000383ffff */
[----:B------:R-:W-:Y:S05]  /*12a30*/  BRA `(.L_x_320) ;  /* 0xffffffec00247947 */ /* 0x000fea000383ffff */
.L_x_273:
[----:B-1----:R1:W2:Y:S02]  /*12a40*/  SYNCS.PHASECHK.TRANS64.TRYWAIT P1, [R7+URZ], R2 ;  /* 0x00000002070075a7 */ /* 0x0022a4000802017f */
[----:B--2---:R-:W-:Y:S05]  /*12a50*/  @!P1 NANOSLEEP.SYNCS 0x989680 ;  /* 0x009896800000995d */ /* 0x004fea0003900000 */
[----:B------:R-:W2:Y:S02]  /*12a60*/  @!P1 SYNCS.PHASECHK.TRANS64 P1, [R7+URZ], R2 ;  /* 0x00000002070095a7 */ /* 0x000ea4000802007f */
[----:B--2---:R-:W-:Y:S05]  /*12a70*/  @!P1 BRA `(.L_x_273) ;  /* 0xfffffffc00f09947 */ /* 0x004fea000383ffff */
[----:B------:R-:W-:Y:S05]  /*12a80*/  BRA `(.L_x_321) ;  /* 0xffffffec00187947 */ /* 0x000fea000383ffff */
.L_x_275:
[----:B--2---:R2:W3:Y:S02]  /*12a90*/  SYNCS.PHASECHK.TRANS64.TRYWAIT P1, [R4+URZ+0x2e860], R5 ;  /* 0x02e86005040075a7 */ /* 0x0044e4000802017f */
[----:B---3--:R-:W-:Y:S05]  /*12aa0*/  @!P1 NANOSLEEP.SYNCS 0x989680 ;  /* 0x009896800000995d */ /* 0x008fea0003900000 */
[----:B------:R-:W3:Y:S02]  /*12ab0*/  @!P1 SYNCS.PHASECHK.TRANS64 P1, [R4+URZ+0x2e860], R5 ;  /* 0x02e86005040095a7 */ /* 0x000ee4000802007f */
[----:B---3--:R-:W-:Y:S05]  /*12ac0*/  @!P1 BRA `(.L_x_275) ;  /* 0xfffffffc00f09947 */ /* 0x008fea000383ffff */
[----:B------:R-:W-:Y:S05]  /*12ad0*/  BRA `(.L_x_322) ;  /* 0xffffffec001c7947 */ /* 0x000fea000383ffff */
.L_x_277:
[----:B---3--:R3:W4:Y:S02]  /*12ae0*/  SYNCS.PHASECHK.TRANS64.TRYWAIT P1, [R3+URZ+0x2e860], R2 ;  /* 0x02e86002030075a7 */ /* 0x008724000802017f */
[----:B----4-:R-:W-:Y:S05]  /*12af0*/  @!P1 NANOSLEEP.SYNCS 0x989680 ;  /* 0x009896800000995d */ /* 0x010fea0003900000 */
[----:B------:R-:W4:Y:S02]  /*12b00*/  @!P1 SYNCS.PHASECHK.TRANS64 P1, [R3+URZ+0x2e860], R2 ;  /* 0x02e86002030095a7 */ /* 0x000f24000802007f */
[----:B----4-:R-:W-:Y:S05]  /*12b10*/  @!P1 BRA `(.L_x_277) ;  /* 0xfffffffc00f09947 */ /* 0x010fea000383ffff */
[----:B------:R-:W-:Y:S05]  /*12b20*/  BRA `(.L_x_323) ;  /* 0xffffffec001c7947 */ /* 0x000fea000383ffff */
.L_x_279:
[----:B----4-:R4:W0:Y:S02]  /*12b30*/  SYNCS.PHASECHK.TRANS64.TRYWAIT P0, [R4+URZ+0x2e880], R5 ;  /* 0x02e88005040075a7 */ /* 0x010824000800017f */
[----:B0-----:R-:W-:Y:S05]  /*12b40*/  @!P0 NANOSLEEP.SYNCS 0x989680 ;  /* 0x009896800000895d */ /* 0x001fea0003900000 */
[----:B------:R-:W0:Y:S02]  /*12b50*/  @!P0 SYNCS.PHASECHK.TRANS64 P0, [R4+URZ+0x2e880], R5 ;  /* 0x02e88005040085a7 */ /* 0x000e24000800007f */
[----:B0-----:R-:W-:Y:S05]  /*12b60*/  @!P0 BRA `(.L_x_279) ;  /* 0xfffffffc00f08947 */ /* 0x001fea000383ffff */
[----:B------:R-:W-:Y:S05]  /*12b70*/  BRA `(.L_x_280) ;  /* 0xffffffec00187947 */ /* 0x000fea000383ffff */
.L_x_324:
        /* <DEDUP_REMOVED lines=16> */
.L_x_2695:


//--------------------- .text._ZN7cutlass13device_kernelIN5flash11enable_sm90INS1_16FlashAttnFwdSm90INS1_25CollectiveMainloopFwdSm90ILi2EN4cute5tupleIJNS5_1CILi1EEES8_S8_EEENS6_IJNS7_ILi128EEENS7_ILi224EEESA_EEELi128ENS_12float_e4m3_tEfNS_4arch4Sm90ELb0ELb0ELb0ELb1ELb0ELb1ELb0ELb1ELb1ELb1ELb0ELb0EEENS1_21CollectiveEpilogueFwdINS6_IJSA_SA_SB_EEES9_NS_10bfloat16_tESF_Li256ELb1ELb1ELb0ELb1EEENS1_36VarlenDynamicPersistentTileSchedulerILi128ELi224ELi256ELi128ELb0ELb1ELb1ELb0ELb1ELb1EEEEEEEEEvNT_6ParamsE --------------------------
	.section	.text._ZN7cutlass13device_kernelIN5flash11enable_sm90INS1_16FlashAttnFwdSm90INS1_25CollectiveMainloopFwdSm90ILi2EN4cute5tupleIJNS5_1CILi1EEES8_S8_EEENS6_IJNS7_ILi128EEENS7_ILi224EEESA_EEELi128ENS_12float_e4m3_tEfNS_4arch4Sm90ELb0ELb0ELb0ELb1ELb0ELb1ELb0ELb1ELb1ELb1ELb0ELb0EEENS1_21CollectiveEpilogueFwdINS6_IJSA_SA_SB_EEES9_NS_10bfloat16_tESF_Li256ELb1ELb1ELb0ELb1EEENS1_36VarlenDynamicPersistentTileSchedulerILi128ELi224ELi256ELi128ELb0ELb1ELb1ELb0ELb1ELb1EEEEEEEEEvNT_6ParamsE,"ax",@progbits
	.align	128
.text._ZN7cutlass13device_kernelIN5flash11enable_sm90INS1_16FlashAttnFwdSm90INS1_25CollectiveMainloopFwdSm90ILi2EN4cute5tupleIJNS5_1CILi1EEES8_S8_EEENS6_IJNS7_ILi128EEENS7_ILi224EEESA_EEELi128ENS_12float_e4m3_tEfNS_4arch4Sm90ELb0ELb0ELb0ELb1ELb0ELb1ELb0ELb1ELb1ELb1ELb0ELb0EEENS1_21CollectiveEpilogueFwdINS6_IJSA_SA_SB_EEES9_NS_10bfloat16_tESF_Li256ELb1ELb1ELb0ELb1EEENS1_36VarlenDynamicPersistentTileSchedulerILi128ELi224ELi256ELi128ELb0ELb1ELb1ELb0ELb1ELb1EEEEEEEEEvNT_6ParamsE:
        .type           _ZN7cutlass13device_kernelIN5flash11enable_sm90INS1_16FlashAttnFwdSm90INS1_25CollectiveMainloopFwdSm90ILi2EN4cute5tupleIJNS5_1CILi1EEES8_S8_EEENS6_IJNS7_ILi128EEENS7_ILi224EEESA_EEELi128ENS_12float_e4m3_tEfNS_4arch4Sm90ELb0ELb0ELb0ELb1ELb0ELb1ELb0ELb1ELb1ELb1ELb0ELb0EEENS1_21CollectiveEpilogueFwdINS6_IJSA_SA_SB_EEES9_NS_10bfloat16_tESF_Li256ELb1ELb1ELb0ELb1EEENS1_36VarlenDynamicPersistentTileSchedulerILi128ELi224ELi256ELi128ELb0ELb1ELb1ELb0ELb1ELb1EEEEEEEEEvNT_6ParamsE,@function
        .size           _ZN7cutlass13device_kernelIN5flash11enable_sm90INS1_16FlashAttnFwdSm90INS1_25CollectiveMainloopFwdSm90ILi2EN4cute5tupleIJNS5_1CILi1EEES8_S8_EEENS6_IJNS7_ILi128EEENS7_ILi224EEESA_EEELi128ENS_12float_e4m3_tEfNS_4arch4Sm90ELb0ELb0ELb0ELb1ELb0ELb1ELb0ELb1ELb1ELb1ELb0ELb0EEENS1_21CollectiveEpilogueFwdINS6_IJSA_SA_SB_EEES9_NS_10bfloat16_tESF_Li256ELb1ELb1ELb0ELb1EEENS1_36VarlenDynamicPersistentTileSchedulerILi128ELi224ELi256ELi128ELb0ELb1ELb1ELb0ELb1ELb1EEEEEEEEEvNT_6ParamsE,(.L_x_2696 - _ZN7cutlass13device_kernelIN5flash11enable_sm90INS1_16FlashAttnFwdSm90INS1_25CollectiveMainloopFwdSm90ILi2EN4cute5tupleIJNS5_1CILi1EEES8_S8_EEENS6_IJNS7_ILi128EEENS7_ILi224EEESA_EEELi128ENS_12float_e4m3_tEfNS_4arch4Sm90ELb0ELb0ELb0ELb1ELb0ELb1ELb0ELb1ELb1ELb1ELb0ELb0EEENS1_21CollectiveEpilogueFwdINS6_IJSA_SA_SB_EEES9_NS_10bfloat16_tESF_Li256ELb1ELb1ELb0ELb1EEENS1_36VarlenDynamicPersistentTileSchedulerILi128ELi224ELi256ELi128ELb0ELb1ELb1ELb0ELb1ELb1EEEEEEEEEvNT_6ParamsE)
        .other          _ZN7cutlass13device_kernelIN5flash11enable_sm90INS1_16FlashAttnFwdSm90INS1_25CollectiveMainloopFwdSm90ILi2EN4cute5tupleIJNS5_1CILi1EEES8_S8_EEENS6_IJNS7_ILi128EEENS7_ILi224EEESA_EEELi128ENS_12float_e4m3_tEfNS_4arch4Sm90ELb0ELb0ELb0ELb1ELb0ELb1ELb0ELb1ELb1ELb1ELb0ELb0EEENS1_21CollectiveEpilogueFwdINS6_IJSA_SA_SB_EEES9_NS_10bfloat16_tESF_Li256ELb1ELb1ELb0ELb1EEENS1_36VarlenDynamicPersistentTileSchedulerILi128ELi224ELi256ELi128ELb0ELb1ELb1ELb0ELb1ELb1EEEEEEEEEvNT_6ParamsE,@"STO_CUDA_ENTRY STV_DEFAULT"
_ZN7cutlass13device_kernelIN5flash11enable_sm90INS1_16FlashAttnFwdSm90INS1_25CollectiveMainloopFwdSm90ILi2EN4cute5tupleIJNS5_1CILi1EEES8_S8_EEENS6_IJNS7_ILi128EEENS7_ILi224EEESA_EEELi128ENS_12float_e4m3_tEfNS_4arch4Sm90ELb0ELb0ELb0ELb1ELb0ELb1ELb0ELb1ELb1ELb1ELb0ELb0EEENS1_21CollectiveEpilogueFwdINS6_IJSA_SA_SB_EEES9_NS_10bfloat16_tESF_Li256ELb1ELb1ELb0ELb1EEENS1_36VarlenDynamicPersistentTileSchedulerILi128ELi224ELi256ELi128ELb0ELb1ELb1ELb0ELb1ELb1EEEEEEEEEvNT_6ParamsE:
        /* <DEDUP_REMOVED lines=13> */
[----:B------:R-:W-:Y:S02]  /*00d0*/  UIADD3 UR10, UP2, UR4, 0x570, URZ ;  /* 0x00000570040a7890 */ /* 0x000fe4000ff5e03f */
[----:B------:R-:W-:Y:S02]  /*00e0*/  UIADD3 UR4, UP3, UR4, 0x670, URZ ;  /* 0x0000067004047890 */ /* 0x000fe4000ff7e03f */
[----:B------:R-:W-:-:S02]  /*00f0*/  UIADD3.X UR7, URZ, UR5, URZ, UP0, !UPT ;  /* 0x000000053f077290 */ /* 0x000fc400087fe43f */
[----:B------:R-:W-:Y:S02]  /*0100*/  UIADD3.X UR9, URZ, UR5, URZ, UP1, !UPT ;  /* 0x000000053f097290 */ /* 0x000fe40008ffe43f */
[----:B------:R-:W-:Y:S02]  /*0110*/  UIADD3.X UR11, URZ, UR5, URZ, UP2, !UPT ;  /* 0x000000053f0b7290 */ /* 0x000fe400097fe43f */
[----:B------:R-:W-:-:S03]  /*0120*/  UIADD3.X UR5, URZ, UR5, URZ, UP3, !UPT ;  /* 0x000000053f057290 */ /* 0x000fc60009ffe43f */
[----:B------:R0:W-:Y:S02]  /*0130*/  UTMACCTL.PF [UR6] ;  /* 0x00000000060079b9 */ /* 0x0001e40008040000 */
[----:B------:R0:W-:Y:S02]  /*0140*/  UTMACCTL.PF [UR8] ;  /* 0x00000000080079b9 */ /* 0x0001e40008040000 */
[----:B------:R0:W-:Y:S02]  /*0150*/  UTMACCTL.PF [UR10] ;  /* 0x000000000a0079b9 */ /* 0x0001e40008040000 */
[----:B------:R0:W-:Y:S02]  /*0160*/  UTMACCTL.PF [UR4] ;  /* 0x00000000040079b9 */ /* 0x0001e40008040000 */
[----:B0-----:R-:W-:Y:S01]  /*0170*/  NOP ;  /* 0x0000000000007918 */ /* 0x001fe20000000000 */
.L_x_326:
[----:B------:R-:W-:Y:S05]  /*0180*/  BSYNC B0 ;  /* 0x0000000000007941 */ /* 0x000fea0003800000 */
.L_x_325:
        /* <DEDUP_REMOVED lines=41> */
.L_x_327:
        /* <DEDUP_REMOVED lines=22> */
.L_x_328:
        /* <DEDUP_REMOVED lines=18> */
.L_x_329:
        /* <DEDUP_REMOVED lines=22> */
.L_x_330:
        /* <DEDUP_REMOVED lines=22> */
.L_x_331:
[----:B0-----:R-:W-:Y:S01]  /*0960*/  UMOV UR4, 0x1 ;  /* 0x0000000100047882 */ /* 0x001fe20000000000 */
[----:B------:R-:W-:Y:S01]  /*0970*/  PLOP3.LUT P0, PT, PT, PT, UP0, 0x80, 0x0 ;  /* 0x000000000000781c */ /* 0x000fe20003f0f008 */
[----:B------:R-:W-:Y:S01]  /*0980*/  USEL UR4, UR4, 0x2, !UP0 ;  /* 0x0000000204047887 */ /* 0x000fe2000c000000 */
[----:B------:R-:W-:Y:S01]  /*0990*/  NOP ;  /* 0x0000000000007918 */ /* 0x000fe20000000000 */
[----:B------:R-:W-:Y:S01]  /*09a0*/  ULDC.64 UR60, c[0x0][0x208] ;  /* 0x00008200003c7ab9 */ /* 0x000fe20000000a00 */
[----:B------:R-:W-:Y:S03]  /*09b0*/  BSSY B8, `(.L_x_332) ;  /* 0x0002267000087945 */ /* 0x000fe60003800000 */
[----:B------:R-:W-:-:S05]  /*09c0*/  IMAD.U32 R2, RZ, RZ, UR4 ;  /* 0x00000004ff027e24 */ /* 0x000fca000f8e00ff */
[----:B------:R0:W-:Y:S01]  /*09d0*/  STL [R1+0xb8], R2 ;  /* 0x0000b80201007387 */ /* 0x0001e20000100800 */
[----:B-12-4-:R-:W-:Y:S06]  /*09e0*/  BAR.SYNC.DEFER_BLOCKING 0x0 ;  /* 0x0000000000007b1d */ /* 0x016fec0000010000 */
[----:B------:R-:W-:Y:S05]  /*09f0*/  @!P0 BRA `(.L_x_333) ;  /* 0x000001c0003c8947 */ /* 0x000fea0003800000 */
.L_x_334:
[----:B------:R-:W-:-:S08]  /*0a00*/  NOP ;  /* 0x0000000000007918 */ /* 0x000fd00000000000 */
[----:B------:R-:W1:Y:S02]  /*0a10*/  USETMAXREG.TRY_ALLOC.CTAPOOL UP0, 0xf0 ;  /* 0x000000f0000079c8 */ /* 0x000e640008000600 */
[----:B-1----:R-:W-:-:S13]  /*0a20*/  PLOP3.LUT P0, PT, PT, PT, UP0, 0x80, 0x0 ;  /* 0x000000000000781c */ /* 0x002fda0003f0f008 */
[----:B------:R-:W-:Y:S05]  /*0a30*/  @!P0 BRA `(.L_x_334) ;  /* 0xfffffffc00f08947 */ /* 0x000fea000383ffff */
[----:B------:R-:W1:Y:S01]  /*0a40*/  S2R R0, SR_TID.X ;  /* 0x0000000000007919 */ /* 0x000e620000002100 */
[----:B------:R-:W2:Y:S01]  /*0a50*/  S2UR UR5, SR_CgaCtaId ;  /* 0x00000000000579c3 */ /* 0x000ea20000008800 */
[----:B------:R-:W-:-:S07]  /*0a60*/  UMOV UR4, 0x400 ;  /* 0x0000040000047882 */ /* 0x000fce0000000000 */
[----:B------:R-:W-:Y:S06]  /*0a70*/  BAR.ARV 0x8, 0x180 ;  /* 0x0206000000007b1d */ /* 0x000fec0000002000 */
[----:B--2---:R-:W-:-:S06]  /*0a80*/  ULEA UR4, UR5, UR4, 0x18 ;  /* 0x0000000405047291 */ /* 0x004fcc000f8ec03f */
[----:B------:R-:W-:Y:S01]  /*0a90*/  IMAD.U32 R16, RZ, RZ, UR4 ;  /* 0x00000004ff107e24 */ /* 0x000fe2000f8e00ff */
[----:B-1----:R-:W-:Y:S01]  /*0aa0*/  SHF.R.U32.HI R0, RZ, 0x7, R0 ;  /* 0x00000007ff007819 */ /* 0x002fe20000011600 */
[----:B------:R-:W-:-:S03]  /*0ab0*/  ULDC UR4, c[0x0][0xc3c] ;  /* 0x00030f0000047ab9 */ /* 0x000fc60000000800 */
[----:B------:R-:W-:Y:S01]  /*0ac0*/  ISETP.NE.AND P0, PT, R0, 0x1, PT ;  /* 0x000000010000780c */ /* 0x000fe20003f05270 */
[----:B------:R-:W-:-:S05]  /*0ad0*/  IMAD.U32 R0, RZ, RZ, UR5 ;  /* 0x00000005ff007e24 */ /* 0x000fca000f8e00ff */
[----:B------:R-:W-:Y:S07]  /*0ae0*/  STL [R1+0x74], R0 ;  /* 0x0000740001007387 */ /* 0x000fee0000100800 */
[----:B------:R-:W-:Y:S08]  /*0af0*/  @!P0 BAR.ARV 0x9, 0x100 ;  /* 0x0244000000008b1d */ /* 0x000ff00000002000 */
[----:B------:R-:W-:Y:S06]  /*0b00*/  BAR.SYNC.DEFER_BLOCKING 0x5, 0x180 ;  /* 0x0146000000007b1d */ /* 0x000fec0000010000 */
[----:B------:R-:W1:Y:S02]  /*0b10*/  LDS.128 R12, [R16+0x2e8d0] ;  /* 0x02e8d000100c7984 */ /* 0x000e640000000c00 */
[----:B------:R-:W-:Y:S06]  /*0b20*/  BAR.ARV 0x4, 0x180 ;  /* 0x0106000000007b1d */ /* 0x000fec0000002000 */
[----:B-1----:R-:W-:-:S13]  /*0b30*/  ISETP.GE.AND P0, PT, R15, UR4, PT ;  /* 0x000000040f007c0c */ /* 0x002fda000bf06270 */
[----:B------:R-:W-:Y:S05]  /*0b40*/  @P0 BRA `(.L_x_335) ;  /* 0x0000022400340947 */ /* 0x000fea0003800000 */
[----:B0-----:R-:W2:Y:S01]  /*0b50*/  LDL R2, [R1+0xb8] ;  /* 0x0000b80001027983 */ /* 0x001ea20000100800 */
[----:B------:R-:W-:Y:S02]  /*0b60*/  IMAD.MOV.U32 R231, RZ, RZ, RZ ;  /* 0x000000ffffe77224 */ /* 0x000fe400078e00ff */
[----:B------:R-:W-:Y:S01]  /*0b70*/  IMAD.MOV.U32 R236, RZ, RZ, RZ ;  /* 0x000000ffffec7224 */ /* 0x000fe200078e00ff */
[----:B------:R-:W0:Y:S01]  /*0b80*/  S2R R0, SR_TID.X ;  /* 0x0000000000007919 */ /* 0x000e220000002100 */
[----:B------:R-:W-:Y:S02]  /*0b90*/  IMAD.MOV.U32 R234, RZ, RZ, RZ ;  /* 0x000000ffffea7224 */ /* 0x000fe400078e00ff */
[----:B0-----:R-:W-:-:S05]  /*0ba0*/  VIADD R11, R0, 0xffffff80 ;  /* 0xffffff80000b7836 */ /* 0x001fca0000000000 */
[----:B------:R-:W-:-:S04]  /*0bb0*/  SHF.R.S32.HI R0, RZ, 0x1f, R11 ;  /* 0x0000001fff007819 */ /* 0x000fc8000001140b */
[----:B------:R-:W-:-:S04]  /*0bc0*/  LEA.HI R4, R0, R11, RZ, 0x4 ;  /* 0x0000000b00047211 */ /* 0x000fc800078f20ff */
[----:B------:R-:W-:Y:S02]  /*0bd0*/  SHF.R.S32.HI R5, RZ, 0x4, R4 ;  /* 0x00000004ff057819 */ /* 0x000fe40000011404 */
[----:B--2---:R-:W-:Y:S02]  /*0be0*/  R2UR UR4, R2 ;  /* 0x00000000020472ca */ /* 0x004fe400000e0000 */
[----:B------:R-:W-:-:S04]  /*0bf0*/  LEA.HI R2, R0, R11, RZ, 0x7 ;  /* 0x0000000b00027211 */ /* 0x000fc800078f38ff */
[----:B------:R-:W-:Y:S02]  /*0c00*/  LOP3.LUT R3, R2, 0xffffff80, RZ, 0xc0, !PT ;  /* 0xffffff8002037812 */ /* 0x000fe400078ec0ff */
[----:B------:R-:W-:Y:S02]  /*0c10*/  SHF.R.S32.HI R12, RZ, 0x7, R2 ;  /* 0x00000007ff0c7819 */ /* 0x000fe40000011402 */
[----:B------:R-:W-:Y:S02]  /*0c20*/  IADD3 R17, R11, -R3, RZ ;  /* 0x800000030b117210 */ /* 0x000fe40007ffe0ff */
[C---:B------:R-:W-:Y:S01]  /*0c30*/  LEA.HI R3, R4.reuse, R5, RZ, 0x1 ;  /* 0x0000000504037211 */ /* 0x040fe200078f08ff */
[----:B------:R-:W-:Y:S01]  /*0c40*/  ULOP3.LUT UR4, UR4, 0x1, URZ, 0xfc, !UPT ;  /* 0x0000000104047892 */ /* 0x000fe2000f8efc3f */
[----:B------:R-:W-:Y:S02]  /*0c50*/  SHF.R.S32.HI R7, RZ, 0x1f, R17 ;  /* 0x0000001fff077819 */ /* 0x000fe40000011411 */
[----:B------:R-:W-:-:S02]  /*0c60*/  LOP3.LUT R4, R4, 0x3fffff0, RZ, 0xc0, !PT ;  /* 0x03fffff004047812 */ /* 0x000fc400078ec0ff */
[-C--:B------:R-:W-:Y:S02]  /*0c70*/  LEA.HI R8, R7, R17.reuse, RZ, 0x2 ;  /* 0x0000001107087211 */ /* 0x080fe400078f10ff */
[----:B------:R-:W-:Y:S01]  /*0c80*/  LEA.HI R2, R2, R12, RZ, 0x1 ;  /* 0x0000000c02027211 */ /* 0x000fe200078f08ff */
[----:B------:R-:W-:Y:S01]  /*0c90*/  IMAD.IADD R4, R11, 0x1, -R4 ;  /* 0x000000010b047824 */ /* 0x000fe200078e0a04 */
[--C-:B------:R-:W-:Y:S02]  /*0ca0*/  SHF.R.S32.HI R9, RZ, 0x2, R8.reuse ;  /* 0x00000002ff097819 */ /* 0x100fe40000011408 */
[----:B------:R-:W-:Y:S02]  /*0cb0*/  SHF.R.S32.HI R6, RZ, 0x1f, R8 ;  /* 0x0000001fff067819 */ /* 0x000fe40000011408 */
[----:B------:R-:W-:Y:S02]  /*0cc0*/  LEA.HI R7, R7, R17, RZ, 0x5 ;  /* 0x0000001107077211 */ /* 0x000fe400078f28ff */
[----:B------:R-:W-:-:S02]  /*0cd0*/  LEA.HI R10, R6, R9, RZ, 0x3 ;  /* 0x00000009060a7211 */ /* 0x000fc400078f18ff */
[----:B------:R-:W-:Y:S02]  /*0ce0*/  LOP3.LUT R6, R3, 0x1ffffffe, RZ, 0xc0, !PT ;  /* 0x1ffffffe03067812 */ /* 0x000fe400078ec0ff */
[----:B------:R-:W-:Y:S02]  /*0cf0*/  LEA.HI R3, R0, R11, RZ, 0x5 ;  /* 0x0000000b00037211 */ /* 0x000fe400078f28ff */
[----:B------:R-:W-:Y:S01]  /*0d00*/  LOP3.LUT R10, R10, 0xfffffff8, RZ, 0xc0, !PT ;  /* 0xfffffff80a0a7812 */ /* 0x000fe200078ec0ff */
[----:B------:R-:W-:Y:S01]  /*0d10*/  IMAD.IADD R6, R5, 0x1, -R6 ;  /* 0x0000000105067824 */ /* 0x000fe200078e0a06 */
[----:B------:R-:W-:Y:S01]  /*0d20*/  LOP3.LUT R8, R8, 0x7ffffffc, RZ, 0xc0, !PT ;  /* 0x7ffffffc08087812 */ /* 0x000fe200078ec0ff */
[----:B------:R-:W-:Y:S01]  /*0d30*/  IMAD.SHL.U32 R3, R3, 0x20, RZ ;  /* 0x0000002003037824 */ /* 0x000fe200078e00ff */
[----:B------:R-:W-:Y:S01]  /*0d40*/  SHF.R.S32.HI R7, RZ, 0x5, R7 ;  /* 0x00000005ff077819 */ /* 0x000fe20000011407 */
[----:B------:R-:W-:Y:S01]  /*0d50*/  IMAD.IADD R10, R9, 0x1, -R10 ;  /* 0x00000001090a7824 */ /* 0x000fe200078e0a0a */
[----:B------:R-:W-:Y:S01]  /*0d60*/  LOP3.LUT R2, R2, 0x3fffffe, RZ, 0xc0, !PT ;  /* 0x03fffffe02027812 */ /* 0x000fe200078ec0ff */
[----:B------:R-:W-:Y:S01]  /*0d70*/  IMAD.MOV.U32 R5, RZ, RZ, -0x2 ;  /* 0xfffffffeff057424 */ /* 0x000fe200078e00ff */
[----:B------:R-:W-:Y:S01]  /*0d80*/  LOP3.LUT R18, R3, 0xfffffc00, RZ, 0xc0, !PT ;  /* 0xfffffc0003127812 */ /* 0x000fe200078ec0ff */
[----:B------:R-:W-:Y:S01]  /*0d90*/  IMAD.IADD R8, R17, 0x1, -R8 ;  /* 0x0000000111087824 */ /* 0x000fe200078e0a08 */
[----:B------:R-:W-:Y:S01]  /*0da0*/  MOV R17, RZ ;  /* 0x000000ff00117202 */ /* 0x000fe20000000f00 */
[----:B------:R-:W-:Y:S01]  /*0db0*/  IMAD R7, R7, 0x10, R10 ;  /* 0x0000001007077824 */ /* 0x000fe200078e020a */
[----:B------:R-:W-:Y:S01]  /*0dc0*/  LEA R3, R4, R18, 0x6 ;  /* 0x0000001204037211 */ /* 0x000fe200078e30ff */
[----:B------:R-:W-:-:S04]  /*0dd0*/  IMAD.IADD R2, R12, 0x1, -R2 ;  /* 0x000000010c027824 */ /* 0x000fc800078e0a02 */
[----:B------:R-:W-:Y:S02]  /*0de0*/  IMAD R4, R6, 0x8, R3 ;  /* 0x0000000806047824 */ /* 0x000fe400078e0203 */
[----:B------:R-:W-:Y:S02]  /*0df0*/  IMAD R3, R8, R5, 0xe0 ;  /* 0x000000e008037424 */ /* 0x000fe400078e0205 */
[----:B------:R-:W-:Y:S01]  /*0e00*/  IMAD R9, R2, 0x40, R7 ;  /* 0x0000004002097824 */ /* 0x000fe200078e0207 */
[----:B------:R0:W-:Y:S01]  /*0e10*/  STL [R1+0xac], R4 ;  /* 0x0000ac0401007387 */ /* 0x0001e20000100800 */
[----:B------:R-:W-:-:S03]  /*0e20*/  LEA.HI R2, R0, R11, RZ, 0x2 ;  /* 0x0000000b00027211 */ /* 0x000fc600078f10ff */
[----:B------:R1:W-:Y:S01]  /*0e30*/  STL [R1+0xa4], R3 ;  /* 0x0000a40301007387 */ /* 0x0003e20000100800 */
[----:B------:R-:W-:-:S03]  /*0e40*/  SHF.R.S32.HI R228, RZ, 0x2, R2 ;  /* 0x00000002ffe47819 */ /* 0x000fc60000011402 */
[----:B------:R2:W-:Y:S01]  /*0e50*/  STL [R1+0x54], R13 ;  /* 0x0000540d01007387 */ /* 0x0005e20000100800 */
[----:B0-----:R-:W-:Y:S01]  /*0e60*/  LEA.HI R4, R0, R11, RZ, 0x3 ;  /* 0x0000000b00047211 */ /* 0x001fe200078f18ff */
[----:B------:R-:W-:Y:S02]  /*0e70*/  VIADD R12, R228, 0x80 ;  /* 0x00000080e40c7836 */ /* 0x000fe40000000000 */
[----:B------:R-:W-:Y:S01]  /*0e80*/  STL [R1+0x58], R14 ;  /* 0x0000580e01007387 */ /* 0x000fe20000100800 */
[----:B------:R-:W-:Y:S01]  /*0e90*/  LOP3.LUT R0, R2, 0xfffffffc, RZ, 0xc0, !PT ;  /* 0xfffffffc02007812 */ /* 0x000fe200078ec0ff */
[----:B-1----:R-:W-:Y:S01]  /*0ea0*/  IMAD.U32 R3, RZ, RZ, UR4 ;  /* 0x00000004ff037e24 */ /* 0x002fe2000f8e00ff */
[----:B------:R-:W-:Y:S01]  /*0eb0*/  UMOV UR4, URZ ;  /* 0x0000003f00047c82 */ /* 0x000fe20008000000 */
[----:B------:R-:W-:Y:S01]  /*0ec0*/  STL [R1+0x5c], R15 ;  /* 0x00005c0f01007387 */ /* 0x000fe20000100800 */
[----:B------:R-:W-:Y:S01]  /*0ed0*/  SHF.R.S32.HI R6, RZ, 0x1f, R12 ;  /* 0x0000001fff067819 */ /* 0x000fe2000001140c */
[----:B------:R-:W-:-:S02]  /*0ee0*/  IMAD.IADD R0, R11, 0x1, -R0 ;  /* 0x000000010b007824 */ /* 0x000fc400078e0a00 */
[----:B------:R-:W-:Y:S01]  /*0ef0*/  STL [R1+0xa0], R9 ;  /* 0x0000a00901007387 */ /* 0x000fe20000100800 */
[----:B--2---:R-:W-:Y:S01]  /*0f00*/  VIADD R13, R228, 0x40 ;  /* 0x00000040e40d7836 */ /* 0x004fe20000000000 */
[----:B------:R-:W-:Y:S01]  /*0f10*/  LEA.HI R6, R6, R12, RZ, 0x3 ;  /* 0x0000000c06067211 */ /* 0x000fe200078f18ff */
[C---:B------:R-:W-:Y:S01]  /*0f20*/  IMAD.SHL.U32 R18, R0.reuse, 0x10, RZ ;  /* 0x0000001000127824 */ /* 0x040fe200078e00ff */
[----:B------:R0:W-:Y:S01]  /*0f30*/  STL [R1+0x44], R3 ;  /* 0x0000440301007387 */ /* 0x0001e20000100800 */
[----:B------:R-:W-:Y:S02]  /*0f40*/  SHF.L.U32 R22, R0, 0x3, RZ ;  /* 0x0000000300167819 */ /* 0x000fe400000006ff */
[----:B------:R-:W-:Y:S01]  /*0f50*/  IMAD.SHL.U32 R6, R6, 0x80, RZ ;  /* 0x0000008006067824 */ /* 0x000fe200078e00ff */
[----:B------:R-:W-:Y:S02]  /*0f60*/  SHF.R.S32.HI R19, RZ, 0x1f, R18 ;  /* 0x0000001fff137819 */ /* 0x000fe40000011412 */
[----:B------:R-:W-:-:S02]  /*0f70*/  IADD3 R230, R22, 0x20, RZ ;  /* 0x0000002016e67810 */ /* 0x000fc40007ffe0ff */
[----:B------:R-:W-:Y:S02]  /*0f80*/  SHF.R.S32.HI R23, RZ, 0x1f, R22 ;  /* 0x0000001fff177819 */ /* 0x000fe40000011416 */
[----:B0-----:R-:W-:Y:S02]  /*0f90*/  SHF.R.S32.HI R3, RZ, 0x1f, R2 ;  /* 0x0000001fff037819 */ /* 0x001fe40000011402 */
[----:B------:R-:W-:Y:S02]  /*0fa0*/  LOP3.LUT R2, R4, 0xfffffff8, RZ, 0xc0, !PT ;  /* 0xfffffff804027812 */ /* 0x000fe400078ec0ff */
[----:B------:R-:W-:Y:S02]  /*0fb0*/  LEA.HI R3, R3, R228, RZ, 0x3 ;  /* 0x000000e403037211 */ /* 0x000fe400078f18ff */
[----:B------:R-:W-:Y:S01]  /*0fc0*/  IADD3 R10, R11, -R2, RZ ;  /* 0x800000020b0a7210 */ /* 0x000fe20007ffe0ff */
[----:B------:R-:W-:Y:S01]  /*0fd0*/  VIADD R11, R228, 0xc0 ;  /* 0x000000c0e40b7836 */ /* 0x000fe20000000000 */
[----:B------:R-:W-:-:S02]  /*0fe0*/  LEA.HI R2, R0, R0, RZ, 0x1 ;  /* 0x0000000000027211 */ /* 0x000fc400078f08ff */
[----:B------:R-:W-:Y:S01]  /*0ff0*/  LOP3.LUT R3, R3, 0xfffffff8, RZ, 0xc0, !PT ;  /* 0xfffffff803037812 */ /* 0x000fe200078ec0ff */
[----:B------:R-:W-:Y:S01]  /*1000*/  IMAD.SHL.U32 R7, R11, 0x80, RZ ;  /* 0x000000800b077824 */ /* 0x000fe200078e00ff */
[----:B------:R-:W-:Y:S01]  /*1010*/  LOP3.LUT R5, R2, 0x1ffffffe, RZ, 0xc0, !PT ;  /* 0x1ffffffe02057812 */ /* 0x000fe200078ec0ff */
[----:B------:R-:W-:Y:S01]  /*1020*/  IMAD.SHL.U32 R10, R10, 0x8, RZ ;  /* 0x000000080a0a7824 */ /* 0x000fe200078e00ff */
[----:B------:R-:W-:Y:S01]  /*1030*/  SHF.R.S32.HI R2, RZ, 0x1f, R228 ;  /* 0x0000001fff027819 */ /* 0x000fe200000114e4 */
[----:B------:R-:W-:Y:S01]  /*1040*/  IMAD.IADD R229, R228, 0x1, -R3 ;  /* 0x00000001e4e57824 */ /* 0x000fe200078e0a03 */
[----:B------:R-:W-:Y:S01]  /*1050*/  SHF.R.S32.HI R2, RZ, 0x1f, R13 ;  /* 0x0000001fff027819 */ /* 0x000fe2000001140d */
[----:B------:R-:W-:Y:S01]  /*1060*/  IMAD.IADD R5, R0, 0x1, -R5 ;  /* 0x0000000100057824 */ /* 0x000fe200078e0a05 */
[----:B------:R-:W-:Y:S01]  /*1070*/  LOP3.LUT R3, R7, 0x380, RZ, 0xc0, !PT ;  /* 0x0000038007037812 */ /* 0x000fe200078ec0ff */
[----:B------:R-:W-:Y:S01]  /*1080*/  IMAD.SHL.U32 R0, R13, 0x80, RZ ;  /* 0x000000800d007824 */ /* 0x000fe200078e00ff */
[----:B------:R-:W-:Y:S01]  /*1090*/  LEA.HI R2, R2, R13, RZ, 0x3 ;  /* 0x0000000d02027211 */ /* 0x000fe200078f18ff */
[----:B------:R-:W-:Y:S01]  /*10a0*/  STL [R1+0x64], R10 ;  /* 0x0000640a01007387 */ /* 0x000fe20000100800 */
[----:B------:R-:W-:Y:S01]  /*10b0*/  SHF.R.S32.HI R4, RZ, 0x3, R4 ;  /* 0x00000003ff047819 */ /* 0x000fe20000011404 */
[----:B------:R-:W-:Y:S01]  /*10c0*/  IMAD.SHL.U32 R4, R12, 0x80, RZ ;  /* 0x000000800c047824 */ /* 0x000fe200078e00ff */
[----:B------:R-:W-:Y:S01]  /*10d0*/  SHF.R.S32.HI R3, RZ, 0x1f, R10 ;  /* 0x0000001fff037819 */ /* 0x000fe2000001140a */
[----:B------:R-:W-:Y:S01]  /*10e0*/  IMAD.SHL.U32 R2, R2, 0x80, RZ ;  /* 0x0000008002027824 */ /* 0x000fe200078e00ff */
[----:B------:R-:W-:-:S02]  /*10f0*/  LOP3.LUT R0, R0, 0x380, RZ, 0xc0, !PT ;  /* 0x0000038000007812 */ /* 0x000fc400078ec0ff */
[----:B------:R-:W-:Y:S01]  /*1100*/  SHF.R.S32.HI R8, RZ, 0x1f, R11 ;  /* 0x0000001fff087819 */ /* 0x000fe2000001140b */
[----:B------:R0:W-:Y:S01]  /*1110*/  STL [R1+0xb4], R3 ;  /* 0x0000b40301007387 */ /* 0x0001e20000100800 */
[----:B------:R-:W-:Y:S01]  /*1120*/  LOP3.LUT R4, R4, 0x380, RZ, 0xc0, !PT ;  /* 0x0000038004047812 */ /* 0x000fe200078ec0ff */
[----:B------:R-:W-:Y:S01]  /*1130*/  VIADD R4, R10, 0x40 ;  /* 0x000000400a047836 */ /* 0x000fe20000000000 */
[----:B------:R-:W-:Y:S02]  /*1140*/  LEA.HI R8, R8, R11, RZ, 0x3 ;  /* 0x0000000b08087211 */ /* 0x000fe400078f18ff */
[----:B------:R-:W-:Y:S02]  /*1150*/  LOP3.LUT R2, R2, 0xfffffc00, RZ, 0xc0, !PT ;  /* 0xfffffc0002027812 */ /* 0x000fe400078ec0ff */
[----:B------:R-:W-:Y:S01]  /*1160*/  SHF.R.S32.HI R7, RZ, 0x1f, R230 ;  /* 0x0000001fff077819 */ /* 0x000fe200000114e6 */
[----:B------:R-:W-:Y:S01]  /*1170*/  IMAD.SHL.U32 R8, R8, 0x80, RZ ;  /* 0x0000008008087824 */ /* 0x000fe200078e00ff */
[----:B------:R1:W-:Y:S01]  /*1180*/  STL [R1+0x7c], R4 ;  /* 0x00007c0401007387 */ /* 0x0003e20000100800 */
[----:B0-----:R-:W-:-:S02]  /*1190*/  SHF.R.U32.HI R3, RZ, 0x3, R0 ;  /* 0x00000003ff037819 */ /* 0x001fc40000011600 */
[----:B------:R-:W-:Y:S01]  /*11a0*/  LOP3.LUT R0, R0, 0x70, R18, 0xf8, !PT ;  /* 0x0000007000007812 */ /* 0x000fe200078ef812 */
[----:B------:R0:W-:Y:S03]  /*11b0*/  STL [R1+0x68], R2 ;  /* 0x0000680201007387 */ /* 0x0001e60000100800 */
[----:B------:R-:W-:Y:S01]  /*11c0*/  LOP3.LUT R3, R2, R0, R3, 0xf6, !PT ;  /* 0x0000000002037212 */ /* 0x000fe200078ef603 */
[----:B------:R-:W-:Y:S01]  /*11d0*/  STL [R1+0x98], R7 ;  /* 0x0000980701007387 */ /* 0x000fe20000100800 */
[----:B------:R-:W-:Y:S02]  /*11e0*/  SHF.R.S32.HI R0, RZ, 0x1f, R4 ;  /* 0x0000001fff007819 */ /* 0x000fe40000011404 */
[----:B-1----:R-:W-:Y:S02]  /*11f0*/  LOP3.LUT R4, R8, 0xfffffc00, RZ, 0xc0, !PT ;  /* 0xfffffc0008047812 */ /* 0x002fe400078ec0ff */
[----:B0-----:R-:W-:Y:S01]  /*1200*/  LOP3.LUT R2, R6, 0xfffffc00, RZ, 0xc0, !PT ;  /* 0xfffffc0006027812 */ /* 0x001fe200078ec0ff */
[----:B------:R0:W-:Y:S04]  /*1210*/  STL [R1+0xb0], R0 ;  /* 0x0000b00001007387 */ /* 0x0001e80000100800 */
[----:B------:R1:W-:Y:S04]  /*1220*/  STL [R1+0x70], R2 ;  /* 0x0000700201007387 */ /* 0x0003e80000100800 */
[----:B------:R-:W-:Y:S01]  /*1230*/  STL [R1+0x6c], R4 ;  /* 0x00006c0401007387 */ /* 0x000fe20000100800 */
[----:B0-----:R-:W-:Y:S01]  /*1240*/  IMAD.IADD R0, R16, 0x1, R3 ;  /* 0x0000000110007824 */ /* 0x001fe200078e0203 */
[----:B-1----:R-:W-:-:S04]  /*1250*/  LEA R2, R5, R9, 0x3 ;  /* 0x0000000905027211 */ /* 0x002fc800078e18ff */
[----:B------:R0:W-:Y:S04]  /*1260*/  STL [R1+0x9c], R0 ;  /* 0x00009c0001007387 */ /* 0x0001e80000100800 */
[----:B------:R1:W-:Y:S01]  /*1270*/  STL [R1+0xa8], R2 ;  /* 0x0000a80201007387 */ /* 0x0003e20000100800 */
[----:B0-----:R-:W-:-:S05]  /*1280*/  IMAD.U32 R0, RZ, RZ, UR4 ;  /* 0x00000004ff007e24 */ /* 0x001fca000f8e00ff */
[----:B------:R1:W-:Y:S02]  /*1290*/  STL [R1+0x94], R0 ;  /* 0x0000940001007387 */ /* 0x0003e40000100800 */
.L_x_506:
[----:B-12---:R-:W2:Y:S01]  /*12a0*/  LDL.LU R0, [R1+0x5c] ;  /* 0x00005c0001007983 */ /* 0x006ea20000300800 */
[----:B------:R-:W2:Y:S01]  /*12b0*/  LDC.64 R2, c[0x0][0xc88] ;  /* 0x00032200ff027b82 */ /* 0x000ea20000000a00 */
[----:B------:R-:W-:Y:S05]  /*12c0*/  YIELD ;  /* 0x0000000000007946 */ /* 0x000fea0003800000 */
[----:B------:R-:W-:Y:S01]  /*12d0*/  ULDC.64 UR4, c[0x0][0xa28] ;  /* 0x00028a0000047ab9 */ /* 0x000fe20000000a00 */
[----:B------:R-:W-:Y:S01]  /*12e0*/  ULDC.64 UR8, c[0x0][0xa18] ;  /* 0x0002860000087ab9 */ /* 0x000fe20000000a00 */
[----:B------:R-:W-:Y:S01]  /*12f0*/  ISETP.NE.U32.AND P1, PT, RZ, UR4, PT ;  /* 0x00000004ff007c0c */ /* 0x000fe2000bf25070 */
[----:B------:R-:W-:Y:S01]  /*1300*/  ULDC.64 UR6, c[0x0][0xa08] ;  /* 0x0002820000067ab9 */ /* 0x000fe20000000a00 */
[----:B--2---:R-:W-:-:S05]  /*1310*/  IMAD.WIDE R2, R0, 0x4, R2 ;  /* 0x0000000400027825 */ /* 0x004fca00078e0202 */
[----:B------:R0:W2:Y:S01]  /*1320*/  LDG.E R0, desc[UR60][R2.64] ;  /* 0x0000003c02007981 */ /* 0x0000a2000c1e1900 */
[----:B------:R-:W-:Y:S01]  /*1330*/  ISETP.NE.AND.EX P1, PT, RZ, UR5, PT, P1 ;  /* 0x00000005ff007c0c */ /* 0x000fe2000bf25310 */
[----:B------:R-:W-:Y:S01]  /*1340*/  IMAD.MOV.U32 R29, RZ, RZ, RZ ;  /* 0x000000ffff1d7224 */ /* 0x000fe200078e00ff */
[----:B------:R-:W-:-:S04]  /*1350*/  ISETP.NE.U32.AND P0, PT, RZ, UR6, PT ;  /* 0x00000006ff007c0c */ /* 0x000fc8000bf05070 */
[----:B------:R-:W-:Y:S01]  /*1360*/  ISETP.NE.AND.EX P0, PT, RZ, UR7, PT, P0 ;  /* 0x00000007ff007c0c */ /* 0x000fe2000bf05300 */
[----:B0-----:R-:W-:Y:S01]  /*1370*/  IMAD.MOV.U32 R3, RZ, RZ, RZ ;  /* 0x000000ffff037224 */ /* 0x001fe200078e00ff */
[----:B--2---:R-:W-:Y:S01]  /*1380*/  SHF.R.S32.HI R6, RZ, 0x1f, R0 ;  /* 0x0000001fff067819 */ /* 0x004fe20000011400 */
[----:B------:R-:W-:-:S04]  /*1390*/  IMAD.SHL.U32 R31, R0, 0x4, RZ ;  /* 0x00000004001f7824 */ /* 0x000fc800078e00ff */
[C---:B---3--:R-:W-:Y:S01]  /*13a0*/  @P1 LEA R4, P2, R0.reuse, UR4, 0x2 ;  /* 0x0000000400041c11 */ /* 0x048fe2000f8410ff */
[----:B------:R-:W-:Y:S01]  /*13b0*/  STL [R1+0x78], R0 ;  /* 0x0000780001007387 */ /* 0x000fe20000100800 */
[C-C-:B------:R-:W-:Y:S02]  /*13c0*/  SHF.L.U64.HI R30, R0.reuse, 0x2, R6.reuse ;  /* 0x00000002001e7819 */ /* 0x140fe40000010206 */
[----:B------:R-:W-:Y:S01]  /*13d0*/  @P1 LEA.HI.X R5, R0, UR5, R6, 0x2, P2 ;  /* 0x0000000500051c11 */ /* 0x000fe200090f1406 */
[----:B------:R0:W-:Y:S01]  /*13e0*/  STL [R1+0x8c], R6 ;  /* 0x00008c0601007387 */ /* 0x0001e20000100800 */
[----:B------:R-:W-:Y:S01]  /*13f0*/  ISETP.NE.U32.AND P2, PT, RZ, UR8, PT ;  /* 0x00000008ff007c0c */ /* 0x000fe2000bf45070 */
[----:B------:R-:W-:Y:S01]  /*1400*/  ULDC UR4, c[0x0][0x288] ;  /* 0x0000a20000047ab9 */ /* 0x000fe20000000800 */
[C---:B------:R-:W-:Y:S01]  /*1410*/  IADD3 R8, P3, R31.reuse, UR6, RZ ;  /* 0x000000061f087c10 */ /* 0x040fe2000ff7e0ff */
[----:B------:R1:W5:Y:S01]  /*1420*/  @P1 LDG.E R3, desc[UR60][R4.64] ;  /* 0x0000003c04031981 */ /* 0x000362000c1e1900 */
[----:B------:R-:W-:Y:S01]  /*1430*/  ISETP.NE.AND.EX P2, PT, RZ, UR9, PT, P2 ;  /* 0x00000009ff007c0c */ /* 0x000fe2000bf45320 */
[----:B------:R-:W-:Y:S01]  /*1440*/  IMAD.U32 R134, RZ, RZ, UR4 ;  /* 0x00000004ff867e24 */ /* 0x000fe2000f8e00ff */
[C---:B------:R-:W-:Y:S01]  /*1450*/  IADD3.X R9, R30.reuse, UR7, RZ, P3, !PT ;  /* 0x000000071e097c10 */ /* 0x040fe20009ffe4ff */
[----:B------:R-:W-:Y:S01]  /*1460*/  ULDC.64 UR4, c[0x0][0x418] ;  /* 0x0001060000047ab9 */ /* 0x000fe20000000a00 */
[----:B------:R1:W-:Y:S04]  /*1470*/  STL [R1+0x84], R31 ;  /* 0x0000841f01007387 */ /* 0x0003e80000100800 */
[----:B------:R1:W5:Y:S05]  /*1480*/  @P0 LDG.E R29, desc[UR60][R8.64] ;  /* 0x0000003c081d0981 */ /* 0x00036a000c1e1900 */
[----:B0-----:R-:W-:Y:S01]  /*1490*/  @P2 IADD3 R6, P1, R31, UR8, RZ ;  /* 0x000000081f062c10 */ /* 0x001fe2000ff3e0ff */
[----:B------:R-:W-:Y:S01]  /*14a0*/  UISETP.NE.U32.AND UP0, UPT, UR4, URZ, UPT ;  /* 0x0000003f0400728c */ /* 0x000fe2000bf05070 */
[----:B------:R1:W-:Y:S02]  /*14b0*/  STL [R1+0x88], R30 ;  /* 0x0000881e01007387 */ /* 0x0003e40000100800 */
[----:B------:R-:W-:Y:S01]  /*14c0*/  @P2 IADD3.X R7, R30, UR9, RZ, P1, !PT ;  /* 0x000000091e072c10 */ /* 0x000fe20008ffe4ff */
[----:B------:R-:W-:-:S04]  /*14d0*/  ULDC UR4, c[0x0][0x424] ;  /* 0x0001090000047ab9 */ /* 0x000fc80000000800 */
[----:B------:R1:W5:Y:S01]  /*14e0*/  @P2 LDG.E R134, desc[UR60][R6.64] ;  /* 0x0000003c06862981 */ /* 0x000362000c1e1900 */
[----:B------:R-:W-:-:S03]  /*14f0*/  UISETP.NE.AND.EX UP0, UPT, UR5, URZ, UPT, UP0 ;  /* 0x0000003f0500728c */ /* 0x000fc6000bf05300 */
[----:B------:R-:W-:Y:S01]  /*1500*/  ULDC UR5, c[0x0][0x2f0] ;  /* 0x0000bc0000057ab9 */ /* 0x000fe20000000800 */
[----:B------:R-:W-:-:S04]  /*1510*/  USEL UR4, UR4, 0x1, UP0 ;  /* 0x0000000104047887 */ /* 0x000fc80008000000 */
[----:B------:R-:W-:-:S03]  /*1520*/  UIMAD UR4, UR4, UR5, URZ ;  /* 0x00000005040472a4 */ /* 0x000fc6000f8e023f */
[----:B------:R-:W-:Y:S02]  /*1530*/  ULDC UR5, c[0x0][0x348] ;  /* 0x0000d20000057ab9 */ /* 0x000fe40000000800 */
[----:B------:R-:W-:Y:S01]  /*1540*/  MOV R2, UR5 ;  /* 0x0000000500027c02 */ /* 0x000fe20008000f00 */
[----:B------:R-:W-:Y:S02]  /*1550*/  IMAD.U32 R26, RZ, RZ, UR4 ;  /* 0x00000004ff1a7e24 */ /* 0x000fe4000f8e00ff */
[----:B------:R-:W-:Y:S01]  /*1560*/  IMAD.MOV.U32 R27, RZ, RZ, R0 ;  /* 0x000000ffff1b7224 */ /* 0x000fe200078e0000 */
[----:B-1--4-:R-:W-:Y:S06]  /*1570*/  @P2 BRA `(.L_x_336) ;  /* 0x0000000000242947 */ /* 0x012fec0003800000 */
[----:B------:R-:W-:Y:S02]  /*1580*/  ULDC.64 UR4, c[0x0][0xa00] ;  /* 0x0002800000047ab9 */ /* 0x000fe40000000a00 */
[----:B------:R-:W-:-:S04]  /*1590*/  ISETP.NE.U32.AND P1, PT, RZ, UR4, PT ;  /* 0x00000004ff007c0c */ /* 0x000fc8000bf25070 */
[----:B------:R-:W-:-:S13]  /*15a0*/  ISETP.NE.AND.EX P1, PT, RZ, UR5, PT, P1 ;  /* 0x00000005ff007c0c */ /* 0x000fda000bf25310 */
[----:B------:R-:W-:Y:S05]  /*15b0*/  @!P1 BRA `(.L_x_336) ;  /* 0x0000000000149947 */ /* 0x000fea0003800000 */
[----:B------:R-:W0:Y:S02]  /*15c0*/  LDC.64 R4, c[0x0][0xa00] ;  /* 0x00028000ff047b82 */ /* 0x000e240000000a00 */
[----:B0-----:R-:W-:-:S05]  /*15d0*/  IMAD.WIDE R4, R27, 0x4, R4 ;  /* 0x000000041b047825 */ /* 0x001fca00078e0204 */
[----:B-----5:R-:W2:Y:S04]  /*15e0*/  LDG.E R134, desc[UR60][R4.64] ;  /* 0x0000003c04867981 */ /* 0x020ea8000c1e1900 */
[----:B------:R-:W2:Y:S02]  /*15f0*/  LDG.E R7, desc[UR60][R4.64+0x4] ;  /* 0x0000043c04077981 */ /* 0x000ea4000c1e1900 */
[----:B--2---:R-:W-:-:S07]  /*1600*/  IMAD.IADD R134, R7, 0x1, -R134 ;  /* 0x0000000107867824 */ /* 0x004fce00078e0a86 */
.L_x_336:
[----:B------:R-:W2:Y:S01]  /*1610*/  LDL R28, [R1+0x58] ;  /* 0x00005800011c7983 */ /* 0x000ea20000100800 */
[----:B------:R-:W-:Y:S02]  /*1620*/  ULDC.64 UR4, c[0x0][0xa20] ;  /* 0x0002880000047ab9 */ /* 0x000fe40000000a00 */
[----:B------:R-:W-:Y:S01]  /*1630*/  ISETP.NE.U32.AND P1, PT, RZ, UR4, PT ;  /* 0x00000004ff007c0c */ /* 0x000fe2000bf25070 */
[----:B------:R-:W3:Y:S03]  /*1640*/  LDL R0, [R1+0x54] ;  /* 0x0000540001007983 */ /* 0x000ee60000100800 */
[----:B------:R-:W-:Y:S01]  /*1650*/  ISETP.NE.AND.EX P1, PT, RZ, UR5, PT, P1 ;  /* 0x00000005ff007c0c */ /* 0x000fe2000bf25310 */
[----:B--2---:R0:W-:Y:S04]  /*1660*/  STL [R1+0x80], R28 ;  /* 0x0000801c01007387 */ /* 0x0041e80000100800 */
[----:B---3--:R0:W-:Y:S08]  /*1670*/  STL [R1+0x90], R0 ;  /* 0x0000900001007387 */ /* 0x0081f00000100800 */
[----:B------:R-:W-:Y:S05]  /*1680*/  @!P1 BRA `(.L_x_337) ;  /* 0x0000000000109947 */ /* 0x000fea0003800000 */
[----:B------:R-:W-:-:S04]  /*1690*/  IADD3 R4, P0, R31, UR4, RZ ;  /* 0x000000041f047c10 */ /* 0x000fc8000ff1e0ff */
[----:B------:R-:W-:-:S05]  /*16a0*/  IADD3.X R5, R30, UR5, RZ, P0, !PT ;  /* 0x000000051e057c10 */ /* 0x000fca00087fe4ff */
[----:B------:R1:W5:Y:S01]  /*16b0*/  LDG.E R26, desc[UR60][R4.64] ;  /* 0x0000003c041a7981 */ /* 0x000362000c1e1900 */
[----:B------:R-:W-:Y:S05]  /*16c0*/  BRA `(.L_x_338) ;  /* 0x0000000000107947 */ /* 0x000fea0003800000 */
.L_x_337:
[----:B------:R-:W-:Y:S05]  /*16d0*/  @!P0 BRA `(.L_x_338) ;  /* 0x00000000000c8947 */ /* 0x000fea0003800000 */
[----:B------:R-:W2:Y:S04]  /*16e0*/  LDG.E R5, desc[UR60][R8.64] ;  /* 0x0000003c08057981 */ /* 0x000ea8000c1e1900 */
[----:B------:R-:W2:Y:S02]  /*16f0*/  LDG.E R26, desc[UR60][R8.64+0x4] ;  /* 0x0000043c081a7981 */ /* 0x000ea4000c1e1900 */
[----:B--2---:R-:W-:-:S07]  /*1700*/  IMAD.IADD R26, R26, 0x1, -R5 ;  /* 0x000000011a1a7824 */ /* 0x004fce00078e0a05 */
.L_x_338:
[----:B------:R-:W-:Y:S02]  /*1710*/  ULDC.64 UR4, c[0x0][0xa10] ;  /* 0x0002840000047ab9 */ /* 0x000fe40000000a00 */
[----:B------:R-:W-:-:S04]  /*1720*/  ISETP.NE.U32.AND P0, PT, RZ, UR4, PT ;  /* 0x00000004ff007c0c */ /* 0x000fc8000bf05070 */
[----:B------:R-:W-:Y:S01]  /*1730*/  ISETP.NE.AND.EX P0, PT, RZ, UR5, PT, P0 ;  /* 0x00000005ff007c0c */ /* 0x000fe2000bf05300 */
[----:B------:R-:W-:-:S12]  /*1740*/  ULDC.64 UR4, c[0x0][0xa30] ;  /* 0x00028c0000047ab9 */ /* 0x000fd80000000a00 */
[----:B-1----:R-:W1:Y:S02]  /*1750*/  @P0 LDC.64 R4, c[0x0][0xa10] ;  /* 0x00028400ff040b82 */ /* 0x002e640000000a00 */
[----:B-1----:R-:W-:-:S05]  /*1760*/  @P0 IMAD.WIDE R4, R27, 0x4, R4 ;  /* 0x000000041b040825 */ /* 0x002fca00078e0204 */
[----:B0-----:R-:W2:Y:S04]  /*1770*/  @P0 LDG.E R0, desc[UR60][R4.64] ;  /* 0x0000003c04000981 */ /* 0x001ea8000c1e1900 */
[----:B------:R0:W2:Y:S01]  /*1780*/  @P0 LDG.E R9, desc[UR60][R4.64+0x4] ;  /* 0x0000043c04090981 */ /* 0x0000a2000c1e1900 */
[----:B-----5:R-:W-:Y:S01]  /*1790*/  IADD3 R3, -R3, R26, RZ ;  /* 0x0000001a03037210 */ /* 0x020fe20007ffe1ff */
[----:B------:R-:W-:Y:S01]  /*17a0*/  IMAD.MOV.U32 R121, RZ, RZ, R26 ;  /* 0x000000ffff797224 */ /* 0x000fe200078e001a */
[----:B------:R-:W-:-:S04]  /*17b0*/  ISETP.NE.U32.AND P1, PT, RZ, UR4, PT ;  /* 0x00000004ff007c0c */ /* 0x000fc8000bf25070 */
[----:B------:R-:W-:Y:S01]  /*17c0*/  ISETP.NE.AND.EX P1, PT, RZ, UR5, PT, P1 ;  /* 0x00000005ff007c0c */ /* 0x000fe2000bf25310 */
[----:B0-----:R-:W-:-:S12]  /*17d0*/  IMAD.MOV.U32 R4, RZ, RZ, RZ ;  /* 0x000000ffff047224 */ /* 0x001fd800078e00ff */
[----:B------:R-:W-:-:S04]  /*17e0*/  @P1 IADD3 R6, P2, R31, UR4, RZ ;  /* 0x000000041f061c10 */ /* 0x000fc8000ff5e0ff */
[----:B------:R-:W-:-:S05]  /*17f0*/  @P1 IADD3.X R7, R30, UR5, RZ, P2, !PT ;  /* 0x000000051e071c10 */ /* 0x000fca00097fe4ff */
[----:B------:R0:W5:Y:S01]  /*1800*/  @P1 LDG.E R121, desc[UR60][R6.64] ;  /* 0x0000003c06791981 */ /* 0x000162000c1e1900 */
[----:B--2---:R-:W-:Y:S02]  /*1810*/  @P0 IMAD.IADD R2, R9, 0x1, -R0 ;  /* 0x0000000109020824 */ /* 0x004fe400078e0a00 */
[----:B------:R-:W-:Y:S02]  /*1820*/  IMAD.MOV R0, RZ, RZ, -R3 ;  /* 0x000000ffff007224 */ /* 0x000fe400078e0a03 */
[----:B------:R-:W-:-:S03]  /*1830*/  IMAD.IADD R138, R3, 0x1, R2 ;  /* 0x00000001038a7824 */ /* 0x000fc600078e0202 */
[----:B------:R-:W-:Y:S01]  /*1840*/  VIMNMX R0, RZ, R0, !PT ;  /* 0x00000000ff007248 */ /* 0x000fe20007fe0100 */
[----:B------:R-:W-:-:S03]  /*1850*/  VIADD R5, R138, 0xdf ;  /* 0x000000df8a057836 */ /* 0x000fc60000000000 */
[----:B------:R-:W-:Y:S01]  /*1860*/  SHF.R.U32.HI R24, RZ, 0x5, R0 ;  /* 0x00000005ff187819 */ /* 0x000fe20000011600 */
[----:B------:R-:W-:-:S04]  /*1870*/  IMAD.HI R4, R5, -0x6db6db6d, R4 ;  /* 0x9249249305047827 */ /* 0x000fc800078e0204 */
[----:B------:R-:W-:Y:S01]  /*1880*/  IMAD.WIDE.U32 R24, R24, 0x24924925, RZ ;  /* 0x2492492518187825 */ /* 0x000fe200078e00ff */
[----:B------:R-:W-:-:S03]  /*1890*/  SHF.R.U32.HI R233, RZ, 0x1f, R4 ;  /* 0x0000001fffe97819 */ /* 0x000fc60000011604 */
[----:B------:R-:W-:Y:S01]  /*18a0*/  IMAD.MOV.U32 R24, RZ, RZ, R25 ;  /* 0x000000ffff187224 */ /* 0x000fe200078e0019 */
[----:B------:R-:W-:-:S03]  /*18b0*/  LEA.HI.SX32 R233, R4, R233, 0x19 ;  /* 0x000000e904e97211 */ /* 0x000fc600078fcaff */
[----:B------:R-:W-:Y:S02]  /*18c0*/  IMAD.MOV.U32 R25, RZ, RZ, R24 ;  /* 0x000000ffff197224 */ /* 0x000fe400078e0018 */
[----:B------:R-:W-:-:S05]  /*18d0*/  IMAD R3, R233, 0xe0, -R3 ;  /* 0x000000e0e9037824 */ /* 0x000fca00078e0a03 */
[----:B------:R-:W-:-:S04]  /*18e0*/  VIMNMX R3, R3, R2, PT ;  /* 0x0000000203037248 */ /* 0x000fc80003fe0100 */
[----:B------:R-:W-:-:S13]  /*18f0*/  ISETP.GT.AND P0, PT, R3, R0, PT ;  /* 0x000000000300720c */ /* 0x000fda0003f04270 */
[----:B------:R-:W-:Y:S01]  /*1900*/  @P0 IADD3 R5, R3, 0xdf, RZ ;  /* 0x000000df03050810 */ /* 0x000fe20007ffe0ff */
[----:B------:R-:W-:-:S04]  /*1910*/  @P0 IMAD.MOV.U32 R4, RZ, RZ, RZ ;  /* 0x000000ffff040224 */ /* 0x000fc800078e00ff */
[----:B------:R-:W-:-:S05]  /*1920*/  @P0 IMAD.HI R4, R5, -0x6db6db6d, R4 ;  /* 0x9249249305040827 */ /* 0x000fca00078e0204 */
[----:B------:R-:W-:-:S04]  /*1930*/  @P0 SHF.R.U32.HI R3, RZ, 0x1f, R4 ;  /* 0x0000001fff030819 */ /* 0x000fc80000011604 */
[----:B------:R-:W-:Y:S02]  /*1940*/  @P0 LEA.HI.SX32 R25, R4, R3, 0x19 ;  /* 0x0000000304190211 */ /* 0x000fe400078fcaff */
[----:B------:R-:W-:Y:S02]  /*1950*/  PLOP3.LUT P0, PT, PT, PT, PT, 0x80, 0x0 ;  /* 0x000000000000781c */ /* 0x000fe40003f0f070 */
[----:B------:R-:W-:-:S13]  /*1960*/  ISETP.GT.AND P1, PT, R25, R24, PT ;  /* 0x000000181900720c */ /* 0x000fda0003f24270 */
[----:B0-----:R-:W-:Y:S05]  /*1970*/  @!P1 BRA `(.L_x_339) ;  /* 0x000000a800e49947 */ /* 0x001fea0003800000 */
[----:B------:R-:W-:Y:S01]  /*1980*/  VIADD R0, R16, 0x20400 ;  /* 0x0002040010007836 */ /* 0x000fe20000000000 */
[----:B------:R-:W-:Y:S04]  /*1990*/  BSSY B6, `(.L_x_340) ;  /* 0x0000013000067945 */ /* 0x000fe80003800000 */
[----:B------:R-:W-:-:S13]  /*19a0*/  LOP3.LUT P0, RZ, R0, 0x3ff, RZ, 0xc0, !PT ;  /* 0x000003ff00ff7812 */ /* 0x000fda000780c0ff */
[----:B------:R-:W-:Y:S05]  /*19b0*/  @!P0 BRA `(.L_x_341) ;  /* 0x0000000000408947 */ /* 0x000fea0003800000 */
[----:B------:R-:W-:Y:S01]  /*19c0*/  MOV R0, 0x0 ;  /* 0x0000000000007802 */ /* 0x000fe20000000f00 */
[----:B------:R-:W-:Y:S01]  /*19d0*/  ULDC.64 UR4, c[0x4][0x98] ;  /* 0x0100260000047ab9 */ /* 0x000fe20000000a00 */
[----:B------:R-:W-:Y:S01]  /*19e0*/  ULDC.64 UR6, c[0x4][0x20] ;  /* 0x0100080000067ab9 */ /* 0x000fe20000000a00 */
[----:B------:R-:W-:Y:S01]  /*19f0*/  IMAD.U32 R4, RZ, RZ, UR4 ;  /* 0x00000004ff047e24 */ /* 0x000fe2000f8e00ff */
[----:B------:R0:W1:Y:S01]  /*1a00*/  LDC.64 R14, c[0x4][R0] ;  /* 0x01000000000e7b82 */ /* 0x0000620000000a00 */
[----:B------:R-:W-:Y:S01]  /*1a10*/  MOV R5, UR5 ;  /* 0x0000000500057c02 */ /* 0x000fe20008000f00 */
[----:B------:R-:W-:Y:S01]  /*1a20*/  ULDC.64 UR4, c[0x4][0xa0] ;  /* 0x0100280000047ab9 */ /* 0x000fe20000000a00 */
[----:B------:R-:W-:Y:S01]  /*1a30*/  IMAD.U32 R10, RZ, RZ, UR6 ;  /* 0x00000006ff0a7e24 */ /* 0x000fe2000f8e00ff */
[----:B------:R-:W-:Y:S01]  /*1a40*/  MOV R12, 0x1 ;  /* 0x00000001000c7802 */ /* 0x000fe20000000f00 */
[----:B------:R-:W-:Y:S02]  /*1a50*/  IMAD.U32 R6, RZ, RZ, UR4 ;  /* 0x00000004ff067e24 */ /* 0x000fe4000f8e00ff */
[----:B------:R-:W-:-:S02]  /*1a60*/  IMAD.U32 R7, RZ, RZ, UR5 ;  /* 0x00000005ff077e24 */ /* 0x000fc4000f8e00ff */
[----:B------:R-:W-:Y:S02]  /*1a70*/  IMAD.U32 R11, RZ, RZ, UR7 ;  /* 0x00000007ff0b7e24 */ /* 0x000fe4000f8e00ff */
[----:B------:R-:W-:Y:S02]  /*1a80*/  IMAD.MOV.U32 R8, RZ, RZ, 0x70 ;  /* 0x00000070ff087424 */ /* 0x000fe400078e00ff */
[----:B0-----:R-:W-:-:S07]  /*1a90*/  IMAD.MOV.U32 R13, RZ, RZ, RZ ;  /* 0x000000ffff0d7224 */ /* 0x001fce00078e00ff */
[----:B------:R-:W-:-:S07]  /*1aa0*/  LEPC R20, `(.L_x_341) ;  /* 0x000000001014794e */ /* 0x000fce0000000000 */
[----:B-1---5:R-:W-:Y:S05]  /*1ab0*/  CALL.ABS.NOINC R14 ;  /* 0x000000000e007343 */ /* 0x022fea0003c00000 */
.L_x_341:
[----:B------:R-:W-:Y:S05]  /*1ac0*/  BSYNC B6 ;  /* 0x0000000000067941 */ /* 0x000fea0003800000 */
.L_x_340:
        /* <DEDUP_REMOVED lines=9> */
[----:B------:R-:W-:Y:S01]  /*1b60*/  IMAD.U32 R5, RZ, RZ, UR5 ;  /* 0x00000005ff057e24 */ /* 0x000fe2000f8e00ff */
[----:B------:R-:W-:Y:S01]  /*1b70*/  ULDC.64 UR4, c[0x4][0xa0] ;  /* 0x0100280000047ab9 */ /* 0x000fe20000000a00 */
[----:B------:R-:W-:Y:S01]  /*1b80*/  IMAD.U32 R10, RZ, RZ, UR6 ;  /* 0x00000006ff0a7e24 */ /* 0x000fe2000f8e00ff */
[----:B------:R-:W-:Y:S01]  /*1b90*/  MOV R7, UR5 ;  /* 0x0000000500077c02 */ /* 0x000fe20008000f00 */
[----:B------:R-:W-:Y:S02]  /*1ba0*/  IMAD.U32 R6, RZ, RZ, UR4 ;  /* 0x00000004ff067e24 */ /* 0x000fe4000f8e00ff */
[----:B------:R-:W-:-:S02]  /*1bb0*/  IMAD.U32 R11, RZ, RZ, UR7 ;  /* 0x00000007ff0b7e24 */ /* 0x000fc4000f8e00ff */
[----:B------:R-:W-:Y:S02]  /*1bc0*/  IMAD.MOV.U32 R8, RZ, RZ, 0x70 ;  /* 0x00000070ff087424 */ /* 0x000fe400078e00ff */
[----:B------:R-:W-:Y:S02]  /*1bd0*/  IMAD.MOV.U32 R12, RZ, RZ, 0x1 ;  /* 0x00000001ff0c7424 */ /* 0x000fe400078e00ff */
[----:B0-----:R-:W-:-:S07]  /*1be0*/  IMAD.MOV.U32 R13, RZ, RZ, RZ ;  /* 0x000000ffff0d7224 */ /* 0x001fce00078e00ff */
[----:B------:R-:W-:-:S07]  /*1bf0*/  LEPC R20, `(.L_x_343) ;  /* 0x000000001014794e */ /* 0x000fce0000000000 */
[----:B-1---5:R-:W-:Y:S05]  /*1c00*/  CALL.ABS.NOINC R14 ;  /* 0x000000000e007343 */ /* 0x022fea0003c00000 */
.L_x_343:
[----:B------:R-:W-:Y:S05]  /*1c10*/  BSYNC B6 ;  /* 0x0000000000067941 */ /* 0x000fea0003800000 */
.L_x_342:
[----:B------:R-:W-:Y:S01]  /*1c20*/  ULDC.64 UR4, c[0x0][0x9f8] ;  /* 0x00027e0000047ab9 */ /* 0x000fe20000000a00 */
[----:B------:R-:W2:Y:S01]  /*1c30*/  LDL R56, [R1+0x68] ;  /* 0x0000680001387983 */ /* 0x000ea20000100800 */
[----:B------:R-:W-:Y:S01]  /*1c40*/  ISETP.NE.U32.AND P0, PT, RZ, UR4, PT ;  /* 0x00000004ff007c0c */ /* 0x000fe2000bf05070 */
[----:B------:R-:W0:Y:S01]  /*1c50*/  LDC.64 R44, c[0x0][0x300] ;  /* 0x0000c000ff2c7b82 */ /* 0x000e220000000a00 */
[----:B------:R-:W-:Y:S01]  /*1c60*/  IADD3 R103, R29, R26, RZ ;  /* 0x0000001a1d677210 */ /* 0x000fe20007ffe0ff */
[----:B------:R-:W3:Y:S01]  /*1c70*/  LDL R54, [R1+0x70] ;  /* 0x0000700001367983 */ /* 0x000ee20000100800 */
[----:B------:R-:W-:Y:S01]  /*1c80*/  ISETP.NE.AND.EX P0, PT, RZ, UR5, PT, P0 ;  /* 0x00000005ff007c0c */ /* 0x000fe2000bf05300 */
[----:B------:R-:W-:Y:S02]  /*1c90*/  ULDC.64 UR6, c[0x0][0xa08] ;  /* 0x0002820000067ab9 */ /* 0x000fe40000000a00 */
[----:B------:R-:W4:Y:S01]  /*1ca0*/  LDL R52, [R1+0x6c] ;  /* 0x00006c0001347983 */ /* 0x000f220000100800 */
[----:B------:R-:W-:Y:S01]  /*1cb0*/  SHF.R.S32.HI R8, RZ, 0x1f, R28 ;  /* 0x0000001fff087819 */ /* 0x000fe2000001141c */
[----:B------:R-:W1:Y:S08]  /*1cc0*/  LDC.64 R38, c[0x0][0x3f8] ;  /* 0x0000fe00ff267b82 */ /* 0x000e700000000a00 */
[----:B------:R-:W-:-:S04]  /*1cd0*/  @P0 IADD3 R4, P1, R31, UR4, RZ ;  /* 0x000000041f040c10 */ /* 0x000fc8000ff3e0ff */
[----:B------:R-:W-:Y:S01]  /*1ce0*/  @P0 IADD3.X R5, R30, UR5, RZ, P1, !PT ;  /* 0x000000051e050c10 */ /* 0x000fe20008ffe4ff */
[----:B------:R-:W1:Y:S01]  /*1cf0*/  S2R R20, SR_TID.X ;  /* 0x0000000000147919 */ /* 0x000e620000002100 */
[----:B------:R-:W-:Y:S01]  /*1d00*/  SHF.R.S32.HI R33, RZ, 0x1f, R103 ;  /* 0x0000001fff217819 */ /* 0x000fe20000011467 */
[----:B------:R-:W-:Y:S02]  /*1d10*/  ULDC.64 UR4, c[0x0][0x308] ;  /* 0x0000c20000047ab9 */ /* 0x000fe40000000a00 */
[----:B------:R1:W2:Y:S01]  /*1d20*/  @P0 LDG.E R27, desc[UR60][R4.64] ;  /* 0x0000003c041b0981 */ /* 0x0002a2000c1e1900 */
[-C--:B0-----:R-:W-:Y:S01]  /*1d30*/  IMAD.WIDE.U32 R6, R103, R44.reuse, RZ ;  /* 0x0000002c67067225 */ /* 0x081fe200078e00ff */
[----:B------:R-:W-:Y:S02]  /*1d40*/  ISETP.NE.U32.AND P0, PT, RZ, UR6, PT ;  /* 0x00000006ff007c0c */ /* 0x000fe4000bf05070 */
[----:B------:R-:W-:Y:S01]  /*1d50*/  SHF.L.U64.HI R107, R44, 0x6, R45 ;  /* 0x000000062c6b7819 */ /* 0x000fe2000001022d */
[----:B------:R-:W-:Y:S01]  /*1d60*/  IMAD R0, R33, R44, RZ ;  /* 0x0000002c21007224 */ /* 0x000fe200078e02ff */
[----:B------:R-:W-:Y:S01]  /*1d70*/  ISETP.NE.AND.EX P0, PT, RZ, UR7, PT, P0 ;  /* 0x00000007ff007c0c */ /* 0x000fe2000bf05300 */
[C---:B------:R-:W-:Y:S01]  /*1d80*/  VIADD R15, R228.reuse, 0x80 ;  /* 0x00000080e40f7836 */ /* 0x040fe20000000000 */
[----:B------:R-:W-:Y:S01]  /*1d90*/  IADD3 R13, R228, 0xc0, RZ ;  /* 0x000000c0e40d7810 */ /* 0x000fe20007ffe0ff */
[----:B------:R-:W-:Y:S01]  /*1da0*/  IMAD R3, R103, R45, R0 ;  /* 0x0000002d67037224 */ /* 0x000fe200078e0200 */
[----:B-1----:R-:W-:Y:S01]  /*1db0*/  SHF.L.U64.HI R12, R38, 0x6, R39 ;  /* 0x00000006260c7819 */ /* 0x002fe20000010227 */
[----:B------:R-:W-:Y:S01]  /*1dc0*/  IMAD R0, R8, UR4, RZ ;  /* 0x0000000408007c24 */ /* 0x000fe2000f8e02ff */
[----:B------:R-:W-:Y:S01]  /*1dd0*/  SHF.R.S32.HI R123, RZ, 0x1f, R15 ;  /* 0x0000001fff7b7819 */ /* 0x000fe2000001140f */
[----:B------:R-:W-:Y:S01]  /*1de0*/  IMAD.IADD R7, R7, 0x1, R3 ;  /* 0x0000000107077824 */ /* 0x000fe200078e0203 */
[----:B------:R-:W-:Y:S01]  /*1df0*/  SHF.R.S32.HI R122, RZ, 0x1f, R13 ;  /* 0x0000001fff7a7819 */ /* 0x000fe2000001140d */
[----:B------:R-:W-:-:S02]  /*1e00*/  IMAD R3, R28, UR5, R0 ;  /* 0x000000051c037c24 */ /* 0x000fc4000f8e0200 */
[----:B------:R-:W-:Y:S01]  /*1e10*/  IMAD.WIDE.U32 R4, R28, UR4, R6 ;  /* 0x000000041c047c25 */ /* 0x000fe2000f8e0006 */
[----:B------:R-:W-:-:S03]  /*1e20*/  ULDC.64 UR4, c[0x0][0x310] ;  /* 0x0000c40000047ab9 */ /* 0x000fc60000000a00 */
[----:B------:R-:W-:Y:S02]  /*1e30*/  IMAD.IADD R5, R5, 0x1, R3 ;  /* 0x0000000105057824 */ /* 0x000fe400078e0203 */
[----:B------:R-:W-:Y:S02]  /*1e40*/  VIADD R26, R228, 0x80 ;  /* 0x00000080e41a7836 */ /* 0x000fe40000000000 */
[----:B------:R-:W-:Y:S02]  /*1e50*/  IMAD.SHL.U32 R106, R44, 0x40, RZ ;  /* 0x000000402c6a7824 */ /* 0x000fe400078e00ff */
[----:B------:R-:W-:Y:S01]  /*1e60*/  IMAD.SHL.U32 R26, R26, 0x80, RZ ;  /* 0x000000801a1a7824 */ /* 0x000fe200078e00ff */
[----:B------:R-:W-:Y:S01]  /*1e70*/  SHF.R.U32.HI R30, RZ, 0x7, R20 ;  /* 0x00000007ff1e7819 */ /* 0x000fe20000011614 */
[-C--:B------:R-:W-:Y:S01]  /*1e80*/  IMAD.WIDE.U32 R132, R228, R44.reuse, R106 ;  /* 0x0000002ce4847225 */ /* 0x080fe200078e006a */
[----:B------:R-:W0:Y:S02]  /*1e90*/  LDC.64 R20, c[0x0][0x408] ;  /* 0x00010200ff147b82 */ /* 0x000e240000000a00 */
[----:B------:R-:W-:Y:S01]  /*1ea0*/  ISETP.NE.AND P6, PT, R30, 0x1, PT ;  /* 0x000000011e00780c */ /* 0x000fe20003fc5270 */
[----:B------:R-:W-:Y:S01]  /*1eb0*/  IMAD.WIDE.U32 R104, R228, R44, R18 ;  /* 0x0000002ce4687225 */ /* 0x000fe200078e0012 */
[----:B------:R-:W-:-:S03]  /*1ec0*/  LOP3.LUT R26, R26, 0x380, RZ, 0xc0, !PT ;  /* 0x000003801a1a7812 */ /* 0x000fc600078ec0ff */
[----:B------:R-:W-:Y:S01]  /*1ed0*/  VIADD R58, R228, 0xc0 ;  /* 0x000000c0e43a7836 */ /* 0x000fe20000000000 */
[----:B------:R-:W-:Y:S01]  /*1ee0*/  SHF.R.U32.HI R140, RZ, 0x3, R26 ;  /* 0x00000003ff8c7819 */ /* 0x000fe2000001161a */
[----:B------:R-:W-:-:S03]  /*1ef0*/  IMAD.WIDE.U32 R94, R38, 0xe0, RZ ;  /* 0x000000e0265e7825 */ /* 0x000fc600078e00ff */
[----:B------:R-:W-:Y:S01]  /*1f00*/  SHF.L.U32 R58, R58, 0x7, RZ ;  /* 0x000000073a3a7819 */ /* 0x000fe200000006ff */
[----:B------:R-:W-:Y:S02]  /*1f10*/  IMAD R13, R45, 0xe0, RZ ;  /* 0x000000e02d0d7824 */ /* 0x000fe400078e02ff */
[----:B------:R-:W-:Y:S01]  /*1f20*/  IMAD.WIDE.U32 R126, R44, 0xe0, RZ ;  /* 0x000000e02c7e7825 */ /* 0x000fe200078e00ff */
[----:B------:R-:W-:-:S03]  /*1f30*/  LOP3.LUT R58, R58, 0x380, RZ, 0xc0, !PT ;  /* 0x000003803a3a7812 */ /* 0x000fc600078ec0ff */
[----:B------:R-:W-:Y:S01]  /*1f40*/  VIADD R32, R228, 0x40 ;  /* 0x00000040e4207836 */ /* 0x000fe20000000000 */
[----:B------:R-:W-:Y:S01]  /*1f50*/  SHF.R.U32.HI R139, RZ, 0x3, R58 ;  /* 0x00000003ff8b7819 */ /* 0x000fe2000001163a */
[----:B------:R-:W-:Y:S02]  /*1f60*/  VIADD R135, R30, 0x8 ;  /* 0x000000081e877836 */ /* 0x000fe40000000000 */
[----:B0-----:R-:W-:Y:S01]  /*1f70*/  IMAD.WIDE.U32 R10, R228, R20, R18 ;  /* 0x00000014e40a7225 */ /* 0x001fe200078e0012 */
[----:B------:R-:W-:-:S03]  /*1f80*/  SHF.R.S32.HI R124, RZ, 0x1f, R32 ;  /* 0x0000001fff7c7819 */ /* 0x000fc60000011420 */
[----:B------:R-:W-:Y:S01]  /*1f90*/  IMAD.WIDE.U32 R100, R20, 0xe0, RZ ;  /* 0x000000e014647825 */ /* 0x000fe200078e00ff */
[----:B------:R-:W-:-:S03]  /*1fa0*/  MOV R98, R10 ;  /* 0x0000000a00627202 */ /* 0x000fc60000000f00 */
[----:B------:R-:W-:Y:S02]  /*1fb0*/  IMAD.SHL.U32 R10, R38, 0x40, RZ ;  /* 0x00000040260a7824 */ /* 0x000fe400078e00ff */
[----:B------:R-:W-:Y:S01]  /*1fc0*/  IMAD.IADD R40, R127, 0x1, R13 ;  /* 0x000000017f287824 */ /* 0x000fe200078e020d */
[----:B--2---:R-:W-:Y:S02]  /*1fd0*/  SHF.R.S32.HI R0, RZ, 0x1f, R27 ;  /* 0x0000001fff007819 */ /* 0x004fe4000001141b */
[----:B------:R-:W-:Y:S02]  /*1fe0*/  SEL R7, R27, RZ, !P0 ;  /* 0x000000ff1b077207 */ /* 0x000fe40004000000 */
[----:B------:R-:W-:Y:S01]  /*1ff0*/  SEL R6, R0, RZ, !P0 ;  /* 0x000000ff00067207 */ /* 0x000fe20004000000 */
[----:B------:R-:W0:Y:S01]  /*2000*/  LDC R27, c[0x0][0x3f4] ;  /* 0x0000fd00ff1b7b82 */ /* 0x000e220000000800 */
[----:B------:R-:W-:Y:S01]  /*2010*/  IADD3 R102, P0, R228, R103, RZ ;  /* 0x00000067e4667210 */ /* 0x000fe20007f1e0ff */
[----:B------:R-:W-:-:S04]  /*2020*/  IMAD.WIDE.U32 R46, R7, UR4, R4 ;  /* 0x00000004072e7c25 */ /* 0x000fc8000f8e0004 */
[----:B------:R-:W-:-:S04]  /*2030*/  IMAD R0, R6, UR4, RZ ;  /* 0x0000000406007c24 */ /* 0x000fc8000f8e02ff */
[----:B------:R-:W-:Y:S01]  /*2040*/  IMAD R53, R7, UR5, R0 ;  /* 0x0000000507357c24 */ /* 0x000fe2000f8e0200 */
[----:B------:R-:W-:Y:S05]  /*2050*/  @!P6 WARPSYNC.ALL ;  /* 0x000000000000e948 */ /* 0x000fea0003800000 */
[----:B------:R-:W-:Y:S02]  /*2060*/  ULDC.64 UR4, c[0x0][0x330] ;  /* 0x0000cc0000047ab9 */ /* 0x000fe40000000a00 */
[----:B------:R-:W-:Y:S02]  /*2070*/  IMAD R0, R8, UR4, RZ ;  /* 0x0000000408007c24 */ /* 0x000fe4000f8e02ff */
[----:B------:R-:W-:-:S04]  /*2080*/  IMAD.WIDE.U32 R4, R28, UR4, R18 ;  /* 0x000000041c047c25 */ /* 0x000fc8000f8e0012 */
[----:B------:R-:W-:Y:S01]  /*2090*/  IMAD R49, R28, UR5, R0 ;  /* 0x000000051c317c24 */ /* 0x000fe2000f8e0200 */
[----:B------:R-:W-:Y:S01]  /*20a0*/  SHF.R.S32.HI R28, RZ, 0x1f, R228 ;  /* 0x0000001fff1c7819 */ /* 0x000fe200000114e4 */
[----:B------:R-:W-:Y:S01]  /*20b0*/  ULDC.64 UR4, c[0x0][0x338] ;  /* 0x0000ce0000047ab9 */ /* 0x000fe20000000a00 */
[----:B0-----:R-:W-:Y:S01]  /*20c0*/  ISETP.GE.AND P2, PT, R18, R27, PT ;  /* 0x0000001b1200720c */ /* 0x001fe20003f46270 */
[----:B------:R-:W-:Y:S02]  /*20d0*/  IMAD R3, R6, UR4, RZ ;  /* 0x0000000406037c24 */ /* 0x000fe4000f8e02ff */
[C---:B------:R-:W-:Y:S02]  /*20e0*/  IMAD R0, R28.reuse, R38, RZ ;  /* 0x000000261c007224 */ /* 0x040fe400078e02ff */
[----:B------:R-:W-:Y:S02]  /*20f0*/  IMAD R15, R28, R44, RZ ;  /* 0x0000002c1c0f7224 */ /* 0x000fe400078e02ff */
[----:B------:R-:W-:-:S02]  /*2100*/  IMAD R93, R228, R39, R0 ;  /* 0x00000027e45d7224 */ /* 0x000fc400078e0200 */
[C---:B------:R-:W-:Y:S02]  /*2110*/  IMAD R0, R28.reuse, R20, RZ ;  /* 0x000000141c007224 */ /* 0x040fe400078e02ff */
[----:B------:R-:W-:Y:S02]  /*2120*/  IMAD.X R103, R28, 0x1, R33, P0 ;  /* 0x000000011c677824 */ /* 0x000fe400000e0621 */
[----:B------:R-:W0:Y:S01]  /*2130*/  S2R R28, SR_TID.X ;  /* 0x00000000001c7919 */ /* 0x000e220000002100 */
[----:B------:R-:W-:Y:S02]  /*2140*/  IMAD.IADD R49, R5, 0x1, R49 ;  /* 0x0000000105317824 */ /* 0x000fe400078e0231 */
[----:B------:R-:W-:Y:S02]  /*2150*/  IMAD.MOV.U32 R48, RZ, RZ, R4 ;  /* 0x000000ffff307224 */ /* 0x000fe400078e0004 */
[----:B------:R-:W-:Y:S01]  /*2160*/  IMAD R55, R7, UR5, R3 ;  /* 0x0000000507377c24 */ /* 0x000fe2000f8e0203 */
[----:B------:R-:W-:Y:S01]  /*2170*/  SEL R3, R27, RZ, P2 ;  /* 0x000000ff1b037207 */ /* 0x000fe20001000000 */
[----:B------:R-:W-:-:S04]  /*2180*/  IMAD.WIDE.U32 R48, R7, UR4, R48 ;  /* 0x0000000407307c25 */ /* 0x000fc8000f8e0030 */
[C---:B------:R-:W-:Y:S02]  /*2190*/  IMAD R99, R228.reuse, R21, R0 ;  /* 0x00000015e4637224 */ /* 0x040fe400078e0200 */
[----:B------:R-:W-:-:S04]  /*21a0*/  IMAD.WIDE.U32 R8, R228, R38, R18 ;  /* 0x00000026e4087225 */ /* 0x000fc800078e0012 */
[----:B------:R-:W-:Y:S01]  /*21b0*/  IMAD R15, R228, R45, R15 ;  /* 0x0000002de40f7224 */ /* 0x000fe200078e020f */
[----:B------:R-:W-:Y:S01]  /*21c0*/  IADD3 R41, P0, R106, R132, RZ ;  /* 0x000000846a297210 */ /* 0x000fe20007f1e0ff */
[----:B------:R-:W-:Y:S01]  /*21d0*/  IMAD.WIDE.U32 R6, R228, R20, R22 ;  /* 0x00000014e4067225 */ /* 0x000fe200078e0016 */
[----:B------:R-:W-:Y:S01]  /*21e0*/  P2R R0, PR, RZ, 0x4 ;  /* 0x00000004ff007803 */ /* 0x000fe20000000000 */
[----:B------:R-:W-:Y:S01]  /*21f0*/  ULDC UR4, c[0x0][0x2f4] ;  /* 0x0000bd0000047ab9 */ /* 0x000fe20000000800 */
[----:B------:R-:W-:Y:S01]  /*2200*/  SHF.L.U64.HI R45, R44, 0x7, R45 ;  /* 0x000000072c2d7819 */ /* 0x000fe2000001022d */
[----:B------:R-:W-:Y:S02]  /*2210*/  IMAD.IADD R3, R18, 0x1, R3 ;  /* 0x0000000112037824 */ /* 0x000fe400078e0203 */
[----:B------:R-:W-:Y:S01]  /*2220*/  IMAD.IADD R97, R7, 0x1, R99 ;  /* 0x0000000107617824 */ /* 0x000fe200078e0263 */
[----:B-----5:R-:W-:Y:S01]  /*2230*/  SHF.R.S32.HI R7, RZ, 0x1f, R121 ;  /* 0x0000001fff077819 */ /* 0x020fe20000011479 */
[----:B------:R-:W-:Y:S01]  /*2240*/  IMAD.MOV.U32 R92, RZ, RZ, R8 ;  /* 0x000000ffff5c7224 */ /* 0x000fe200078e0008 */
[----:B------:R-:W-:Y:S01]  /*2250*/  SHF.R.S32.HI R8, RZ, 0x1f, R3 ;  /* 0x0000001fff087819 */ /* 0x000fe20000011403 */
[----:B------:R-:W-:-:S02]  /*2260*/  IMAD.MOV.U32 R96, RZ, RZ, R6 ;  /* 0x000000ffff607224 */ /* 0x000fc400078e0006 */
[-C--:B------:R-:W-:Y:S01]  /*2270*/  IMAD R6, R7, R38.reuse, RZ ;  /* 0x0000002607067224 */ /* 0x080fe200078e02ff */
[----:B------:R-:W-:Y:S01]  /*2280*/  LEA.HI R14, R8, R3, RZ, 0x4 ;  /* 0x00000003080e7211 */ /* 0x000fe200078f20ff */
[----:B0-----:R-:W-:Y:S01]  /*2290*/  VIADD R28, R28, 0xffffff80 ;  /* 0xffffff801c1c7836 */ /* 0x001fe20000000000 */
[----:B------:R-:W-:Y:S01]  /*22a0*/  SHF.L.U64.HI R8, R20, 0x6, R21 ;  /* 0x0000000614087819 */ /* 0x000fe20000010215 */
[----:B------:R-:W-:-:S03]  /*22b0*/  IMAD.WIDE.U32 R4, R228, R38, R22 ;  /* 0x00000026e4047225 */ /* 0x000fc600078e0016 */
[----:B------:R-:W-:Y:S01]  /*22c0*/  SHF.R.S32.HI R57, RZ, 0x1f, R28 ;  /* 0x0000001fff397819 */ /* 0x000fe2000001141c */
[----:B------:R-:W-:Y:S02]  /*22d0*/  IMAD.SHL.U32 R3, R229, 0x80, RZ ;  /* 0x00000080e5037824 */ /* 0x000fe400078e00ff */
[----:B------:R-:W-:Y:S01]  /*22e0*/  IMAD R31, R121, R39, R6 ;  /* 0x00000027791f7224 */ /* 0x000fe200078e0206 */
[----:B------:R-:W-:Y:S01]  /*22f0*/  LEA.HI R57, R57, R28, RZ, 0x5 ;  /* 0x0000001c39397211 */ /* 0x000fe200078f28ff */
[----:B------:R-:W-:Y:S01]  /*2300*/  IMAD.IADD R5, R5, 0x1, R93 ;  /* 0x0000000105057824 */ /* 0x000fe200078e025d */
[----:B------:R-:W-:Y:S01]  /*2310*/  LOP3.LUT R3, R3, 0x380, RZ, 0xc0, !PT ;  /* 0x0000038003037812 */ /* 0x000fe200078ec0ff */
[-C--:B------:R-:W-:Y:S01]  /*2320*/  IMAD R6, R7, R20.reuse, RZ ;  /* 0x0000001407067224 */ /* 0x080fe200078e02ff */
[----:B------:R-:W-:Y:S01]  /*2330*/  SHF.L.U64.HI R7, R20, 0x7, R21 ;  /* 0x0000000714077819 */ /* 0x000fe20000010215 */
[----:B------:R-:W-:Y:S02]  /*2340*/  IMAD.IADD R99, R99, 0x1, R11 ;  /* 0x0000000163637824 */ /* 0x000fe400078e020b */
[----:B------:R-:W-:Y:S01]  /*2350*/  IMAD.WIDE.U32 R96, R121, R20, R96 ;  /* 0x0000001479607225 */ /* 0x000fe200078e0060 */
[----:B------:R-:W-:-:S02]  /*2360*/  SHF.R.U32.HI R43, RZ, 0x3, R3 ;  /* 0x00000003ff2b7819 */ /* 0x000fc40000011603 */
[----:B------:R-:W-:Y:S01]  /*2370*/  IADD3 R28, R228, 0x40, RZ ;  /* 0x00000040e41c7810 */ /* 0x000fe20007ffe0ff */
[----:B------:R-:W-:Y:S01]  /*2380*/  IMAD.WIDE.U32 R50, R121, R38, R4 ;  /* 0x0000002679327225 */ /* 0x000fe200078e0004 */
[----:B------:R-:W-:Y:S02]  /*2390*/  IADD3 R42, R15, R133, RZ ;  /* 0x000000850f2a7210 */ /* 0x000fe40007ffe0ff */
[----:B------:R-:W-:Y:S01]  /*23a0*/  IADD3 R93, R93, R9, RZ ;  /* 0x000000095d5d7210 */ /* 0x000fe20007ffe0ff */
[C---:B------:R-:W-:Y:S01]  /*23b0*/  IMAD R29, R121.reuse, R21, R6 ;  /* 0x00000015791d7224 */ /* 0x040fe200078e0206 */
[----:B------:R-:W-:Y:S01]  /*23c0*/  SHF.L.U64.HI R11, R38, 0x7, R39 ;  /* 0x00000007260b7819 */ /* 0x000fe20000010227 */
[C---:B------:R-:W-:Y:S02]  /*23d0*/  IMAD.SHL.U32 R6, R20.reuse, 0x40, RZ ;  /* 0x0000004014067824 */ /* 0x040fe400078e00ff */
[----:B------:R-:W-:Y:S02]  /*23e0*/  IMAD.SHL.U32 R5, R20, 0x80, RZ ;  /* 0x0000008014057824 */ /* 0x000fe400078e00ff */
[----:B------:R-:W-:Y:S01]  /*23f0*/  IMAD.WIDE.U32 R98, R121, R20, R98 ;  /* 0x0000001479627225 */ /* 0x000fe200078e0062 */
[----:B------:R-:W-:-:S03]  /*2400*/  LOP3.LUT R20, R3, 0x30, R18, 0xf8, !PT ;  /* 0x0000003003147812 */ /* 0x000fc600078ef812 */
[----:B------:R-:W-:Y:S01]  /*2410*/  IMAD.SHL.U32 R57, R57, 0x20, RZ ;  /* 0x0000002039397824 */ /* 0x000fe200078e00ff */
[----:B------:R-:W-:Y:S01]  /*2420*/  LOP3.LUT R20, R20, R43, RZ, 0x3c, !PT ;  /* 0x0000002b14147212 */ /* 0x000fe200078e3cff */
[----:B------:R-:W-:Y:S01]  /*2430*/  IMAD.IADD R35, R105, 0x1, R15 ;  /* 0x0000000169237824 */ /* 0x000fe200078e020f */
[----:B------:R-:W-:Y:S01]  /*2440*/  LOP3.LUT R15, R26, 0x70, R14, 0xf8, !PT ;  /* 0x000000701a0f7812 */ /* 0x000fe200078ef80e */
[----:B------:R-:W-:Y:S01]  /*2450*/  VIADD R26, R228, 0x40 ;  /* 0x00000040e41a7836 */ /* 0x000fe20000000000 */
[----:B------:R-:W-:Y:S01]  /*2460*/  LOP3.LUT R57, R57, 0xfffffc00, RZ, 0xc0, !PT ;  /* 0xfffffc0039397812 */ /* 0x000fe200078ec0ff */
[----:B------:R-:W-:Y:S02]  /*2470*/  IMAD.SHL.U32 R28, R28, 0x80, RZ ;  /* 0x000000801c1c7824 */ /* 0x000fe400078e00ff */
[----:B------:R-:W-:Y:S02]  /*2480*/  IMAD.SHL.U32 R26, R26, 0x80, RZ ;  /* 0x000000801a1a7824 */ /* 0x000fe400078e00ff */
[----:B------:R-:W-:Y:S01]  /*2490*/  IMAD.IADD R34, R57, 0x1, R20 ;  /* 0x0000000139227824 */ /* 0x000fe200078e0214 */
[----:B------:R-:W-:Y:S01]  /*24a0*/  LOP3.LUT R20, R3, 0x70, R14, 0xf8, !PT ;  /* 0x0000007003147812 */ /* 0x000fe200078ef80e */
[----:B------:R-:W-:Y:S01]  /*24b0*/  IMAD.SHL.U32 R9, R38, 0x80, RZ ;  /* 0x0000008026097824 */ /* 0x000fe200078e00ff */
[----:B------:R-:W-:Y:S01]  /*24c0*/  LOP3.LUT R28, R28, 0x380, RZ, 0xc0, !PT ;  /* 0x000003801c1c7812 */ /* 0x000fe200078ec0ff */
[----:B------:R-:W-:Y:S01]  /*24d0*/  IMAD.WIDE.U32 R92, R121, R38, R92 ;  /* 0x00000026795c7225 */ /* 0x000fe200078e005c */
[----:B------:R-:W-:-:S03]  /*24e0*/  LOP3.LUT R26, R26, 0x380, RZ, 0xc0, !PT ;  /* 0x000003801a1a7812 */ /* 0x000fc600078ec0ff */
[--C-:B------:R-:W-:Y:S01]  /*24f0*/  IMAD.X R38, R42, 0x1, R107.reuse, P0 ;  /* 0x000000012a267824 */ /* 0x100fe200000e066b */
[----:B------:R-:W-:Y:S01]  /*2500*/  IADD3 R37, P0, R41, R106, RZ ;  /* 0x0000006a29257210 */ /* 0x000fe20007f1e0ff */
[----:B------:R-:W-:Y:S01]  /*2510*/  IMAD R21, R21, 0xe0, RZ ;  /* 0x000000e015157824 */ /* 0x000fe200078e02ff */
[----:B------:R-:W-:Y:S01]  /*2520*/  LOP3.LUT R20, R20, R43, RZ, 0x3c, !PT ;  /* 0x0000002b14147212 */ /* 0x000fe200078e3cff */
[----:B------:R-:W-:Y:S01]  /*2530*/  IMAD.SHL.U32 R120, R27, 0x2, RZ ;  /* 0x000000021b787824 */ /* 0x000fe200078e00ff */
[--C-:B------:R-:W-:Y:S01]  /*2540*/  LOP3.LUT R13, R28, 0x70, R14.reuse, 0xf8, !PT ;  /* 0x000000701c0d7812 */ /* 0x100fe200078ef80e */
[----:B------:R-:W-:Y:S01]  /*2550*/  IMAD.X R33, R38, 0x1, R107, P0 ;  /* 0x0000000126217824 */ /* 0x000fe200000e066b */
[----:B------:R-:W-:Y:S01]  /*2560*/  SHF.R.S32.HI R28, RZ, 0x4, R14 ;  /* 0x00000004ff1c7819 */ /* 0x000fe2000001140e */
[----:B------:R-:W-:Y:S01]  /*2570*/  VIADD R4, R18, 0x40 ;  /* 0x0000004012047836 */ /* 0x000fe20000000000 */
[----:B------:R-:W-:Y:S01]  /*2580*/  LOP3.LUT R27, R14, 0xfffffff0, RZ, 0xc0, !PT ;  /* 0xfffffff00e1b7812 */ /* 0x000fe200078ec0ff */
[----:B------:R-:W-:Y:S01]  /*2590*/  IMAD R39, R39, 0xe0, RZ ;  /* 0x000000e027277824 */ /* 0x000fe200078e02ff */
[----:B------:R-:W-:-:S02]  /*25a0*/  IADD3 R36, R101, R21, RZ ;  /* 0x0000001565247210 */ /* 0x000fc40007ffe0ff */
[----:B------:R-:W-:Y:S02]  /*25b0*/  LOP3.LUT R14, R58, 0x70, R14, 0xf8, !PT ;  /* 0x000000703a0e7812 */ /* 0x000fe400078ef80e */
[----:B------:R-:W-:Y:S02]  /*25c0*/  SHF.R.U32.HI R26, RZ, 0x3, R26 ;  /* 0x00000003ff1a7819 */ /* 0x000fe4000001161a */
[----:B------:R-:W-:Y:S02]  /*25d0*/  IADD3 R21, P0, R46, R104, RZ ;  /* 0x000000682e157210 */ /* 0x000fe40007f1e0ff */
[----:B------:R-:W-:Y:S01]  /*25e0*/  IADD3 R116, R57, R20, RZ ;  /* 0x0000001439747210 */ /* 0x000fe20007ffe0ff */
[----:B------:R-:W-:Y:S01]  /*25f0*/  IMAD.IADD R20, R47, 0x1, R53 ;  /* 0x000000012f147824 */ /* 0x000fe200078e0235 */
[----:B------:R-:W-:Y:S02]  /*2600*/  LOP3.LUT R113, R14, R139, RZ, 0x3c, !PT ;  /* 0x0000008b0e717212 */ /* 0x000fe400078e3cff */
[----:B------:R-:W-:Y:S01]  /*2610*/  LOP3.LUT R115, R13, R26, RZ, 0x3c, !PT ;  /* 0x0000001a0d737212 */ /* 0x000fe200078e3cff */
[----:B------:R-:W-:Y:S01]  /*2620*/  IMAD.X R13, R35, 0x1, R20, P0 ;  /* 0x00000001230d7824 */ /* 0x000fe200000e0614 */
[----:B------:R-:W-:-:S02]  /*2630*/  LOP3.LUT R114, R15, R140, RZ, 0x3c, !PT ;  /* 0x0000008c0f727212 */ /* 0x000fc400078e3cff */
[----:B------:R-:W-:Y:S02]  /*2640*/  IADD3 R14, P2, R21, 0x40, RZ ;  /* 0x00000040150e7810 */ /* 0x000fe40007f5e0ff */
[----:B------:R-:W-:Y:S01]  /*2650*/  IADD3 R15, P3, R46, 0x40, RZ ;  /* 0x000000402e0f7810 */ /* 0x000fe20007f7e0ff */
[----:B------:R-:W-:Y:S01]  /*2660*/  IMAD.IADD R32, R51, 0x1, R31 ;  /* 0x0000000133207824 */ /* 0x000fe200078e021f */
[----:B------:R-:W-:Y:S01]  /*2670*/  SHF.R.S32.HI R26, RZ, 0x1f, R27 ;  /* 0x0000001fff1a7819 */ /* 0x000fe2000001141b */
[----:B------:R-:W-:Y:S01]  /*2680*/  IMAD.IADD R30, R97, 0x1, R29 ;  /* 0x00000001611e7824 */ /* 0x000fe200078e021d */
[----:B------:R-:W-:Y:S01]  /*2690*/  ISETP.GE.AND P0, PT, R18, UR4, PT ;  /* 0x0000000412007c0c */ /* 0x000fe2000bf06270 */
[----:B------:R-:W-:Y:S01]  /*26a0*/  IMAD.IADD R39, R95, 0x1, R39 ;  /* 0x000000015f277824 */ /* 0x000fe200078e0227 */
[----:B------:R-:W-:Y:S01]  /*26b0*/  ISETP.GE.AND P1, PT, R4, UR4, PT ;  /* 0x0000000404007c0c */ /* 0x000fe2000bf26270 */
[----:B------:R-:W-:Y:S01]  /*26c0*/  IMAD.IADD R31, R31, 0x1, R93 ;  /* 0x000000011f1f7824 */ /* 0x000fe200078e025d */
[----:B------:R-:W-:Y:S01]  /*26d0*/  IADD3.X R108, RZ, R20, RZ, P3, !PT ;  /* 0x00000014ff6c7210 */ /* 0x000fe20001ffe4ff */
[----:B------:R-:W-:-:S02]  /*26e0*/  IMAD.IADD R29, R29, 0x1, R99 ;  /* 0x000000011d1d7824 */ /* 0x000fc400078e0263 */
[----:B------:R-:W-:Y:S02]  /*26f0*/  IMAD.IADD R115, R56, 0x1, R115 ;  /* 0x0000000138737824 */ /* 0x000fe400078e0273 */
[----:B---3--:R-:W-:Y:S02]  /*2700*/  IMAD.IADD R114, R54, 0x1, R114 ;  /* 0x0000000136727824 */ /* 0x008fe400078e0272 */
[----:B----4-:R-:W-:Y:S02]  /*2710*/  IMAD.IADD R113, R52, 0x1, R113 ;  /* 0x0000000134717824 */ /* 0x010fe400078e0271 */
[----:B------:R-:W-:Y:S02]  /*2720*/  IMAD.X R109, RZ, RZ, R13, P2 ;  /* 0x000000ffff6d7224 */ /* 0x000fe400010e060d */
[----:B------:R-:W-:Y:S01]  /*2730*/  IMAD.IADD R110, R49, 0x1, R55 ;  /* 0x00000001316e7824 */ /* 0x000fe200078e0237 */
[----:B------:R-:W-:Y:S06]  /*2740*/  @!P6 BAR.SYNC.DEFER_BLOCKING 0x9, 0x100 ;  /* 0x024400000000eb1d */ /* 0x000fec0000010000 */
.L_x_427:
[----:B------:R-:W0:Y:S01]  /*2750*/  LDC R130, c[0x0][0x3f4] ;  /* 0x0000fd00ff827b82 */ /* 0x000e220000000800 */
[----:B------:R-:W-:Y:S01]  /*2760*/  VIADD R25, R25, 0xffffffff ;  /* 0xffffffff19197836 */ /* 0x000fe20000000000 */
[----:B------:R-:W-:Y:S05]  /*2770*/  YIELD ;  /* 0x0000000000007946 */ /* 0x000fea0003800000 */
[----:B------:R-:W-:Y:S01]  /*2780*/  IMAD R117, R17, 0x7000, R34 ;  /* 0x0000700011757824 */ /* 0x000fe200078e0222 */
[----:B------:R-:W-:Y:S01]  /*2790*/  ISETP.GT.AND P3, PT, R25, R24, PT ;  /* 0x000000181900720c */ /* 0x000fe20003f64270 */
[----:B------:R-:W-:Y:S02]  /*27a0*/  BSSY B0, `(.L_x_344) ;  /* 0x000093e000007945 */ /* 0x000fe40003800000 */
[----:B------:R-:W-:Y:S01]  /*27b0*/  IMAD.IADD R118, R16, 0x1, R117 ;  /* 0x0000000110767824 */ /* 0x000fe200078e0275 */
[----:B------:R-:W-:-:S02]  /*27c0*/  P2R R112, PR, RZ, 0x8 ;  /* 0x00000008ff707803 */ /* 0x000fc40000000000 */
[----:B0-----:R-:W-:-:S13]  /*27d0*/  ISETP.GE.AND P2, PT, R130, 0x1, PT ;  /* 0x000000018200780c */ /* 0x001fda0003f46270 */
[----:B------:R-:W-:Y:S05]  /*27e0*/  @!P2 BRA `(.L_x_345) ;  /* 0x0000008c002ca947 */ /* 0x000fea0003800000 */
[----:B------:R-:W-:Y:S01]  /*27f0*/  ULDC.U8 UR4, c[0x0][0x410] ;  /* 0x0001040000047ab9 */ /* 0x000fe20000000000 */
[----:B------:R-:W-:Y:S01]  /*2800*/  SHF.R.S32.HI R53, RZ, 0x1f, R25 ;  /* 0x0000001fff357819 */ /* 0x000fe20000011419 */
[-C--:B------:R-:W-:Y:S01]  /*2810*/  IMAD R52, R40, R25.reuse, RZ ;  /* 0x0000001928347224 */ /* 0x080fe200078e02ff */
[----:B------:R-:W-:Y:S01]  /*2820*/  ISETP.NE.AND P2, PT, RZ, UR4, PT ;  /* 0x00000004ff007c0c */ /* 0x000fe2000bf45270 */
[-C--:B------:R-:W-:Y:S02]  /*2830*/  IMAD R54, R39, R25.reuse, RZ ;  /* 0x0000001927367224 */ /* 0x080fe400078e02ff */
[----:B------:R-:W-:Y:S02]  /*2840*/  IMAD R55, R36, R25, RZ ;  /* 0x0000001924377224 */ /* 0x000fe400078e02ff */
[C---:B------:R-:W-:Y:S02]  /*2850*/  IMAD R131, R53.reuse, R126, R52 ;  /* 0x0000007e35837224 */ /* 0x040fe400078e0234 */
[----:B------:R-:W-:-:S02]  /*2860*/  IMAD R125, R53, R94, R54 ;  /* 0x0000005e357d7224 */ /* 0x000fc400078e0236 */
[----:B------:R-:W-:Y:S02]  /*2870*/  IMAD R111, R53, R100, R55 ;  /* 0x00000064356f7224 */ /* 0x000fe400078e0237 */
[----:B------:R-:W-:Y:S02]  /*2880*/  IMAD R119, R25, -0xe0, R2 ;  /* 0xffffff2019777824 */ /* 0x000fe400078e0202 */
[----:B------:R-:W-:-:S03]  /*2890*/  IMAD.WIDE.U32 R52, R94, R25, RZ ;  /* 0x000000195e347225 */ /* 0x000fc600078e00ff */
[----:B------:R-:W-:Y:S01]  /*28a0*/  VIMNMX R119, R119, 0xe0, PT ;  /* 0x000000e077777848 */ /* 0x000fe20003fe0100 */
[----:B------:R-:W-:Y:S01]  /*28b0*/  IMAD.WIDE.U32 R128, R126, R25, RZ ;  /* 0x000000197e807225 */ /* 0x000fe200078e00ff */
[----:B------:R-:W-:-:S03]  /*28c0*/  IADD3 R125, R53, R125, RZ ;  /* 0x0000007d357d7210 */ /* 0x000fc60007ffe0ff */
[----:B------:R-:W-:-:S04]  /*28d0*/  IMAD.WIDE.U32 R54, R100, R25, RZ ;  /* 0x0000001964367225 */ /* 0x000fc800078e00ff */
[----:B------:R-:W-:Y:S02]  /*28e0*/  IMAD.IADD R131, R129, 0x1, R131 ;  /* 0x0000000181837824 */ /* 0x000fe400078e0283 */
[----:B------:R-:W-:Y:S01]  /*28f0*/  IMAD.IADD R111, R55, 0x1, R111 ;  /* 0x00000001376f7824 */ /* 0x000fe200078e026f */
[----:B------:R-:W-:Y:S06]  /*2900*/  @!P2 BRA `(.L_x_346) ;  /* 0x00000044002ca947 */ /* 0x000fec0003800000 */
[----:B------:R-:W-:Y:S01]  /*2910*/  ISETP.GE.AND P2, PT, R228, R119, PT ;  /* 0x00000077e400720c */ /* 0x000fe20003f46270 */
[----:B------:R-:W-:Y:S01]  /*2920*/  BSSY B1, `(.L_x_347) ;  /* 0x0000017000017945 */ /* 0x000fe20003800000 */
[----:B------:R-:W-:Y:S02]  /*2930*/  CS2R R72, SRZ ;  /* 0x0000000000487805 */ /* 0x000fe4000001ff00 */
[----:B------:R-:W-:Y:S02]  /*2940*/  CS2R R80, SRZ ;  /* 0x0000000000507805 */ /* 0x000fe4000001ff00 */
[----:B------:R-:W-:Y:S02]  /*2950*/  CS2R R84, SRZ ;  /* 0x0000000000547805 */ /* 0x000fe4000001ff00 */
[----:B------:R-:W-:Y:S02]  /*2960*/  CS2R R82, SRZ ;  /* 0x0000000000527805 */ /* 0x000fe4000001ff00 */
[----:B------:R-:W-:-:S03]  /*2970*/  CS2R R86, SRZ ;  /* 0x0000000000567805 */ /* 0x000fc6000001ff00 */
[----:B------:R-:W-:Y:S05]  /*2980*/  @P2 BRA `(.L_x_348) ;  /* 0x0000000000402947 */ /* 0x000fea0003800000 */
[----:B------:R-:W-:Y:S01]  /*2990*/  ULDC.64 UR4, c[0x0][0x3e8] ;  /* 0x0000fa0000047ab9 */ /* 0x000fe20000000a00 */
[----:B------:R-:W-:Y:S02]  /*29a0*/  CS2R R84, SRZ ;  /* 0x0000000000547805 */ /* 0x000fe4000001ff00 */
[----:B------:R-:W-:Y:S02]  /*29b0*/  IADD3 R56, P3, P4, R50, UR4, R52 ;  /* 0x0000000432387c10 */ /* 0x000fe4000fc7e034 */
[----:B------:R-:W-:Y:S02]  /*29c0*/  CS2R R86, SRZ ;  /* 0x0000000000567805 */ /* 0x000fe4000001ff00 */
[----:B------:R-:W-:Y:S01]  /*29d0*/  IADD3.X R57, R32, UR5, R125, P3, P4 ;  /* 0x0000000520397c10 */ /* 0x000fe20009fe847d */
[----:B------:R-:W-:Y:S02]  /*29e0*/  ULDC.64 UR4, c[0x0][0x400] ;  /* 0x0001000000047ab9 */ /* 0x000fe40000000a00 */
[----:B------:R-:W-:-:S04]  /*29f0*/  IADD3 R58, P3, P4, R96, UR4, R54 ;  /* 0x00000004603a7c10 */ /* 0x000fc8000fc7e036 */
[----:B------:R-:W-:Y:S02]  /*2a00*/  IADD3.X R59, R30, UR5, R111, P3, P4 ;  /* 0x000000051e3b7c10 */ /* 0x000fe40009fe846f */
[----:B------:R-:W-:Y:S02]  /*2a10*/  ISETP.GE.AND P3, PT, R22, R130, PT ;  /* 0x000000821600720c */ /* 0x000fe40003f66270 */
[----:B------:R-:W-:Y:S02]  /*2a20*/  CS2R R80, SRZ ;  /* 0x0000000000507805 */ /* 0x000fe4000001ff00 */
[----:B------:R-:W-:-:S09]  /*2a30*/  CS2R R82, SRZ ;  /* 0x0000000000527805 */ /* 0x000fd2000001ff00 */
[----:B------:R0:W5:Y:S04]  /*2a40*/  @!P3 LDG.E.64 R84, desc[UR60][R56.64] ;  /* 0x0000003c3854b981 */ /* 0x000168000c1e1b00 */
[----:B------:R0:W5:Y:S01]  /*2a50*/  @!P3 LDG.E.64 R86, desc[UR60][R58.64] ;  /* 0x0000003c3a56b981 */ /* 0x000162000c1e1b00 */
[----:B------:R-:W-:-:S13]  /*2a60*/  ISETP.GE.AND P3, PT, R230, R130, PT ;  /* 0x00000082e600720c */ /* 0x000fda0003f66270 */
[----:B------:R0:W5:Y:S04]  /*2a70*/  @!P3 LDG.E.64 R80, desc[UR60][R56.64+0x20] ;  /* 0x0000203c3850b981 */ /* 0x000168000c1e1b00 */
[----:B------:R0:W5:Y:S02]  /*2a80*/  @!P3 LDG.E.64 R82, desc[UR60][R58.64+0x20] ;  /* 0x0000203c3a52b981 */ /* 0x000164000c1e1b00 */
.L_x_348:
[----:B------:R-:W-:Y:S05]  /*2a90*/  BSYNC B1 ;  /* 0x0000000000017941 */ /* 0x000fea0003800000 */
.L_x_347:
[----:B0-----:R-:W-:Y:S01]  /*2aa0*/  VIADD R56, R228, 0x40 ;  /* 0x00000040e4387836 */ /* 0x001fe20000000000 */
[----:B------:R-:W-:Y:S01]  /*2ab0*/  BSSY B1, `(.L_x_349) ;  /* 0x0000024000017945 */ /* 0x000fe20003800000 */
[----:B------:R-:W-:Y:S02]  /*2ac0*/  CS2R R76, SRZ ;  /* 0x00000000004c7805 */ /* 0x000fe4000001ff00 */
[----:B------:R-:W-:Y:S02]  /*2ad0*/  CS2R R74, SRZ ;  /* 0x00000000004a7805 */ /* 0x000fe4000001ff00 */
[----:B------:R-:W-:Y:S02]  /*2ae0*/  CS2R R64, SRZ ;  /* 0x0000000000407805 */ /* 0x000fe4000001ff00 */
[----:B------:R-:W-:Y:S02]  /*2af0*/  ISETP.GE.AND P3, PT, R56, R119, PT ;  /* 0x000000773800720c */ /* 0x000fe40003f66270 */
[----:B------:R-:W-:-:S02]  /*2b00*/  CS2R R56, SRZ ;  /* 0x0000000000387805 */ /* 0x000fc4000001ff00 */
[----:B------:R-:W-:Y:S02]  /*2b10*/  CS2R R68, SRZ ;  /* 0x0000000000447805 */ /* 0x000fe4000001ff00 */
[----:B------:R-:W-:Y:S02]  /*2b20*/  CS2R R66, SRZ ;  /* 0x0000000000427805 */ /* 0x000fe4000001ff00 */
[----:B------:R-:W-:Y:S02]  /*2b30*/  CS2R R70, SRZ ;  /* 0x0000000000467805 */ /* 0x000fe4000001ff00 */
[----:B------:R-:W-:Y:S02]  /*2b40*/  CS2R R60, SRZ ;  /* 0x00000000003c7805 */ /* 0x000fe4000001ff00 */
[----:B------:R-:W-:Y:S02]  /*2b50*/  CS2R R58, SRZ ;  /* 0x00000000003a7805 */ /* 0x000fe4000001ff00 */
[----:B------:R-:W-:Y:S01]  /*2b60*/  CS2R R62, SRZ ;  /* 0x00000000003e7805 */ /* 0x000fe2000001ff00 */
[----:B-----5:R-:W-:Y:S01]  /*2b70*/  IMAD.MOV.U32 R136, RZ, RZ, R80 ;  /* 0x000000ffff887224 */ /* 0x020fe200078e0050 */
[----:B------:R-:W-:Y:S01]  /*2b80*/  CS2R R78, SRZ ;  /* 0x00000000004e7805 */ /* 0x000fe2000001ff00 */
[----:B------:R-:W-:Y:S01]  /*2b90*/  IMAD.MOV.U32 R149, RZ, RZ, R84 ;  /* 0x000000ffff957224 */ /* 0x000fe200078e0054 */
[----:B------:R-:W-:Y:S06]  /*2ba0*/  @P3 BRA `(.L_x_350) ;  /* 0x0000000000503947 */ /* 0x000fec0003800000 */
[----:B------:R-:W-:Y:S01]  /*2bb0*/  IADD3 R88, P4, P5, R50, R52, R10 ;  /* 0x0000003432587210 */ /* 0x000fe20007d9e00a */
[----:B------:R-:W-:Y:S01]  /*2bc0*/  ULDC.64 UR4, c[0x0][0x3e8] ;  /* 0x0000fa0000047ab9 */ /* 0x000fe20000000a00 */
[----:B------:R-:W-:Y:S02]  /*2bd0*/  CS2R R76, SRZ ;  /* 0x00000000004c7805 */ /* 0x000fe4000001ff00 */
[----:B------:R-:W-:Y:S02]  /*2be0*/  CS2R R78, SRZ ;  /* 0x00000000004e7805 */ /* 0x000fe4000001ff00 */
[----:B------:R-:W-:Y:S02]  /*2bf0*/  IADD3.X R73, R32, R125, R12, P4, P5 ;  /* 0x0000007d20497210 */ /* 0x000fe400027ea40c */
[----:B------:R-:W-:-:S04]  /*2c00*/  IADD3 R90, P4, P5, R96, R54, R6 ;  /* 0x00000036605a7210 */ /* 0x000fc80007d9e006 */
[----:B------:R-:W-:Y:S02]  /*2c10*/  IADD3.X R72, R30, R111, R8, P4, P5 ;  /* 0x0000006f1e487210 */ /* 0x000fe400027ea408 */
[----:B------:R-:W-:-:S04]  /*2c20*/  IADD3 R88, P4, R88, UR4, RZ ;  /* 0x0000000458587c10 */ /* 0x000fc8000ff9e0ff */
[----:B------:R-:W-:Y:S01]  /*2c30*/  IADD3.X R89, R73, UR5, RZ, P4, !PT ;  /* 0x0000000549597c10 */ /* 0x000fe2000a7fe4ff */
[----:B------:R-:W-:Y:S02]  /*2c40*/  ULDC.64 UR4, c[0x0][0x400] ;  /* 0x0001000000047ab9 */ /* 0x000fe40000000a00 */
[----:B------:R-:W-:-:S04]  /*2c50*/  IADD3 R90, P4, R90, UR4, RZ ;  /* 0x000000045a5a7c10 */ /* 0x000fc8000ff9e0ff */
[----:B------:R-:W-:Y:S02]  /*2c60*/  IADD3.X R91, R72, UR5, RZ, P4, !PT ;  /* 0x00000005485b7c10 */ /* 0x000fe4000a7fe4ff */
        /* <DEDUP_REMOVED lines=8> */
.L_x_350:
[----:B------:R-:W-:Y:S05]  /*2cf0*/  BSYNC B1 ;  /* 0x0000000000017941 */ /* 0x000fea0003800000 */
.L_x_349:
[----:B0-----:R-:W-:Y:S01]  /*2d00*/  VIADD R88, R228, 0x80 ;  /* 0x00000080e4587836 */ /* 0x001fe20000000000 */
[----:B------:R-:W-:Y:S04]  /*2d10*/  BSSY B1, `(.L_x_351) ;  /* 0x0000018000017945 */ /* 0x000fe80003800000 */
[----:B------:R-:W-:-:S04]  /*2d20*/  ISETP.GE.AND P4, PT, R88, R119, PT ;  /* 0x000000775800720c */ /* 0x000fc80003f86270 */
[----:B------:R-:W-:-:S09]  /*2d30*/  P2R R144, PR, RZ, 0x10 ;  /* 0x00000010ff907803 */ /* 0x000fd20000000000 */
[----:B------:R-:W-:Y:S05]  /*2d40*/  @P4 BRA `(.L_x_352) ;  /* 0x0000000000504947 */ /* 0x000fea0003800000 */
        /* <DEDUP_REMOVED lines=20> */
.L_x_352:
[----:B------:R-:W-:Y:S05]  /*2e90*/  BSYNC B1 ;  /* 0x0000000000017941 */ /* 0x000fea0003800000 */
.L_x_351:
[----:B0-----:R-:W-:Y:S01]  /*2ea0*/  IADD3 R88, R228, 0xc0, RZ ;  /* 0x000000c0e4587810 */ /* 0x001fe20007ffe0ff */
[----:B------:R-:W-:Y:S03]  /*2eb0*/  BSSY B1, `(.L_x_353) ;  /* 0x000001d000017945 */ /* 0x000fe60003800000 */
[----:B------:R-:W-:-:S13]  /*2ec0*/  ISETP.GE.AND P4, PT, R88, R119, PT ;  /* 0x000000775800720c */ /* 0x000fda0003f86270 */
[----:B------:R-:W-:Y:S05]  /*2ed0*/  @P4 BRA `(.L_x_354) ;  /* 0x0000000000684947 */ /* 0x000fea0003800000 */
[----:B------:R-:W0:Y:S01]  /*2ee0*/  LDC.64 R56, c[0x0][0x3f8] ;  /* 0x0000fe00ff387b82 */ /* 0x000e220000000a00 */
[----:B------:R-:W-:Y:S01]  /*2ef0*/  IMAD.MOV.U32 R53, RZ, RZ, R125 ;  /* 0x000000ffff357224 */ /* 0x000fe200078e007d */
[----:B------:R-:W-:Y:S01]  /*2f00*/  ULDC.64 UR4, c[0x0][0x3e8] ;  /* 0x0000fa0000047ab9 */ /* 0x000fe20000000a00 */
[----:B------:R-:W-:Y:S01]  /*2f10*/  IMAD.MOV.U32 R55, RZ, RZ, R111 ;  /* 0x000000ffff377224 */ /* 0x000fe200078e006f */
[----:B------:R-:W-:Y:S02]  /*2f20*/  CS2R R60, SRZ ;  /* 0x00000000003c7805 */ /* 0x000fe4000001ff00 */
[----:B------:R-:W-:Y:S01]  /*2f30*/  CS2R R62, SRZ ;  /* 0x00000000003e7805 */ /* 0x000fe2000001ff00 */
[----:B0-----:R-:W-:Y:S02]  /*2f40*/  IMAD R57, R57, 0xc0, RZ ;  /* 0x000000c039397824 */ /* 0x001fe400078e02ff */
[----:B------:R-:W-:-:S04]  /*2f50*/  IMAD.WIDE.U32 R52, R56, 0xc0, R52 ;  /* 0x000000c038347825 */ /* 0x000fc800078e0034 */
[----:B------:R-:W-:Y:S01]  /*2f60*/  IMAD.IADD R53, R53, 0x1, R57 ;  /* 0x0000000135357824 */ /* 0x000fe200078e0239 */
[----:B------:R-:W-:Y:S01]  /*2f70*/  IADD3 R52, P5, P6, R50, UR4, R52 ;  /* 0x0000000432347c10 */ /* 0x000fe2000febe034 */
[----:B------:R-:W0:Y:S03]  /*2f80*/  LDC.64 R56, c[0x0][0x408] ;  /* 0x00010200ff387b82 */ /* 0x000e260000000a00 */
[----:B------:R-:W-:Y:S01]  /*2f90*/  IADD3.X R53, R32, UR5, R53, P5, P6 ;  /* 0x0000000520357c10 */ /* 0x000fe2000afec435 */
[----:B------:R-:W-:Y:S01]  /*2fa0*/  ULDC.64 UR4, c[0x0][0x400] ;  /* 0x0001000000047ab9 */ /* 0x000fe20000000a00 */
[----:B0-----:R-:W-:-:S04]  /*2fb0*/  IMAD.WIDE.U32 R54, R56, 0xc0, R54 ;  /* 0x000000c038367825 */ /* 0x001fc800078e0036 */
[----:B------:R-:W-:Y:S01]  /*2fc0*/  IMAD R57, R57, 0xc0, RZ ;  /* 0x000000c039397824 */ /* 0x000fe200078e02ff */
[----:B------:R-:W-:-:S03]  /*2fd0*/  IADD3 R54, P5, P6, R96, UR4, R54 ;  /* 0x0000000460367c10 */ /* 0x000fc6000febe036 */
[----:B------:R-:W-:-:S05]  /*2fe0*/  IMAD.IADD R55, R55, 0x1, R57 ;  /* 0x0000000137377824 */ /* 0x000fca00078e0239 */
        /* <DEDUP_REMOVED lines=9> */
.L_x_354:
[----:B------:R-:W-:Y:S05]  /*3080*/  BSYNC B1 ;  /* 0x0000000000017941 */ /* 0x000fea0003800000 */
.L_x_353:
[----:B0-----:R-:W2:Y:S01]  /*3090*/  LDL R52, [R1+0x44] ;  /* 0x0000440001347983 */ /* 0x001ea20000100800 */
[----:B------:R-:W-:Y:S01]  /*30a0*/  IMAD.MOV.U32 R153, RZ, RZ, R82 ;  /* 0x000000ffff997224 */ /* 0x000fe200078e0052 */
[----:B------:R-:W-:Y:S01]  /*30b0*/  MOV R154, R86 ;  /* 0x00000056009a7202 */ /* 0x000fe20000000f00 */
[----:B-----5:R-:W-:Y:S01]  /*30c0*/  IMAD.MOV.U32 R145, RZ, RZ, R72 ;  /* 0x000000ffff917224 */ /* 0x020fe200078e0048 */
[----:B------:R-:W-:Y:S01]  /*30d0*/  MOV R142, R68 ;  /* 0x00000044008e7202 */ /* 0x000fe20000000f00 */
[----:B------:R-:W-:Y:S01]  /*30e0*/  IMAD.MOV.U32 R148, RZ, RZ, R76 ;  /* 0x000000ffff947224 */ /* 0x000fe200078e004c */
[----:B------:R-:W-:Y:S01]  /*30f0*/  MOV R91, R62 ;  /* 0x0000003e005b7202 */ /* 0x000fe20000000f00 */
[----:B------:R-:W-:Y:S02]  /*3100*/  IMAD.MOV.U32 R146, RZ, RZ, R74 ;  /* 0x000000ffff927224 */ /* 0x000fe400078e004a */
[----:B------:R-:W-:Y:S02]  /*3110*/  IMAD.MOV.U32 R147, RZ, RZ, R78 ;  /* 0x000000ffff937224 */ /* 0x000fe400078e004e */
[----:B------:R-:W-:-:S02]  /*3120*/  IMAD.MOV.U32 R137, RZ, RZ, R64 ;  /* 0x000000ffff897224 */ /* 0x000fc400078e0040 */
[----:B------:R-:W-:Y:S02]  /*3130*/  IMAD.MOV.U32 R141, RZ, RZ, R66 ;  /* 0x000000ffff8d7224 */ /* 0x000fe400078e0042 */
[----:B------:R-:W-:Y:S02]  /*3140*/  IMAD.MOV.U32 R143, RZ, RZ, R70 ;  /* 0x000000ffff8f7224 */ /* 0x000fe400078e0046 */
[----:B------:R-:W-:Y:S02]  /*3150*/  IMAD.MOV.U32 R88, RZ, RZ, R56 ;  /* 0x000000ffff587224 */ /* 0x000fe400078e0038 */
[----:B------:R-:W-:Y:S02]  /*3160*/  IMAD.MOV.U32 R90, RZ, RZ, R60 ;  /* 0x000000ffff5a7224 */ /* 0x000fe400078e003c */
[----:B------:R-:W-:Y:S01]  /*3170*/  IMAD.MOV.U32 R89, RZ, RZ, R58 ;  /* 0x000000ffff597224 */ /* 0x000fe200078e003a */
[----:B--2---:R-:W-:-:S13]  /*3180*/  R2UR UR4, R52 ;  /* 0x00000000340472ca */ /* 0x004fda00000e0000 */
[----:B------:R-:W-:-:S06]  /*3190*/  UISETP.NE.AND UP0, UPT, UR4, 0x3, UPT ;  /* 0x000000030400788c */ /* 0x000fcc000bf05270 */
[----:B------:R-:W-:-:S13]  /*31a0*/  PLOP3.LUT P5, PT, PT, PT, UP0, 0x80, 0x0 ;  /* 0x000000000000781c */ /* 0x000fda0003faf008 */
[----:B------:R-:W-:Y:S05]  /*31b0*/  @!P5 BRA `(.L_x_355) ;  /* 0x000000000004d947 */ /* 0x000fea0003800000 */
[----:B------:R-:W-:Y:S01]  /*31c0*/  BPT.TRAP 0x1 ;  /* 0x000000040000795c */ /* 0x000fe20000300000 */
.L_x_355:
[----:B------:R-:W-:Y:S01]  /*31d0*/  IMAD R111, R17, 0x8, R16 ;  /* 0x00000008116f7824 */ /* 0x000fe200078e0210 */
[----:B------:R-:W-:Y:S01]  /*31e0*/  SHF.L.U32 R125, R231, 0x1f, RZ ;  /* 0x0000001fe77d7819 */ /* 0x000fe200000006ff */
[----:B------:R-:W-:Y:S03]  /*31f0*/  BSSY B1, `(.L_x_356) ;  /* 0x0000003000017945 */ /* 0x000fe60003800000 */
[----:B------:R-:W0:Y:S02]  /*3200*/  SYNCS.PHASECHK.TRANS64.TRYWAIT P6, [R111+URZ+0x2e890], R125 ;  /* 0x02e8907d6f0075a7 */ /* 0x000e2400080c017f */
[----:B0-----:R-:W-:Y:S05]  /*3210*/  @!P6 BRA `(.L_x_357) ;  /* 0x000001fc0088e947 */ /* 0x001fea0003800000 */
.L_x_633:
[----:B------:R-:W-:Y:S05]  /*3220*/  BSYNC B1 ;  /* 0x0000000000017941 */ /* 0x000fea0003800000 */
.L_x_356:
[----:B------:R-:W-:Y:S01]  /*3230*/  BSSY B1, `(.L_x_358) ;  /* 0x00000ed000017945 */ /* 0x000fe20003800000 */
[----:B------:R-:W-:-:S03]  /*3240*/  IMAD R150, R17, 0x7000, R34 ;  /* 0x0000700011967824 */ /* 0x000fc600078e0222 */
[----:B------:R-:W-:Y:S05]  /*3250*/  @P2 BRA `(.L_x_359) ;  /* 0x0000000c00a82947 */ /* 0x000fea0003800000 */
[----:B------:R-:W-:Y:S01]  /*3260*/  IADD3 R152, P2, R104, R128, RZ ;  /* 0x0000008068987210 */ /* 0x000fe20007f5e0ff */
[----:B------:R-:W-:Y:S04]  /*3270*/  BSSY B2, `(.L_x_360) ;  /* 0x0000073000027945 */ /* 0x000fe80003800000 */
[----:B------:R-:W-:Y:S01]  /*3280*/  IMAD.X R151, R131, 0x1, R35, P2 ;  /* 0x0000000183977824 */ /* 0x000fe200010e0623 */
[----:B------:R-:W-:Y:S07]  /*3290*/  @P0 BRA `(.L_x_361) ;  /* 0x0000000400c00947 */ /* 0x000fee0003800000 */
[----:B------:R1:W2:Y:S01]  /*32a0*/  LDS.128 R52, [R118+0x20400] ;  /* 0x0204000076347984 */ /* 0x0002a20000000c00 */
[----:B------:R-:W-:Y:S01]  /*32b0*/  ISETP.GE.AND P2, PT, R22, R130, PT ;  /* 0x000000821600720c */ /* 0x000fe20003f46270 */
[----:B------:R-:W-:-:S12]  /*32c0*/  BSSY B3, `(.L_x_362) ;  /* 0x0000069000037945 */ /* 0x000fd80003800000 */
[----:B-1----:R-:W-:Y:S05]  /*32d0*/  @P2 BRA `(.L_x_363) ;  /* 0x00000004009c2947 */ /* 0x002fea0003800000 */
[----:B------:R-:W-:Y:S02]  /*32e0*/  SHF.R.U32.HI R84, RZ, 0x8, R85 ;  /* 0x00000008ff547819 */ /* 0x000fe40000011655 */
[--C-:B------:R-:W-:Y:S02]  /*32f0*/  SHF.R.U32.HI R86, RZ, 0x8, R87.reuse ;  /* 0x00000008ff567819 */ /* 0x100fe40000011657 */
[----:B------:R-:W-:Y:S01]  /*3300*/  SHF.R.U32.HI R155, RZ, 0x10, R87 ;  /* 0x00000010ff9b7819 */ /* 0x000fe20000011657 */
[----:B------:R-:W-:Y:S01]  /*3310*/  IMAD.SHL.U32 R84, R84, 0x100, RZ ;  /* 0x0000010054547824 */ /* 0x000fe200078e00ff */
[----:B------:R-:W-:Y:S01]  /*3320*/  LOP3.LUT R156, R87, 0xff0000ff, RZ, 0xc0, !PT ;  /* 0xff0000ff579c7812 */ /* 0x000fe200078ec0ff */
[----:B------:R-:W-:Y:S01]  /*3330*/  IMAD.SHL.U32 R87, R86, 0x100, RZ ;  /* 0x0000010056577824 */ /* 0x000fe200078e00ff */
[----:B------:R-:W-:Y:S01]  /*3340*/  SHF.R.U32.HI R157, RZ, 0x10, R85 ;  /* 0x00000010ff9d7819 */ /* 0x000fe20000011655 */
[----:B--2---:R-:W-:Y:S01]  /*3350*/  IMAD.MOV.U32 R86, RZ, RZ, R52 ;  /* 0x000000ffff567224 */ /* 0x004fe200078e0034 */
[----:B------:R-:W-:-:S02]  /*3360*/  LOP3.LUT R85, R85, 0xff0000ff, RZ, 0xc0, !PT ;  /* 0xff0000ff55557812 */ /* 0x000fc400078ec0ff */
[----:B------:R-:W-:Y:S01]  /*3370*/  LOP3.LUT R156, R156, 0xff00, R87, 0xf8, !PT ;  /* 0x0000ff009c9c7812 */ /* 0x000fe200078ef857 */
[----:B------:R-:W-:Y:S01]  /*3380*/  IMAD.U32 R87, R155, 0x10000, RZ ;  /* 0x000100009b577824 */ /* 0x000fe200078e00ff */
[----:B------:R-:W-:Y:S02]  /*3390*/  LOP3.LUT R85, R85, 0xff00, R84, 0xf8, !PT ;  /* 0x0000ff0055557812 */ /* 0x000fe400078ef854 */
[----:B------:R-:W-:Y:S02]  /*33a0*/  SHF.L.U32 R84, R157, 0x10, RZ ;  /* 0x000000109d547819 */ /* 0x000fe400000006ff */
[----:B------:R-:W-:Y:S02]  /*33b0*/  F2FP.F16.E4M3.UNPACK_B R52, R53 ;  /* 0x00000035ff34723e */ /* 0x000fe400020006ff */
[----:B------:R-:W-:Y:S02]  /*33c0*/  F2FP.F16.E4M3.UNPACK_B R155, R154.H1 ;  /* 0x0000009aff9b723e */ /* 0x000fe400030006ff */
[----:B------:R-:W-:-:S02]  /*33d0*/  LOP3.LUT R84, R85, 0xff0000, R84, 0xf8, !PT ;  /* 0x00ff000055547812 */ /* 0x000fc400078ef854 */
[----:B------:R-:W-:Y:S01]  /*33e0*/  LOP3.LUT R85, R156, 0xff0000, R87, 0xf8, !PT ;  /* 0x00ff00009c557812 */ /* 0x000fe200078ef857 */
[--C-:B------:R-:W-:Y:S01]  /*33f0*/  HADD2.F32 R87, -RZ, R52.reuse.H1_H1 ;  /* 0x30000034ff577230 */ /* 0x100fe20000004100 */
[----:B------:R-:W-:Y:S01]  /*3400*/  F2FP.F16.E4M3.UNPACK_B R157, R149.H1 ;  /* 0x00000095ff9d723e */ /* 0x000fe200030006ff */
[--C-:B------:R-:W-:Y:S01]  /*3410*/  HADD2.F32 R159, -RZ, R155.reuse.H0_H0 ;  /* 0x2000009bff9f7230 */ /* 0x100fe20000004100 */
[----:B------:R-:W-:Y:S01]  /*3420*/  F2FP.F16.E4M3.UNPACK_B R53, R53.H1 ;  /* 0x00000035ff35723e */ /* 0x000fe200030006ff */
[----:B------:R-:W-:Y:S01]  /*3430*/  HADD2.F32 R52, -RZ, R52.H0_H0 ;  /* 0x20000034ff347230 */ /* 0x000fe20000004100 */
[----:B------:R-:W-:Y:S01]  /*3440*/  F2FP.F16.E4M3.UNPACK_B R154, R154 ;  /* 0x0000009aff9a723e */ /* 0x000fe200020006ff */
[----:B------:R-:W-:Y:S02]  /*3450*/  HADD2.F32 R160, -RZ, R155.H1_H1 ;  /* 0x3000009bffa07230 */ /* 0x000fe40000004100 */
[----:B------:R-:W-:Y:S01]  /*3460*/  FMUL.FTZ R161, R87, R159 ;  /* 0x0000009f57a17220 */ /* 0x000fe20000410000 */
[----:B------:R-:W-:-:S02]  /*3470*/  HADD2.F32 R158, -RZ, R157.H0_H0 ;  /* 0x2000009dff9e7230 */ /* 0x000fc40000004100 */
[----:B------:R-:W-:Y:S01]  /*3480*/  FMUL.FTZ R162, R52, R159 ;  /* 0x0000009f34a27220 */ /* 0x000fe20000410000 */
[--C-:B------:R-:W-:Y:S02]  /*3490*/  HADD2.F32 R156, -RZ, R53.reuse.H1_H1 ;  /* 0x30000035ff9c7230 */ /* 0x100fe40000004100 */
[----:B------:R-:W-:Y:S02]  /*34a0*/  HADD2.F32 R155, -RZ, R53.H0_H0 ;  /* 0x20000035ff9b7230 */ /* 0x000fe40000004100 */
[----:B------:R-:W-:Y:S01]  /*34b0*/  FFMA.FTZ R53, R87, R158, R162 ;  /* 0x0000009e57357223 */ /* 0x000fe200000100a2 */
[----:B------:R-:W-:Y:S02]  /*34c0*/  HADD2.F32 R157, -RZ, R157.H1_H1 ;  /* 0x3000009dff9d7230 */ /* 0x000fe40000004100 */
[----:B------:R-:W-:Y:S01]  /*34d0*/  FMUL.FTZ R164, R156, R160 ;  /* 0x000000a09ca47220 */ /* 0x000fe20000410000 */
[----:B------:R-:W-:Y:S01]  /*34e0*/  F2FP.F16.E4M3.UNPACK_B R87, R86.H1 ;  /* 0x00000056ff57723e */ /* 0x000fe200030006ff */
[C---:B------:R-:W-:Y:S01]  /*34f0*/  FMUL.FTZ R159, R155.reuse, R160 ;  /* 0x000000a09b9f7220 */ /* 0x040fe20000410000 */
[----:B------:R-:W-:Y:S01]  /*3500*/  F2FP.F16.E4M3.UNPACK_B R86, R86 ;  /* 0x00000056ff56723e */ /* 0x000fe200020006ff */
[----:B------:R-:W-:Y:S01]  /*3510*/  FFMA.FTZ R52, R52, R158, -R161 ;  /* 0x0000009e34347223 */ /* 0x000fe200000108a1 */
[-C--:B------:R-:W-:Y:S01]  /*3520*/  FFMA.FTZ R164, R155, R157.reuse, -R164 ;  /* 0x0000009d9ba47223 */ /* 0x080fe200000108a4 */
[----:B------:R-:W-:Y:S01]  /*3530*/  FFMA.FTZ R161, R156, R157, R159 ;  /* 0x0000009d9ca17223 */ /* 0x000fe2000001009f */
[--C-:B------:R-:W-:Y:S01]  /*3540*/  HADD2.F32 R157, -RZ, R154.reuse.H1_H1 ;  /* 0x3000009aff9d7230 */ /* 0x100fe20000004100 */
[----:B------:R-:W-:Y:S01]  /*3550*/  F2FP.F16.E4M3.UNPACK_B R156, R149 ;  /* 0x00000095ff9c723e */ /* 0x000fe200020006ff */
[----:B------:R-:W-:-:S02]  /*3560*/  HADD2.F32 R158, -RZ, R154.H0_H0 ;  /* 0x2000009aff9e7230 */ /* 0x000fc40000004100 */
[--C-:B------:R-:W-:Y:S02]  /*3570*/  HADD2.F32 R154, -RZ, R87.reuse.H0_H0 ;  /* 0x20000057ff9a7230 */ /* 0x100fe40000004100 */
[----:B------:R-:W-:Y:S02]  /*3580*/  HADD2.F32 R155, -RZ, R87.H1_H1 ;  /* 0x30000057ff9b7230 */ /* 0x000fe40000004100 */
[--C-:B------:R-:W-:Y:S02]  /*3590*/  HADD2.F32 R149, -RZ, R86.reuse.H1_H1 ;  /* 0x30000056ff957230 */ /* 0x100fe40000004100 */
[-C--:B------:R-:W-:Y:S01]  /*35a0*/  FMUL.FTZ R162, R154, R157.reuse ;  /* 0x0000009d9aa27220 */ /* 0x080fe20000410000 */
[----:B------:R-:W-:Y:S02]  /*35b0*/  HADD2.F32 R87, -RZ, R86.H0_H0 ;  /* 0x20000056ff577230 */ /* 0x000fe40000004100 */
[----:B------:R-:W-:Y:S01]  /*35c0*/  FMUL.FTZ R159, R155, R157 ;  /* 0x0000009d9b9f7220 */ /* 0x000fe20000410000 */
[----:B------:R-:W-:-:S02]  /*35d0*/  HADD2.F32 R86, -RZ, R156.H1_H1 ;  /* 0x3000009cff567230 */ /* 0x000fc40000004100 */
[-C--:B------:R-:W-:Y:S01]  /*35e0*/  FMUL.FTZ R160, R149, R158.reuse ;  /* 0x0000009e95a07220 */ /* 0x080fe20000410000 */
[----:B------:R-:W-:Y:S02]  /*35f0*/  HADD2.F32 R156, -RZ, R156.H0_H0 ;  /* 0x2000009cff9c7230 */ /* 0x000fe40000004100 */
[----:B------:R-:W-:Y:S01]  /*3600*/  FMUL.FTZ R158, R87, R158 ;  /* 0x0000009e579e7220 */ /* 0x000fe20000410000 */
[-C--:B------:R-:W-:Y:S01]  /*3610*/  FFMA.FTZ R154, R154, R86.reuse, -R159 ;  /* 0x000000569a9a7223 */ /* 0x080fe2000001089f */
[----:B------:R-:W-:Y:S01]  /*3620*/  FFMA.FTZ R155, R155, R86, R162 ;  /* 0x000000569b9b7223 */ /* 0x000fe200000100a2 */
[-C--:B------:R-:W-:Y:S01]  /*3630*/  FFMA.FTZ R86, R87, R156.reuse, -R160 ;  /* 0x0000009c57567223 */ /* 0x080fe200000108a0 */
[----:B------:R-:W-:Y:S01]  /*3640*/  FFMA.FTZ R87, R149, R156, R158 ;  /* 0x0000009c95577223 */ /* 0x000fe2000001009e */
[----:B------:R-:W-:Y:S02]  /*3650*/  F2FP.F16.E4M3.UNPACK_B R156, R55.H1 ;  /* 0x00000037ff9c723e */ /* 0x000fe400030006ff */
[----:B------:R-:W-:-:S02]  /*3660*/  F2FP.F16.E4M3.UNPACK_B R162, R85.H1 ;  /* 0x00000055ffa2723e */ /* 0x000fc400030006ff */
[----:B------:R-:W-:Y:S01]  /*3670*/  F2FP.F16.E4M3.UNPACK_B R159, R84.H1 ;  /* 0x00000054ff9f723e */ /* 0x000fe200030006ff */
[--C-:B------:R-:W-:Y:S01]  /*3680*/  HADD2.F32 R157, -RZ, R156.reuse.H0_H0 ;  /* 0x2000009cff9d7230 */ /* 0x100fe20000004100 */
[----:B------:R-:W-:Y:S01]  /*3690*/  F2FP.SATFINITE.E4M3.F32.PACK_AB_MERGE_C R149, R161, R164, RZ ;  /* 0x000000a4a195723e */ /* 0x000fe200048070ff */
[----:B------:R-:W-:Y:S01]  /*36a0*/  HADD2.F32 R156, -RZ, R156.H1_H1 ;  /* 0x3000009cff9c7230 */ /* 0x000fe20000004100 */
[----:B------:R-:W-:Y:S01]  /*36b0*/  F2FP.SATFINITE.E4M3.F32.PACK_AB_MERGE_C R154, R155, R154, RZ ;  /* 0x0000009a9b9a723e */ /* 0x000fe200048070ff */
[--C-:B------:R-:W-:Y:S01]  /*36c0*/  HADD2.F32 R163, -RZ, R162.reuse.H1_H1 ;  /* 0x300000a2ffa37230 */ /* 0x100fe20000004100 */
[----:B------:R-:W-:Y:S01]  /*36d0*/  F2FP.F16.E4M3.UNPACK_B R155, R54.H1 ;  /* 0x00000036ff9b723e */ /* 0x000fe200030006ff */
[----:B------:R-:W-:Y:S01]  /*36e0*/  HADD2.F32 R160, -RZ, R159.H1_H1 ;  /* 0x3000009fffa07230 */ /* 0x000fe20000004100 */
[----:B------:R-:W-:Y:S01]  /*36f0*/  F2FP.F16.E4M3.UNPACK_B R161, R85 ;  /* 0x00000055ffa1723e */ /* 0x000fe200020006ff */
[----:B------:R-:W-:Y:S01]  /*3700*/  HADD2.F32 R162, -RZ, R162.H0_H0 ;  /* 0x200000a2ffa27230 */ /* 0x000fe20000004100 */
[----:B------:R-:W-:Y:S01]  /*3710*/  F2FP.F16.E4M3.UNPACK_B R158, R84 ;  /* 0x00000054ff9e723e */ /* 0x000fe200020006ff */
[----:B------:R-:W-:Y:S01]  /*3720*/  FMUL.FTZ R84, R156, R163 ;  /* 0x000000a39c547220 */ /* 0x000fe20000410000 */
[----:B------:R-:W-:-:S02]  /*3730*/  HADD2.F32 R85, -RZ, R155.H1_H1 ;  /* 0x3000009bff557230 */ /* 0x000fc40000004100 */
[C---:B------:R-:W-:Y:S01]  /*3740*/  FMUL.FTZ R165, R157.reuse, R163 ;  /* 0x000000a39da57220 */ /* 0x040fe20000410000 */
[----:B------:R-:W-:Y:S02]  /*3750*/  HADD2.F32 R164, -RZ, R161.H1_H1 ;  /* 0x300000a1ffa47230 */ /* 0x000fe40000004100 */
[----:B------:R-:W-:Y:S01]  /*3760*/  FFMA.FTZ R163, R157, R160, -R84 ;  /* 0x000000a09da37223 */ /* 0x000fe20000010854 */
[----:B------:R-:W-:Y:S01]  /*3770*/  HADD2.F32 R155, -RZ, R155.H0_H0 ;  /* 0x2000009bff9b7230 */ /* 0x000fe20000004100 */
[----:B------:R-:W-:Y:S01]  /*3780*/  F2FP.F16.E4M3.UNPACK_B R55, R55 ;  /* 0x00000037ff37723e */ /* 0x000fe200020006ff */
[----:B------:R-:W-:Y:S02]  /*3790*/  HADD2.F32 R84, -RZ, R158.H1_H1 ;  /* 0x3000009eff547230 */ /* 0x000fe40000004100 */
[----:B------:R-:W-:Y:S01]  /*37a0*/  FMUL.FTZ R166, R85, R164 ;  /* 0x000000a455a67220 */ /* 0x000fe20000410000 */
[----:B------:R-:W-:Y:S01]  /*37b0*/  F2FP.F16.E4M3.UNPACK_B R54, R54 ;  /* 0x00000036ff36723e */ /* 0x000fe200020006ff */
[----:B------:R-:W-:Y:S01]  /*37c0*/  FMUL.FTZ R164, R155, R164 ;  /* 0x000000a49ba47220 */ /* 0x000fe20000410000 */
[----:B------:R-:W-:-:S02]  /*37d0*/  HADD2.F32 R161, -RZ, R161.H0_H0 ;  /* 0x200000a1ffa17230 */ /* 0x000fc40000004100 */
[----:B------:R-:W-:Y:S01]  /*37e0*/  FFMA.FTZ R166, R155, R84, -R166 ;  /* 0x000000549ba67223 */ /* 0x000fe200000108a6 */
[----:B------:R-:W-:Y:S01]  /*37f0*/  FFMA.FTZ R160, R156, R160, R165 ;  /* 0x000000a09ca07223 */ /* 0x000fe200000100a5 */
[----:B------:R-:W-:Y:S01]  /*3800*/  FFMA.FTZ R155, R85, R84, R164 ;  /* 0x00000054559b7223 */ /* 0x000fe200000100a4 */
[--C-:B------:R-:W-:Y:S01]  /*3810*/  HADD2.F32 R84, -RZ, R55.reuse.H0_H0 ;  /* 0x20000037ff547230 */ /* 0x100fe20000004100 */
[----:B------:R-:W-:Y:S01]  /*3820*/  F2FP.SATFINITE.E4M3.F32.PACK_AB_MERGE_C R53, R53, R52, R149 ;  /* 0x000000343535723e */ /* 0x000fe20004807095 */
[----:B------:R-:W-:Y:S01]  /*3830*/  HADD2.F32 R85, -RZ, R55.H1_H1 ;  /* 0x30000037ff557230 */ /* 0x000fe20000004100 */
[----:B------:R-:W-:Y:S01]  /*3840*/  F2FP.SATFINITE.E4M3.F32.PACK_AB_MERGE_C R160, R160, R163, RZ ;  /* 0x000000a3a0a0723e */ /* 0x000fe200048070ff */
[--C-:B------:R-:W-:Y:S01]  /*3850*/  HADD2.F32 R55, -RZ, R54.reuse.H0_H0 ;  /* 0x20000036ff377230 */ /* 0x100fe20000004100 */
[----:B------:R-:W-:Y:S01]  /*3860*/  F2FP.SATFINITE.E4M3.F32.PACK_AB_MERGE_C R155, R155, R166, RZ ;  /* 0x000000a69b9b723e */ /* 0x000fe200048070ff */
[----:B------:R-:W-:Y:S02]  /*3870*/  HADD2.F32 R54, -RZ, R54.H1_H1 ;  /* 0x30000036ff367230 */ /* 0x000fe40000004100 */
[----:B------:R-:W-:Y:S01]  /*3880*/  FMUL.FTZ R157, R85, R162 ;  /* 0x000000a2559d7220 */ /* 0x000fe20000410000 */
[----:B------:R-:W-:-:S02]  /*3890*/  HADD2.F32 R159, -RZ, R159.H0_H0 ;  /* 0x2000009fff9f7230 */ /* 0x000fc40000004100 */
[----:B------:R-:W-:Y:S01]  /*38a0*/  FMUL.FTZ R162, R84, R162 ;  /* 0x000000a254a27220 */ /* 0x000fe20000410000 */
[----:B------:R-:W-:Y:S02]  /*38b0*/  HADD2.F32 R158, -RZ, R158.H0_H0 ;  /* 0x2000009eff9e7230 */ /* 0x000fe40000004100 */
[-C--:B------:R-:W-:Y:S01]  /*38c0*/  FMUL.FTZ R156, R54, R161.reuse ;  /* 0x000000a1369c7220 */ /* 0x080fe20000410000 */
[----:B------:R-:W-:Y:S01]  /*38d0*/  FMUL.FTZ R161, R55, R161 ;  /* 0x000000a137a17220 */ /* 0x000fe20000410000 */
[-C--:B------:R-:W-:Y:S01]  /*38e0*/  FFMA.FTZ R157, R84, R159.reuse, -R157 ;  /* 0x0000009f549d7223 */ /* 0x080fe2000001089d */
[----:B------:R-:W-:Y:S01]  /*38f0*/  FFMA.FTZ R162, R85, R159, R162 ;  /* 0x0000009f55a27223 */ /* 0x000fe200000100a2 */
[-C--:B------:R-:W-:Y:S01]  /*3900*/  FFMA.FTZ R156, R55, R158.reuse, -R156 ;  /* 0x0000009e379c7223 */ /* 0x080fe2000001089c */
[----:B------:R-:W-:Y:S01]  /*3910*/  FFMA.FTZ R161, R54, R158, R161 ;  /* 0x0000009e36a17223 */ /* 0x000fe200000100a1 */
[----:B------:R-:W-:Y:S02]  /*3920*/  F2FP.SATFINITE.E4M3.F32.PACK_AB_MERGE_C R52, R87, R86, R154 ;  /* 0x000000565734723e */ /* 0x000fe4000480709a */
[----:B------:R-:W-:-:S02]  /*3930*/  F2FP.SATFINITE.E4M3.F32.PACK_AB_MERGE_C R55, R162, R157, R160 ;  /* 0x0000009da237723e */ /* 0x000fc400048070a0 */
[----:B------:R-:W-:-:S07]  /*3940*/  F2FP.SATFINITE.E4M3.F32.PACK_AB_MERGE_C R54, R161, R156, R155 ;  /* 0x0000009ca136723e */ /* 0x000fce000480709b */
.L_x_363:
[----:B------:R-:W-:Y:S05]  /*3950*/  BSYNC B3 ;  /* 0x0000000000037941 */ /* 0x000fea0003800000 */
.L_x_362:
[----:B------:R-:W-:Y:S02]  /*3960*/  ULDC.64 UR4, c[0x0][0x2e8] ;  /* 0x0000ba0000047ab9 */ /* 0x000fe40000000a00 */
[----:B------:R-:W-:-:S04]  /*3970*/  IADD3 R84, P2, P6, R152, UR4, R46 ;  /* 0x0000000498547c10 */ /* 0x000fc8000fe5e02e */
[----:B------:R-:W-:-:S05]  /*3980*/  IADD3.X R85, R151, UR5, R20, P2, P6 ;  /* 0x0000000597557c10 */ /* 0x000fca00097ec414 */
[----:B--2---:R1:W-:Y:S04]  /*3990*/  STG.E.128 desc[UR60][R84.64], R52 ;  /* 0x0000003454007986 */ /* 0x0043e8000c101d3c */
.L_x_361:
[----:B------:R-:W-:Y:S05]  /*39a0*/  BSYNC B2 ;  /* 0x0000000000027941 */ /* 0x000fea0003800000 */
.L_x_360:
[----:B------:R-:W-:Y:S05]  /*39b0*/  @P1 BRA `(.L_x_359) ;  /* 0x0000000400d01947 */ /* 0x000fea0003800000 */
[----:B------:R-:W-:Y:S01]  /*39c0*/  LOP3.LUT P2, RZ, R229, 0x4, RZ, 0xc0, !PT ;  /* 0x00000004e5ff7812 */ /* 0x000fe2000784c0ff */
[C---:B-1----:R-:W-:Y:S01]  /*39d0*/  VIADD R53, R150.reuse, 0x40 ;  /* 0x0000004096357836 */ /* 0x042fe20000000000 */
[----:B------:R-:W-:Y:S11]  /*39e0*/  BSSY B2, `(.L_x_364) ;  /* 0x000006d000027945 */ /* 0x000ff60003800000 */
[----:B------:R-:W-:Y:S01]  /*39f0*/  @P2 VIADD R53, R150, 0xffffffc0 ;  /* 0xffffffc096352836 */ /* 0x000fe20000000000 */
[----:B------:R-:W-:-:S03]  /*3a00*/  ISETP.GE.AND P2, PT, R230, R130, PT ;  /* 0x00000082e600720c */ /* 0x000fc60003f46270 */
[----:B------:R-:W-:-:S06]  /*3a10*/  IMAD.IADD R53, R16, 0x1, R53 ;  /* 0x0000000110357824 */ /* 0x000fcc00078e0235 */
[----:B------:R-:W1:Y:S04]  /*3a20*/  LDS.128 R52, [R53+0x20400] ;  /* 0x0204000035347984 */ /* 0x000e680000000c00 */
[----:B------:R-:W-:Y:S05]  /*3a30*/  @P2 BRA `(.L_x_365) ;  /* 0x00000004009c2947 */ /* 0x000fea0003800000 */
[--C-:B------:R-:W-:Y:S02]  /*3a40*/  SHF.R.U32.HI R87, RZ, 0x8, R81.reuse ;  /* 0x00000008ff577819 */ /* 0x100fe40000011651 */
[----:B------:R-:W-:Y:S02]  /*3a50*/  LOP3.LUT R80, R81, 0xff0000ff, RZ, 0xc0, !PT ;  /* 0xff0000ff51507812 */ /* 0x000fe400078ec0ff */
[----:B------:R-:W-:Y:S01]  /*3a60*/  SHF.R.U32.HI R85, RZ, 0x10, R81 ;  /* 0x00000010ff557819 */ /* 0x000fe20000011651 */
[----:B------:R-:W-:Y:S01]  /*3a70*/  IMAD.SHL.U32 R81, R87, 0x100, RZ ;  /* 0x0000010057517824 */ /* 0x000fe200078e00ff */
[--C-:B------:R-:W-:Y:S02]  /*3a80*/  SHF.R.U32.HI R82, RZ, 0x8, R83.reuse ;  /* 0x00000008ff527819 */ /* 0x100fe40000011653 */
[----:B------:R-:W-:Y:S02]  /*3a90*/  SHF.R.U32.HI R86, RZ, 0x10, R83 ;  /* 0x00000010ff567819 */ /* 0x000fe40000011653 */
[----:B------:R-:W-:-:S02]  /*3aa0*/  LOP3.LUT R84, R83, 0xff0000ff, RZ, 0xc0, !PT ;  /* 0xff0000ff53547812 */ /* 0x000fc400078ec0ff */
[----:B------:R-:W-:Y:S01]  /*3ab0*/  SHF.L.U32 R83, R82, 0x8, RZ ;  /* 0x0000000852537819 */ /* 0x000fe200000006ff */
[----:B-1----:R-:W-:Y:S01]  /*3ac0*/  IMAD.MOV.U32 R82, RZ, RZ, R52 ;  /* 0x000000ffff527224 */ /* 0x002fe200078e0034 */
[----:B------:R-:W-:Y:S01]  /*3ad0*/  LOP3.LUT R80, R80, 0xff00, R81, 0xf8, !PT ;  /* 0x0000ff0050507812 */ /* 0x000fe200078ef851 */
[----:B------:R-:W-:Y:S01]  /*3ae0*/  IMAD.U32 R81, R85, 0x10000, RZ ;  /* 0x0001000055517824 */ /* 0x000fe200078e00ff */
[----:B------:R-:W-:Y:S01]  /*3af0*/  LOP3.LUT R83, R84, 0xff00, R83, 0xf8, !PT ;  /* 0x0000ff0054537812 */ /* 0x000fe200078ef853 */
[----:B------:R-:W-:Y:S01]  /*3b00*/  IMAD.U32 R86, R86, 0x10000, RZ ;  /* 0x0001000056567824 */ /* 0x000fe200078e00ff */
[----:B------:R-:W-:Y:S02]  /*3b10*/  F2FP.F16.E4M3.UNPACK_B R52, R53 ;  /* 0x00000035ff34723e */ /* 0x000fe400020006ff */
[----:B------:R-:W-:Y:S02]  /*3b20*/  F2FP.F16.E4M3.UNPACK_B R84, R153.H1 ;  /* 0x00000099ff54723e */ /* 0x000fe400030006ff */
[----:B------:R-:W-:-:S02]  /*3b30*/  LOP3.LUT R80, R80, 0xff0000, R81, 0xf8, !PT ;  /* 0x00ff000050507812 */ /* 0x000fc400078ef851 */
[----:B------:R-:W-:Y:S01]  /*3b40*/  LOP3.LUT R81, R83, 0xff0000, R86, 0xf8, !PT ;  /* 0x00ff000053517812 */ /* 0x000fe200078ef856 */
[----:B------:R-:W-:Y:S01]  /*3b50*/  HADD2.F32 R83, -RZ, R52.H1_H1 ;  /* 0x30000034ff537230 */ /* 0x000fe20000004100 */
[----:B------:R-:W-:Y:S01]  /*3b60*/  F2FP.F16.E4M3.UNPACK_B R86, R136.H1 ;  /* 0x00000088ff56723e */ /* 0x000fe200030006ff */
[----:B------:R-:W-:Y:S01]  /*3b70*/  HADD2.F32 R149, -RZ, R84.H0_H0 ;  /* 0x20000054ff957230 */ /* 0x000fe20000004100 */
[----:B------:R-:W-:Y:S01]  /*3b80*/  F2FP.F16.E4M3.UNPACK_B R53, R53.H1 ;  /* 0x00000035ff35723e */ /* 0x000fe200030006ff */
[----:B------:R-:W-:Y:S01]  /*3b90*/  HADD2.F32 R52, -RZ, R52.H0_H0 ;  /* 0x20000034ff347230 */ /* 0x000fe20000004100 */
[----:B------:R-:W-:Y:S01]  /*3ba0*/  F2FP.F16.E4M3.UNPACK_B R153, R153 ;  /* 0x00000099ff99723e */ /* 0x000fe200020006ff */
[----:B------:R-:W-:Y:S02]  /*3bb0*/  HADD2.F32 R154, -RZ, R84.H1_H1 ;  /* 0x30000054ff9a7230 */ /* 0x000fe40000004100 */
[----:B------:R-:W-:Y:S01]  /*3bc0*/  FMUL.FTZ R155, R83, R149 ;  /* 0x00000095539b7220 */ /* 0x000fe20000410000 */
[----:B------:R-:W-:-:S02]  /*3bd0*/  HADD2.F32 R87, -RZ, R86.H0_H0 ;  /* 0x20000056ff577230 */ /* 0x000fc40000004100 */
[----:B------:R-:W-:Y:S01]  /*3be0*/  FMUL.FTZ R156, R52, R149 ;  /* 0x00000095349c7220 */ /* 0x000fe20000410000 */
[--C-:B------:R-:W-:Y:S01]  /*3bf0*/  HADD2.F32 R85, -RZ, R53.reuse.H1_H1 ;  /* 0x30000035ff557230 */ /* 0x100fe20000004100 */
[----:B------:R-:W-:Y:S01]  /*3c00*/  F2FP.F16.E4M3.UNPACK_B R136, R136 ;  /* 0x00000088ff88723e */ /* 0x000fe200020006ff */
[----:B------:R-:W-:Y:S02]  /*3c10*/  HADD2.F32 R84, -RZ, R53.H0_H0 ;  /* 0x20000035ff547230 */ /* 0x000fe40000004100 */
[-C--:B------:R-:W-:Y:S01]  /*3c20*/  FFMA.FTZ R53, R83, R87.reuse, R156 ;  /* 0x0000005753357223 */ /* 0x080fe2000001009c */
[----:B------:R-:W-:Y:S02]  /*3c30*/  HADD2.F32 R86, -RZ, R86.H1_H1 ;  /* 0x30000056ff567230 */ /* 0x000fe40000004100 */
[C---:B------:R-:W-:Y:S01]  /*3c40*/  FMUL.FTZ R149, R85.reuse, R154 ;  /* 0x0000009a55957220 */ /* 0x040fe20000410000 */
[----:B------:R-:W-:Y:S01]  /*3c50*/  F2FP.F16.E4M3.UNPACK_B R83, R82.H1 ;  /* 0x00000052ff53723e */ /* 0x000fe200030006ff */
[----:B------:R-:W-:Y:S01]  /*3c60*/  FMUL.FTZ R154, R84, R154 ;  /* 0x0000009a549a7220 */ /* 0x000fe20000410000 */
[----:B------:R-:W-:Y:S01]  /*3c70*/  FFMA.FTZ R52, R52, R87, -R155 ;  /* 0x0000005734347223 */ /* 0x000fe2000001089b */
[----:B------:R-:W-:Y:S01]  /*3c80*/  FFMA.FTZ R149, R84, R86, -R149 ;  /* 0x0000005654957223 */ /* 0x000fe20000010895 */
[----:B------:R-:W-:Y:S01]  /*3c90*/  F2FP.F16.E4M3.UNPACK_B R82, R82 ;  /* 0x00000052ff52723e */ /* 0x000fe200020006ff */
[----:B------:R-:W-:Y:S01]  /*3ca0*/  FFMA.FTZ R158, R85, R86, R154 ;  /* 0x00000056559e7223 */ /* 0x000fe2000001009a */
[----:B------:R-:W-:Y:S01]  /*3cb0*/  HADD2.F32 R87, -RZ, R153.H1_H1 ;  /* 0x30000099ff577230 */ /* 0x000fe20000004100 */
[----:B------:R-:W-:Y:S01]  /*3cc0*/  F2FP.F16.E4M3.UNPACK_B R155, R81 ;  /* 0x00000051ff9b723e */ /* 0x000fe200020006ff */
[----:B------:R-:W-:-:S02]  /*3cd0*/  HADD2.F32 R86, -RZ, R83.H1_H1 ;  /* 0x30000053ff567230 */ /* 0x000fc40000004100 */
[----:B------:R-:W-:Y:S02]  /*3ce0*/  HADD2.F32 R85, -RZ, R83.H0_H0 ;  /* 0x20000053ff557230 */ /* 0x000fe40000004100 */
[--C-:B------:R-:W-:Y:S02]  /*3cf0*/  HADD2.F32 R83, -RZ, R82.reuse.H0_H0 ;  /* 0x20000052ff537230 */ /* 0x100fe40000004100 */
[-C--:B------:R-:W-:Y:S01]  /*3d00*/  FMUL.FTZ R156, R86, R87.reuse ;  /* 0x00000057569c7220 */ /* 0x080fe20000410000 */
[----:B------:R-:W-:Y:S02]  /*3d10*/  HADD2.F32 R84, -RZ, R82.H1_H1 ;  /* 0x30000052ff547230 */ /* 0x000fe40000004100 */
[----:B------:R-:W-:Y:S01]  /*3d20*/  FMUL.FTZ R87, R85, R87 ;  /* 0x0000005755577220 */ /* 0x000fe20000410000 */
[----:B------:R-:W-:Y:S02]  /*3d30*/  HADD2.F32 R153, -RZ, R153.H0_H0 ;  /* 0x20000099ff997230 */ /* 0x000fe40000004100 */
[----:B------:R-:W-:-:S02]  /*3d40*/  HADD2.F32 R82, -RZ, R136.H1_H1 ;  /* 0x30000088ff527230 */ /* 0x000fc40000004100 */
[----:B------:R-:W-:Y:S02]  /*3d50*/  HADD2.F32 R136, -RZ, R136.H0_H0 ;  /* 0x20000088ff887230 */ /* 0x000fe40000004100 */
[-C--:B------:R-:W-:Y:S01]  /*3d60*/  FMUL.FTZ R154, R84, R153.reuse ;  /* 0x00000099549a7220 */ /* 0x080fe20000410000 */
[----:B------:R-:W-:Y:S01]  /*3d70*/  FMUL.FTZ R153, R83, R153 ;  /* 0x0000009953997220 */ /* 0x000fe20000410000 */
[-C--:B------:R-:W-:Y:S01]  /*3d80*/  FFMA.FTZ R85, R85, R82.reuse, -R156 ;  /* 0x0000005255557223 */ /* 0x080fe2000001089c */
[----:B------:R-:W-:Y:S01]  /*3d90*/  FFMA.FTZ R86, R86, R82, R87 ;  /* 0x0000005256567223 */ /* 0x000fe20000010057 */
[----:B------:R-:W-:Y:S01]  /*3da0*/  F2FP.F16.E4M3.UNPACK_B R87, R55.H1 ;  /* 0x00000037ff57723e */ /* 0x000fe200030006ff */
[-C--:B------:R-:W-:Y:S01]  /*3db0*/  FFMA.FTZ R82, R83, R136.reuse, -R154 ;  /* 0x0000008853527223 */ /* 0x080fe2000001089a */
[----:B------:R-:W-:Y:S01]  /*3dc0*/  F2FP.F16.E4M3.UNPACK_B R156, R81.H1 ;  /* 0x00000051ff9c723e */ /* 0x000fe200030006ff */
[----:B------:R-:W-:Y:S01]  /*3dd0*/  FFMA.FTZ R83, R84, R136, R153 ;  /* 0x0000008854537223 */ /* 0x000fe20000010099 */
[----:B------:R-:W-:Y:S01]  /*3de0*/  F2FP.SATFINITE.E4M3.F32.PACK_AB_MERGE_C R85, R86, R85, RZ ;  /* 0x000000555655723e */ /* 0x000fe200048070ff */
[--C-:B------:R-:W-:Y:S01]  /*3df0*/  HADD2.F32 R136, -RZ, R87.reuse.H0_H0 ;  /* 0x20000057ff887230 */ /* 0x100fe20000004100 */
[----:B------:R-:W-:Y:S01]  /*3e00*/  F2FP.SATFINITE.E4M3.F32.PACK_AB_MERGE_C R84, R158, R149, RZ ;  /* 0x000000959e54723e */ /* 0x000fe200048070ff */
[----:B------:R-:W-:Y:S01]  /*3e10*/  HADD2.F32 R87, -RZ, R87.H1_H1 ;  /* 0x30000057ff577230 */ /* 0x000fe20000004100 */
[----:B------:R-:W-:Y:S01]  /*3e20*/  F2FP.F16.E4M3.UNPACK_B R86, R54.H1 ;  /* 0x00000036ff56723e */ /* 0x000fe200030006ff */
[----:B------:R-:W-:Y:S01]  /*3e30*/  HADD2.F32 R158, -RZ, R156.H1_H1 ;  /* 0x3000009cff9e7230 */ /* 0x000fe20000004100 */
[-C--:B------:R-:W-:Y:S01]  /*3e40*/  F2FP.F16.E4M3.UNPACK_B R153, R80.reuse.H1 ;  /* 0x00000050ff99723e */ /* 0x080fe200030006ff */
[----:B------:R-:W-:Y:S01]  /*3e50*/  HADD2.F32 R157, -RZ, R155.H1_H1 ;  /* 0x3000009bff9d7230 */ /* 0x000fe20000004100 */
[----:B------:R-:W-:Y:S01]  /*3e60*/  F2FP.F16.E4M3.UNPACK_B R149, R80 ;  /* 0x00000050ff95723e */ /* 0x000fe200020006ff */
[----:B------:R-:W-:-:S02]  /*3e70*/  HADD2.F32 R81, -RZ, R86.H1_H1 ;  /* 0x30000056ff517230 */ /* 0x000fc40000004100 */
[-C--:B------:R-:W-:Y:S01]  /*3e80*/  FMUL.FTZ R159, R87, R158.reuse ;  /* 0x0000009e579f7220 */ /* 0x080fe20000410000 */
[----:B------:R-:W-:Y:S02]  /*3e90*/  HADD2.F32 R154, -RZ, R153.H1_H1 ;  /* 0x30000099ff9a7230 */ /* 0x000fe40000004100 */
[C---:B------:R-:W-:Y:S01]  /*3ea0*/  FMUL.FTZ R160, R136.reuse, R158 ;  /* 0x0000009e88a07220 */ /* 0x040fe20000410000 */
[----:B------:R-:W-:Y:S01]  /*3eb0*/  HADD2.F32 R86, -RZ, R86.H0_H0 ;  /* 0x20000056ff567230 */ /* 0x000fe20000004100 */
[----:B------:R-:W-:Y:S01]  /*3ec0*/  F2FP.F16.E4M3.UNPACK_B R55, R55 ;  /* 0x00000037ff37723e */ /* 0x000fe200020006ff */
[----:B------:R-:W-:Y:S02]  /*3ed0*/  HADD2.F32 R80, -RZ, R149.H1_H1 ;  /* 0x30000095ff507230 */ /* 0x000fe40000004100 */
[----:B------:R-:W-:Y:S01]  /*3ee0*/  FFMA.FTZ R158, R136, R154, -R159 ;  /* 0x0000009a889e7223 */ /* 0x000fe2000001089f */
[-C--:B------:R-:W-:Y:S01]  /*3ef0*/  FMUL.FTZ R159, R81, R157.reuse ;  /* 0x0000009d519f7220 */ /* 0x080fe20000410000 */
[----:B------:R-:W-:Y:S01]  /*3f00*/  FMUL.FTZ R136, R86, R157 ;  /* 0x0000009d56887220 */ /* 0x000fe20000410000 */
[----:B------:R-:W-:Y:S01]  /*3f10*/  F2FP.F16.E4M3.UNPACK_B R54, R54 ;  /* 0x00000036ff36723e */ /* 0x000fe200020006ff */
[----:B------:R-:W-:-:S02]  /*3f20*/  HADD2.F32 R156, -RZ, R156.H0_H0 ;  /* 0x2000009cff9c7230 */ /* 0x000fc40000004100 */
[-C--:B------:R-:W-:Y:S01]  /*3f30*/  FFMA.FTZ R159, R86, R80.reuse, -R159 ;  /* 0x00000050569f7223 */ /* 0x080fe2000001089f */
[----:B------:R-:W-:Y:S01]  /*3f40*/  FFMA.FTZ R136, R81, R80, R136 ;  /* 0x0000005051887223 */ /* 0x000fe20000010088 */
[--C-:B------:R-:W-:Y:S02]  /*3f50*/  HADD2.F32 R80, -RZ, R55.reuse.H0_H0 ;  /* 0x20000037ff507230 */ /* 0x100fe40000004100 */
[----:B------:R-:W-:Y:S01]  /*3f60*/  FFMA.FTZ R157, R87, R154, R160 ;  /* 0x0000009a579d7223 */ /* 0x000fe200000100a0 */
[----:B------:R-:W-:Y:S01]  /*3f70*/  HADD2.F32 R81, -RZ, R55.H1_H1 ;  /* 0x30000037ff517230 */ /* 0x000fe20000004100 */
[----:B------:R-:W-:Y:S01]  /*3f80*/  F2FP.SATFINITE.E4M3.F32.PACK_AB_MERGE_C R53, R53, R52, R84 ;  /* 0x000000343535723e */ /* 0x000fe20004807054 */
[--C-:B------:R-:W-:Y:S01]  /*3f90*/  HADD2.F32 R55, -RZ, R54.reuse.H0_H0 ;  /* 0x20000036ff377230 */ /* 0x100fe20000004100 */
[----:B------:R-:W-:Y:S01]  /*3fa0*/  F2FP.SATFINITE.E4M3.F32.PACK_AB_MERGE_C R136, R136, R159, RZ ;  /* 0x0000009f8888723e */ /* 0x000fe200048070ff */
[----:B------:R-:W-:Y:S02]  /*3fb0*/  HADD2.F32 R54, -RZ, R54.H1_H1 ;  /* 0x30000036ff367230 */ /* 0x000fe40000004100 */
[----:B------:R-:W-:Y:S01]  /*3fc0*/  FMUL.FTZ R87, R81, R156 ;  /* 0x0000009c51577220 */ /* 0x000fe20000410000 */
[----:B------:R-:W-:-:S02]  /*3fd0*/  HADD2.F32 R155, -RZ, R155.H0_H0 ;  /* 0x2000009bff9b7230 */ /* 0x000fc40000004100 */
[----:B------:R-:W-:Y:S01]  /*3fe0*/  FMUL.FTZ R156, R80, R156 ;  /* 0x0000009c509c7220 */ /* 0x000fe20000410000 */
[----:B------:R-:W-:Y:S01]  /*3ff0*/  HADD2.F32 R153, -RZ, R153.H0_H0 ;  /* 0x20000099ff997230 */ /* 0x000fe20000004100 */
[----:B------:R-:W-:Y:S01]  /*4000*/  F2FP.SATFINITE.E4M3.F32.PACK_AB_MERGE_C R157, R157, R158, RZ ;  /* 0x0000009e9d9d723e */ /* 0x000fe200048070ff */
[----:B------:R-:W-:Y:S02]  /*4010*/  HADD2.F32 R149, -RZ, R149.H0_H0 ;  /* 0x20000095ff957230 */ /* 0x000fe40000004100 */
[-C--:B------:R-:W-:Y:S01]  /*4020*/  FMUL.FTZ R86, R54, R155.reuse ;  /* 0x0000009b36567220 */ /* 0x080fe20000410000 */
[----:B------:R-:W-:Y:S01]  /*4030*/  FMUL.FTZ R155, R55, R155 ;  /* 0x0000009b379b7220 */ /* 0x000fe20000410000 */
[-C--:B------:R-:W-:Y:S01]  /*4040*/  FFMA.FTZ R87, R80, R153.reuse, -R87 ;  /* 0x0000009950577223 */ /* 0x080fe20000010857 */
[----:B------:R-:W-:Y:S01]  /*4050*/  FFMA.FTZ R156, R81, R153, R156 ;  /* 0x00000099519c7223 */ /* 0x000fe2000001009c */
[-C--:B------:R-:W-:Y:S01]  /*4060*/  FFMA.FTZ R86, R55, R149.reuse, -R86 ;  /* 0x0000009537567223 */ /* 0x080fe20000010856 */
[----:B------:R-:W-:Y:S01]  /*4070*/  FFMA.FTZ R155, R54, R149, R155 ;  /* 0x00000095369b7223 */ /* 0x000fe2000001009b */
[----:B------:R-:W-:-:S02]  /*4080*/  F2FP.SATFINITE.E4M3.F32.PACK_AB_MERGE_C R52, R83, R82, R85 ;  /* 0x000000525334723e */ /* 0x000fc40004807055 */
[----:B------:R-:W-:Y:S02]  /*4090*/  F2FP.SATFINITE.E4M3.F32.PACK_AB_MERGE_C R55, R156, R87, R157 ;  /* 0x000000579c37723e */ /* 0x000fe4000480709d */
[----:B------:R-:W-:-:S07]  /*40a0*/  F2FP.SATFINITE.E4M3.F32.PACK_AB_MERGE_C R54, R155, R86, R136 ;  /* 0x000000569b36723e */ /* 0x000fce0004807088 */
.L_x_365:
[----:B------:R-:W-:Y:S05]  /*40b0*/  BSYNC B2 ;  /* 0x0000000000027941 */ /* 0x000fea0003800000 */
.L_x_364:
[----:B------:R-:W-:Y:S02]  /*40c0*/  ULDC.64 UR4, c[0x0][0x2e8] ;  /* 0x0000ba0000047ab9 */ /* 0x000fe40000000a00 */
[----:B------:R-:W-:-:S04]  /*40d0*/  IADD3 R80, P2, P6, R15, UR4, R152 ;  /* 0x000000040f507c10 */ /* 0x000fc8000fe5e098 */
[----:B------:R-:W-:-:S05]  /*40e0*/  IADD3.X R81, R108, UR5, R151, P2, P6 ;  /* 0x000000056c517c10 */ /* 0x000fca00097ec497 */
[----:B-1----:R2:W-:Y:S04]  /*40f0*/  STG.E.128 desc[UR60][R80.64], R52 ;  /* 0x0000003450007986 */ /* 0x0025e8000c101d3c */
.L_x_359:
[----:B------:R-:W-:Y:S05]  /*4100*/  BSYNC B1 ;  /* 0x0000000000017941 */ /* 0x000fea0003800000 */
.L_x_358:
[----:B------:R-:W-:Y:S04]  /*4110*/  BSSY B1, `(.L_x_366) ;  /* 0x00000ed000017945 */ /* 0x000fe80003800000 */
[----:B------:R-:W-:Y:S05]  /*4120*/  @P3 BRA `(.L_x_367) ;  /* 0x0000000c00ac3947 */ /* 0x000fea0003800000 */
[----:B--2---:R-:W-:Y:S01]  /*4130*/  IADD3 R80, P2, P3, R132, R128, R18 ;  /* 0x0000008084507210 */ /* 0x004fe20007b5e012 */
[----:B------:R-:W-:Y:S03]  /*4140*/  BSSY B2, `(.L_x_368) ;  /* 0x0000074000027945 */ /* 0x000fe60003800000 */
[----:B------:R-:W-:Y:S01]  /*4150*/  IADD3.X R81, R42, R131, R19, P2, P3 ;  /* 0x000000832a517210 */ /* 0x000fe200017e6413 */
[----:B------:R-:W-:Y:S08]  /*4160*/  @P0 BRA `(.L_x_369) ;  /* 0x0000000400c40947 */ /* 0x000ff00003800000 */
[----:B-1----:R1:W2:Y:S01]  /*4170*/  LDS.128 R52, [R118+0x22400] ;  /* 0x0224000076347984 */ /* 0x0022a20000000c00 */
[----:B------:R-:W-:Y:S01]  /*4180*/  ISETP.GE.AND P2, PT, R22, R130, PT ;  /* 0x000000821600720c */ /* 0x000fe20003f46270 */
[----:B------:R-:W-:-:S12]  /*4190*/  BSSY B3, `(.L_x_370) ;  /* 0x000006a000037945 */ /* 0x000fd80003800000 */
[----:B-1----:R-:W-:Y:S05]  /*41a0*/  @P2 BRA `(.L_x_371) ;  /* 0x0000000400a02947 */ /* 0x002fea0003800000 */
[----:B------:R-:W-:Y:S02]  /*41b0*/  SHF.R.U32.HI R78, RZ, 0x8, R77 ;  /* 0x00000008ff4e7819 */ /* 0x000fe4000001164d */
[--C-:B------:R-:W-:Y:S02]  /*41c0*/  SHF.R.U32.HI R83, RZ, 0x8, R79.reuse ;  /* 0x00000008ff537819 */ /* 0x100fe4000001164f */
[----:B------:R-:W-:Y:S02]  /*41d0*/  LOP3.LUT R82, R79, 0xff0000ff, RZ, 0xc0, !PT ;  /* 0xff0000ff4f527812 */ /* 0x000fe400078ec0ff */
[----:B------:R-:W-:Y:S01]  /*41e0*/  SHF.R.U32.HI R84, RZ, 0x10, R79 ;  /* 0x00000010ff547819 */ /* 0x000fe2000001164f */
[----:B------:R-:W-:Y:S01]  /*41f0*/  IMAD.SHL.U32 R79, R78, 0x100, RZ ;  /* 0x000001004e4f7824 */ /* 0x000fe200078e00ff */
[----:B------:R-:W-:Y:S01]  /*4200*/  LOP3.LUT R76, R77, 0xff0000ff, RZ, 0xc0, !PT ;  /* 0xff0000ff4d4c7812 */ /* 0x000fe200078ec0ff */
[----:B------:R-:W-:Y:S01]  /*4210*/  IMAD.SHL.U32 R83, R83, 0x100, RZ ;  /* 0x0000010053537824 */ /* 0x000fe200078e00ff */
[----:B------:R-:W-:Y:S01]  /*4220*/  SHF.R.U32.HI R85, RZ, 0x10, R77 ;  /* 0x00000010ff557819 */ /* 0x000fe2000001164d */
[----:B--2---:R-:W-:Y:S01]  /*4230*/  IMAD.MOV.U32 R78, RZ, RZ, R52 ;  /* 0x000000ffff4e7224 */ /* 0x004fe200078e0034 */
[----:B------:R-:W-:Y:S01]  /*4240*/  MOV R77, R53 ;  /* 0x00000035004d7202 */ /* 0x000fe20000000f00 */
[----:B------:R-:W-:Y:S01]  /*4250*/  IMAD.U32 R84, R84, 0x10000, RZ ;  /* 0x0001000054547824 */ /* 0x000fe200078e00ff */
[----:B------:R-:W-:Y:S01]  /*4260*/  LOP3.LUT R53, R76, 0xff00, R79, 0xf8, !PT ;  /* 0x0000ff004c357812 */ /* 0x000fe200078ef84f */
[----:B------:R-:W-:Y:S01]  /*4270*/  IMAD.U32 R76, R85, 0x10000, RZ ;  /* 0x00010000554c7824 */ /* 0x000fe200078e00ff */
[----:B------:R-:W-:-:S02]  /*4280*/  LOP3.LUT R83, R82, 0xff00, R83, 0xf8, !PT ;  /* 0x0000ff0052537812 */ /* 0x000fc400078ef853 */
[----:B------:R-:W-:Y:S02]  /*4290*/  F2FP.F16.E4M3.UNPACK_B R82, R147.H1 ;  /* 0x00000093ff52723e */ /* 0x000fe400030006ff */
[-C--:B------:R-:W-:Y:S02]  /*42a0*/  F2FP.F16.E4M3.UNPACK_B R52, R77.reuse ;  /* 0x0000004dff34723e */ /* 0x080fe400020006ff */
[----:B------:R-:W-:Y:S01]  /*42b0*/  LOP3.LUT R53, R53, 0xff0000, R76, 0xf8, !PT ;  /* 0x00ff000035357812 */ /* 0x000fe200078ef84c */
[----:B------:R-:W-:Y:S01]  /*42c0*/  HADD2.F32 R86, -RZ, R82.H0_H0 ;  /* 0x20000052ff567230 */ /* 0x000fe20000004100 */
[----:B------:R-:W-:Y:S01]  /*42d0*/  LOP3.LUT R76, R83, 0xff0000, R84, 0xf8, !PT ;  /* 0x00ff0000534c7812 */ /* 0x000fe200078ef854 */
[--C-:B------:R-:W-:Y:S01]  /*42e0*/  HADD2.F32 R79, -RZ, R52.reuse.H1_H1 ;  /* 0x30000034ff4f7230 */ /* 0x100fe20000004100 */
[----:B------:R-:W-:Y:S01]  /*42f0*/  F2FP.F16.E4M3.UNPACK_B R84, R148.H1 ;  /* 0x00000094ff54723e */ /* 0x000fe200030006ff */
[----:B------:R-:W-:Y:S01]  /*4300*/  HADD2.F32 R52, -RZ, R52.H0_H0 ;  /* 0x20000034ff347230 */ /* 0x000fe20000004100 */
[----:B------:R-:W-:Y:S01]  /*4310*/  F2FP.F16.E4M3.UNPACK_B R77, R77.H1 ;  /* 0x0000004dff4d723e */ /* 0x000fe200030006ff */
[----:B------:R-:W-:-:S02]  /*4320*/  HADD2.F32 R87, -RZ, R82.H1_H1 ;  /* 0x30000052ff577230 */ /* 0x000fc40000004100 */
[CC--:B------:R-:W-:Y:S01]  /*4330*/  FMUL.FTZ R149, R79.reuse, R86.reuse ;  /* 0x000000564f957220 */ /* 0x0c0fe20000410000 */
[--C-:B------:R-:W-:Y:S02]  /*4340*/  HADD2.F32 R85, -RZ, R84.reuse.H0_H0 ;  /* 0x20000054ff557230 */ /* 0x100fe40000004100 */
[C---:B------:R-:W-:Y:S01]  /*4350*/  FMUL.FTZ R86, R52.reuse, R86 ;  /* 0x0000005634567220 */ /* 0x040fe20000410000 */
[--C-:B------:R-:W-:Y:S01]  /*4360*/  HADD2.F32 R83, -RZ, R77.reuse.H1_H1 ;  /* 0x3000004dff537230 */ /* 0x100fe20000004100 */
[----:B------:R-:W-:Y:S01]  /*4370*/  F2FP.F16.E4M3.UNPACK_B R147, R147 ;  /* 0x00000093ff93723e */ /* 0x000fe200020006ff */
[----:B------:R-:W-:Y:S02]  /*4380*/  HADD2.F32 R82, -RZ, R77.H0_H0 ;  /* 0x2000004dff527230 */ /* 0x000fe40000004100 */
[-C--:B------:R-:W-:Y:S01]  /*4390*/  FFMA.FTZ R52, R52, R85.reuse, -R149 ;  /* 0x0000005534347223 */ /* 0x080fe20000010895 */
[----:B------:R-:W-:Y:S02]  /*43a0*/  HADD2.F32 R84, -RZ, R84.H1_H1 ;  /* 0x30000054ff547230 */ /* 0x000fe40000004100 */
[----:B------:R-:W-:Y:S01]  /*43b0*/  FFMA.FTZ R77, R79, R85, R86 ;  /* 0x000000554f4d7223 */ /* 0x000fe20000010056 */
[CC--:B------:R-:W-:Y:S01]  /*43c0*/  FMUL.FTZ R149, R83.reuse, R87.reuse ;  /* 0x0000005753957220 */ /* 0x0c0fe20000410000 */
[C---:B------:R-:W-:Y:S01]  /*43d0*/  FMUL.FTZ R136, R82.reuse, R87 ;  /* 0x0000005752887220 */ /* 0x040fe20000410000 */
[-C--:B------:R-:W-:Y:S01]  /*43e0*/  F2FP.F16.E4M3.UNPACK_B R79, R78.reuse.H1 ;  /* 0x0000004eff4f723e */ /* 0x080fe200030006ff */
[----:B------:R-:W-:Y:S01]  /*43f0*/  HADD2.F32 R85, -RZ, R147.H1_H1 ;  /* 0x30000093ff557230 */ /* 0x000fe20000004100 */
[----:B------:R-:W-:Y:S01]  /*4400*/  F2FP.F16.E4M3.UNPACK_B R78, R78 ;  /* 0x0000004eff4e723e */ /* 0x000fe200020006ff */
[-C--:B------:R-:W-:Y:S01]  /*4410*/  FFMA.FTZ R149, R82, R84.reuse, -R149 ;  /* 0x0000005452957223 */ /* 0x080fe20000010895 */
[----:B------:R-:W-:Y:S01]  /*4420*/  FFMA.FTZ R152, R83, R84, R136 ;  /* 0x0000005453987223 */ /* 0x000fe20000010088 */
[----:B------:R-:W-:Y:S01]  /*4430*/  F2FP.F16.E4M3.UNPACK_B R148, R148 ;  /* 0x00000094ff94723e */ /* 0x000fe200020006ff */
[----:B------:R-:W-:-:S02]  /*4440*/  HADD2.F32 R84, -RZ, R79.H1_H1 ;  /* 0x3000004fff547230 */ /* 0x000fc40000004100 */
[----:B------:R-:W-:Y:S01]  /*4450*/  HADD2.F32 R83, -RZ, R79.H0_H0 ;  /* 0x2000004fff537230 */ /* 0x000fe20000004100 */
[----:B------:R-:W-:Y:S01]  /*4460*/  F2FP.SATFINITE.E4M3.F32.PACK_AB_MERGE_C R155, R152, R149, RZ ;  /* 0x00000095989b723e */ /* 0x000fe200048070ff */
[----:B------:R-:W-:Y:S02]  /*4470*/  HADD2.F32 R147, -RZ, R147.H0_H0 ;  /* 0x20000093ff937230 */ /* 0x000fe40000004100 */
[-C--:B------:R-:W-:Y:S01]  /*4480*/  FMUL.FTZ R136, R84, R85.reuse ;  /* 0x0000005554887220 */ /* 0x080fe20000410000 */
[--C-:B------:R-:W-:Y:S02]  /*4490*/  HADD2.F32 R82, -RZ, R78.reuse.H1_H1 ;  /* 0x3000004eff527230 */ /* 0x100fe40000004100 */
[----:B------:R-:W-:Y:S01]  /*44a0*/  FMUL.FTZ R85, R83, R85 ;  /* 0x0000005553557220 */ /* 0x000fe20000410000 */
[----:B------:R-:W-:Y:S02]  /*44b0*/  HADD2.F32 R79, -RZ, R78.H0_H0 ;  /* 0x2000004eff4f7230 */ /* 0x000fe40000004100 */
        /* <DEDUP_REMOVED lines=10> */
[----:B------:R-:W-:Y:S01]  /*4560*/  F2FP.SATFINITE.E4M3.F32.PACK_AB_MERGE_C R154, R85, R136, RZ ;  /* 0x00000088559a723e */ /* 0x000fe200048070ff */
[--C-:B------:R-:W-:Y:S01]  /*4570*/  HADD2.F32 R84, -RZ, R83.reuse.H0_H0 ;  /* 0x20000053ff547230 */ /* 0x100fe20000004100 */
[-C--:B------:R-:W-:Y:S01]  /*4580*/  F2FP.F16.E4M3.UNPACK_B R86, R53.reuse.H1 ;  /* 0x00000035ff56723e */ /* 0x080fe200030006ff */
[----:B------:R-:W-:Y:S01]  /*4590*/  HADD2.F32 R83, -RZ, R83.H1_H1 ;  /* 0x30000053ff537230 */ /* 0x000fe20000004100 */
[----:B------:R-:W-:Y:S01]  /*45a0*/  F2FP.F16.E4M3.UNPACK_B R82, R54.H1 ;  /* 0x00000036ff52723e */ /* 0x000fe200030006ff */
[----:B------:R-:W-:Y:S01]  /*45b0*/  HADD2.F32 R148, -RZ, R147.H1_H1 ;  /* 0x30000093ff947230 */ /* 0x000fe20000004100 */
[----:B------:R-:W-:Y:S01]  /*45c0*/  F2FP.F16.E4M3.UNPACK_B R136, R76 ;  /* 0x0000004cff88723e */ /* 0x000fe200020006ff */
[----:B------:R-:W-:Y:S01]  /*45d0*/  HADD2.F32 R87, -RZ, R86.H1_H1 ;  /* 0x30000056ff577230 */ /* 0x000fe20000004100 */
[----:B------:R-:W-:Y:S01]  /*45e0*/  F2FP.F16.E4M3.UNPACK_B R85, R53 ;  /* 0x00000035ff55723e */ /* 0x000fe200020006ff */
[----:B------:R-:W-:Y:S02]  /*45f0*/  HADD2.F32 R76, -RZ, R82.H1_H1 ;  /* 0x30000052ff4c7230 */ /* 0x000fe40000004100 */
[----:B------:R-:W-:Y:S01]  /*4600*/  FMUL.FTZ R53, R83, R148 ;  /* 0x0000009453357220 */ /* 0x000fe20000410000 */
[----:B------:R-:W-:Y:S01]  /*4610*/  HADD2.F32 R149, -RZ, R136.H1_H1 ;  /* 0x30000088ff957230 */ /* 0x000fe20000004100 */
[----:B------:R-:W-:Y:S01]  /*4620*/  F2FP.F16.E4M3.UNPACK_B R55, R55 ;  /* 0x00000037ff37723e */ /* 0x000fe200020006ff */
[----:B------:R-:W-:-:S02]  /*4630*/  HADD2.F32 R82, -RZ, R82.H0_H0 ;  /* 0x20000052ff527230 */ /* 0x000fc40000004100 */
[----:B------:R-:W-:Y:S01]  /*4640*/  FFMA.FTZ R152, R84, R87, -R53 ;  /* 0x0000005754987223 */ /* 0x000fe20000010835 */
[----:B------:R-:W-:Y:S02]  /*4650*/  HADD2.F32 R53, -RZ, R85.H1_H1 ;  /* 0x30000055ff357230 */ /* 0x000fe40000004100 */
[-C--:B------:R-:W-:Y:S01]  /*4660*/  FMUL.FTZ R151, R76, R149.reuse ;  /* 0x000000954c977220 */ /* 0x080fe20000410000 */
[----:B------:R-:W-:Y:S01]  /*4670*/  F2FP.F16.E4M3.UNPACK_B R54, R54 ;  /* 0x00000036ff36723e */ /* 0x000fe200020006ff */
[----:B------:R-:W-:Y:S01]  /*4680*/  FMUL.FTZ R149, R82, R149 ;  /* 0x0000009552957220 */ /* 0x000fe20000410000 */
[----:B------:R-:W-:Y:S01]  /*4690*/  FMUL.FTZ R148, R84, R148 ;  /* 0x0000009454947220 */ /* 0x000fe20000410000 */
[-C--:B------:R-:W-:Y:S01]  /*46a0*/  FFMA.FTZ R151, R82, R53.reuse, -R151 ;  /* 0x0000003552977223 */ /* 0x080fe20000010897 */
[----:B------:R-:W-:Y:S02]  /*46b0*/  HADD2.F32 R147, -RZ, R147.H0_H0 ;  /* 0x20000093ff937230 */ /* 0x000fe40000004100 */
[----:B------:R-:W-:Y:S01]  /*46c0*/  FFMA.FTZ R84, R76, R53, R149 ;  /* 0x000000354c547223 */ /* 0x000fe20000010095 */
[----:B------:R-:W-:-:S02]  /*46d0*/  HADD2.F32 R76, -RZ, R55.H0_H0 ;  /* 0x20000037ff4c7230 */ /* 0x000fc40000004100 */
[----:B------:R-:W-:Y:S01]  /*46e0*/  FFMA.FTZ R153, R83, R87, R148 ;  /* 0x0000005753997223 */ /* 0x000fe20000010094 */
[--C-:B------:R-:W-:Y:S02]  /*46f0*/  HADD2.F32 R53, -RZ, R54.reuse.H0_H0 ;  /* 0x20000036ff357230 */ /* 0x100fe40000004100 */
[----:B------:R-:W-:Y:S02]  /*4700*/  HADD2.F32 R55, -RZ, R55.H1_H1 ;  /* 0x30000037ff377230 */ /* 0x000fe40000004100 */
[----:B------:R-:W-:Y:S01]  /*4710*/  FMUL.FTZ R148, R76, R147 ;  /* 0x000000934c947220 */ /* 0x000fe20000410000 */
[----:B------:R-:W-:Y:S01]  /*4720*/  HADD2.F32 R54, -RZ, R54.H1_H1 ;  /* 0x30000036ff367230 */ /* 0x000fe20000004100 */
[----:B------:R-:W-:Y:S01]  /*4730*/  F2FP.SATFINITE.E4M3.F32.PACK_AB_MERGE_C R84, R84, R151, RZ ;  /* 0x000000975454723e */ /* 0x000fe200048070ff */
[----:B------:R-:W-:Y:S02]  /*4740*/  HADD2.F32 R136, -RZ, R136.H0_H0 ;  /* 0x20000088ff887230 */ /* 0x000fe40000004100 */
[----:B------:R-:W-:Y:S01]  /*4750*/  FMUL.FTZ R87, R55, R147 ;  /* 0x0000009337577220 */ /* 0x000fe20000410000 */
[----:B------:R-:W-:Y:S01]  /*4760*/  HADD2.F32 R86, -RZ, R86.H0_H0 ;  /* 0x20000056ff567230 */ /* 0x000fe20000004100 */
[----:B------:R-:W-:Y:S01]  /*4770*/  F2FP.SATFINITE.E4M3.F32.PACK_AB_MERGE_C R152, R153, R152, RZ ;  /* 0x000000989998723e */ /* 0x000fe200048070ff */
[----:B------:R-:W-:-:S02]  /*4780*/  HADD2.F32 R85, -RZ, R85.H0_H0 ;  /* 0x20000055ff557230 */ /* 0x000fc40000004100 */
[-C--:B------:R-:W-:Y:S01]  /*4790*/  FMUL.FTZ R82, R54, R136.reuse ;  /* 0x0000008836527220 */ /* 0x080fe20000410000 */
[----:B------:R-:W-:Y:S01]  /*47a0*/  FMUL.FTZ R83, R53, R136 ;  /* 0x0000008835537220 */ /* 0x000fe20000410000 */
[-C--:B------:R-:W-:Y:S01]  /*47b0*/  FFMA.FTZ R87, R76, R86.reuse, -R87 ;  /* 0x000000564c577223 */ /* 0x080fe20000010857 */
[----:B------:R-:W-:Y:S01]  /*47c0*/  FFMA.FTZ R148, R55, R86, R148 ;  /* 0x0000005637947223 */ /* 0x000fe20000010094 */
[-C--:B------:R-:W-:Y:S01]  /*47d0*/  FFMA.FTZ R82, R53, R85.reuse, -R82 ;  /* 0x0000005535527223 */ /* 0x080fe20000010852 */
[----:B------:R-:W-:Y:S01]  /*47e0*/  FFMA.FTZ R83, R54, R85, R83 ;  /* 0x0000005536537223 */ /* 0x000fe20000010053 */
[----:B------:R-:W-:Y:S02]  /*47f0*/  F2FP.SATFINITE.E4M3.F32.PACK_AB_MERGE_C R53, R77, R52, R155 ;  /* 0x000000344d35723e */ /* 0x000fe4000480709b */
[----:B------:R-:W-:Y:S02]  /*4800*/  F2FP.SATFINITE.E4M3.F32.PACK_AB_MERGE_C R52, R79, R78, R154 ;  /* 0x0000004e4f34723e */ /* 0x000fe4000480709a */
[----:B------:R-:W-:-:S02]  /*4810*/  F2FP.SATFINITE.E4M3.F32.PACK_AB_MERGE_C R54, R83, R82, R84 ;  /* 0x000000525336723e */ /* 0x000fc40004807054 */
[----:B------:R-:W-:-:S07]  /*4820*/  F2FP.SATFINITE.E4M3.F32.PACK_AB_MERGE_C R55, R148, R87, R152 ;  /* 0x000000579437723e */ /* 0x000fce0004807098 */
.L_x_371:
[----:B------:R-:W-:Y:S05]  /*4830*/  BSYNC B3 ;  /* 0x0000000000037941 */ /* 0x000fea0003800000 */
.L_x_370:
[----:B------:R-:W-:Y:S02]  /*4840*/  ULDC.64 UR4, c[0x0][0x2e8] ;  /* 0x0000ba0000047ab9 */ /* 0x000fe40000000a00 */
[----:B------:R-:W-:-:S04]  /*4850*/  IADD3 R76, P2, P3, R80, UR4, R46 ;  /* 0x00000004504c7c10 */ /* 0x000fc8000fb5e02e */
[----:B------:R-:W-:-:S05]  /*4860*/  IADD3.X R77, R81, UR5, R20, P2, P3 ;  /* 0x00000005514d7c10 */ /* 0x000fca00097e6414 */
[----:B--2---:R2:W-:Y:S04]  /*4870*/  STG.E.128 desc[UR60][R76.64], R52 ;  /* 0x000000344c007986 */ /* 0x0045e8000c101d3c */
.L_x_369:
[----:B------:R-:W-:Y:S05]  /*4880*/  BSYNC B2 ;  /* 0x0000000000027941 */ /* 0x000fea0003800000 */
.L_x_368:
[----:B------:R-:W-:Y:S05]  /*4890*/  @P1 BRA `(.L_x_367) ;  /* 0x0000000400d01947 */ /* 0x000fea0003800000 */
[----:B------:R-:W-:Y:S01]  /*48a0*/  LOP3.LUT P2, RZ, R229, 0x4, RZ, 0xc0, !PT ;  /* 0x00000004e5ff7812 */ /* 0x000fe2000784c0ff */
[C---:B-12---:R-:W-:Y:S01]  /*48b0*/  VIADD R53, R150.reuse, 0x40 ;  /* 0x0000004096357836 */ /* 0x046fe20000000000 */
[----:B------:R-:W-:Y:S11]  /*48c0*/  BSSY B2, `(.L_x_372) ;  /* 0x000006d000027945 */ /* 0x000ff60003800000 */
[----:B------:R-:W-:Y:S01]  /*48d0*/  @P2 VIADD R53, R150, 0xffffffc0 ;  /* 0xffffffc096352836 */ /* 0x000fe20000000000 */
[----:B------:R-:W-:-:S04]  /*48e0*/  ISETP.GE.AND P2, PT, R230, R130, PT ;  /* 0x00000082e600720c */ /* 0x000fc80003f46270 */
[----:B------:R-:W-:-:S06]  /*48f0*/  IADD3 R53, R16, R53, RZ ;  /* 0x0000003510357210 */ /* 0x000fcc0007ffe0ff */
[----:B------:R-:W1:Y:S03]  /*4900*/  LDS.128 R52, [R53+0x22400] ;  /* 0x0224000035347984 */ /* 0x000e660000000c00 */
[----:B------:R-:W-:Y:S05]  /*4910*/  @P2 BRA `(.L_x_373) ;  /* 0x00000004009c2947 */ /* 0x000fea0003800000 */
[----:B------:R-:W-:Y:S02]  /*4920*/  SHF.R.U32.HI R77, RZ, 0x8, R73 ;  /* 0x00000008ff4d7819 */ /* 0x000fe40000011649 */
[----:B------:R-:W-:Y:S02]  /*4930*/  SHF.R.U32.HI R72, RZ, 0x8, R75 ;  /* 0x00000008ff487819 */ /* 0x000fe4000001164b */
[----:B------:R-:W-:Y:S02]  /*4940*/  SHF.R.U32.HI R79, RZ, 0x10, R73 ;  /* 0x00000010ff4f7819 */ /* 0x000fe40000011649 */
[----:B------:R-:W-:Y:S01]  /*4950*/  LOP3.LUT R74, R73, 0xff0000ff, RZ, 0xc0, !PT ;  /* 0xff0000ff494a7812 */ /* 0x000fe200078ec0ff */
[----:B------:R-:W-:Y:S01]  /*4960*/  IMAD.SHL.U32 R73, R77, 0x100, RZ ;  /* 0x000001004d497824 */ /* 0x000fe200078e00ff */
[----:B------:R-:W-:Y:S02]  /*4970*/  SHF.R.U32.HI R78, RZ, 0x10, R75 ;  /* 0x00000010ff4e7819 */ /* 0x000fe4000001164b */
[----:B------:R-:W-:Y:S01]  /*4980*/  LOP3.LUT R76, R75, 0xff0000ff, RZ, 0xc0, !PT ;  /* 0xff0000ff4b4c7812 */ /* 0x000fe200078ec0ff */
[----:B------:R-:W-:Y:S01]  /*4990*/  IMAD.SHL.U32 R75, R72, 0x100, RZ ;  /* 0x00000100484b7824 */ /* 0x000fe200078e00ff */
[----:B------:R-:W-:Y:S01]  /*49a0*/  LOP3.LUT R74, R74, 0xff00, R73, 0xf8, !PT ;  /* 0x0000ff004a4a7812 */ /* 0x000fe200078ef849 */
[----:B-1----:R-:W-:Y:S01]  /*49b0*/  IMAD.MOV.U32 R72, RZ, RZ, R52 ;  /* 0x000000ffff487224 */ /* 0x002fe200078e0034 */
[----:B------:R-:W-:Y:S01]  /*49c0*/  F2FP.F16.E4M3.UNPACK_B R52, R53 ;  /* 0x00000035ff34723e */ /* 0x000fe200020006ff */
[----:B------:R-:W-:Y:S01]  /*49d0*/  IMAD.U32 R73, R79, 0x10000, RZ ;  /* 0x000100004f497824 */ /* 0x000fe200078e00ff */
[----:B------:R-:W-:Y:S01]  /*49e0*/  LOP3.LUT R77, R76, 0xff00, R75, 0xf8, !PT ;  /* 0x0000ff004c4d7812 */ /* 0x000fe200078ef84b */
[----:B------:R-:W-:Y:S01]  /*49f0*/  IMAD.U32 R76, R78, 0x10000, RZ ;  /* 0x000100004e4c7824 */ /* 0x000fe200078e00ff */
[----:B------:R-:W-:-:S02]  /*4a00*/  F2FP.F16.E4M3.UNPACK_B R75, R146.H1 ;  /* 0x00000092ff4b723e */ /* 0x000fc400030006ff */
[----:B------:R-:W-:Y:S01]  /*4a10*/  LOP3.LUT R78, R74, 0xff0000, R73, 0xf8, !PT ;  /* 0x00ff00004a4e7812 */ /* 0x000fe200078ef849 */
[--C-:B------:R-:W-:Y:S01]  /*4a20*/  HADD2.F32 R73, -RZ, R52.reuse.H1_H1 ;  /* 0x30000034ff497230 */ /* 0x100fe20000004100 */
[----:B------:R-:W-:Y:S01]  /*4a30*/  LOP3.LUT R83, R77, 0xff0000, R76, 0xf8, !PT ;  /* 0x00ff00004d537812 */ /* 0x000fe200078ef84c */
[--C-:B------:R-:W-:Y:S01]  /*4a40*/  HADD2.F32 R79, -RZ, R75.reuse.H0_H0 ;  /* 0x2000004bff4f7230 */ /* 0x100fe20000004100 */
[----:B------:R-:W-:Y:S01]  /*4a50*/  F2FP.F16.E4M3.UNPACK_B R76, R145.H1 ;  /* 0x00000091ff4c723e */ /* 0x000fe200030006ff */
[----:B------:R-:W-:Y:S01]  /*4a60*/  HADD2.F32 R52, -RZ, R52.H0_H0 ;  /* 0x20000034ff347230 */ /* 0x000fe20000004100 */
[----:B------:R-:W-:Y:S01]  /*4a70*/  F2FP.F16.E4M3.UNPACK_B R53, R53.H1 ;  /* 0x00000035ff35723e */ /* 0x000fe200030006ff */
        /* <DEDUP_REMOVED lines=12> */
[----:B------:R-:W-:Y:S01]  /*4b40*/  F2FP.F16.E4M3.UNPACK_B R72, R72 ;  /* 0x00000048ff48723e */ /* 0x000fe200020006ff */
[----:B------:R-:W-:Y:S01]  /*4b50*/  FFMA.FTZ R52, R52, R77, -R85 ;  /* 0x0000004d34347223 */ /* 0x000fe20000010855 */
[-C--:B------:R-:W-:Y:S01]  /*4b60*/  FFMA.FTZ R87, R74, R76.reuse, -R79 ;  /* 0x0000004c4a577223 */ /* 0x080fe2000001084f */
[----:B------:R-:W-:Y:S01]  /*4b70*/  FFMA.FTZ R136, R75, R76, R82 ;  /* 0x0000004c4b887223 */ /* 0x000fe20000010052 */
[----:B------:R-:W-:Y:S01]  /*4b80*/  F2FP.F16.E4M3.UNPACK_B R145, R145 ;  /* 0x00000091ff91723e */ /* 0x000fe200020006ff */
[----:B------:R-:W-:-:S02]  /*4b90*/  HADD2.F32 R77, -RZ, R146.H1_H1 ;  /* 0x30000092ff4d7230 */ /* 0x000fc40000004100 */
[--C-:B------:R-:W-:Y:S02]  /*4ba0*/  HADD2.F32 R74, -RZ, R73.reuse.H0_H0 ;  /* 0x20000049ff4a7230 */ /* 0x100fe40000004100 */
[----:B------:R-:W-:Y:S02]  /*4bb0*/  HADD2.F32 R75, -RZ, R73.H1_H1 ;  /* 0x30000049ff4b7230 */ /* 0x000fe40000004100 */
[----:B------:R-:W-:Y:S02]  /*4bc0*/  HADD2.F32 R73, -RZ, R72.H0_H0 ;  /* 0x20000048ff497230 */ /* 0x000fe40000004100 */
[-C--:B------:R-:W-:Y:S01]  /*4bd0*/  FMUL.FTZ R84, R74, R77.reuse ;  /* 0x0000004d4a547220 */ /* 0x080fe20000410000 */
[----:B------:R-:W-:Y:S02]  /*4be0*/  HADD2.F32 R146, -RZ, R146.H0_H0 ;  /* 0x20000092ff927230 */ /* 0x000fe40000004100 */
[----:B------:R-:W-:Y:S01]  /*4bf0*/  FMUL.FTZ R79, R75, R77 ;  /* 0x0000004d4b4f7220 */ /* 0x000fe20000410000 */
[----:B------:R-:W-:-:S02]  /*4c00*/  HADD2.F32 R72, -RZ, R72.H1_H1 ;  /* 0x30000048ff487230 */ /* 0x000fc40000004100 */
[--C-:B------:R-:W-:Y:S02]  /*4c10*/  HADD2.F32 R76, -RZ, R145.reuse.H1_H1 ;  /* 0x30000091ff4c7230 */ /* 0x100fe40000004100 */
[-C--:B------:R-:W-:Y:S01]  /*4c20*/  FMUL.FTZ R77, R73, R146.reuse ;  /* 0x00000092494d7220 */ /* 0x080fe20000410000 */
[----:B------:R-:W-:Y:S02]  /*4c30*/  HADD2.F32 R145, -RZ, R145.H0_H0 ;  /* 0x20000091ff917230 */ /* 0x000fe40000004100 */
[----:B------:R-:W-:Y:S01]  /*4c40*/  FMUL.FTZ R82, R72, R146 ;  /* 0x0000009248527220 */ /* 0x000fe20000410000 */
[----:B------:R-:W-:Y:S01]  /*4c50*/  F2FP.SATFINITE.E4M3.F32.PACK_AB_MERGE_C R146, R136, R87, RZ ;  /* 0x000000578892723e */ /* 0x000fe200048070ff */
[-C--:B------:R-:W-:Y:S01]  /*4c60*/  FFMA.FTZ R79, R74, R76.reuse, -R79 ;  /* 0x0000004c4a4f7223 */ /* 0x080fe2000001084f */
[----:B------:R-:W-:Y:S01]  /*4c70*/  FFMA.FTZ R84, R75, R76, R84 ;  /* 0x0000004c4b547223 */ /* 0x000fe20000010054 */
[-C--:B------:R-:W-:Y:S01]  /*4c80*/  FFMA.FTZ R85, R73, R145.reuse, -R82 ;  /* 0x0000009149557223 */ /* 0x080fe20000010852 */
[----:B------:R-:W-:Y:S01]  /*4c90*/  FFMA.FTZ R86, R72, R145, R77 ;  /* 0x0000009148567223 */ /* 0x000fe2000001004d */
[----:B------:R-:W-:-:S02]  /*4ca0*/  F2FP.F16.E4M3.UNPACK_B R73, R55.H1 ;  /* 0x00000037ff49723e */ /* 0x000fc400030006ff */
[----:B------:R-:W-:Y:S02]  /*4cb0*/  F2FP.SATFINITE.E4M3.F32.PACK_AB_MERGE_C R145, R84, R79, RZ ;  /* 0x0000004f5491723e */ /* 0x000fe400048070ff */
[-C--:B------:R-:W-:Y:S01]  /*4cc0*/  F2FP.F16.E4M3.UNPACK_B R79, R83.reuse.H1 ;  /* 0x00000053ff4f723e */ /* 0x080fe200030006ff */
[--C-:B------:R-:W-:Y:S01]  /*4cd0*/  HADD2.F32 R75, -RZ, R73.reuse.H1_H1 ;  /* 0x30000049ff4b7230 */ /* 0x100fe20000004100 */
[----:B------:R-:W-:Y:S01]  /*4ce0*/  F2FP.F16.E4M3.UNPACK_B R76, R78.H1 ;  /* 0x0000004eff4c723e */ /* 0x000fe200030006ff */
[----:B------:R-:W-:Y:S01]  /*4cf0*/  HADD2.F32 R74, -RZ, R73.H0_H0 ;  /* 0x20000049ff4a7230 */ /* 0x000fe20000004100 */
[----:B------:R-:W-:Y:S01]  /*4d00*/  F2FP.F16.E4M3.UNPACK_B R72, R54.H1 ;  /* 0x00000036ff48723e */ /* 0x000fe200030006ff */
[----:B------:R-:W-:Y:S01]  /*4d10*/  HADD2.F32 R84, -RZ, R79.H1_H1 ;  /* 0x3000004fff547230 */ /* 0x000fe20000004100 */
[----:B------:R-:W-:Y:S01]  /*4d20*/  F2FP.F16.E4M3.UNPACK_B R83, R83 ;  /* 0x00000053ff53723e */ /* 0x000fe200020006ff */
[----:B------:R-:W-:Y:S01]  /*4d30*/  HADD2.F32 R77, -RZ, R76.H1_H1 ;  /* 0x3000004cff4d7230 */ /* 0x000fe20000004100 */
[----:B------:R-:W-:Y:S01]  /*4d40*/  F2FP.F16.E4M3.UNPACK_B R78, R78 ;  /* 0x0000004eff4e723e */ /* 0x000fe200020006ff */
[----:B------:R-:W-:-:S02]  /*4d50*/  HADD2.F32 R73, -RZ, R72.H1_H1 ;  /* 0x30000048ff497230 */ /* 0x000fc40000004100 */
[-C--:B------:R-:W-:Y:S01]  /*4d60*/  FMUL.FTZ R87, R75, R84.reuse ;  /* 0x000000544b577220 */ /* 0x080fe20000410000 */
[--C-:B------:R-:W-:Y:S02]  /*4d70*/  HADD2.F32 R82, -RZ, R83.reuse.H1_H1 ;  /* 0x30000053ff527230 */ /* 0x100fe40000004100 */
[C---:B------:R-:W-:Y:S01]  /*4d80*/  FMUL.FTZ R84, R74.reuse, R84 ;  /* 0x000000544a547220 */ /* 0x040fe20000410000 */
[----:B------:R-:W-:Y:S02]  /*4d90*/  HADD2.F32 R72, -RZ, R72.H0_H0 ;  /* 0x20000048ff487230 */ /* 0x000fe40000004100 */
[----:B------:R-:W-:Y:S01]  /*4da0*/  FFMA.FTZ R136, R74, R77, -R87 ;  /* 0x0000004d4a887223 */ /* 0x000fe20000010857 */
[----:B------:R-:W-:Y:S02]  /*4db0*/  HADD2.F32 R74, -RZ, R78.H1_H1 ;  /* 0x3000004eff4a7230 */ /* 0x000fe40000004100 */
[-C--:B------:R-:W-:Y:S01]  /*4dc0*/  FMUL.FTZ R87, R73, R82.reuse ;  /* 0x0000005249577220 */ /* 0x080fe20000410000 */
[----:B------:R-:W-:Y:S01]  /*4dd0*/  F2FP.F16.E4M3.UNPACK_B R55, R55 ;  /* 0x00000037ff37723e */ /* 0x000fe200020006ff */
[C---:B------:R-:W-:Y:S01]  /*4de0*/  FMUL.FTZ R82, R72.reuse, R82 ;  /* 0x0000005248527220 */ /* 0x040fe20000410000 */
[----:B------:R-:W-:Y:S01]  /*4df0*/  F2FP.F16.E4M3.UNPACK_B R54, R54 ;  /* 0x00000036ff36723e */ /* 0x000fe200020006ff */
[----:B------:R-:W-:Y:S01]  /*4e00*/  FFMA.FTZ R87, R72, R74, -R87 ;  /* 0x0000004a48577223 */ /* 0x000fe20000010857 */
[----:B------:R-:W-:-:S02]  /*4e10*/  HADD2.F32 R83, -RZ, R83.H0_H0 ;  /* 0x20000053ff537230 */ /* 0x000fc40000004100 */
[----:B------:R-:W-:Y:S01]  /*4e20*/  FFMA.FTZ R82, R73, R74, R82 ;  /* 0x0000004a49527223 */ /* 0x000fe20000010052 */
[--C-:B------:R-:W-:Y:S02]  /*4e30*/  HADD2.F32 R72, -RZ, R55.reuse.H0_H0 ;  /* 0x20000037ff487230 */ /* 0x100fe40000004100 */
[----:B------:R-:W-:Y:S01]  /*4e40*/  FFMA.FTZ R77, R75, R77, R84 ;  /* 0x0000004d4b4d7223 */ /* 0x000fe20000010054 */
[----:B------:R-:W-:Y:S01]  /*4e50*/  HADD2.F32 R73, -RZ, R55.H1_H1 ;  /* 0x30000037ff497230 */ /* 0x000fe20000004100 */
[----:B------:R-:W-:Y:S01]  /*4e60*/  F2FP.SATFINITE.E4M3.F32.PACK_AB_MERGE_C R53, R53, R52, R146 ;  /* 0x000000343535723e */ /* 0x000fe20004807092 */
[--C-:B------:R-:W-:Y:S01]  /*4e70*/  HADD2.F32 R55, -RZ, R54.reuse.H0_H0 ;  /* 0x20000036ff377230 */ /* 0x100fe20000004100 */
[----:B------:R-:W-:Y:S01]  /*4e80*/  F2FP.SATFINITE.E4M3.F32.PACK_AB_MERGE_C R82, R82, R87, RZ ;  /* 0x000000575252723e */ /* 0x000fe200048070ff */
[----:B------:R-:W-:Y:S01]  /*4e90*/  HADD2.F32 R54, -RZ, R54.H1_H1 ;  /* 0x30000036ff367230 */ /* 0x000fe20000004100 */
[----:B------:R-:W-:Y:S01]  /*4ea0*/  F2FP.SATFINITE.E4M3.F32.PACK_AB_MERGE_C R77, R77, R136, RZ ;  /* 0x000000884d4d723e */ /* 0x000fe200048070ff */
[----:B------:R-:W-:Y:S01]  /*4eb0*/  HADD2.F32 R79, -RZ, R79.H0_H0 ;  /* 0x2000004fff4f7230 */ /* 0x000fe20000004100 */
[----:B------:R-:W-:Y:S01]  /*4ec0*/  F2FP.SATFINITE.E4M3.F32.PACK_AB_MERGE_C R52, R86, R85, R145 ;  /* 0x000000555634723e */ /* 0x000fe20004807091 */
[----:B------:R-:W-:-:S02]  /*4ed0*/  HADD2.F32 R76, -RZ, R76.H0_H0 ;  /* 0x2000004cff4c7230 */ /* 0x000fc40000004100 */
[----:B------:R-:W-:Y:S01]  /*4ee0*/  FMUL.FTZ R74, R54, R83 ;  /* 0x00000053364a7220 */ /* 0x000fe20000410000 */
[----:B------:R-:W-:Y:S02]  /*4ef0*/  HADD2.F32 R78, -RZ, R78.H0_H0 ;  /* 0x2000004eff4e7230 */ /* 0x000fe40000004100 */
[-C--:B------:R-:W-:Y:S01]  /*4f00*/  FMUL.FTZ R75, R73, R79.reuse ;  /* 0x0000004f494b7220 */ /* 0x080fe20000410000 */
[C---:B------:R-:W-:Y:S01]  /*4f10*/  FMUL.FTZ R84, R72.reuse, R79 ;  /* 0x0000004f48547220 */ /* 0x040fe20000410000 */
[----:B------:R-:W-:Y:S02]  /*4f20*/  FMUL.FTZ R83, R55, R83 ;  /* 0x0000005337537220 */ /* 0x000fe40000410000 */
[-C--:B------:R-:W-:Y:S01]  /*4f30*/  FFMA.FTZ R75, R72, R76.reuse, -R75 ;  /* 0x0000004c484b7223 */ /* 0x080fe2000001084b */
[----:B------:R-:W-:Y:S01]  /*4f40*/  FFMA.FTZ R84, R73, R76, R84 ;  /* 0x0000004c49547223 */ /* 0x000fe20000010054 */
[-C--:B------:R-:W-:Y:S01]  /*4f50*/  FFMA.FTZ R74, R55, R78.reuse, -R74 ;  /* 0x0000004e374a7223 */ /* 0x080fe2000001084a */
[----:B------:R-:W-:-:S03]  /*4f60*/  FFMA.FTZ R83, R54, R78, R83 ;  /* 0x0000004e36537223 */ /* 0x000fc60000010053 */
[----:B------:R-:W-:Y:S02]  /*4f70*/  F2FP.SATFINITE.E4M3.F32.PACK_AB_MERGE_C R55, R84, R75, R77 ;  /* 0x0000004b5437723e */ /* 0x000fe4000480704d */
[----:B------:R-:W-:-:S07]  /*4f80*/  F2FP.SATFINITE.E4M3.F32.PACK_AB_MERGE_C R54, R83, R74, R82 ;  /* 0x0000004a5336723e */ /* 0x000fce0004807052 */
.L_x_373:
[----:B------:R-:W-:Y:S05]  /*4f90*/  BSYNC B2 ;  /* 0x0000000000027941 */ /* 0x000fea0003800000 */
.L_x_372:
[----:B------:R-:W-:Y:S02]  /*4fa0*/  ULDC.64 UR4, c[0x0][0x2e8] ;  /* 0x0000ba0000047ab9 */ /* 0x000fe40000000a00 */
[----:B------:R-:W-:-:S04]  /*4fb0*/  IADD3 R72, P2, P3, R15, UR4, R80 ;  /* 0x000000040f487c10 */ /* 0x000fc8000fb5e050 */
[----:B------:R-:W-:-:S05]  /*4fc0*/  IADD3.X R73, R108, UR5, R81, P2, P3 ;  /* 0x000000056c497c10 */ /* 0x000fca00097e6451 */
[----:B-1----:R3:W-:Y:S04]  /*4fd0*/  STG.E.128 desc[UR60][R72.64], R52 ;  /* 0x0000003448007986 */ /* 0x0027e8000c101d3c */
.L_x_367:
[----:B------:R-:W-:Y:S05]  /*4fe0*/  BSYNC B1 ;  /* 0x0000000000017941 */ /* 0x000fea0003800000 */
.L_x_366:
[----:B------:R-:W-:Y:S01]  /*4ff0*/  ISETP.NE.AND P2, PT, R144, RZ, PT ;  /* 0x000000ff9000720c */ /* 0x000fe20003f45270 */
[----:B------:R-:W-:-:S12]  /*5000*/  BSSY B1, `(.L_x_374) ;  /* 0x00000ec000017945 */ /* 0x000fd80003800000 */
[----:B------:R-:W-:Y:S05]  /*5010*/  @P2 BRA `(.L_x_375) ;  /* 0x0000000c00a82947 */ /* 0x000fea0003800000 */
[----:B---3--:R-:W-:Y:S01]  /*5020*/  IADD3 R72, P2, P3, R41, R128, R18 ;  /* 0x0000008029487210 */ /* 0x008fe20007b5e012 */
[----:B------:R-:W-:Y:S03]  /*5030*/  BSSY B2, `(.L_x_376) ;  /* 0x0000073000027945 */ /* 0x000fe60003800000 */
[----:B------:R-:W-:Y:S01]  /*5040*/  IADD3.X R73, R38, R131, R19, P2, P3 ;  /* 0x0000008326497210 */ /* 0x000fe200017e6413 */
[----:B------:R-:W-:Y:S08]  /*5050*/  @P0 BRA `(.L_x_377) ;  /* 0x0000000400c00947 */ /* 0x000ff00003800000 */
[----:B-12---:R1:W2:Y:S01]  /*5060*/  LDS.128 R52, [R118+0x24400] ;  /* 0x0244000076347984 */ /* 0x0062a20000000c00 */
[----:B------:R-:W-:Y:S01]  /*5070*/  ISETP.GE.AND P2, PT, R22, R130, PT ;  /* 0x000000821600720c */ /* 0x000fe20003f46270 */
[----:B------:R-:W-:-:S12]  /*5080*/  BSSY B3, `(.L_x_378) ;  /* 0x0000069000037945 */ /* 0x000fd80003800000 */
[----:B-1----:R-:W-:Y:S05]  /*5090*/  @P2 BRA `(.L_x_379) ;  /* 0x00000004009c2947 */ /* 0x002fea0003800000 */
[----:B------:R-:W-:Y:S02]  /*50a0*/  SHF.R.U32.HI R68, RZ, 0x8, R71 ;  /* 0x00000008ff447819 */ /* 0x000fe40000011647 */
[----:B------:R-:W-:Y:S02]  /*50b0*/  SHF.R.U32.HI R75, RZ, 0x8, R69 ;  /* 0x00000008ff4b7819 */ /* 0x000fe40000011645 */
[----:B------:R-:W-:Y:S02]  /*50c0*/  SHF.R.U32.HI R76, RZ, 0x10, R71 ;  /* 0x00000010ff4c7819 */ /* 0x000fe40000011647 */
[----:B------:R-:W-:Y:S01]  /*50d0*/  LOP3.LUT R74, R71, 0xff0000ff, RZ, 0xc0, !PT ;  /* 0xff0000ff474a7812 */ /* 0x000fe200078ec0ff */
[----:B------:R-:W-:Y:S01]  /*50e0*/  IMAD.SHL.U32 R71, R68, 0x100, RZ ;  /* 0x0000010044477824 */ /* 0x000fe200078e00ff */
[----:B------:R-:W-:Y:S01]  /*50f0*/  SHF.R.U32.HI R77, RZ, 0x10, R69 ;  /* 0x00000010ff4d7819 */ /* 0x000fe20000011645 */
[----:B--2---:R-:W-:Y:S01]  /*5100*/  IMAD.MOV.U32 R68, RZ, RZ, R52 ;  /* 0x000000ffff447224 */ /* 0x004fe200078e0034 */
[----:B------:R-:W-:-:S02]  /*5110*/  LOP3.LUT R70, R69, 0xff0000ff, RZ, 0xc0, !PT ;  /* 0xff0000ff45467812 */ /* 0x000fc400078ec0ff */
[----:B------:R-:W-:Y:S02]  /*5120*/  SHF.L.U32 R69, R75, 0x8, RZ ;  /* 0x000000084b457819 */ /* 0x000fe400000006ff */
[----:B------:R-:W-:Y:S01]  /*5130*/  LOP3.LUT R75, R74, 0xff00, R71, 0xf8, !PT ;  /* 0x0000ff004a4b7812 */ /* 0x000fe200078ef847 */
[----:B------:R-:W-:Y:S01]  /*5140*/  IMAD.U32 R74, R76, 0x10000, RZ ;  /* 0x000100004c4a7824 */ /* 0x000fe200078e00ff */
[----:B------:R-:W-:Y:S01]  /*5150*/  LOP3.LUT R70, R70, 0xff00, R69, 0xf8, !PT ;  /* 0x0000ff0046467812 */ /* 0x000fe200078ef845 */
[----:B------:R-:W-:Y:S01]  /*5160*/  IMAD.U32 R69, R77, 0x10000, RZ ;  /* 0x000100004d457824 */ /* 0x000fe200078e00ff */
[----:B------:R-:W-:Y:S02]  /*5170*/  F2FP.F16.E4M3.UNPACK_B R52, R53 ;  /* 0x00000035ff34723e */ /* 0x000fe400020006ff */
[----:B------:R-:W-:Y:S02]  /*5180*/  F2FP.F16.E4M3.UNPACK_B R71, R143.H1 ;  /* 0x0000008fff47723e */ /* 0x000fe400030006ff */
[----:B------:R-:W-:Y:S01]  /*5190*/  LOP3.LUT R76, R70, 0xff0000, R69, 0xf8, !PT ;  /* 0x00ff0000464c7812 */ /* 0x000fe200078ef845 */
[--C-:B------:R-:W-:Y:S01]  /*51a0*/  HADD2.F32 R69, -RZ, R52.reuse.H1_H1 ;  /* 0x30000034ff457230 */ /* 0x100fe20000004100 */
[----:B------:R-:W-:Y:S01]  /*51b0*/  LOP3.LUT R79, R75, 0xff0000, R74, 0xf8, !PT ;  /* 0x00ff00004b4f7812 */ /* 0x000fe200078ef84a */
[--C-:B------:R-:W-:Y:S01]  /*51c0*/  HADD2.F32 R77, -RZ, R71.reuse.H0_H0 ;  /* 0x20000047ff4d7230 */ /* 0x100fe20000004100 */
[----:B------:R-:W-:Y:S01]  /*51d0*/  F2FP.F16.E4M3.UNPACK_B R74, R142.H1 ;  /* 0x0000008eff4a723e */ /* 0x000fe200030006ff */
[----:B------:R-:W-:Y:S01]  /*51e0*/  HADD2.F32 R52, -RZ, R52.H0_H0 ;  /* 0x20000034ff347230 */ /* 0x000fe20000004100 */
[----:B------:R-:W-:Y:S01]  /*51f0*/  F2FP.F16.E4M3.UNPACK_B R53, R53.H1 ;  /* 0x00000035ff35723e */ /* 0x000fe200030006ff */
[----:B------:R-:W-:-:S02]  /*5200*/  HADD2.F32 R78, -RZ, R71.H1_H1 ;  /* 0x30000047ff4e7230 */ /* 0x000fc40000004100 */
[CC--:B------:R-:W-:Y:S01]  /*5210*/  FMUL.FTZ R81, R69.reuse, R77.reuse ;  /* 0x0000004d45517220 */ /* 0x0c0fe20000410000 */
[--C-:B------:R-:W-:Y:S02]  /*5220*/  HADD2.F32 R75, -RZ, R74.reuse.H0_H0 ;  /* 0x2000004aff4b7230 */ /* 0x100fe40000004100 */
        /* <DEDUP_REMOVED lines=13> */
[----:B------:R-:W-:Y:S01]  /*5300*/  F2FP.F16.E4M3.UNPACK_B R142, R142 ;  /* 0x0000008eff8e723e */ /* 0x000fe200020006ff */
[----:B------:R-:W-:-:S02]  /*5310*/  HADD2.F32 R75, -RZ, R143.H1_H1 ;  /* 0x3000008fff4b7230 */ /* 0x000fc40000004100 */
[--C-:B------:R-:W-:Y:S01]  /*5320*/  HADD2.F32 R70, -RZ, R69.reuse.H0_H0 ;  /* 0x20000045ff467230 */ /* 0x100fe20000004100 */
[----:B------:R-:W-:Y:S01]  /*5330*/  F2FP.SATFINITE.E4M3.F32.PACK_AB_MERGE_C R85, R83, R82, RZ ;  /* 0x000000525355723e */ /* 0x000fe200048070ff */
[----:B------:R-:W-:Y:S02]  /*5340*/  HADD2.F32 R71, -RZ, R69.H1_H1 ;  /* 0x30000045ff477230 */ /* 0x000fe40000004100 */
[----:B------:R-:W-:Y:S02]  /*5350*/  HADD2.F32 R69, -RZ, R68.H0_H0 ;  /* 0x20000044ff457230 */ /* 0x000fe40000004100 */
[-C--:B------:R-:W-:Y:S01]  /*5360*/  FMUL.FTZ R80, R70, R75.reuse ;  /* 0x0000004b46507220 */ /* 0x080fe20000410000 */
[----:B------:R-:W-:Y:S02]  /*5370*/  HADD2.F32 R74, -RZ, R142.H1_H1 ;  /* 0x3000008eff4a7230 */ /* 0x000fe40000004100 */
[----:B------:R-:W-:Y:S01]  /*5380*/  FMUL.FTZ R77, R71, R75 ;  /* 0x0000004b474d7220 */ /* 0x000fe20000410000 */
[----:B------:R-:W-:Y:S01]  /*5390*/  HADD2.F32 R143, -RZ, R143.H0_H0 ;  /* 0x2000008fff8f7230 */ /* 0x000fe20000004100 */
[----:B------:R-:W-:Y:S01]  /*53a0*/  F2FP.SATFINITE.E4M3.F32.PACK_AB_MERGE_C R53, R53, R52, R85 ;  /* 0x000000343535723e */ /* 0x000fe20004807055 */
[----:B------:R-:W-:-:S02]  /*53b0*/  HADD2.F32 R68, -RZ, R68.H1_H1 ;  /* 0x30000044ff447230 */ /* 0x000fc40000004100 */
[-C--:B------:R-:W-:Y:S01]  /*53c0*/  FFMA.FTZ R77, R70, R74.reuse, -R77 ;  /* 0x0000004a464d7223 */ /* 0x080fe2000001084d */
[----:B------:R-:W-:Y:S02]  /*53d0*/  HADD2.F32 R142, -RZ, R142.H0_H0 ;  /* 0x2000008eff8e7230 */ /* 0x000fe40000004100 */
[----:B------:R-:W-:Y:S01]  /*53e0*/  FFMA.FTZ R80, R71, R74, R80 ;  /* 0x0000004a47507223 */ /* 0x000fe20000010050 */
[-C--:B------:R-:W-:Y:S01]  /*53f0*/  F2FP.F16.E4M3.UNPACK_B R74, R76.reuse.H1 ;  /* 0x0000004cff4a723e */ /* 0x080fe200030006ff */
[-C--:B------:R-:W-:Y:S01]  /*5400*/  FMUL.FTZ R78, R68, R143.reuse ;  /* 0x0000008f444e7220 */ /* 0x080fe20000410000 */
[C---:B------:R-:W-:Y:S01]  /*5410*/  FMUL.FTZ R143, R69.reuse, R143 ;  /* 0x0000008f458f7220 */ /* 0x040fe20000410000 */
[----:B------:R-:W-:Y:S02]  /*5420*/  F2FP.F16.E4M3.UNPACK_B R76, R76 ;  /* 0x0000004cff4c723e */ /* 0x000fe400020006ff */
[-C--:B------:R-:W-:Y:S01]  /*5430*/  FFMA.FTZ R81, R69, R142.reuse, -R78 ;  /* 0x0000008e45517223 */ /* 0x080fe2000001084e */
[----:B------:R-:W-:Y:S01]  /*5440*/  F2FP.SATFINITE.E4M3.F32.PACK_AB_MERGE_C R84, R80, R77, RZ ;  /* 0x0000004d5054723e */ /* 0x000fe200048070ff */
[----:B------:R-:W-:Y:S01]  /*5450*/  FFMA.FTZ R142, R68, R142, R143 ;  /* 0x0000008e448e7223 */ /* 0x000fe2000001008f */
[----:B------:R-:W-:Y:S01]  /*5460*/  F2FP.F16.E4M3.UNPACK_B R69, R55.H1 ;  /* 0x00000037ff45723e */ /* 0x000fe200030006ff */
[--C-:B------:R-:W-:Y:S01]  /*5470*/  HADD2.F32 R75, -RZ, R74.reuse.H1_H1 ;  /* 0x3000004aff4b7230 */ /* 0x100fe20000004100 */
[-C--:B------:R-:W-:Y:S01]  /*5480*/  F2FP.F16.E4M3.UNPACK_B R77, R79.reuse.H1 ;  /* 0x0000004fff4d723e */ /* 0x080fe200030006ff */
[----:B------:R-:W-:Y:S01]  /*5490*/  HADD2.F32 R74, -RZ, R74.H0_H0 ;  /* 0x2000004aff4a7230 */ /* 0x000fe20000004100 */
[-C--:B------:R-:W-:Y:S01]  /*54a0*/  F2FP.F16.E4M3.UNPACK_B R68, R54.reuse.H1 ;  /* 0x00000036ff44723e */ /* 0x080fe200030006ff */
[----:B------:R-:W-:Y:S01]  /*54b0*/  HADD2.F32 R71, -RZ, R69.H1_H1 ;  /* 0x30000045ff477230 */ /* 0x000fe20000004100 */
[----:B------:R-:W-:Y:S01]  /*54c0*/  F2FP.F16.E4M3.UNPACK_B R79, R79 ;  /* 0x0000004fff4f723e */ /* 0x000fe200020006ff */
[----:B------:R-:W-:Y:S01]  /*54d0*/  HADD2.F32 R80, -RZ, R77.H1_H1 ;  /* 0x3000004dff507230 */ /* 0x000fe20000004100 */
[----:B------:R-:W-:Y:S01]  /*54e0*/  F2FP.F16.E4M3.UNPACK_B R55, R55 ;  /* 0x00000037ff37723e */ /* 0x000fe200020006ff */
[----:B------:R-:W-:Y:S01]  /*54f0*/  HADD2.F32 R70, -RZ, R69.H0_H0 ;  /* 0x20000045ff467230 */ /* 0x000fe20000004100 */
        /* <DEDUP_REMOVED lines=8> */
[----:B------:R-:W-:Y:S01]  /*5580*/  FMUL.FTZ R83, R69, R78 ;  /* 0x0000004e45537220 */ /* 0x000fe20000410000 */
[----:B------:R-:W-:-:S02]  /*5590*/  HADD2.F32 R79, -RZ, R79.H0_H0 ;  /* 0x2000004fff4f7230 */ /* 0x000fc40000004100 */
[C---:B------:R-:W-:Y:S01]  /*55a0*/  FMUL.FTZ R78, R68.reuse, R78 ;  /* 0x0000004e444e7220 */ /* 0x040fe20000410000 */
[----:B------:R-:W-:Y:S02]  /*55b0*/  HADD2.F32 R77, -RZ, R77.H0_H0 ;  /* 0x2000004dff4d7230 */ /* 0x000fe40000004100 */
[-C--:B------:R-:W-:Y:S01]  /*55c0*/  FFMA.FTZ R83, R68, R70.reuse, -R83 ;  /* 0x0000004644537223 */ /* 0x080fe20000010853 */
[--C-:B------:R-:W-:Y:S02]  /*55d0*/  HADD2.F32 R68, -RZ, R55.reuse.H0_H0 ;  /* 0x20000037ff447230 */ /* 0x100fe40000004100 */
[----:B------:R-:W-:Y:S01]  /*55e0*/  FFMA.FTZ R78, R69, R70, R78 ;  /* 0x00000046454e7223 */ /* 0x000fe2000001004e */
[----:B------:R-:W-:Y:S02]  /*55f0*/  HADD2.F32 R69, -RZ, R55.H1_H1 ;  /* 0x30000037ff457230 */ /* 0x000fe40000004100 */
[----:B------:R-:W-:Y:S01]  /*5600*/  FFMA.FTZ R75, R71, R75, R80 ;  /* 0x0000004b474b7223 */ /* 0x000fe20000010050 */
[----:B------:R-:W-:-:S02]  /*5610*/  HADD2.F32 R55, -RZ, R54.H0_H0 ;  /* 0x20000036ff377230 */ /* 0x000fc40000004100 */
[-C--:B------:R-:W-:Y:S01]  /*5620*/  FMUL.FTZ R80, R68, R77.reuse ;  /* 0x0000004d44507220 */ /* 0x080fe20000410000 */
[----:B------:R-:W-:Y:S02]  /*5630*/  HADD2.F32 R54, -RZ, R54.H1_H1 ;  /* 0x30000036ff367230 */ /* 0x000fe40000004100 */
[C---:B------:R-:W-:Y:S01]  /*5640*/  FMUL.FTZ R71, R69.reuse, R77 ;  /* 0x0000004d45477220 */ /* 0x040fe20000410000 */
[----:B------:R-:W-:Y:S02]  /*5650*/  HADD2.F32 R76, -RZ, R76.H0_H0 ;  /* 0x2000004cff4c7230 */ /* 0x000fe40000004100 */
[-C--:B------:R-:W-:Y:S01]  /*5660*/  FFMA.FTZ R80, R69, R74.reuse, R80 ;  /* 0x0000004a45507223 */ /* 0x080fe20000010050 */
[----:B------:R-:W-:Y:S01]  /*5670*/  F2FP.SATFINITE.E4M3.F32.PACK_AB_MERGE_C R78, R78, R83, RZ ;  /* 0x000000534e4e723e */ /* 0x000fe200048070ff */
[-C--:B------:R-:W-:Y:S01]  /*5680*/  FMUL.FTZ R70, R54, R79.reuse ;  /* 0x0000004f36467220 */ /* 0x080fe20000410000 */
[----:B------:R-:W-:Y:S01]  /*5690*/  FMUL.FTZ R79, R55, R79 ;  /* 0x0000004f374f7220 */ /* 0x000fe20000410000 */
[----:B------:R-:W-:Y:S01]  /*56a0*/  FFMA.FTZ R71, R68, R74, -R71 ;  /* 0x0000004a44477223 */ /* 0x000fe20000010847 */
[----:B------:R-:W-:Y:S01]  /*56b0*/  F2FP.SATFINITE.E4M3.F32.PACK_AB_MERGE_C R75, R75, R82, RZ ;  /* 0x000000524b4b723e */ /* 0x000fe200048070ff */
[-C--:B------:R-:W-:Y:S01]  /*56c0*/  FFMA.FTZ R70, R55, R76.reuse, -R70 ;  /* 0x0000004c37467223 */ /* 0x080fe20000010846 */
[----:B------:R-:W-:Y:S01]  /*56d0*/  FFMA.FTZ R79, R54, R76, R79 ;  /* 0x0000004c364f7223 */ /* 0x000fe2000001004f */
[----:B------:R-:W-:-:S02]  /*56e0*/  F2FP.SATFINITE.E4M3.F32.PACK_AB_MERGE_C R52, R142, R81, R84 ;  /* 0x000000518e34723e */ /* 0x000fc40004807054 */
[----:B------:R-:W-:Y:S02]  /*56f0*/  F2FP.SATFINITE.E4M3.F32.PACK_AB_MERGE_C R55, R80, R71, R75 ;  /* 0x000000475037723e */ /* 0x000fe4000480704b */
[----:B------:R-:W-:-:S07]  /*5700*/  F2FP.SATFINITE.E4M3.F32.PACK_AB_MERGE_C R54, R79, R70, R78 ;  /* 0x000000464f36723e */ /* 0x000fce000480704e */
.L_x_379:
[----:B------:R-:W-:Y:S05]  /*5710*/  BSYNC B3 ;  /* 0x0000000000037941 */ /* 0x000fea0003800000 */
.L_x_378:
[----:B------:R-:W-:Y:S02]  /*5720*/  ULDC.64 UR4, c[0x0][0x2e8] ;  /* 0x0000ba0000047ab9 */ /* 0x000fe40000000a00 */
[----:B------:R-:W-:-:S04]  /*5730*/  IADD3 R68, P2, P3, R72, UR4, R46 ;  /* 0x0000000448447c10 */ /* 0x000fc8000fb5e02e */
[----:B------:R-:W-:-:S05]  /*5740*/  IADD3.X R69, R73, UR5, R20, P2, P3 ;  /* 0x0000000549457c10 */ /* 0x000fca00097e6414 */
[----:B--2---:R3:W-:Y:S04]  /*5750*/  STG.E.128 desc[UR60][R68.64], R52 ;  /* 0x0000003444007986 */ /* 0x0047e8000c101d3c */
.L_x_377:
[----:B------:R-:W-:Y:S05]  /*5760*/  BSYNC B2 ;  /* 0x0000000000027941 */ /* 0x000fea0003800000 */
.L_x_376:
[----:B------:R-:W-:Y:S05]  /*5770*/  @P1 BRA `(.L_x_375) ;  /* 0x0000000400d01947 */ /* 0x000fea0003800000 */
[----:B------:R-:W-:Y:S01]  /*5780*/  LOP3.LUT P2, RZ, R229, 0x4, RZ, 0xc0, !PT ;  /* 0x00000004e5ff7812 */ /* 0x000fe2000784c0ff */
[C---:B-123--:R-:W-:Y:S01]  /*5790*/  VIADD R53, R150.reuse, 0x40 ;  /* 0x0000004096357836 */ /* 0x04efe20000000000 */
[----:B------:R-:W-:Y:S11]  /*57a0*/  BSSY B2, `(.L_x_380) ;  /* 0x000006d000027945 */ /* 0x000ff60003800000 */
[----:B------:R-:W-:-:S02]  /*57b0*/  @P2 IADD3 R53, R150, -0x40, RZ ;  /* 0xffffffc096352810 */ /* 0x000fc40007ffe0ff */
[----:B------:R-:W-:-:S03]  /*57c0*/  ISETP.GE.AND P2, PT, R230, R130, PT ;  /* 0x00000082e600720c */ /* 0x000fc60003f46270 */
[----:B------:R-:W-:-:S06]  /*57d0*/  IMAD.IADD R53, R16, 0x1, R53 ;  /* 0x0000000110357824 */ /* 0x000fcc00078e0235 */
[----:B------:R-:W1:Y:S04]  /*57e0*/  LDS.128 R52, [R53+0x24400] ;  /* 0x0244000035347984 */ /* 0x000e680000000c00 */
[----:B------:R-:W-:Y:S05]  /*57f0*/  @P2 BRA `(.L_x_381) ;  /* 0x00000004009c2947 */ /* 0x000fea0003800000 */
[----:B------:R-:W-:Y:S02]  /*5800*/  SHF.R.U32.HI R71, RZ, 0x8, R65 ;  /* 0x00000008ff477819 */ /* 0x000fe40000011641 */
[----:B------:R-:W-:Y:S02]  /*5810*/  SHF.R.U32.HI R64, RZ, 0x8, R67 ;  /* 0x00000008ff407819 */ /* 0x000fe40000011643 */
[----:B------:R-:W-:Y:S02]  /*5820*/  LOP3.LUT R66, R65, 0xff0000ff, RZ, 0xc0, !PT ;  /* 0xff0000ff41427812 */ /* 0x000fe400078ec0ff */
[----:B------:R-:W-:Y:S01]  /*5830*/  SHF.R.U32.HI R70, RZ, 0x10, R65 ;  /* 0x00000010ff467819 */ /* 0x000fe20000011641 */
[----:B------:R-:W-:Y:S01]  /*5840*/  IMAD.SHL.U32 R65, R71, 0x100, RZ ;  /* 0x0000010047417824 */ /* 0x000fe200078e00ff */
[----:B------:R-:W-:Y:S02]  /*5850*/  LOP3.LUT R68, R67, 0xff0000ff, RZ, 0xc0, !PT ;  /* 0xff0000ff43447812 */ /* 0x000fe400078ec0ff */
[----:B------:R-:W-:Y:S01]  /*5860*/  SHF.R.U32.HI R69, RZ, 0x10, R67 ;  /* 0x00000010ff457819 */ /* 0x000fe20000011643 */
[----:B------:R-:W-:Y:S01]  /*5870*/  IMAD.SHL.U32 R67, R64, 0x100, RZ ;  /* 0x0000010040437824 */ /* 0x000fe200078e00ff */
[----:B------:R-:W-:Y:S01]  /*5880*/  LOP3.LUT R65, R66, 0xff00, R65, 0xf8, !PT ;  /* 0x0000ff0042417812 */ /* 0x000fe200078ef841 */
[----:B-1----:R-:W-:Y:S01]  /*5890*/  IMAD.MOV.U32 R64, RZ, RZ, R52 ;  /* 0x000000ffff407224 */ /* 0x002fe200078e0034 */
[----:B------:R-:W-:Y:S01]  /*58a0*/  SHF.L.U32 R69, R69, 0x10, RZ ;  /* 0x0000001045457819 */ /* 0x000fe200000006ff */
[----:B------:R-:W-:Y:S01]  /*58b0*/  IMAD.U32 R66, R70, 0x10000, RZ ;  /* 0x0001000046427824 */ /* 0x000fe200078e00ff */
[----:B------:R-:W-:-:S02]  /*58c0*/  LOP3.LUT R68, R68, 0xff00, R67, 0xf8, !PT ;  /* 0x0000ff0044447812 */ /* 0x000fc400078ef843 */
        /* <DEDUP_REMOVED lines=30> */
[--C-:B------:R-:W-:Y:S02]  /*5ab0*/  HADD2.F32 R65, -RZ, R64.reuse.H0_H0 ;  /* 0x20000040ff417230 */ /* 0x100fe40000004100 */
        /* <DEDUP_REMOVED lines=13> */
[----:B------:R-:W-:Y:S01]  /*5b90*/  FFMA.FTZ R77, R65, R137, -R74 ;  /* 0x00000089414d7223 */ /* 0x000fe2000001084a */
        /* <DEDUP_REMOVED lines=45> */
.L_x_381:
[----:B------:R-:W-:Y:S05]  /*5e70*/  BSYNC B2 ;  /* 0x0000000000027941 */ /* 0x000fea0003800000 */
.L_x_380:
[----:B------:R-:W-:Y:S02]  /*5e80*/  ULDC.64 UR4, c[0x0][0x2e8] ;  /* 0x0000ba0000047ab9 */ /* 0x000fe40000000a00 */
[----:B------:R-:W-:-:S04]  /*5e90*/  IADD3 R64, P2, P3, R15, UR4, R72 ;  /* 0x000000040f407c10 */ /* 0x000fc8000fb5e048 */
[----:B------:R-:W-:-:S05]  /*5ea0*/  IADD3.X R65, R108, UR5, R73, P2, P3 ;  /* 0x000000056c417c10 */ /* 0x000fca00097e6449 */
[----:B-1----:R4:W-:Y:S04]  /*5eb0*/  STG.E.128 desc[UR60][R64.64], R52 ;  /* 0x0000003440007986 */ /* 0x0029e8000c101d3c */
.L_x_375:
[----:B------:R-:W-:Y:S05]  /*5ec0*/  BSYNC B1 ;  /* 0x0000000000017941 */ /* 0x000fea0003800000 */
.L_x_374:
[----:B------:R-:W-:Y:S05]  /*5ed0*/  @P4 BRA `(.L_x_382) ;  /* 0x0000005c00284947 */ /* 0x000fea0003800000 */
[----:B------:R-:W-:Y:S01]  /*5ee0*/  IADD3 R128, P2, P3, R37, R128, R18 ;  /* 0x0000008025807210 */ /* 0x000fe20007b5e012 */
[----:B------:R-:W-:Y:S03]  /*5ef0*/  BSSY B1, `(.L_x_383) ;  /* 0x0000074000017945 */ /* 0x000fe60003800000 */
[----:B------:R-:W-:Y:S01]  /*5f00*/  IADD3.X R131, R33, R131, R19, P2, P3 ;  /* 0x0000008321837210 */ /* 0x000fe200017e6413 */
[----:B------:R-:W-:Y:S08]  /*5f10*/  @P0 BRA `(.L_x_384) ;  /* 0x0000000400c40947 */ /* 0x000ff00003800000 */
[----:B-1234-:R1:W2:Y:S01]  /*5f20*/  LDS.128 R52, [R118+0x26400] ;  /* 0x0264000076347984 */ /* 0x01e2a20000000c00 */
[----:B------:R-:W-:Y:S01]  /*5f30*/  ISETP.GE.AND P2, PT, R22, R130, PT ;  /* 0x000000821600720c */ /* 0x000fe20003f46270 */
[----:B------:R-:W-:-:S12]  /*5f40*/  BSSY B2, `(.L_x_385) ;  /* 0x000006a000027945 */ /* 0x000fd80003800000 */
[----:B-1----:R-:W-:Y:S05]  /*5f50*/  @P2 BRA `(.L_x_386) ;  /* 0x0000000400a02947 */ /* 0x002fea0003800000 */
[----:B------:R-:W-:Y:S01]  /*5f60*/  SHF.R.U32.HI R67, RZ, 0x8, R61 ;  /* 0x00000008ff437819 */ /* 0x000fe2000001163d */
[----:B--2---:R-:W-:Y:S01]  /*5f70*/  IMAD.MOV.U32 R62, RZ, RZ, R55 ;  /* 0x000000ffff3e7224 */ /* 0x004fe200078e0037 */
[----:B------:R-:W-:Y:S01]  /*5f80*/  SHF.R.U32.HI R65, RZ, 0x8, R63 ;  /* 0x00000008ff417819 */ /* 0x000fe2000001163f */
[----:B------:R-:W-:Y:S01]  /*5f90*/  IMAD.MOV.U32 R55, RZ, RZ, R52 ;  /* 0x000000ffff377224 */ /* 0x000fe200078e0034 */
[----:B------:R-:W-:Y:S02]  /*5fa0*/  LOP3.LUT R60, R61, 0xff0000ff, RZ, 0xc0, !PT ;  /* 0xff0000ff3d3c7812 */ /* 0x000fe400078ec0ff */
[----:B------:R-:W-:Y:S01]  /*5fb0*/  SHF.R.U32.HI R66, RZ, 0x10, R61 ;  /* 0x00000010ff427819 */ /* 0x000fe2000001163d */
[----:B------:R-:W-:Y:S01]  /*5fc0*/  IMAD.SHL.U32 R61, R67, 0x100, RZ ;  /* 0x00000100433d7824 */ /* 0x000fe200078e00ff */
[----:B------:R-:W-:Y:S02]  /*5fd0*/  LOP3.LUT R64, R63, 0xff0000ff, RZ, 0xc0, !PT ;  /* 0xff0000ff3f407812 */ /* 0x000fe400078ec0ff */
[----:B------:R-:W-:Y:S01]  /*5fe0*/  SHF.R.U32.HI R68, RZ, 0x10, R63 ;  /* 0x00000010ff447819 */ /* 0x000fe2000001163f */
[----:B------:R-:W-:Y:S01]  /*5ff0*/  IMAD.SHL.U32 R63, R65, 0x100, RZ ;  /* 0x00000100413f7824 */ /* 0x000fe200078e00ff */
[----:B------:R-:W-:Y:S01]  /*6000*/  LOP3.LUT R60, R60, 0xff00, R61, 0xf8, !PT ;  /* 0x0000ff003c3c7812 */ /* 0x000fe200078ef83d */
[----:B------:R-:W-:Y:S01]  /*6010*/  IMAD.U32 R61, R66, 0x10000, RZ ;  /* 0x00010000423d7824 */ /* 0x000fe200078e00ff */
[----:B------:R-:W-:-:S02]  /*6020*/  SHF.L.U32 R68, R68, 0x10, RZ ;  /* 0x0000001044447819 */ /* 0x000fc400000006ff */
[----:B------:R-:W-:Y:S02]  /*6030*/  LOP3.LUT R63, R64, 0xff00, R63, 0xf8, !PT ;  /* 0x0000ff00403f7812 */ /* 0x000fe400078ef83f */
[----:B------:R-:W-:Y:S02]  /*6040*/  F2FP.F16.E4M3.UNPACK_B R52, R53 ;  /* 0x00000035ff34723e */ /* 0x000fe400020006ff */
[----:B------:R-:W-:Y:S02]  /*6050*/  F2FP.F16.E4M3.UNPACK_B R64, R91.H1 ;  /* 0x0000005bff40723e */ /* 0x000fe400030006ff */
[----:B------:R-:W-:Y:S02]  /*6060*/  F2FP.F16.E4M3.UNPACK_B R53, R53.H1 ;  /* 0x00000035ff35723e */ /* 0x000fe400030006ff */
[----:B------:R-:W-:Y:S01]  /*6070*/  LOP3.LUT R69, R63, 0xff0000, R68, 0xf8, !PT ;  /* 0x00ff00003f457812 */ /* 0x000fe200078ef844 */
[--C-:B------:R-:W-:Y:S01]  /*6080*/  HADD2.F32 R68, -RZ, R64.reuse.H1_H1 ;  /* 0x30000040ff447230 */ /* 0x100fe20000004100 */
[----:B------:R-:W-:Y:S01]  /*6090*/  LOP3.LUT R66, R60, 0xff0000, R61, 0xf8, !PT ;  /* 0x00ff00003c427812 */ /* 0x000fe200078ef83d */
[----:B------:R-:W-:Y:S01]  /*60a0*/  HADD2.F32 R61, -RZ, R53.H1_H1 ;  /* 0x30000035ff3d7230 */ /* 0x000fe20000004100 */
[----:B------:R-:W-:Y:S01]  /*60b0*/  F2FP.F16.E4M3.UNPACK_B R63, R90.H1 ;  /* 0x0000005aff3f723e */ /* 0x000fe200030006ff */
[----:B------:R-:W-:Y:S01]  /*60c0*/  HADD2.F32 R67, -RZ, R64.H0_H0 ;  /* 0x20000040ff437230 */ /* 0x000fe20000004100 */
[----:B------:R-:W-:Y:S01]  /*60d0*/  F2FP.F16.E4M3.UNPACK_B R91, R91 ;  /* 0x0000005bff5b723e */ /* 0x000fe200020006ff */
[----:B------:R-:W-:-:S02]  /*60e0*/  HADD2.F32 R60, -RZ, R52.H1_H1 ;  /* 0x30000034ff3c7230 */ /* 0x000fc40000004100 */
[----:B------:R-:W-:Y:S01]  /*60f0*/  FMUL.FTZ R70, R61, R68 ;  /* 0x000000443d467220 */ /* 0x000fe20000410000 */
[----:B------:R-:W-:Y:S01]  /*6100*/  HADD2.F32 R53, -RZ, R53.H0_H0 ;  /* 0x20000035ff357230 */ /* 0x000fe20000004100 */
[----:B------:R-:W-:Y:S01]  /*6110*/  F2FP.F16.E4M3.UNPACK_B R90, R90 ;  /* 0x0000005aff5a723e */ /* 0x000fe200020006ff */
[--C-:B------:R-:W-:Y:S02]  /*6120*/  HADD2.F32 R64, -RZ, R63.reuse.H1_H1 ;  /* 0x3000003fff407230 */ /* 0x100fe40000004100 */
[----:B------:R-:W-:Y:S01]  /*6130*/  FMUL.FTZ R71, R60, R67 ;  /* 0x000000433c477220 */ /* 0x000fe20000410000 */
[----:B------:R-:W-:Y:S02]  /*6140*/  HADD2.F32 R52, -RZ, R52.H0_H0 ;  /* 0x20000034ff347230 */ /* 0x000fe40000004100 */
[C---:B------:R-:W-:Y:S01]  /*6150*/  FMUL.FTZ R68, R53.reuse, R68 ;  /* 0x0000004435447220 */ /* 0x040fe20000410000 */
[----:B------:R-:W-:Y:S02]  /*6160*/  HADD2.F32 R65, -RZ, R63.H0_H0 ;  /* 0x2000003fff417230 */ /* 0x000fe40000004100 */
[-C--:B------:R-:W-:Y:S01]  /*6170*/  FFMA.FTZ R72, R53, R64.reuse, -R70 ;  /* 0x0000004035487223 */ /* 0x080fe20000010846 */
[----:B------:R-:W-:Y:S01]  /*6180*/  F2FP.F16.E4M3.UNPACK_B R53, R55.H1 ;  /* 0x00000037ff35723e */ /* 0x000fe200030006ff */
[C---:B------:R-:W-:Y:S01]  /*6190*/  FMUL.FTZ R67, R52.reuse, R67 ;  /* 0x0000004334437220 */ /* 0x040fe20000410000 */
[----:B------:R-:W-:Y:S01]  /*61a0*/  F2FP.F16.E4M3.UNPACK_B R55, R55 ;  /* 0x00000037ff37723e */ /* 0x000fe200020006ff */
[----:B------:R-:W-:Y:S01]  /*61b0*/  FFMA.FTZ R75, R61, R64, R68 ;  /* 0x000000403d4b7223 */ /* 0x000fe20000010044 */
[-C--:B------:R-:W-:Y:S01]  /*61c0*/  FFMA.FTZ R52, R52, R65.reuse, -R71 ;  /* 0x0000004134347223 */ /* 0x080fe20000010847 */
[----:B------:R-:W-:Y:S01]  /*61d0*/  FFMA.FTZ R73, R60, R65, R67 ;  /* 0x000000413c497223 */ /* 0x000fe20000010043 */
[----:B------:R-:W-:-:S02]  /*61e0*/  HADD2.F32 R60, -RZ, R53.H0_H0 ;  /* 0x20000035ff3c7230 */ /* 0x000fc40000004100 */
[----:B------:R-:W-:Y:S01]  /*61f0*/  HADD2.F32 R61, -RZ, R53.H1_H1 ;  /* 0x30000035ff3d7230 */ /* 0x000fe20000004100 */
[----:B------:R-:W-:Y:S01]  /*6200*/  F2FP.SATFINITE.E4M3.F32.PACK_AB_MERGE_C R77, R75, R72, RZ ;  /* 0x000000484b4d723e */ /* 0x000fe200048070ff */
[----:B------:R-:W-:Y:S02]  /*6210*/  HADD2.F32 R53, -RZ, R55.H0_H0 ;  /* 0x20000037ff357230 */ /* 0x000fe40000004100 */
[--C-:B------:R-:W-:Y:S02]  /*6220*/  HADD2.F32 R65, -RZ, R91.reuse.H1_H1 ;  /* 0x3000005bff417230 */ /* 0x100fe40000004100 */
[----:B------:R-:W-:Y:S02]  /*6230*/  HADD2.F32 R64, -RZ, R91.H0_H0 ;  /* 0x2000005bff407230 */ /* 0x000fe40000004100 */
[----:B------:R-:W-:Y:S02]  /*6240*/  HADD2.F32 R55, -RZ, R55.H1_H1 ;  /* 0x30000037ff377230 */ /* 0x000fe40000004100 */
[----:B------:R-:W-:Y:S01]  /*6250*/  FMUL.FTZ R67, R61, R65 ;  /* 0x000000413d437220 */ /* 0x000fe20000410000 */
[----:B------:R-:W-:-:S02]  /*6260*/  HADD2.F32 R63, -RZ, R90.H1_H1 ;  /* 0x3000005aff3f7230 */ /* 0x000fc40000004100 */
[C---:B------:R-:W-:Y:S01]  /*6270*/  FMUL.FTZ R70, R60.reuse, R65 ;  /* 0x000000413c467220 */ /* 0x040fe20000410000 */
[----:B------:R-:W-:Y:S02]  /*6280*/  HADD2.F32 R90, -RZ, R90.H0_H0 ;  /* 0x2000005aff5a7230 */ /* 0x000fe40000004100 */
[-C--:B------:R-:W-:Y:S01]  /*6290*/  FMUL.FTZ R68, R55, R64.reuse ;  /* 0x0000004037447220 */ /* 0x080fe20000410000 */
[----:B------:R-:W-:Y:S01]  /*62a0*/  FMUL.FTZ R64, R53, R64 ;  /* 0x0000004035407220 */ /* 0x000fe20000410000 */
[-C--:B------:R-:W-:Y:S01]  /*62b0*/  FFMA.FTZ R67, R60, R63.reuse, -R67 ;  /* 0x0000003f3c437223 */ /* 0x080fe20000010843 */
[----:B------:R-:W-:Y:S01]  /*62c0*/  FFMA.FTZ R60, R61, R63, R70 ;  /* 0x0000003f3d3c7223 */ /* 0x000fe20000010046 */
[----:B------:R-:W-:Y:S01]  /*62d0*/  F2FP.F16.E4M3.UNPACK_B R65, R69.H1 ;  /* 0x00000045ff41723e */ /* 0x000fe200030006ff */
[----:B------:R-:W-:Y:S01]  /*62e0*/  FFMA.FTZ R71, R55, R90, R64 ;  /* 0x0000005a37477223 */ /* 0x000fe20000010040 */
[----:B------:R-:W-:Y:S01]  /*62f0*/  F2FP.F16.E4M3.UNPACK_B R55, R62.H1 ;  /* 0x0000003eff37723e */ /* 0x000fe200030006ff */
[----:B------:R-:W-:Y:S01]  /*6300*/  FFMA.FTZ R70, R53, R90, -R68 ;  /* 0x0000005a35467223 */ /* 0x000fe20000010844 */
[----:B------:R-:W-:Y:S01]  /*6310*/  F2FP.SATFINITE.E4M3.F32.PACK_AB_MERGE_C R76, R60, R67, RZ ;  /* 0x000000433c4c723e */ /* 0x000fe200048070ff */
[----:B------:R-:W-:Y:S01]  /*6320*/  HADD2.F32 R67, -RZ, R65.H1_H1 ;  /* 0x30000041ff437230 */ /* 0x000fe20000004100 */
[----:B------:R-:W-:Y:S01]  /*6330*/  F2FP.F16.E4M3.UNPACK_B R63, R66.H1 ;  /* 0x00000042ff3f723e */ /* 0x000fe200030006ff */
[--C-:B------:R-:W-:Y:S01]  /*6340*/  HADD2.F32 R61, -RZ, R55.reuse.H1_H1 ;  /* 0x30000037ff3d7230 */ /* 0x100fe20000004100 */
[----:B------:R-:W-:Y:S01]  /*6350*/  F2FP.F16.E4M3.UNPACK_B R53, R54.H1 ;  /* 0x00000036ff35723e */ /* 0x000fe200030006ff */
[----:B------:R-:W-:Y:S01]  /*6360*/  HADD2.F32 R60, -RZ, R55.H0_H0 ;  /* 0x20000037ff3c7230 */ /* 0x000fe20000004100 */
[----:B------:R-:W-:Y:S01]  /*6370*/  F2FP.F16.E4M3.UNPACK_B R69, R69 ;  /* 0x00000045ff45723e */ /* 0x000fe200020006ff */
[----:B------:R-:W-:Y:S01]  /*6380*/  HADD2.F32 R64, -RZ, R63.H1_H1 ;  /* 0x3000003fff407230 */ /* 0x000fe20000004100 */
[----:B------:R-:W-:Y:S01]  /*6390*/  F2FP.F16.E4M3.UNPACK_B R66, R66 ;  /* 0x00000042ff42723e */ /* 0x000fe200020006ff */
[----:B------:R-:W-:-:S02]  /*63a0*/  HADD2.F32 R55, -RZ, R53.H1_H1 ;  /* 0x30000035ff377230 */ /* 0x000fc40000004100 */
[-C--:B------:R-:W-:Y:S01]  /*63b0*/  FMUL.FTZ R75, R61, R67.reuse ;  /* 0x000000433d4b7220 */ /* 0x080fe20000410000 */
[----:B------:R-:W-:Y:S02]  /*63c0*/  HADD2.F32 R68, -RZ, R69.H1_H1 ;  /* 0x30000045ff447230 */ /* 0x000fe40000004100 */
[C---:B------:R-:W-:Y:S01]  /*63d0*/  FMUL.FTZ R74, R60.reuse, R67 ;  /* 0x000000433c4a7220 */ /* 0x040fe20000410000 */
[----:B------:R-:W-:Y:S02]  /*63e0*/  HADD2.F32 R53, -RZ, R53.H0_H0 ;  /* 0x20000035ff357230 */ /* 0x000fe40000004100 */
[----:B------:R-:W-:Y:S01]  /*63f0*/  FFMA.FTZ R75, R60, R64, -R75 ;  /* 0x000000403c4b7223 */ /* 0x000fe2000001084b */
[----:B------:R-:W-:Y:S02]  /*6400*/  HADD2.F32 R60, -RZ, R66.H1_H1 ;  /* 0x30000042ff3c7230 */ /* 0x000fe40000004100 */
[----:B------:R-:W-:Y:S01]  /*6410*/  FMUL.FTZ R72, R55, R68 ;  /* 0x0000004437487220 */ /* 0x000fe20000410000 */
[----:B------:R-:W-:Y:S01]  /*6420*/  F2FP.F16.E4M3.UNPACK_B R62, R62 ;  /* 0x0000003eff3e723e */ /* 0x000fe200020006ff */
[----:B------:R-:W-:Y:S01]  /*6430*/  FMUL.FTZ R68, R53, R68 ;  /* 0x0000004435447220 */ /* 0x000fe20000410000 */
[----:B------:R-:W-:Y:S01]  /*6440*/  F2FP.F16.E4M3.UNPACK_B R54, R54 ;  /* 0x00000036ff36723e */ /* 0x000fe200020006ff */
[----:B------:R-:W-:Y:S01]  /*6450*/  FFMA.FTZ R74, R61, R64, R74 ;  /* 0x000000403d4a7223 */ /* 0x000fe2000001004a */
[-C--:B------:R-:W-:Y:S01]  /*6460*/  FFMA.FTZ R72, R53, R60.reuse, -R72 ;  /* 0x0000003c35487223 */ /* 0x080fe20000010848 */
[----:B------:R-:W-:Y:S01]  /*6470*/  FFMA.FTZ R61, R55, R60, R68 ;  /* 0x0000003c373d7223 */ /* 0x000fe20000010044 */
[----:B------:R-:W-:-:S02]  /*6480*/  HADD2.F32 R55, -RZ, R62.H0_H0 ;  /* 0x2000003eff377230 */ /* 0x000fc40000004100 */
[----:B------:R-:W-:Y:S01]  /*6490*/  HADD2.F32 R53, -RZ, R54.H0_H0 ;  /* 0x20000036ff357230 */ /* 0x000fe20000004100 */
[----:B------:R-:W-:Y:S01]  /*64a0*/  F2FP.SATFINITE.E4M3.F32.PACK_AB_MERGE_C R74, R74, R75, RZ ;  /* 0x0000004b4a4a723e */ /* 0x000fe200048070ff */
[----:B------:R-:W-:Y:S01]  /*64b0*/  HADD2.F32 R62, -RZ, R62.H1_H1 ;  /* 0x3000003eff3e7230 */ /* 0x000fe20000004100 */
[----:B------:R-:W-:Y:S01]  /*64c0*/  F2FP.SATFINITE.E4M3.F32.PACK_AB_MERGE_C R61, R61, R72, RZ ;  /* 0x000000483d3d723e */ /* 0x000fe200048070ff */
[----:B------:R-:W-:Y:S02]  /*64d0*/  HADD2.F32 R65, -RZ, R65.H0_H0 ;  /* 0x20000041ff417230 */ /* 0x000fe40000004100 */
[----:B------:R-:W-:Y:S02]  /*64e0*/  HADD2.F32 R54, -RZ, R54.H1_H1 ;  /* 0x30000036ff367230 */ /* 0x000fe40000004100 */
[----:B------:R-:W-:Y:S02]  /*64f0*/  HADD2.F32 R69, -RZ, R69.H0_H0 ;  /* 0x20000045ff457230 */ /* 0x000fe40000004100 */
        /* <DEDUP_REMOVED lines=12> */
[----:B------:R-:W-:Y:S02]  /*65c0*/  F2FP.SATFINITE.E4M3.F32.PACK_AB_MERGE_C R54, R69, R60, R61 ;  /* 0x0000003c4536723e */ /* 0x000fe4000480703d */
[----:B------:R-:W-:-:S07]  /*65d0*/  F2FP.SATFINITE.E4M3.F32.PACK_AB_MERGE_C R55, R65, R64, R74 ;  /* 0x000000404137723e */ /* 0x000fce000480704a */
.L_x_386:
[----:B------:R-:W-:Y:S05]  /*65e0*/  BSYNC B2 ;  /* 0x0000000000027941 */ /* 0x000fea0003800000 */
.L_x_385:
[----:B------:R-:W-:Y:S02]  /*65f0*/  ULDC.64 UR4, c[0x0][0x2e8] ;  /* 0x0000ba0000047ab9 */ /* 0x000fe40000000a00 */
[----:B------:R-:W-:-:S04]  /*6600*/  IADD3 R60, P2, P3, R128, UR4, R46 ;  /* 0x00000004803c7c10 */ /* 0x000fc8000fb5e02e */
[----:B------:R-:W-:-:S05]  /*6610*/  IADD3.X R61, R131, UR5, R20, P2, P3 ;  /* 0x00000005833d7c10 */ /* 0x000fca00097e6414 */
[----:B--2---:R1:W-:Y:S04]  /*6620*/  STG.E.128 desc[UR60][R60.64], R52 ;  /* 0x000000343c007986 */ /* 0x0043e8000c101d3c */
.L_x_384:
[----:B------:R-:W-:Y:S05]  /*6630*/  BSYNC B1 ;  /* 0x0000000000017941 */ /* 0x000fea0003800000 */
.L_x_383:
[----:B------:R-:W-:Y:S05]  /*6640*/  @P1 BRA `(.L_x_382) ;  /* 0x00000054004c1947 */ /* 0x000fea0003800000 */
[----:B------:R-:W-:Y:S01]  /*6650*/  LOP3.LUT P2, RZ, R229, 0x4, RZ, 0xc0, !PT ;  /* 0x00000004e5ff7812 */ /* 0x000fe2000784c0ff */
[C---:B-1234-:R-:W-:Y:S01]  /*6660*/  VIADD R53, R150.reuse, 0x40 ;  /* 0x0000004096357836 */ /* 0x05efe20000000000 */
[----:B------:R-:W-:Y:S11]  /*6670*/  BSSY B1, `(.L_x_387) ;  /* 0x000006f000017945 */ /* 0x000ff60003800000 */
[----:B------:R-:W-:Y:S01]  /*6680*/  @P2 VIADD R53, R150, 0xffffffc0 ;  /* 0xffffffc096352836 */ /* 0x000fe20000000000 */
[----:B------:R-:W-:-:S03]  /*6690*/  ISETP.GE.AND P2, PT, R230, R130, PT ;  /* 0x00000082e600720c */ /* 0x000fc60003f46270 */
[----:B------:R-:W-:-:S06]  /*66a0*/  IMAD.IADD R53, R16, 0x1, R53 ;  /* 0x0000000110357824 */ /* 0x000fcc00078e0235 */
[----:B------:R-:W1:Y:S04]  /*66b0*/  LDS.128 R52, [R53+0x26400] ;  /* 0x0264000035347984 */ /* 0x000e680000000c00 */
[----:B------:R-:W-:Y:S05]  /*66c0*/  @P2 BRA `(.L_x_388) ;  /* 0x0000000400a42947 */ /* 0x000fea0003800000 */
[----:B------:R-:W-:Y:S01]  /*66d0*/  SHF.R.U32.HI R56, RZ, 0x8, R59 ;  /* 0x00000008ff387819 */ /* 0x000fe2000001163b */
[----:B-1----:R-:W-:Y:S01]  /*66e0*/  IMAD.MOV.U32 R58, RZ, RZ, R55 ;  /* 0x000000ffff3a7224 */ /* 0x002fe200078e0037 */
[--C-:B------:R-:W-:Y:S02]  /*66f0*/  SHF.R.U32.HI R62, RZ, 0x8, R57.reuse ;  /* 0x00000008ff3e7819 */ /* 0x100fe40000011639 */
[----:B------:R-:W-:Y:S01]  /*6700*/  SHF.R.U32.HI R64, RZ, 0x10, R57 ;  /* 0x00000010ff407819 */ /* 0x000fe20000011639 */
[----:B------:R-:W-:Y:S01]  /*6710*/  IMAD.SHL.U32 R55, R56, 0x100, RZ ;  /* 0x0000010038377824 */ /* 0x000fe200078e00ff */
[----:B------:R-:W-:Y:S01]  /*6720*/  LOP3.LUT R61, R57, 0xff0000ff, RZ, 0xc0, !PT ;  /* 0xff0000ff393d7812 */ /* 0x000fe200078ec0ff */
[----:B------:R-:W-:Y:S01]  /*6730*/  IMAD.MOV.U32 R57, RZ, RZ, R54 ;  /* 0x000000ffff397224 */ /* 0x000fe200078e0036 */
[----:B------:R-:W-:Y:S02]  /*6740*/  SHF.R.U32.HI R63, RZ, 0x10, R59 ;  /* 0x00000010ff3f7819 */ /* 0x000fe4000001163b */
[----:B------:R-:W-:-:S02]  /*6750*/  LOP3.LUT R60, R59, 0xff0000ff, RZ, 0xc0, !PT ;  /* 0xff0000ff3b3c7812 */ /* 0x000fc400078ec0ff */
[----:B------:R-:W-:Y:S01]  /*6760*/  SHF.L.U32 R54, R62, 0x8, RZ ;  /* 0x000000083e367819 */ /* 0x000fe200000006ff */
[----:B------:R-:W-:Y:S01]  /*6770*/  IMAD.U32 R59, R63, 0x10000, RZ ;  /* 0x000100003f3b7824 */ /* 0x000fe200078e00ff */
[----:B------:R-:W-:Y:S01]  /*6780*/  LOP3.LUT R62, R60, 0xff00, R55, 0xf8, !PT ;  /* 0x0000ff003c3e7812 */ /* 0x000fe200078ef837 */
[----:B------:R-:W-:Y:S01]  /*6790*/  IMAD.U32 R55, R64, 0x10000, RZ ;  /* 0x0001000040377824 */ /* 0x000fe200078e00ff */
[----:B------:R-:W-:Y:S02]  /*67a0*/  LOP3.LUT R56, R61, 0xff00, R54, 0xf8, !PT ;  /* 0x0000ff003d387812 */ /* 0x000fe400078ef836 */
[----:B------:R-:W-:Y:S02]  /*67b0*/  F2FP.F16.E4M3.UNPACK_B R60, R89.H1 ;  /* 0x00000059ff3c723e */ /* 0x000fe400030006ff */
[-C--:B------:R-:W-:Y:S02]  /*67c0*/  F2FP.F16.E4M3.UNPACK_B R54, R53.reuse ;  /* 0x00000035ff36723e */ /* 0x080fe400020006ff */
[----:B------:R-:W-:Y:S01]  /*67d0*/  LOP3.LUT R64, R62, 0xff0000, R59, 0xf8, !PT ;  /* 0x00ff00003e407812 */ /* 0x000fe200078ef83b */
[----:B------:R-:W-:Y:S01]  /*67e0*/  HADD2.F32 R62, -RZ, R60.H0_H0 ;  /* 0x2000003cff3e7230 */ /* 0x000fe20000004100 */
[----:B------:R-:W-:Y:S01]  /*67f0*/  LOP3.LUT R61, R56, 0xff0000, R55, 0xf8, !PT ;  /* 0x00ff0000383d7812 */ /* 0x000fe200078ef837 */
[----:B------:R-:W-:Y:S01]  /*6800*/  HADD2.F32 R55, -RZ, R54.H1_H1 ;  /* 0x30000036ff377230 */ /* 0x000fe20000004100 */
[----:B------:R-:W-:Y:S01]  /*6810*/  F2FP.F16.E4M3.UNPACK_B R59, R88.H1 ;  /* 0x00000058ff3b723e */ /* 0x000fe200030006ff */
[----:B------:R-:W-:Y:S01]  /*6820*/  HADD2.F32 R63, -RZ, R60.H1_H1 ;  /* 0x3000003cff3f7230 */ /* 0x000fe20000004100 */
[----:B------:R-:W-:Y:S01]  /*6830*/  F2FP.F16.E4M3.UNPACK_B R53, R53.H1 ;  /* 0x00000035ff35723e */ /* 0x000fe200030006ff */
[----:B------:R-:W-:-:S02]  /*6840*/  HADD2.F32 R54, -RZ, R54.H0_H0 ;  /* 0x20000036ff367230 */ /* 0x000fc40000004100 */
[CC--:B------:R-:W-:Y:S01]  /*6850*/  FMUL.FTZ R65, R55.reuse, R62.reuse ;  /* 0x0000003e37417220 */ /* 0x0c0fe20000410000 */
[----:B------:R-:W-:Y:S01]  /*6860*/  HADD2.F32 R60, -RZ, R59.H0_H0 ;  /* 0x2000003bff3c7230 */ /* 0x000fe20000004100 */
[----:B------:R-:W-:Y:S01]  /*6870*/  F2FP.F16.E4M3.UNPACK_B R89, R89 ;  /* 0x00000059ff59723e */ /* 0x000fe200020006ff */
[--C-:B------:R-:W-:Y:S02]  /*6880*/  HADD2.F32 R56, -RZ, R53.reuse.H1_H1 ;  /* 0x30000035ff387230 */ /* 0x100fe40000004100 */
[C---:B------:R-:W-:Y:S01]  /*6890*/  FMUL.FTZ R62, R54.reuse, R62 ;  /* 0x0000003e363e7220 */ /* 0x040fe20000410000 */
[----:B------:R-:W-:Y:S02]  /*68a0*/  HADD2.F32 R53, -RZ, R53.H0_H0 ;  /* 0x20000035ff357230 */ /* 0x000fe40000004100 */
[-C--:B------:R-:W-:Y:S01]  /*68b0*/  FFMA.FTZ R66, R54, R60.reuse, -R65 ;  /* 0x0000003c36427223 */ /* 0x080fe20000010841 */
[----:B------:R-:W-:Y:S02]  /*68c0*/  HADD2.F32 R59, -RZ, R59.H1_H1 ;  /* 0x3000003bff3b7230 */ /* 0x000fe40000004100 */
[CC--:B------:R-:W-:Y:S01]  /*68d0*/  FMUL.FTZ R54, R56.reuse, R63.reuse ;  /* 0x0000003f38367220 */ /* 0x0c0fe20000410000 */
[----:B------:R-:W-:Y:S01]  /*68e0*/  FFMA.FTZ R67, R55, R60, R62 ;  /* 0x0000003c37437223 */ /* 0x000fe2000001003e */
[C---:B------:R-:W-:Y:S01]  /*68f0*/  FMUL.FTZ R63, R53.reuse, R63 ;  /* 0x0000003f353f7220 */ /* 0x040fe20000410000 */
[----:B------:R-:W-:Y:S01]  /*6900*/  F2FP.F16.E4M3.UNPACK_B R88, R88 ;  /* 0x00000058ff58723e */ /* 0x000fe200020006ff */
[-C--:B------:R-:W-:Y:S01]  /*6910*/  FFMA.FTZ R68, R53, R59.reuse, -R54 ;  /* 0x0000003b35447223 */ /* 0x080fe20000010836 */
[-C--:B------:R-:W-:Y:S01]  /*6920*/  F2FP.F16.E4M3.UNPACK_B R53, R52.reuse.H1 ;  /* 0x00000034ff35723e */ /* 0x080fe200030006ff */
        /* <DEDUP_REMOVED lines=8> */
[----:B------:R-:W-:Y:S02]  /*69b0*/  HADD2.F32 R89, -RZ, R89.H0_H0 ;  /* 0x20000059ff597230 */ /* 0x000fe40000004100 */
[----:B------:R-:W-:Y:S01]  /*69c0*/  FMUL.FTZ R63, R55, R59 ;  /* 0x0000003b373f7220 */ /* 0x000fe20000410000 */
[----:B------:R-:W-:-:S02]  /*69d0*/  HADD2.F32 R52, -RZ, R52.H1_H1 ;  /* 0x30000034ff347230 */ /* 0x000fc40000004100 */
[--C-:B------:R-:W-:Y:S02]  /*69e0*/  HADD2.F32 R56, -RZ, R88.reuse.H1_H1 ;  /* 0x30000058ff387230 */ /* 0x100fe40000004100 */
[----:B------:R-:W-:Y:S02]  /*69f0*/  HADD2.F32 R88, -RZ, R88.H0_H0 ;  /* 0x20000058ff587230 */ /* 0x000fe40000004100 */
[-C--:B------:R-:W-:Y:S01]  /*6a00*/  FMUL.FTZ R60, R52, R89.reuse ;  /* 0x00000059343c7220 */ /* 0x080fe20000410000 */
[----:B------:R-:W-:Y:S01]  /*6a10*/  FMUL.FTZ R89, R53, R89 ;  /* 0x0000005935597220 */ /* 0x000fe20000410000 */
[-C--:B------:R-:W-:Y:S01]  /*6a20*/  FFMA.FTZ R63, R54, R56.reuse, -R63 ;  /* 0x00000038363f7223 */ /* 0x080fe2000001083f */
[----:B------:R-:W-:Y:S01]  /*6a30*/  FFMA.FTZ R62, R55, R56, R62 ;  /* 0x00000038373e7223 */ /* 0x000fe2000001003e */
[----:B------:R-:W-:Y:S01]  /*6a40*/  FFMA.FTZ R65, R53, R88, -R60 ;  /* 0x0000005835417223 */ /* 0x000fe2000001083c */
[----:B------:R-:W-:Y:S01]  /*6a50*/  F2FP.F16.E4M3.UNPACK_B R53, R58.H1 ;  /* 0x0000003aff35723e */ /* 0x000fe200030006ff */
[----:B------:R-:W-:Y:S01]  /*6a60*/  FFMA.FTZ R88, R52, R88, R89 ;  /* 0x0000005834587223 */ /* 0x000fe20000010059 */
[----:B------:R-:W-:-:S02]  /*6a70*/  F2FP.F16.E4M3.UNPACK_B R60, R64.H1 ;  /* 0x00000040ff3c723e */ /* 0x000fc400030006ff */
[----:B------:R-:W-:Y:S01]  /*6a80*/  F2FP.SATFINITE.E4M3.F32.PACK_AB_MERGE_C R70, R62, R63, RZ ;  /* 0x0000003f3e46723e */ /* 0x000fe200048070ff */
[--C-:B------:R-:W-:Y:S01]  /*6a90*/  HADD2.F32 R55, -RZ, R53.reuse.H1_H1 ;  /* 0x30000035ff377230 */ /* 0x100fe20000004100 */
[----:B------:R-:W-:Y:S01]  /*6aa0*/  F2FP.F16.E4M3.UNPACK_B R56, R61.H1 ;  /* 0x0000003dff38723e */ /* 0x000fe200030006ff */
[----:B------:R-:W-:Y:S01]  /*6ab0*/  HADD2.F32 R63, -RZ, R60.H1_H1 ;  /* 0x3000003cff3f7230 */ /* 0x000fe20000004100 */
[----:B------:R-:W-:Y:S01]  /*6ac0*/  F2FP.F16.E4M3.UNPACK_B R52, R57.H1 ;  /* 0x00000039ff34723e */ /* 0x000fe200030006ff */
[----:B------:R-:W-:Y:S01]  /*6ad0*/  HADD2.F32 R54, -RZ, R53.H0_H0 ;  /* 0x20000035ff367230 */ /* 0x000fe20000004100 */
[----:B------:R-:W-:Y:S01]  /*6ae0*/  F2FP.F16.E4M3.UNPACK_B R64, R64 ;  /* 0x00000040ff40723e */ /* 0x000fe200020006ff */
[----:B------:R-:W-:Y:S01]  /*6af0*/  HADD2.F32 R59, -RZ, R56.H1_H1 ;  /* 0x30000038ff3b7230 */ /* 0x000fe20000004100 */
        /* <DEDUP_REMOVED lines=13> */
[-C--:B------:R-:W-:Y:S01]  /*6bd0*/  FFMA.FTZ R63, R52, R54.reuse, -R63 ;  /* 0x00000036343f7223 */ /* 0x080fe2000001083f */
[--C-:B------:R-:W-:Y:S02]  /*6be0*/  HADD2.F32 R52, -RZ, R57.reuse.H0_H0 ;  /* 0x20000039ff347230 */ /* 0x100fe40000004100 */
[----:B------:R-:W-:Y:S01]  /*6bf0*/  FFMA.FTZ R62, R53, R54, R62 ;  /* 0x00000036353e7223 */ /* 0x000fe2000001003e */
[----:B------:R-:W-:Y:S02]  /*6c00*/  HADD2.F32 R57, -RZ, R57.H1_H1 ;  /* 0x30000039ff397230 */ /* 0x000fe40000004100 */
[----:B------:R-:W-:Y:S01]  /*6c10*/  FFMA.FTZ R68, R55, R59, R68 ;  /* 0x0000003b37447223 */ /* 0x000fe20000010044 */
[--C-:B------:R-:W-:Y:S02]  /*6c20*/  HADD2.F32 R53, -RZ, R58.reuse.H0_H0 ;  /* 0x2000003aff357230 */ /* 0x100fe40000004100 */
        /* <DEDUP_REMOVED lines=13> */
[----:B------:R-:W-:-:S02]  /*6d00*/  F2FP.SATFINITE.E4M3.F32.PACK_AB_MERGE_C R68, R68, R69, RZ ;  /* 0x000000454444723e */ /* 0x000fc400048070ff */
[----:B------:R-:W-:Y:S02]  /*6d10*/  F2FP.SATFINITE.E4M3.F32.PACK_AB_MERGE_C R62, R64, R55, R62 ;  /* 0x00000037403e723e */ /* 0x000fe4000480703e */
[----:B------:R-:W-:Y:S02]  /*6d20*/  F2FP.SATFINITE.E4M3.F32.PACK_AB_MERGE_C R55, R59, R54, R68 ;  /* 0x000000363b37723e */ /* 0x000fe40004807044 */
[----:B------:R-:W-:Y:S01]  /*6d30*/  F2FP.SATFINITE.E4M3.F32.PACK_AB_MERGE_C R53, R67, R66, R71 ;  /* 0x000000424335723e */ /* 0x000fe20004807047 */
[----:B------:R-:W-:Y:S01]  /*6d40*/  IMAD.MOV.U32 R54, RZ, RZ, R62 ;  /* 0x000000ffff367224 */ /* 0x000fe200078e003e */
[----:B------:R-:W-:-:S07]  /*6d50*/  F2FP.SATFINITE.E4M3.F32.PACK_AB_MERGE_C R52, R88, R65, R70 ;  /* 0x000000415834723e */ /* 0x000fce0004807046 */
.L_x_388:
[----:B------:R-:W-:Y:S05]  /*6d60*/  BSYNC B1 ;  /* 0x0000000000017941 */ /* 0x000fea0003800000 */
.L_x_387:
[----:B------:R-:W-:Y:S02]  /*6d70*/  ULDC.64 UR4, c[0x0][0x2e8] ;  /* 0x0000ba0000047ab9 */ /* 0x000fe40000000a00 */
[----:B------:R-:W-:-:S04]  /*6d80*/  IADD3 R56, P2, P3, R15, UR4, R128 ;  /* 0x000000040f387c10 */ /* 0x000fc8000fb5e080 */
[----:B------:R-:W-:-:S05]  /*6d90*/  IADD3.X R57, R108, UR5, R131, P2, P3 ;  /* 0x000000056c397c10 */ /* 0x000fca00097e6483 */
[----:B-1----:R1:W-:Y:S01]  /*6da0*/  STG.E.128 desc[UR60][R56.64], R52 ;  /* 0x0000003438007986 */ /* 0x0023e2000c101d3c */
[----:B------:R-:W-:Y:S05]  /*6db0*/  BRA `(.L_x_382) ;  /* 0x0000004c00707947 */ /* 0x000fea0003800000 */
.L_x_346:
[----:B------:R-:W2:Y:S01]  /*6dc0*/  LDL R56, [R1+0x44] ;  /* 0x0000440001387983 */ /* 0x000ea20000100800 */
[C---:B------:R-:W-:Y:S01]  /*6dd0*/  ISETP.GE.AND P5, PT, R228.reuse, R119, PT ;  /* 0x00000077e400720c */ /* 0x040fe20003fa6270 */
[C---:B------:R-:W-:Y:S01]  /*6de0*/  VIADD R64, R228.reuse, 0x40 ;  /* 0x00000040e4407836 */ /* 0x040fe20000000000 */
[----:B------:R-:W-:Y:S01]  /*6df0*/  P2R R65, PR, RZ, 0x1 ;  /* 0x00000001ff417803 */ /* 0x000fe20000000000 */
[----:B------:R-:W-:Y:S01]  /*6e00*/  VIADD R66, R228, 0x80 ;  /* 0x00000080e4427836 */ /* 0x000fe20000000000 */
[----:B------:R-:W-:-:S13]  /*6e10*/  ISETP.GE.OR P5, PT, R18, R130, P5 ;  /* 0x000000821200720c */ /* 0x000fda0002fa6670 */
[----:B------:R-:W0:Y:S08]  /*6e20*/  @!P5 LDC.64 R60, c[0x0][0x3e8] ;  /* 0x0000fa00ff3cdb82 */ /* 0x000e300000000a00 */
[----:B------:R-:W1:Y:S01]  /*6e30*/  @!P5 LDC.64 R62, c[0x0][0x400] ;  /* 0x00010000ff3edb82 */ /* 0x000e620000000a00 */
[----:B0-----:R-:W-:-:S04]  /*6e40*/  @!P5 IADD3 R60, P2, P3, R92, R60, R52 ;  /* 0x0000003c5c3cd210 */ /* 0x001fc80007b5e034 */
[----:B------:R-:W-:Y:S02]  /*6e50*/  @!P5 IADD3.X R61, R31, R61, R125, P2, P3 ;  /* 0x0000003d1f3dd210 */ /* 0x000fe400017e647d */
[----:B------:R-:W-:Y:S02]  /*6e60*/  CS2R R74, SRZ ;  /* 0x00000000004a7805 */ /* 0x000fe4000001ff00 */
[----:B------:R-:W-:Y:S02]  /*6e70*/  CS2R R76, SRZ ;  /* 0x00000000004c7805 */ /* 0x000fe4000001ff00 */
[----:B------:R-:W-:Y:S02]  /*6e80*/  CS2R R78, SRZ ;  /* 0x00000000004e7805 */ /* 0x000fe4000001ff00 */
[----:B------:R-:W-:Y:S02]  /*6e90*/  CS2R R80, SRZ ;  /* 0x0000000000507805 */ /* 0x000fe4000001ff00 */
[----:B------:R-:W-:-:S02]  /*6ea0*/  CS2R R82, SRZ ;  /* 0x0000000000527805 */ /* 0x000fc4000001ff00 */
[----:B--2---:R-:W-:Y:S01]  /*6eb0*/  R2UR UR4, R56 ;  /* 0x00000000380472ca */ /* 0x004fe200000e0000 */
[----:B------:R-:W-:-:S05]  /*6ec0*/  VIADD R56, R228, 0xc0 ;  /* 0x000000c0e4387836 */ /* 0x000fca0000000000 */
[----:B------:R-:W-:-:S04]  /*6ed0*/  ISETP.GE.AND P2, PT, R56, R119, PT ;  /* 0x000000773800720c */ /* 0x000fc80003f46270 */
[----:B------:R-:W-:-:S13]  /*6ee0*/  ISETP.GE.OR P2, PT, R18, R130, P2 ;  /* 0x000000821200720c */ /* 0x000fda0001746670 */
[----:B------:R-:W0:Y:S01]  /*6ef0*/  @!P2 LDC.64 R56, c[0x0][0x3f8] ;  /* 0x0000fe00ff38ab82 */ /* 0x000e220000000a00 */
[----:B------:R-:W-:Y:S01]  /*6f00*/  @!P2 MOV R53, R125 ;  /* 0x0000007d0035a202 */ /* 0x000fe20000000f00 */
[----:B------:R-:W-:-:S06]  /*6f10*/  @!P2 IMAD.MOV.U32 R55, RZ, RZ, R111 ;  /* 0x000000ffff37a224 */ /* 0x000fcc00078e006f */
[----:B------:R-:W2:Y:S08]  /*6f20*/  @!P2 LDC.64 R84, c[0x0][0x3e8] ;  /* 0x0000fa00ff54ab82 */ /* 0x000eb00000000a00 */
[----:B------:R-:W3:Y:S01]  /*6f30*/  @!P2 LDC.64 R86, c[0x0][0x400] ;  /* 0x00010000ff56ab82 */ /* 0x000ee20000000a00 */
[----:B0-----:R-:W-:-:S04]  /*6f40*/  @!P2 IMAD.WIDE.U32 R58, R56, 0xc0, R52 ;  /* 0x000000c0383aa825 */ /* 0x001fc800078e0034 */
[----:B------:R-:W-:-:S04]  /*6f50*/  @!P2 IMAD R57, R57, 0xc0, RZ ;  /* 0x000000c03939a824 */ /* 0x000fc800078e02ff */
[----:B------:R-:W-:Y:S01]  /*6f60*/  @!P2 IMAD.IADD R56, R59, 0x1, R57 ;  /* 0x000000013b38a824 */ /* 0x000fe200078e0239 */
[----:B--2---:R-:W-:-:S04]  /*6f70*/  @!P2 IADD3 R84, P3, P4, R92, R84, R58 ;  /* 0x000000545c54a210 */ /* 0x004fc80007c7e03a */
[----:B------:R-:W-:Y:S02]  /*6f80*/  @!P2 IADD3.X R85, R31, R85, R56, P3, P4 ;  /* 0x000000551f55a210 */ /* 0x000fe40001fe8438 */
[----:B------:R-:W0:Y:S03]  /*6f90*/  @!P2 LDC.64 R56, c[0x0][0x408] ;  /* 0x00010200ff38ab82 */ /* 0x000e260000000a00 */
[----:B------:R-:W2:Y:S01]  /*6fa0*/  @!P2 LDG.E.128 R76, desc[UR60][R84.64] ;  /* 0x0000003c544ca981 */ /* 0x000ea2000c1e1d00 */
[----:B0-----:R-:W-:-:S04]  /*6fb0*/  @!P2 IMAD.WIDE.U32 R58, R56, 0xc0, R54 ;  /* 0x000000c0383aa825 */ /* 0x001fc800078e0036 */
[----:B------:R-:W-:Y:S01]  /*6fc0*/  @!P2 IMAD R57, R57, 0xc0, RZ ;  /* 0x000000c03939a824 */ /* 0x000fe200078e02ff */
[----:B---3--:R-:W-:-:S03]  /*6fd0*/  @!P2 IADD3 R86, P3, P4, R98, R86, R58 ;  /* 0x000000566256a210 */ /* 0x008fc60007c7e03a */
[----:B------:R-:W-:-:S05]  /*6fe0*/  @!P2 IMAD.IADD R56, R59, 0x1, R57 ;  /* 0x000000013b38a824 */ /* 0x000fca00078e0239 */
[----:B------:R-:W-:Y:S02]  /*6ff0*/  @!P2 IADD3.X R87, R29, R87, R56, P3, P4 ;  /* 0x000000571d57a210 */ /* 0x000fe40001fe8438 */
[----:B-1----:R-:W-:-:S03]  /*7000*/  @!P5 IADD3 R62, P3, P4, R98, R62, R54 ;  /* 0x0000003e623ed210 */ /* 0x002fc60007c7e036 */
[----:B------:R-:W3:Y:S01]  /*7010*/  @!P2 LDG.E.128 R80, desc[UR60][R86.64] ;  /* 0x0000003c5650a981 */ /* 0x000ee2000c1e1d00 */
[----:B------:R-:W-:Y:S02]  /*7020*/  @!P5 IADD3.X R63, R29, R63, R111, P3, P4 ;  /* 0x0000003f1d3fd210 */ /* 0x000fe40001fe846f */
[----:B------:R-:W-:-:S04]  /*7030*/  ISETP.GE.AND P4, PT, R64, R119, PT ;  /* 0x000000774000720c */ /* 0x000fc80003f86270 */
[----:B------:R-:W-:-:S13]  /*7040*/  ISETP.GE.OR P4, PT, R18, R130, P4 ;  /* 0x000000821200720c */ /* 0x000fda0002786670 */
[----:B------:R-:W-:Y:S01]  /*7050*/  @!P4 IADD3 R59, P3, P6, R92, R52, R10 ;  /* 0x000000345c3bc210 */ /* 0x000fe20007e7e00a */
[----:B------:R-:W0:Y:S03]  /*7060*/  @!P4 LDC.64 R68, c[0x0][0x3e8] ;  /* 0x0000fa00ff44cb82 */ /* 0x000e260000000a00 */
[----:B------:R-:W-:Y:S02]  /*7070*/  @!P4 IADD3.X R64, R31, R125, R12, P3, P6 ;  /* 0x0000007d1f40c210 */ /* 0x000fe40001fec40c */
[----:B------:R-:W-:-:S03]  /*7080*/  ISETP.GE.AND P3, PT, R66, R119, PT ;  /* 0x000000774200720c */ /* 0x000fc60003f66270 */
[----:B------:R-:W1:Y:S01]  /*7090*/  @!P4 LDC.64 R70, c[0x0][0x400] ;  /* 0x00010000ff46cb82 */ /* 0x000e620000000a00 */
[----:B------:R-:W-:-:S13]  /*70a0*/  ISETP.GE.OR P3, PT, R18, R130, P3 ;  /* 0x000000821200720c */ /* 0x000fda0001f66670 */
[----:B------:R-:W-:Y:S01]  /*70b0*/  @!P3 IADD3 R53, P0, P6, R92, R9, R52 ;  /* 0x000000095c35b210 */ /* 0x000fe20007e1e034 */
[----:B------:R-:W4:Y:S03]  /*70c0*/  @!P3 LDC.64 R72, c[0x0][0x3e8] ;  /* 0x0000fa00ff48bb82 */ /* 0x000f260000000a00 */
[----:B------:R-:W-:Y:S02]  /*70d0*/  @!P3 IADD3.X R56, R31, R11, R125, P0, P6 ;  /* 0x0000000b1f38b210 */ /* 0x000fe400007ec47d */
[----:B------:R-:W-:-:S03]  /*70e0*/  @!P4 IADD3 R57, P0, P6, R98, R54, R6 ;  /* 0x000000366239c210 */ /* 0x000fc60007e1e006 */
[----:B------:R-:W5:Y:S01]  /*70f0*/  @!P3 LDC.64 R88, c[0x0][0x400] ;  /* 0x00010000ff58bb82 */ /* 0x000f620000000a00 */
[----:B------:R-:W-:Y:S02]  /*7100*/  @!P4 IADD3.X R58, R29, R111, R8, P0, P6 ;  /* 0x0000006f1d3ac210 */ /* 0x000fe400007ec408 */
[----:B------:R-:W-:-:S04]  /*7110*/  @!P3 IADD3 R55, P0, P6, R98, R5, R54 ;  /* 0x000000056237b210 */ /* 0x000fc80007e1e036 */
[----:B------:R-:W-:Y:S02]  /*7120*/  @!P3 IADD3.X R52, R29, R7, R111, P0, P6 ;  /* 0x000000071d34b210 */ /* 0x000fe400007ec46f */
[----:B0-----:R-:W-:Y:S02]  /*7130*/  @!P4 IADD3 R68, P6, R59, R68, RZ ;  /* 0x000000443b44c210 */ /* 0x001fe40007fde0ff */
[----:B------:R-:W-:Y:S02]  /*7140*/  CS2R R66, SRZ ;  /* 0x0000000000427805 */ /* 0x000fe4000001ff00 */
[----:B------:R-:W-:Y:S02]  /*7150*/  ISETP.NE.AND P0, PT, R65, RZ, PT ;  /* 0x000000ff4100720c */ /* 0x000fe40003f05270 */
[----:B------:R-:W-:Y:S02]  /*7160*/  @!P4 IADD3.X R69, R64, R69, RZ, P6, !PT ;  /* 0x000000454045c210 */ /* 0x000fe400037fe4ff */
[----:B-1----:R-:W-:-:S05]  /*7170*/  @!P4 IADD3 R70, P6, R57, R70, RZ ;  /* 0x000000463946c210 */ /* 0x002fca0007fde0ff */
[----:B------:R-:W-:Y:S01]  /*7180*/  @!P4 IMAD.X R71, R58, 0x1, R71, P6 ;  /* 0x000000013a47c824 */ /* 0x000fe200030e0647 */
[----:B----4-:R-:W-:Y:S02]  /*7190*/  @!P3 IADD3 R72, P6, R53, R72, RZ ;  /* 0x000000483548b210 */ /* 0x010fe40007fde0ff */
[----:B------:R-:W-:-:S03]  /*71a0*/  CS2R R58, SRZ ;  /* 0x00000000003a7805 */ /* 0x000fc6000001ff00 */
[----:B------:R-:W-:Y:S01]  /*71b0*/  @!P3 IMAD.X R73, R56, 0x1, R73, P6 ;  /* 0x000000013849b824 */ /* 0x000fe200030e0649 */
[----:B-----5:R-:W-:Y:S02]  /*71c0*/  @!P3 IADD3 R88, P6, R55, R88, RZ ;  /* 0x000000583758b210 */ /* 0x020fe40007fde0ff */
[----:B------:R-:W-:Y:S02]  /*71d0*/  CS2R R54, SRZ ;  /* 0x0000000000367805 */ /* 0x000fe4000001ff00 */
[----:B------:R-:W-:Y:S01]  /*71e0*/  CS2R R56, SRZ ;  /* 0x0000000000387805 */ /* 0x000fe2000001ff00 */
[----:B------:R-:W-:Y:S01]  /*71f0*/  @!P3 IMAD.X R89, R52, 0x1, R89, P6 ;  /* 0x000000013459b824 */ /* 0x000fe200030e0659 */
[----:B------:R-:W-:Y:S02]  /*7200*/  CS2R R52, SRZ ;  /* 0x0000000000347805 */ /* 0x000fe4000001ff00 */
[----:B------:R-:W-:Y:S02]  /*7210*/  CS2R R64, SRZ ;  /* 0x0000000000407805 */ /* 0x000fe4000001ff00 */
[----:B------:R0:W4:Y:S04]  /*7220*/  @!P5 LDG.E.128 R56, desc[UR60][R62.64] ;  /* 0x0000003c3e38d981 */ /* 0x000128000c1e1d00 */
[----:B------:R1:W5:Y:S04]  /*7230*/  @!P5 LDG.E.128 R52, desc[UR60][R60.64] ;  /* 0x0000003c3c34d981 */ /* 0x000368000c1e1d00 */
[----:B------:R1:W5:Y:S01]  /*7240*/  @!P4 LDG.E.128 R64, desc[UR60][R70.64] ;  /* 0x0000003c4640c981 */ /* 0x000362000c1e1d00 */
[----:B0-----:R-:W-:-:S02]  /*7250*/  CS2R R62, SRZ ;  /* 0x00000000003e7805 */ /* 0x001fc4000001ff00 */
[----:B-1----:R-:W-:Y:S02]  /*7260*/  CS2R R60, SRZ ;  /* 0x00000000003c7805 */ /* 0x002fe4000001ff00 */
[----:B------:R-:W-:-:S04]  /*7270*/  CS2R R70, SRZ ;  /* 0x0000000000467805 */ /* 0x000fc8000001ff00 */
[----:B------:R0:W5:Y:S02]  /*7280*/  @!P4 LDG.E.128 R60, desc[UR60][R68.64] ;  /* 0x0000003c443cc981 */ /* 0x000164000c1e1d00 */
[----:B0-----:R-:W-:-:S06]  /*7290*/  CS2R R68, SRZ ;  /* 0x0000000000447805 */ /* 0x001fcc000001ff00 */
[----:B------:R0:W5:Y:S02]  /*72a0*/  @!P3 LDG.E.128 R68, desc[UR60][R72.64] ;  /* 0x0000003c4844b981 */ /* 0x000164000c1e1d00 */
[----:B0-----:R-:W-:-:S06]  /*72b0*/  CS2R R72, SRZ ;  /* 0x0000000000487805 */ /* 0x001fcc000001ff00 */
[----:B------:R-:W5:Y:S01]  /*72c0*/  @!P3 LDG.E.128 R72, desc[UR60][R88.64] ;  /* 0x0000003c5848b981 */ /* 0x000f62000c1e1d00 */
[----:B------:R-:W-:-:S06]  /*72d0*/  UISETP.NE.AND UP0, UPT, UR4, 0x3, UPT ;  /* 0x000000030400788c */ /* 0x000fcc000bf05270 */
[----:B------:R-:W-:Y:S02]  /*72e0*/  PLOP3.LUT P5, PT, PT, PT, UP0, 0x80, 0x0 ;  /* 0x000000000000781c */ /* 0x000fe40003faf008 */
[----:B------:R-:W-:Y:S01]  /*72f0*/  ISETP.GE.AND P2, PT, R18, R130, PT ;  /* 0x000000821200720c */ /* 0x000fe20003f46270 */
[----:B--2---:R-:W-:Y:S02]  /*7300*/  IMAD.MOV.U32 R141, RZ, RZ, R76 ;  /* 0x000000ffff8d7224 */ /* 0x004fe400078e004c */
[----:B------:R-:W-:Y:S01]  /*7310*/  IMAD.MOV.U32 R142, RZ, RZ, R78 ;  /* 0x000000ffff8e7224 */ /* 0x000fe200078e004e */
[----:B---3--:R-:W-:Y:S01]  /*7320*/  MOV R143, R80 ;  /* 0x00000050008f7202 */ /* 0x008fe20000000f00 */
[----:B------:R-:W-:Y:S01]  /*7330*/  IMAD.MOV.U32 R144, RZ, RZ, R82 ;  /* 0x000000ffff907224 */ /* 0x000fe200078e0052 */
[----:B----4-:R-:W-:Y:S01]  /*7340*/  MOV R161, R56 ;  /* 0x0000003800a17202 */ /* 0x010fe20000000f00 */
[----:B------:R-:W-:Y:S02]  /*7350*/  IMAD.MOV.U32 R159, RZ, RZ, R58 ;  /* 0x000000ffff9f7224 */ /* 0x000fe400078e003a */
[----:B-----5:R-:W-:-:S02]  /*7360*/  IMAD.MOV.U32 R160, RZ, RZ, R52 ;  /* 0x000000ffffa07224 */ /* 0x020fc400078e0034 */
[----:B------:R-:W-:Y:S02]  /*7370*/  IMAD.MOV.U32 R158, RZ, RZ, R54 ;  /* 0x000000ffff9e7224 */ /* 0x000fe400078e0036 */
[----:B------:R-:W-:Y:S02]  /*7380*/  IMAD.MOV.U32 R153, RZ, RZ, R64 ;  /* 0x000000ffff997224 */ /* 0x000fe400078e0040 */
[----:B------:R-:W-:Y:S02]  /*7390*/  IMAD.MOV.U32 R154, RZ, RZ, R66 ;  /* 0x000000ffff9a7224 */ /* 0x000fe400078e0042 */
[----:B------:R-:W-:Y:S02]  /*73a0*/  IMAD.MOV.U32 R151, RZ, RZ, R60 ;  /* 0x000000ffff977224 */ /* 0x000fe400078e003c */
[----:B------:R-:W-:Y:S01]  /*73b0*/  IMAD.MOV.U32 R152, RZ, RZ, R62 ;  /* 0x000000ffff987224 */ /* 0x000fe200078e003e */
[----:B------:R-:W-:Y:S01]  /*73c0*/  MOV R146, R68 ;  /* 0x0000004400927202 */ /* 0x000fe20000000f00 */
[----:B------:R-:W-:-:S02]  /*73d0*/  IMAD.MOV.U32 R148, RZ, RZ, R70 ;  /* 0x000000ffff947224 */ /* 0x000fc400078e0046 */
[----:B------:R-:W-:Y:S02]  /*73e0*/  IMAD.MOV.U32 R149, RZ, RZ, R72 ;  /* 0x000000ffff957224 */ /* 0x000fe400078e0048 */
[----:B------:R-:W-:Y:S01]  /*73f0*/  IMAD.MOV.U32 R150, RZ, RZ, R74 ;  /* 0x000000ffff967224 */ /* 0x000fe200078e004a */
[----:B------:R-:W-:Y:S06]  /*7400*/  @!P5 BRA `(.L_x_389) ;  /* 0x000000000004d947 */ /* 0x000fec0003800000 */
[----:B------:R-:W-:Y:S01]  /*7410*/  BPT.TRAP 0x1 ;  /* 0x000000040000795c */ /* 0x000fe20000300000 */
.L_x_389:
[----:B------:R-:W-:Y:S01]  /*7420*/  IMAD R111, R17, 0x8, R16 ;  /* 0x00000008116f7824 */ /* 0x000fe200078e0210 */
[----:B------:R-:W-:Y:S01]  /*7430*/  SHF.L.U32 R125, R231, 0x1f, RZ ;  /* 0x0000001fe77d7819 */ /* 0x000fe200000006ff */
[----:B------:R-:W0:Y:S01]  /*7440*/  LDC R145, c[0x0][0x2f4] ;  /* 0x0000bd00ff917b82 */ /* 0x000e220000000800 */
[----:B------:R-:W-:Y:S01]  /*7450*/  IMAD.MOV.U32 R129, RZ, RZ, R131 ;  /* 0x000000ffff817224 */ /* 0x000fe200078e0083 */
[----:B------:R-:W-:Y:S01]  /*7460*/  BSSY B1, `(.L_x_390) ;  /* 0x0000005000017945 */ /* 0x000fe20003800000 */
[----:B------:R-:W1:Y:S05]  /*7470*/  SYNCS.PHASECHK.TRANS64.TRYWAIT P3, [R111+URZ+0x2e890], R125 ;  /* 0x02e8907d6f0075a7 */ /* 0x000e6a000806017f */
[----:B------:R-:W2:Y:S01]  /*7480*/  LDC.64 R130, c[0x0][0x300] ;  /* 0x0000c000ff827b82 */ /* 0x000ea20000000a00 */
[----:B0-----:R-:W-:Y:S01]  /*7490*/  IMAD.IADD R147, R145, 0x1, -R120 ;  /* 0x0000000191937824 */ /* 0x001fe200078e0a78 */
[----:B-1----:R-:W-:Y:S06]  /*74a0*/  @!P3 BRA `(.L_x_391) ;  /* 0x000001b800f8b947 */ /* 0x002fec0003800000 */
.L_x_634:
[----:B------:R-:W-:Y:S05]  /*74b0*/  BSYNC B1 ;  /* 0x0000000000017941 */ /* 0x000fea0003800000 */
.L_x_390:
[----:B------:R-:W-:Y:S01]  /*74c0*/  ISETP.GE.OR P3, PT, R228, R119, P0 ;  /* 0x00000077e400720c */ /* 0x000fe20000766670 */
[----:B------:R-:W-:-:S12]  /*74d0*/  BSSY B1, `(.L_x_392) ;  /* 0x00000f8000017945 */ /* 0x000fd80003800000 */
[----:B------:R-:W-:Y:S05]  /*74e0*/  @P3 BRA `(.L_x_393) ;  /* 0x0000000c00d83947 */ /* 0x000fea0003800000 */
[----:B------:R-:W1:Y:S01]  /*74f0*/  S2R R85, SR_TID.X ;  /* 0x0000000000557919 */ /* 0x000e620000002100 */
[----:B------:R-:W-:Y:S01]  /*7500*/  SHF.R.S32.HI R84, RZ, 0x1f, R228 ;  /* 0x0000001fff547819 */ /* 0x000fe200000114e4 */
[-C--:B--2---:R-:W-:Y:S01]  /*7510*/  IMAD.WIDE.U32 R136, R228, R130.reuse, R128 ;  /* 0x00000082e4887225 */ /* 0x084fe200078e0080 */
[----:B------:R-:W-:Y:S01]  /*7520*/  ISETP.NE.AND P6, PT, R0, RZ, PT ;  /* 0x000000ff0000720c */ /* 0x000fe20003fc5270 */
[----:B------:R-:W-:Y:S02]  /*7530*/  BSSY B2, `(.L_x_394) ;  /* 0x00000e6000027945 */ /* 0x000fe40003800000 */
[----:B------:R-:W-:Y:S01]  /*7540*/  IMAD R84, R84, R130, RZ ;  /* 0x0000008254547224 */ /* 0x000fe200078e02ff */
[----:B------:R-:W-:-:S03]  /*7550*/  IADD3 R156, P3, P4, R46, R136, R27 ;  /* 0x000000882e9c7210 */ /* 0x000fc60007c7e01b */
[----:B------:R-:W-:Y:S01]  /*7560*/  IMAD R155, R228, R131, R84 ;  /* 0x00000083e49b7224 */ /* 0x000fe200078e0254 */
[----:B------:R-:W-:-:S03]  /*7570*/  SEL R84, R120, R147, !P6 ;  /* 0x0000009378547207 */ /* 0x000fc60007000000 */
[----:B------:R-:W-:-:S05]  /*7580*/  IMAD.IADD R155, R155, 0x1, R137 ;  /* 0x000000019b9b7824 */ /* 0x000fca00078e0289 */
[----:B------:R-:W-:Y:S02]  /*7590*/  IADD3.X R162, R20, R155, R26, P3, P4 ;  /* 0x0000009b14a27210 */ /* 0x000fe40001fe841a */
[----:B-1----:R-:W-:Y:S02]  /*75a0*/  IADD3 R87, R85, -0x80, RZ ;  /* 0xffffff8055577810 */ /* 0x002fe40007ffe0ff */
[----:B------:R-:W-:Y:S02]  /*75b0*/  SHF.R.S32.HI R85, RZ, 0x1f, R84 ;  /* 0x0000001fff557819 */ /* 0x000fe40000011454 */
[----:B------:R-:W-:Y:S02]  /*75c0*/  SHF.R.S32.HI R86, RZ, 0x1f, R87 ;  /* 0x0000001fff567819 */ /* 0x000fe40000011457 */
[----:B------:R-:W-:Y:S02]  /*75d0*/  LEA.HI R85, R85, R84, RZ, 0x5 ;  /* 0x0000005455557211 */ /* 0x000fe400078f28ff */
[----:B------:R-:W-:-:S02]  /*75e0*/  LEA.HI R86, R86, R87, RZ, 0x5 ;  /* 0x0000005756567211 */ /* 0x000fc400078f28ff */
[----:B------:R-:W-:-:S03]  /*75f0*/  LEA.HI.SX32 R85, R85, R28, 0x1b ;  /* 0x0000001c55557211 */ /* 0x000fc600078fdaff */
[----:B------:R-:W-:Y:S02]  /*7600*/  IMAD.SHL.U32 R86, R86, 0x20, RZ ;  /* 0x0000002056567824 */ /* 0x000fe400078e00ff */
[----:B------:R-:W-:Y:S02]  /*7610*/  IMAD.SHL.U32 R157, R85, 0x10, RZ ;  /* 0x00000010559d7824 */ /* 0x000fe400078e00ff */
[----:B------:R-:W-:Y:S01]  /*7620*/  IMAD R85, R17, 0x7000, R116 ;  /* 0x0000700011557824 */ /* 0x000fe200078e0274 */
[----:B------:R-:W-:Y:S02]  /*7630*/  LOP3.LUT R86, R86, 0xfffffc00, RZ, 0xc0, !PT ;  /* 0xfffffc0056567812 */ /* 0x000fe400078ec0ff */
[----:B------:R-:W-:Y:S01]  /*7640*/  LOP3.LUT R84, R3, 0x70, R157, 0xf8, !PT ;  /* 0x0000007003547812 */ /* 0x000fe200078ef89d */
[----:B------:R-:W-:-:S03]  /*7650*/  IMAD.IADD R85, R16, 0x1, R85 ;  /* 0x0000000110557824 */ /* 0x000fc600078e0255 */
[----:B------:R-:W-:-:S05]  /*7660*/  LOP3.LUT R84, R84, R43, RZ, 0x3c, !PT ;  /* 0x0000002b54547212 */ /* 0x000fca00078e3cff */
[----:B------:R-:W-:-:S04]  /*7670*/  IMAD.IADD R84, R86, 0x1, R84 ;  /* 0x0000000156547824 */ /* 0x000fc800078e0254 */
[----:B------:R-:W-:-:S04]  /*7680*/  IMAD R87, R17, 0x7000, R84 ;  /* 0x0000700011577824 */ /* 0x000fc800078e0254 */
[----:B------:R-:W-:Y:S02]  /*7690*/  IMAD.IADD R88, R16, 0x1, R87 ;  /* 0x0000000110587824 */ /* 0x000fe400078e0257 */
[----:B------:R-:W1:Y:S04]  /*76a0*/  LDS.128 R84, [R85+0x20400] ;  /* 0x0204000055547984 */ /* 0x000e680000000c00 */
[----:B------:R-:W2:Y:S01]  /*76b0*/  LDS.128 R88, [R88+0x20400] ;  /* 0x0204000058587984 */ /* 0x000ea20000000c00 */
[----:B------:R-:W-:Y:S05]  /*76c0*/  @P2 BRA `(.L_x_395) ;  /* 0x0000000c00302947 */ /* 0x000fea0003800000 */
[--C-:B------:R-:W-:Y:S02]  /*76d0*/  SHF.R.U32.HI R168, RZ, 0x8, R53.reuse ;  /* 0x00000008ffa87819 */ /* 0x100fe40000011635 */
[----:B------:R-:W-:Y:S02]  /*76e0*/  LOP3.LUT R52, R53, 0xff0000ff, RZ, 0xc0, !PT ;  /* 0xff0000ff35347812 */ /* 0x000fe400078ec0ff */
[----:B------:R-:W-:Y:S02]  /*76f0*/  SHF.R.U32.HI R167, RZ, 0x10, R53 ;  /* 0x00000010ffa77819 */ /* 0x000fe40000011635 */
[----:B------:R-:W-:Y:S02]  /*7700*/  SHF.R.U32.HI R56, RZ, 0x8, R55 ;  /* 0x00000008ff387819 */ /* 0x000fe40000011637 */
[----:B------:R-:W-:Y:S02]  /*7710*/  SHF.R.U32.HI R163, RZ, 0x8, R57 ;  /* 0x00000008ffa37819 */ /* 0x000fe40000011639 */
[----:B------:R-:W-:-:S02]  /*7720*/  LOP3.LUT R58, R57, 0xff0000ff, RZ, 0xc0, !PT ;  /* 0xff0000ff393a7812 */ /* 0x000fc400078ec0ff */
[----:B------:R-:W-:Y:S01]  /*7730*/  SHF.R.U32.HI R53, RZ, 0x10, R57 ;  /* 0x00000010ff357819 */ /* 0x000fe20000011639 */
[----:B------:R-:W-:Y:S01]  /*7740*/  IMAD.SHL.U32 R163, R163, 0x100, RZ ;  /* 0x00000100a3a37824 */ /* 0x000fe200078e00ff */
[----:B------:R-:W-:Y:S02]  /*7750*/  SHF.L.U32 R57, R168, 0x8, RZ ;  /* 0x00000008a8397819 */ /* 0x000fe400000006ff */
[----:B------:R-:W-:Y:S02]  /*7760*/  SHF.R.U32.HI R165, RZ, 0x8, R59 ;  /* 0x00000008ffa57819 */ /* 0x000fe4000001163b */
[----:B------:R-:W-:Y:S02]  /*7770*/  LOP3.LUT R54, R55, 0xff0000ff, RZ, 0xc0, !PT ;  /* 0xff0000ff37367812 */ /* 0x000fe400078ec0ff */
[----:B------:R-:W-:Y:S01]  /*7780*/  SHF.R.U32.HI R166, RZ, 0x10, R55 ;  /* 0x00000010ffa67819 */ /* 0x000fe20000011637 */
[----:B------:R-:W-:Y:S01]  /*7790*/  IMAD.SHL.U32 R165, R165, 0x100, RZ ;  /* 0x00000100a5a57824 */ /* 0x000fe200078e00ff */
[----:B------:R-:W-:-:S02]  /*77a0*/  LOP3.LUT R164, R59, 0xff0000ff, RZ, 0xc0, !PT ;  /* 0xff0000ff3ba47812 */ /* 0x000fc400078ec0ff */
[----:B------:R-:W-:Y:S01]  /*77b0*/  SHF.R.U32.HI R55, RZ, 0x10, R59 ;  /* 0x00000010ff377819 */ /* 0x000fe2000001163b */
[----:B------:R-:W-:Y:S01]  /*77c0*/  IMAD.SHL.U32 R59, R56, 0x100, RZ ;  /* 0x00000100383b7824 */ /* 0x000fe200078e00ff */
[----:B------:R-:W-:Y:S01]  /*77d0*/  LOP3.LUT R52, R52, 0xff00, R57, 0xf8, !PT ;  /* 0x0000ff0034347812 */ /* 0x000fe200078ef839 */
[----:B------:R-:W-:Y:S01]  /*77e0*/  IMAD.U32 R57, R167, 0x10000, RZ ;  /* 0x00010000a7397824 */ /* 0x000fe200078e00ff */
[----:B------:R-:W-:Y:S01]  /*77f0*/  LOP3.LUT R169, R164, 0xff00, R165, 0xf8, !PT ;  /* 0x0000ff00a4a97812 */ /* 0x000fe200078ef8a5 */
[----:B------:R-:W-:Y:S01]  /*7800*/  IMAD.U32 R170, R55, 0x10000, RZ ;  /* 0x0001000037aa7824 */ /* 0x000fe200078e00ff */
[----:B------:R-:W-:Y:S02]  /*7810*/  LOP3.LUT R56, R54, 0xff00, R59, 0xf8, !PT ;  /* 0x0000ff0036387812 */ /* 0x000fe400078ef83b */
[----:B------:R-:W-:Y:S01]  /*7820*/  LOP3.LUT R54, R52, 0xff0000, R57, 0xf8, !PT ;  /* 0x00ff000034367812 */ /* 0x000fe200078ef839 */
[----:B------:R-:W-:Y:S01]  /*7830*/  IMAD.U32 R57, R166, 0x10000, RZ ;  /* 0x00010000a6397824 */ /* 0x000fe200078e00ff */
[----:B------:R-:W-:-:S02]  /*7840*/  LOP3.LUT R167, R58, 0xff00, R163, 0xf8, !PT ;  /* 0x0000ff003aa77812 */ /* 0x000fc400078ef8a3 */
[----:B------:R-:W-:Y:S02]  /*7850*/  F2FP.F16.E4M3.UNPACK_B R165, R161.H1 ;  /* 0x000000a1ffa5723e */ /* 0x000fe400030006ff */
[----:B--2---:R-:W-:Y:S02]  /*7860*/  F2FP.F16.E4M3.UNPACK_B R59, R88.H1 ;  /* 0x00000058ff3b723e */ /* 0x004fe400030006ff */
[----:B-1----:R-:W-:Y:S01]  /*7870*/  F2FP.F16.E4M3.UNPACK_B R58, R84.H1 ;  /* 0x00000054ff3a723e */ /* 0x002fe200030006ff */
[----:B------:R-:W-:Y:S01]  /*7880*/  HADD2.F32 R166, -RZ, R165.H0_H0 ;  /* 0x200000a5ffa67230 */ /* 0x000fe20000004100 */
[----:B------:R-:W-:Y:S01]  /*7890*/  LOP3.LUT R52, R56, 0xff0000, R57, 0xf8, !PT ;  /* 0x00ff000038347812 */ /* 0x000fe200078ef839 */
[----:B------:R-:W-:Y:S01]  /*78a0*/  HADD2.F32 R57, -RZ, R59.H0_H0 ;  /* 0x2000003bff397230 */ /* 0x000fe20000004100 */
[----:B------:R-:W-:Y:S01]  /*78b0*/  F2FP.F16.E4M3.UNPACK_B R163, R160.H1 ;  /* 0x000000a0ffa3723e */ /* 0x000fe200030006ff */
[--C-:B------:R-:W-:Y:S01]  /*78c0*/  HADD2.F32 R56, -RZ, R58.reuse.H0_H0 ;  /* 0x2000003aff387230 */ /* 0x100fe20000004100 */
[----:B------:R-:W-:Y:S01]  /*78d0*/  SHF.L.U32 R168, R53, 0x10, RZ ;  /* 0x0000001035a87819 */ /* 0x000fe200000006ff */
[----:B------:R-:W-:-:S02]  /*78e0*/  HADD2.F32 R58, -RZ, R58.H1_H1 ;  /* 0x3000003aff3a7230 */ /* 0x000fc40000004100 */
[-C--:B------:R-:W-:Y:S01]  /*78f0*/  FMUL.FTZ R171, R57, R166.reuse ;  /* 0x000000a639ab7220 */ /* 0x080fe20000410000 */
[----:B------:R-:W-:Y:S02]  /*7900*/  HADD2.F32 R164, -RZ, R163.H0_H0 ;  /* 0x200000a3ffa47230 */ /* 0x000fe40000004100 */
[C---:B------:R-:W-:Y:S01]  /*7910*/  FMUL.FTZ R166, R56.reuse, R166 ;  /* 0x000000a638a67220 */ /* 0x040fe20000410000 */
[----:B------:R-:W-:Y:S01]  /*7920*/  LOP3.LUT R55, R167, 0xff0000, R168, 0xf8, !PT ;  /* 0x00ff0000a7377812 */ /* 0x000fe200078ef8a8 */
[----:B------:R-:W-:Y:S01]  /*7930*/  HADD2.F32 R168, -RZ, R165.H1_H1 ;  /* 0x300000a5ffa87230 */ /* 0x000fe20000004100 */
[----:B------:R-:W-:Y:S01]  /*7940*/  F2FP.F16.E4M3.UNPACK_B R165, R160 ;  /* 0x000000a0ffa5723e */ /* 0x000fe200020006ff */
[-C--:B------:R-:W-:Y:S01]  /*7950*/  FFMA.FTZ R56, R56, R164.reuse, -R171 ;  /* 0x000000a438387223 */ /* 0x080fe200000108ab */
[----:B------:R-:W-:Y:S01]  /*7960*/  FFMA.FTZ R57, R57, R164, R166 ;  /* 0x000000a439397223 */ /* 0x000fe200000100a6 */
[----:B------:R-:W-:Y:S01]  /*7970*/  HADD2.F32 R164, -RZ, R163.H1_H1 ;  /* 0x300000a3ffa47230 */ /* 0x000fe20000004100 */
[----:B------:R-:W-:Y:S01]  /*7980*/  F2FP.F16.E4M3.UNPACK_B R166, R161 ;  /* 0x000000a1ffa6723e */ /* 0x000fe200020006ff */
[----:B------:R-:W-:Y:S01]  /*7990*/  HADD2.F32 R163, -RZ, R59.H1_H1 ;  /* 0x3000003bffa37230 */ /* 0x000fe20000004100 */
[----:B------:R-:W-:-:S02]  /*79a0*/  F2FP.F16.E4M3.UNPACK_B R88, R88 ;  /* 0x00000058ff58723e */ /* 0x000fc400020006ff */
[----:B------:R-:W-:Y:S01]  /*79b0*/  F2FP.F16.E4M3.UNPACK_B R160, R84 ;  /* 0x00000054ffa0723e */ /* 0x000fe200020006ff */
[----:B------:R-:W-:Y:S02]  /*79c0*/  HADD2.F32 R167, -RZ, R166.H0_H0 ;  /* 0x200000a6ffa77230 */ /* 0x000fe40000004100 */
[-C--:B------:R-:W-:Y:S01]  /*79d0*/  FMUL.FTZ R59, R163, R168.reuse ;  /* 0x000000a8a33b7220 */ /* 0x080fe20000410000 */
[C---:B------:R-:W-:Y:S01]  /*79e0*/  FMUL.FTZ R168, R58.reuse, R168 ;  /* 0x000000a83aa87220 */ /* 0x040fe20000410000 */
[----:B------:R-:W-:Y:S01]  /*79f0*/  HADD2.F32 R161, -RZ, R88.H0_H0 ;  /* 0x20000058ffa17230 */ /* 0x000fe20000004100 */
[----:B------:R-:W-:Y:S01]  /*7a00*/  LOP3.LUT R53, R169, 0xff0000, R170, 0xf8, !PT ;  /* 0x00ff0000a9357812 */ /* 0x000fe200078ef8aa */
[----:B------:R-:W-:Y:S02]  /*7a10*/  HADD2.F32 R84, -RZ, R160.H0_H0 ;  /* 0x200000a0ff547230 */ /* 0x000fe40000004100 */
[-C--:B------:R-:W-:Y:S01]  /*7a20*/  FFMA.FTZ R59, R58, R164.reuse, -R59 ;  /* 0x000000a43a3b7223 */ /* 0x080fe2000001083b */
[----:B------:R-:W-:Y:S01]  /*7a30*/  FFMA.FTZ R58, R163, R164, R168 ;  /* 0x000000a4a33a7223 */ /* 0x000fe200000100a8 */
[----:B------:R-:W-:-:S02]  /*7a40*/  HADD2.F32 R163, -RZ, R165.H0_H0 ;  /* 0x200000a5ffa37230 */ /* 0x000fc40000004100 */
[CC--:B------:R-:W-:Y:S01]  /*7a50*/  FMUL.FTZ R169, R161.reuse, R167.reuse ;  /* 0x000000a7a1a97220 */ /* 0x0c0fe20000410000 */
[----:B------:R-:W-:Y:S01]  /*7a60*/  FMUL.FTZ R168, R84, R167 ;  /* 0x000000a754a87220 */ /* 0x000fe20000410000 */
[----:B------:R-:W-:Y:S01]  /*7a70*/  HADD2.F32 R167, -RZ, R166.H1_H1 ;  /* 0x300000a6ffa77230 */ /* 0x000fe20000004100 */
[----:B------:R-:W-:Y:S01]  /*7a80*/  F2FP.SATFINITE.E4M3.F32.PACK_AB_MERGE_C R57, R58, R57, RZ ;  /* 0x000000393a39723e */ /* 0x000fe200048070ff */
[----:B------:R-:W-:Y:S02]  /*7a90*/  HADD2.F32 R164, -RZ, R88.H1_H1 ;  /* 0x30000058ffa47230 */ /* 0x000fe40000004100 */
[-C--:B------:R-:W-:Y:S01]  /*7aa0*/  FFMA.FTZ R88, R161, R163.reuse, R168 ;  /* 0x000000a3a1587223 */ /* 0x080fe200000100a8 */
[----:B------:R-:W-:Y:S01]  /*7ab0*/  FFMA.FTZ R84, R84, R163, -R169 ;  /* 0x000000a354547223 */ /* 0x000fe200000108a9 */
[----:B------:R-:W-:Y:S01]  /*7ac0*/  HADD2.F32 R160, -RZ, R160.H1_H1 ;  /* 0x300000a0ffa07230 */ /* 0x000fe20000004100 */
[----:B------:R-:W-:Y:S01]  /*7ad0*/  F2FP.F16.E4M3.UNPACK_B R169, R159.H1 ;  /* 0x0000009fffa9723e */ /* 0x000fe200030006ff */
[----:B------:R-:W-:-:S02]  /*7ae0*/  HADD2.F32 R161, -RZ, R165.H1_H1 ;  /* 0x300000a5ffa17230 */ /* 0x000fc40000004100 */
[-C--:B------:R-:W-:Y:S01]  /*7af0*/  FMUL.FTZ R163, R164, R167.reuse ;  /* 0x000000a7a4a37220 */ /* 0x080fe20000410000 */
[----:B------:R-:W-:Y:S01]  /*7b00*/  F2FP.F16.E4M3.UNPACK_B R165, R90.H1 ;  /* 0x0000005affa5723e */ /* 0x000fe200030006ff */
[C---:B------:R-:W-:Y:S01]  /*7b10*/  FMUL.FTZ R167, R160.reuse, R167 ;  /* 0x000000a7a0a77220 */ /* 0x040fe20000410000 */
[----:B------:R-:W-:Y:S01]  /*7b20*/  F2FP.F16.E4M3.UNPACK_B R168, R158.H1 ;  /* 0x0000009effa8723e */ /* 0x000fe200030006ff */
[-C--:B------:R-:W-:Y:S01]  /*7b30*/  FFMA.FTZ R163, R160, R161.reuse, -R163 ;  /* 0x000000a1a0a37223 */ /* 0x080fe200000108a3 */
[-C--:B------:R-:W-:Y:S01]  /*7b40*/  F2FP.F16.E4M3.UNPACK_B R160, R86.reuse.H1 ;  /* 0x00000056ffa0723e */ /* 0x080fe200030006ff */
[----:B------:R-:W-:Y:S02]  /*7b50*/  HADD2.F32 R171, -RZ, R169.H0_H0 ;  /* 0x200000a9ffab7230 */ /* 0x000fe40000004100 */
[----:B------:R-:W-:Y:S01]  /*7b60*/  FFMA.FTZ R161, R164, R161, R167 ;  /* 0x000000a1a4a17223 */ /* 0x000fe200000100a7 */
[----:B------:R-:W-:Y:S01]  /*7b70*/  HADD2.F32 R166, -RZ, R165.H0_H0 ;  /* 0x200000a5ffa67230 */ /* 0x000fe20000004100 */
[----:B------:R-:W-:Y:S01]  /*7b80*/  F2FP.F16.E4M3.UNPACK_B R86, R86 ;  /* 0x00000056ff56723e */ /* 0x000fe200020006ff */
[----:B------:R-:W-:Y:S01]  /*7b90*/  HADD2.F32 R164, -RZ, R160.H0_H0 ;  /* 0x200000a0ffa47230 */ /* 0x000fe20000004100 */
[----:B------:R-:W-:Y:S01]  /*7ba0*/  F2FP.SATFINITE.E4M3.F32.PACK_AB_MERGE_C R56, R59, R56, RZ ;  /* 0x000000383b38723e */ /* 0x000fe200048070ff */
[----:B------:R-:W-:-:S02]  /*7bb0*/  HADD2.F32 R170, -RZ, R169.H1_H1 ;  /* 0x300000a9ffaa7230 */ /* 0x000fc40000004100 */
[-C--:B------:R-:W-:Y:S01]  /*7bc0*/  FMUL.FTZ R173, R166, R171.reuse ;  /* 0x000000aba6ad7220 */ /* 0x080fe20000410000 */
[----:B------:R-:W-:Y:S02]  /*7bd0*/  HADD2.F32 R167, -RZ, R165.H1_H1 ;  /* 0x300000a5ffa77230 */ /* 0x000fe40000004100 */
[C---:B------:R-:W-:Y:S01]  /*7be0*/  FMUL.FTZ R171, R164.reuse, R171 ;  /* 0x000000aba4ab7220 */ /* 0x040fe20000410000 */
[----:B------:R-:W-:Y:S01]  /*7bf0*/  HADD2.F32 R169, -RZ, R168.H0_H0 ;  /* 0x200000a8ffa97230 */ /* 0x000fe20000004100 */
[----:B------:R-:W-:Y:S01]  /*7c00*/  F2FP.F16.E4M3.UNPACK_B R58, R89 ;  /* 0x00000059ff3a723e */ /* 0x000fe200020006ff */
[----:B------:R-:W-:Y:S02]  /*7c10*/  HADD2.F32 R165, -RZ, R160.H1_H1 ;  /* 0x300000a0ffa57230 */ /* 0x000fe40000004100 */
[-C--:B------:R-:W-:Y:S01]  /*7c20*/  FMUL.FTZ R172, R167, R170.reuse ;  /* 0x000000aaa7ac7220 */ /* 0x080fe20000410000 */
[----:B------:R-:W-:Y:S02]  /*7c30*/  HADD2.F32 R168, -RZ, R168.H1_H1 ;  /* 0x300000a8ffa87230 */ /* 0x000fe40000004100 */
[-C--:B------:R-:W-:Y:S01]  /*7c40*/  FFMA.FTZ R160, R164, R169.reuse, -R173 ;  /* 0x000000a9a4a07223 */ /* 0x080fe200000108ad */
[----:B------:R-:W-:Y:S01]  /*7c50*/  FFMA.FTZ R164, R166, R169, R171 ;  /* 0x000000a9a6a47223 */ /* 0x000fe200000100ab */
[C---:B------:R-:W-:Y:S01]  /*7c60*/  FMUL.FTZ R170, R165.reuse, R170 ;  /* 0x000000aaa5aa7220 */ /* 0x040fe20000410000 */
[----:B------:R-:W-:Y:S01]  /*7c70*/  F2FP.F16.E4M3.UNPACK_B R166, R159 ;  /* 0x0000009fffa6723e */ /* 0x000fe200020006ff */
[----:B------:R-:W-:Y:S01]  /*7c80*/  FFMA.FTZ R159, R165, R168, -R172 ;  /* 0x000000a8a59f7223 */ /* 0x000fe200000108ac */
[----:B------:R-:W-:Y:S01]  /*7c90*/  F2FP.F16.E4M3.UNPACK_B R165, R90 ;  /* 0x0000005affa5723e */ /* 0x000fe200020006ff */
[----:B------:R-:W-:Y:S01]  /*7ca0*/  FFMA.FTZ R175, R167, R168, R170 ;  /* 0x000000a8a7af7223 */ /* 0x000fe200000100aa */
[----:B------:R-:W-:Y:S01]  /*7cb0*/  HADD2.F32 R90, -RZ, R86.H0_H0 ;  /* 0x20000056ff5a7230 */ /* 0x000fe20000004100 */
[----:B------:R-:W-:Y:S01]  /*7cc0*/  F2FP.F16.E4M3.UNPACK_B R59, R55 ;  /* 0x00000037ff3b723e */ /* 0x000fe200020006ff */
[--C-:B------:R-:W-:Y:S01]  /*7cd0*/  HADD2.F32 R169, -RZ, R166.reuse.H0_H0 ;  /* 0x200000a6ffa97230 */ /* 0x100fe20000004100 */
[----:B------:R-:W-:Y:S01]  /*7ce0*/  F2FP.SATFINITE.E4M3.F32.PACK_AB_MERGE_C R88, R161, R88, R57 ;  /* 0x00000058a158723e */ /* 0x000fe20004807039 */
[----:B------:R-:W-:Y:S01]  /*7cf0*/  HADD2.F32 R168, -RZ, R166.H1_H1 ;  /* 0x300000a6ffa87230 */ /* 0x000fe20000004100 */
[----:B------:R-:W-:Y:S01]  /*7d00*/  F2FP.F16.E4M3.UNPACK_B R166, R158 ;  /* 0x0000009effa6723e */ /* 0x000fe200020006ff */
[--C-:B------:R-:W-:Y:S01]  /*7d10*/  HADD2.F32 R158, -RZ, R165.reuse.H0_H0 ;  /* 0x200000a5ff9e7230 */ /* 0x100fe20000004100 */
[----:B------:R-:W-:Y:S01]  /*7d20*/  F2FP.F16.E4M3.UNPACK_B R57, R85 ;  /* 0x00000055ff39723e */ /* 0x000fe200020006ff */
[----:B------:R-:W-:Y:S01]  /*7d30*/  HADD2.F32 R165, -RZ, R165.H1_H1 ;  /* 0x300000a5ffa57230 */ /* 0x000fe20000004100 */
[----:B------:R-:W-:Y:S01]  /*7d40*/  F2FP.SATFINITE.E4M3.F32.PACK_AB_MERGE_C R160, R159, R160, RZ ;  /* 0x000000a09fa0723e */ /* 0x000fe200048070ff */
[----:B------:R-:W-:-:S02]  /*7d50*/  HADD2.F32 R86, -RZ, R86.H1_H1 ;  /* 0x30000056ff567230 */ /* 0x000fc40000004100 */
[-C--:B------:R-:W-:Y:S01]  /*7d60*/  FMUL.FTZ R171, R158, R169.reuse ;  /* 0x000000a99eab7220 */ /* 0x080fe20000410000 */
[--C-:B------:R-:W-:Y:S02]  /*7d70*/  HADD2.F32 R167, -RZ, R166.reuse.H0_H0 ;  /* 0x200000a6ffa77230 */ /* 0x100fe40000004100 */
[-C--:B------:R-:W-:Y:S01]  /*7d80*/  FMUL.FTZ R173, R165, R168.reuse ;  /* 0x000000a8a5ad7220 */ /* 0x080fe20000410000 */
[----:B------:R-:W-:Y:S02]  /*7d90*/  HADD2.F32 R166, -RZ, R166.H1_H1 ;  /* 0x300000a6ffa67230 */ /* 0x000fe40000004100 */
[----:B------:R-:W-:Y:S01]  /*7da0*/  FMUL.FTZ R169, R90, R169 ;  /* 0x000000a95aa97220 */ /* 0x000fe20000410000 */
[----:B------:R-:W-:Y:S01]  /*7db0*/  FMUL.FTZ R168, R86, R168 ;  /* 0x000000a856a87220 */ /* 0x000fe20000410000 */
[-C--:B------:R-:W-:Y:S01]  /*7dc0*/  FFMA.FTZ R171, R90, R167.reuse, -R171 ;  /* 0x000000a75aab7223 */ /* 0x080fe200000108ab */
[----:B------:R-:W-:Y:S01]  /*7dd0*/  F2FP.SATFINITE.E4M3.F32.PACK_AB_MERGE_C R84, R163, R84, R56 ;  /* 0x00000054a354723e */ /* 0x000fe20004807038 */
[----:B------:R-:W-:Y:S01]  /*7de0*/  FFMA.FTZ R90, R158, R167, R169 ;  /* 0x000000a79e5a7223 */ /* 0x000fe200000100a9 */
[-C--:B------:R-:W-:Y:S01]  /*7df0*/  FFMA.FTZ R86, R86, R166.reuse, -R173 ;  /* 0x000000a656567223 */ /* 0x080fe200000108ad */
[----:B------:R-:W-:Y:S01]  /*7e00*/  FFMA.FTZ R165, R165, R166, R168 ;  /* 0x000000a6a5a57223 */ /* 0x000fe200000100a8 */
[----:B------:R-:W-:Y:S01]  /*7e10*/  F2FP.SATFINITE.E4M3.F32.PACK_AB_MERGE_C R164, R175, R164, RZ ;  /* 0x000000a4afa4723e */ /* 0x000fe200048070ff */
[----:B------:R-:W-:Y:S01]  /*7e20*/  HADD2.F32 R158, -RZ, R58.H0_H0 ;  /* 0x2000003aff9e7230 */ /* 0x000fe20000004100 */
[----:B------:R-:W-:Y:S01]  /*7e30*/  F2FP.F16.E4M3.UNPACK_B R159, R54 ;  /* 0x00000036ff9f723e */ /* 0x000fe200020006ff */
[----:B------:R-:W-:Y:S01]  /*7e40*/  HADD2.F32 R163, -RZ, R59.H0_H0 ;  /* 0x2000003bffa37230 */ /* 0x000fe20000004100 */
[----:B------:R-:W-:Y:S01]  /*7e50*/  F2FP.SATFINITE.E4M3.F32.PACK_AB_MERGE_C R86, R86, R171, R160 ;  /* 0x000000ab5656723e */ /* 0x000fe200048070a0 */
[----:B------:R-:W-:Y:S01]  /*7e60*/  HADD2.F32 R56, -RZ, R57.H0_H0 ;  /* 0x20000039ff387230 */ /* 0x000fe20000004100 */
[----:B------:R-:W-:Y:S01]  /*7e70*/  F2FP.SATFINITE.E4M3.F32.PACK_AB_MERGE_C R90, R165, R90, R164 ;  /* 0x0000005aa55a723e */ /* 0x000fe200048070a4 */
[----:B------:R-:W-:-:S02]  /*7e80*/  HADD2.F32 R161, -RZ, R159.H0_H0 ;  /* 0x2000009fffa17230 */ /* 0x000fc40000004100 */
[-C--:B------:R-:W-:Y:S01]  /*7e90*/  FMUL.FTZ R165, R158, R163.reuse ;  /* 0x000000a39ea57220 */ /* 0x080fe20000410000 */
[----:B------:R-:W-:Y:S02]  /*7ea0*/  HADD2.F32 R160, -RZ, R59.H1_H1 ;  /* 0x3000003bffa07230 */ /* 0x000fe40000004100 */
[C---:B------:R-:W-:Y:S01]  /*7eb0*/  FMUL.FTZ R163, R56.reuse, R163 ;  /* 0x000000a338a37220 */ /* 0x040fe20000410000 */
[----:B------:R-:W-:Y:S02]  /*7ec0*/  HADD2.F32 R58, -RZ, R58.H1_H1 ;  /* 0x3000003aff3a7230 */ /* 0x000fe40000004100 */
[-C--:B------:R-:W-:Y:S01]  /*7ed0*/  FFMA.FTZ R56, R56, R161.reuse, -R165 ;  /* 0x000000a138387223 */ /* 0x080fe200000108a5 */
[----:B------:R-:W-:Y:S02]  /*7ee0*/  HADD2.F32 R59, -RZ, R57.H1_H1 ;  /* 0x30000039ff3b7230 */ /* 0x000fe40000004100 */
[----:B------:R-:W-:Y:S01]  /*7ef0*/  FFMA.FTZ R57, R158, R161, R163 ;  /* 0x000000a19e397223 */ /* 0x000fe200000100a3 */
[----:B------:R-:W-:-:S02]  /*7f00*/  HADD2.F32 R159, -RZ, R159.H1_H1 ;  /* 0x3000009fff9f7230 */ /* 0x000fc40000004100 */
[CC--:B------:R-:W-:Y:S01]  /*7f10*/  FMUL.FTZ R158, R58.reuse, R160.reuse ;  /* 0x000000a03a9e7220 */ /* 0x0c0fe20000410000 */
[----:B------:R-:W-:Y:S01]  /*7f20*/  F2FP.F16.E4M3.UNPACK_B R89, R89.H1 ;  /* 0x00000059ff59723e */ /* 0x000fe200030006ff */
[C---:B------:R-:W-:Y:S01]  /*7f30*/  FMUL.FTZ R161, R59.reuse, R160 ;  /* 0x000000a03ba17220 */ /* 0x040fe20000410000 */
[----:B------:R-:W-:Y:S01]  /*7f40*/  F2FP.F16.E4M3.UNPACK_B R160, R55.H1 ;  /* 0x00000037ffa0723e */ /* 0x000fe200030006ff */
[----:B------:R-:W-:Y:S01]  /*7f50*/  FFMA.FTZ R59, R59, R159, -R158 ;  /* 0x0000009f3b3b7223 */ /* 0x000fe2000001089e */
[----:B------:R-:W-:Y:S01]  /*7f60*/  F2FP.F16.E4M3.UNPACK_B R85, R85.H1 ;  /* 0x00000055ff55723e */ /* 0x000fe200030006ff */
[----:B------:R-:W-:Y:S01]  /*7f70*/  FFMA.FTZ R58, R58, R159, R161 ;  /* 0x0000009f3a3a7223 */ /* 0x000fe200000100a1 */
[----:B------:R-:W-:Y:S01]  /*7f80*/  F2FP.F16.E4M3.UNPACK_B R54, R54.H1 ;  /* 0x00000036ff36723e */ /* 0x000fe200030006ff */
[----:B------:R-:W-:Y:S01]  /*7f90*/  HADD2.F32 R158, -RZ, R89.H0_H0 ;  /* 0x20000059ff9e7230 */ /* 0x000fe20000004100 */
[-C--:B------:R-:W-:Y:S01]  /*7fa0*/  F2FP.F16.E4M3.UNPACK_B R169, R53.reuse ;  /* 0x00000035ffa9723e */ /* 0x080fe200020006ff */
[----:B------:R-:W-:Y:S01]  /*7fb0*/  HADD2.F32 R161, -RZ, R160.H0_H0 ;  /* 0x200000a0ffa17230 */ /* 0x000fe20000004100 */
[----:B------:R-:W-:Y:S01]  /*7fc0*/  F2FP.F16.E4M3.UNPACK_B R170, R53.H1 ;  /* 0x00000035ffaa723e */ /* 0x000fe200030006ff */
[----:B------:R-:W-:Y:S01]  /*7fd0*/  HADD2.F32 R55, -RZ, R85.H0_H0 ;  /* 0x20000055ff377230 */ /* 0x000fe20000004100 */
[----:B------:R-:W-:Y:S01]  /*7fe0*/  F2FP.F16.E4M3.UNPACK_B R165, R52 ;  /* 0x00000034ffa5723e */ /* 0x000fe200020006ff */
[----:B------:R-:W-:-:S02]  /*7ff0*/  HADD2.F32 R159, -RZ, R89.H1_H1 ;  /* 0x30000059ff9f7230 */ /* 0x000fc40000004100 */
[CC--:B------:R-:W-:Y:S01]  /*8000*/  FMUL.FTZ R166, R158.reuse, R161.reuse ;  /* 0x000000a19ea67220 */ /* 0x0c0fe20000410000 */
[----:B------:R-:W-:Y:S02]  /*8010*/  HADD2.F32 R89, -RZ, R54.H0_H0 ;  /* 0x20000036ff597230 */ /* 0x000fe40000004100 */
[C---:B------:R-:W-:Y:S01]  /*8020*/  FMUL.FTZ R161, R55.reuse, R161 ;  /* 0x000000a137a17220 */ /* 0x040fe20000410000 */
[----:B------:R-:W-:Y:S02]  /*8030*/  HADD2.F32 R85, -RZ, R85.H1_H1 ;  /* 0x30000055ff557230 */ /* 0x000fe40000004100 */
[----:B------:R-:W-:Y:S02]  /*8040*/  HADD2.F32 R160, -RZ, R160.H1_H1 ;  /* 0x300000a0ffa07230 */ /* 0x000fe40000004100 */
[----:B------:R-:W-:Y:S02]  /*8050*/  HADD2.F32 R164, -RZ, R54.H1_H1 ;  /* 0x30000036ffa47230 */ /* 0x000fe40000004100 */
[-C--:B------:R-:W-:Y:S01]  /*8060*/  FFMA.FTZ R54, R55, R89.reuse, -R166 ;  /* 0x0000005937367223 */ /* 0x080fe200000108a6 */
[----:B------:R-:W-:Y:S01]  /*8070*/  FFMA.FTZ R55, R158, R89, R161 ;  /* 0x000000599e377223 */ /* 0x000fe200000100a1 */
[-C--:B------:R-:W-:Y:S01]  /*8080*/  FMUL.FTZ R168, R159, R160.reuse ;  /* 0x000000a09fa87220 */ /* 0x080fe20000410000 */
[C---:B------:R-:W-:Y:S01]  /*8090*/  FMUL.FTZ R158, R85.reuse, R160 ;  /* 0x000000a0559e7220 */ /* 0x040fe20000410000 */
[----:B------:R-:W-:Y:S01]  /*80a0*/  F2FP.F16.E4M3.UNPACK_B R89, R87 ;  /* 0x00000057ff59723e */ /* 0x000fe200020006ff */
[----:B------:R-:W-:Y:S01]  /*80b0*/  HADD2.F32 R53, -RZ, R170.H0_H0 ;  /* 0x200000aaff357230 */ /* 0x000fe20000004100 */
[----:B------:R-:W-:Y:S01]  /*80c0*/  F2FP.F16.E4M3.UNPACK_B R160, R91 ;  /* 0x0000005bffa0723e */ /* 0x000fe200020006ff */
[-C--:B------:R-:W-:Y:S01]  /*80d0*/  FFMA.FTZ R85, R85, R164.reuse, -R168 ;  /* 0x000000a455557223 */ /* 0x080fe200000108a8 */
[----:B------:R-:W-:Y:S01]  /*80e0*/  F2FP.F16.E4M3.UNPACK_B R87, R87.H1 ;  /* 0x00000057ff57723e */ /* 0x000fe200030006ff */
[----:B------:R-:W-:Y:S01]  /*80f0*/  FFMA.FTZ R158, R159, R164, R158 ;  /* 0x000000a49f9e7223 */ /* 0x000fe2000001009e */
[----:B------:R-:W-:Y:S01]  /*8100*/  F2FP.F16.E4M3.UNPACK_B R161, R91.H1 ;  /* 0x0000005bffa1723e */ /* 0x000fe200030006ff */
[----:B------:R-:W-:Y:S01]  /*8110*/  HADD2.F32 R91, -RZ, R89.H0_H0 ;  /* 0x20000059ff5b7230 */ /* 0x000fe20000004100 */
[----:B------:R-:W-:Y:S01]  /*8120*/  F2FP.F16.E4M3.UNPACK_B R166, R52.H1 ;  /* 0x00000034ffa6723e */ /* 0x000fe200030006ff */
[----:B------:R-:W-:Y:S01]  /*8130*/  HADD2.F32 R163, -RZ, R160.H0_H0 ;  /* 0x200000a0ffa37230 */ /* 0x000fe20000004100 */
[----:B------:R-:W-:Y:S01]  /*8140*/  F2FP.SATFINITE.E4M3.F32.PACK_AB_MERGE_C R54, R85, R54, RZ ;  /* 0x000000365536723e */ /* 0x000fe200048070ff */
[----:B------:R-:W-:Y:S01]  /*8150*/  HADD2.F32 R52, -RZ, R169.H0_H0 ;  /* 0x200000a9ff347230 */ /* 0x000fe20000004100 */
[----:B------:R-:W-:Y:S01]  /*8160*/  F2FP.SATFINITE.E4M3.F32.PACK_AB_MERGE_C R55, R158, R55, RZ ;  /* 0x000000379e37723e */ /* 0x000fe200048070ff */
[----:B------:R-:W-:Y:S01]  /*8170*/  HADD2.F32 R159, -RZ, R87.H0_H0 ;  /* 0x20000057ff9f7230 */ /* 0x000fe20000004100 */
[----:B------:R-:W-:Y:S01]  /*8180*/  F2FP.SATFINITE.E4M3.F32.PACK_AB_MERGE_C R85, R59, R56, R54 ;  /* 0x000000383b55723e */ /* 0x000fe20004807036 */
[----:B------:R-:W-:-:S02]  /*8190*/  HADD2.F32 R164, -RZ, R161.H0_H0 ;  /* 0x200000a1ffa47230 */ /* 0x000fc40000004100 */
[-C--:B------:R-:W-:Y:S01]  /*81a0*/  FMUL.FTZ R172, R163, R52.reuse ;  /* 0x00000034a3ac7220 */ /* 0x080fe20000410000 */
[----:B------:R-:W-:Y:S02]  /*81b0*/  HADD2.F32 R168, -RZ, R165.H0_H0 ;  /* 0x200000a5ffa87230 */ /* 0x000fe40000004100 */
[----:B------:R-:W-:Y:S01]  /*81c0*/  FMUL.FTZ R174, R91, R52 ;  /* 0x000000345bae7220 */ /* 0x000fe20000410000 */
[----:B------:R-:W-:Y:S02]  /*81d0*/  HADD2.F32 R161, -RZ, R161.H1_H1 ;  /* 0x300000a1ffa17230 */ /* 0x000fe40000004100 */
[-C--:B------:R-:W-:Y:S01]  /*81e0*/  FMUL.FTZ R176, R164, R53.reuse ;  /* 0x00000035a4b07220 */ /* 0x080fe20000410000 */
[----:B------:R-:W-:Y:S02]  /*81f0*/  HADD2.F32 R170, -RZ, R170.H1_H1 ;  /* 0x300000aaffaa7230 */ /* 0x000fe40000004100 */
[----:B------:R-:W-:Y:S01]  /*8200*/  FMUL.FTZ R171, R159, R53 ;  /* 0x000000359fab7220 */ /* 0x000fe20000410000 */
[----:B------:R-:W-:-:S02]  /*8210*/  HADD2.F32 R87, -RZ, R87.H1_H1 ;  /* 0x30000057ff577230 */ /* 0x000fc40000004100 */
[-C--:B------:R-:W-:Y:S01]  /*8220*/  FFMA.FTZ R52, R91, R168.reuse, -R172 ;  /* 0x000000a85b347223 */ /* 0x080fe200000108ac */
[----:B------:R-:W-:Y:S02]  /*8230*/  HADD2.F32 R167, -RZ, R166.H0_H0 ;  /* 0x200000a6ffa77230 */ /* 0x000fe40000004100 */
[----:B------:R-:W-:Y:S01]  /*8240*/  FFMA.FTZ R53, R163, R168, R174 ;  /* 0x000000a8a3357223 */ /* 0x000fe200000100ae */
[----:B------:R-:W-:Y:S02]  /*8250*/  HADD2.F32 R160, -RZ, R160.H1_H1 ;  /* 0x300000a0ffa07230 */ /* 0x000fe40000004100 */
[-C--:B------:R-:W-:Y:S01]  /*8260*/  FMUL.FTZ R168, R161, R170.reuse ;  /* 0x000000aaa1a87220 */ /* 0x080fe20000410000 */
[----:B------:R-:W-:Y:S02]  /*8270*/  HADD2.F32 R169, -RZ, R169.H1_H1 ;  /* 0x300000a9ffa97230 */ /* 0x000fe40000004100 */
[----:B------:R-:W-:Y:S01]  /*8280*/  FMUL.FTZ R170, R87, R170 ;  /* 0x000000aa57aa7220 */ /* 0x000fe20000410000 */
[----:B------:R-:W-:-:S02]  /*8290*/  HADD2.F32 R166, -RZ, R166.H1_H1 ;  /* 0x300000a6ffa67230 */ /* 0x000fc40000004100 */
[-C--:B------:R-:W-:Y:S01]  /*82a0*/  FFMA.FTZ R171, R164, R167.reuse, R171 ;  /* 0x000000a7a4ab7223 */ /* 0x080fe200000100ab */
[----:B------:R-:W-:Y:S02]  /*82b0*/  HADD2.F32 R89, -RZ, R89.H1_H1 ;  /* 0x30000059ff597230 */ /* 0x000fe40000004100 */
[----:B------:R-:W-:Y:S01]  /*82c0*/  FFMA.FTZ R176, R159, R167, -R176 ;  /* 0x000000a79fb07223 */ /* 0x000fe200000108b0 */
[----:B------:R-:W-:Y:S02]  /*82d0*/  HADD2.F32 R165, -RZ, R165.H1_H1 ;  /* 0x300000a5ffa57230 */ /* 0x000fe40000004100 */
[-C--:B------:R-:W-:Y:S01]  /*82e0*/  FMUL.FTZ R164, R160, R169.reuse ;  /* 0x000000a9a0a47220 */ /* 0x080fe20000410000 */
[-C--:B------:R-:W-:Y:S01]  /*82f0*/  FFMA.FTZ R87, R87, R166.reuse, -R168 ;  /* 0x000000a657577223 */ /* 0x080fe200000108a8 */
[----:B------:R-:W-:Y:S01]  /*8300*/  FMUL.FTZ R169, R89, R169 ;  /* 0x000000a959a97220 */ /* 0x000fe20000410000 */
[----:B------:R-:W-:Y:S01]  /*8310*/  FFMA.FTZ R170, R161, R166, R170 ;  /* 0x000000a6a1aa7223 */ /* 0x000fe200000100aa */
[----:B------:R-:W-:-:S02]  /*8320*/  FFMA.FTZ R89, R89, R165, -R164 ;  /* 0x000000a559597223 */ /* 0x000fc400000108a4 */
[----:B------:R-:W-:Y:S01]  /*8330*/  FFMA.FTZ R160, R160, R165, R169 ;  /* 0x000000a5a0a07223 */ /* 0x000fe200000100a9 */
[----:B------:R-:W-:Y:S02]  /*8340*/  F2FP.SATFINITE.E4M3.F32.PACK_AB_MERGE_C R87, R87, R176, RZ ;  /* 0x000000b05757723e */ /* 0x000fe400048070ff */
[----:B------:R-:W-:Y:S02]  /*8350*/  F2FP.SATFINITE.E4M3.F32.PACK_AB_MERGE_C R170, R170, R171, RZ ;  /* 0x000000abaaaa723e */ /* 0x000fe400048070ff */
[----:B------:R-:W-:Y:S02]  /*8360*/  F2FP.SATFINITE.E4M3.F32.PACK_AB_MERGE_C R87, R89, R52, R87 ;  /* 0x000000345957723e */ /* 0x000fe40004807057 */
[----:B------:R-:W-:Y:S02]  /*8370*/  F2FP.SATFINITE.E4M3.F32.PACK_AB_MERGE_C R89, R58, R57, R55 ;  /* 0x000000393a59723e */ /* 0x000fe40004807037 */
[----:B------:R-:W-:-:S07]  /*8380*/  F2FP.SATFINITE.E4M3.F32.PACK_AB_MERGE_C R91, R160, R53, R170 ;  /* 0x00000035a05b723e */ /* 0x000fce00048070aa */
.L_x_395:
[----:B------:R-:W-:Y:S05]  /*8390*/  BSYNC B2 ;  /* 0x0000000000027941 */ /* 0x000fea0003800000 */
.L_x_394:
[----:B------:R-:W-:Y:S01]  /*83a0*/  ISETP.GE.AND P3, PT, R157, R145, PT ;  /* 0x000000919d00720c */ /* 0x000fe20003f66270 */
[----:B------:R-:W-:-:S12]  /*83b0*/  ULDC.64 UR4, c[0x0][0x2e8] ;  /* 0x0000ba0000047ab9 */ /* 0x000fd80000000a00 */
[--C-:B------:R-:W-:Y:S02]  /*83c0*/  @!P3 SHF.R.S32.HI R52, RZ, 0x1f, R157.reuse ;  /* 0x0000001fff34b819 */ /* 0x100fe4000001149d */
[----:B------:R-:W-:-:S04]  /*83d0*/  @!P3 IADD3 R54, P4, P6, R46, R136, R157 ;  /* 0x000000882e36b210 */ /* 0x000fc80007e9e09d */
[----:B------:R-:W-:Y:S02]  /*83e0*/  @!P3 IADD3.X R155, R20, R155, R52, P4, P6 ;  /* 0x0000009b149bb210 */ /* 0x000fe400027ec434 */
[----:B------:R-:W-:-:S04]  /*83f0*/  IADD3 R52, P4, R156, UR4, RZ ;  /* 0x000000049c347c10 */ /* 0x000fc8000ff9e0ff */
[----:B------:R-:W-:Y:S02]  /*8400*/  IADD3.X R53, R162, UR5, RZ, P4, !PT ;  /* 0x00000005a2357c10 */ /* 0x000fe4000a7fe4ff */
[----:B------:R-:W-:-:S03]  /*8410*/  @!P3 IADD3 R54, P4, R54, UR4, RZ ;  /* 0x000000043636bc10 */ /* 0x000fc6000ff9e0ff */
[----:B-1----:R1:W-:Y:S01]  /*8420*/  STG.E.128 desc[UR60][R52.64], R84 ;  /* 0x0000005434007986 */ /* 0x0023e2000c101d3c */
[----:B------:R-:W-:-:S05]  /*8430*/  @!P3 IADD3.X R55, R155, UR5, RZ, P4, !PT ;  /* 0x000000059b37bc10 */ /* 0x000fca000a7fe4ff */
[----:B--2---:R1:W-:Y:S04]  /*8440*/  @!P3 STG.E.128 desc[UR60][R54.64], R88 ;  /* 0x000000583600b986 */ /* 0x0043e8000c101d3c */
.L_x_393:
[----:B------:R-:W-:Y:S05]  /*8450*/  BSYNC B1 ;  /* 0x0000000000017941 */ /* 0x000fea0003800000 */
.L_x_392:
[----:B-1----:R-:W-:Y:S01]  /*8460*/  VIADD R53, R228, 0x40 ;  /* 0x00000040e4357836 */ /* 0x002fe20000000000 */
[----:B------:R-:W-:Y:S04]  /*8470*/  BSSY B1, `(.L_x_396) ;  /* 0x0000102000017945 */ /* 0x000fe80003800000 */
[----:B------:R-:W-:-:S13]  /*8480*/  ISETP.GE.OR P3, PT, R53, R119, P0 ;  /* 0x000000773500720c */ /* 0x000fda0000766670 */
[----:B------:R-:W-:Y:S05]  /*8490*/  @P3 BRA `(.L_x_397) ;  /* 0x0000000c00fc3947 */ /* 0x000fea0003800000 */
[----:B------:R-:W3:Y:S01]  /*84a0*/  LDL R54, [R1+0x68] ;  /* 0x0000680001367983 */ /* 0x000ee20000100800 */
[-C--:B--2---:R-:W-:Y:S01]  /*84b0*/  IMAD R52, R124, R130.reuse, RZ ;  /* 0x000000827c347224 */ /* 0x084fe200078e02ff */
[----:B------:R-:W-:Y:S01]  /*84c0*/  ISETP.NE.AND P6, PT, R0, RZ, PT ;  /* 0x000000ff0000720c */ /* 0x000fe20003fc5270 */
[C---:B------:R-:W-:Y:S01]  /*84d0*/  IMAD.WIDE.U32 R84, R53.reuse, R130, R128 ;  /* 0x0000008235547225 */ /* 0x040fe200078e0080 */
[----:B------:R-:W-:Y:S01]  /*84e0*/  IADD3 R56, R228, 0x40, RZ ;  /* 0x00000040e4387810 */ /* 0x000fe20007ffe0ff */
[----:B------:R-:W-:Y:S02]  /*84f0*/  BSSY B2, `(.L_x_398) ;  /* 0x00000ee000027945 */ /* 0x000fe40003800000 */
[----:B------:R-:W-:Y:S01]  /*8500*/  IMAD R87, R53, R131, R52 ;  /* 0x0000008335577224 */ /* 0x000fe200078e0234 */
[----:B------:R-:W-:Y:S01]  /*8510*/  SEL R52, R120, R147, !P6 ;  /* 0x0000009378347207 */ /* 0x000fe20007000000 */
[----:B------:R-:W-:Y:S01]  /*8520*/  VIADD R55, R228, 0x40 ;  /* 0x00000040e4377836 */ /* 0x000fe20000000000 */
[----:B------:R-:W-:Y:S01]  /*8530*/  IADD3 R86, P3, P4, R46, R84, R27 ;  /* 0x000000542e567210 */ /* 0x000fe20007c7e01b */
[----:B------:R-:W-:Y:S01]  /*8540*/  IMAD.SHL.U32 R56, R56, 0x80, RZ ;  /* 0x0000008038387824 */ /* 0x000fe200078e00ff */
[----:B------:R-:W-:Y:S01]  /*8550*/  SHF.R.S32.HI R53, RZ, 0x1f, R52 ;  /* 0x0000001fff357819 */ /* 0x000fe20000011434 */
[----:B------:R-:W-:-:S02]  /*8560*/  IMAD.SHL.U32 R55, R55, 0x80, RZ ;  /* 0x0000008037377824 */ /* 0x000fc400078e00ff */
[----:B------:R-:W-:Y:S01]  /*8570*/  IMAD.IADD R87, R85, 0x1, R87 ;  /* 0x0000000155577824 */ /* 0x000fe200078e0257 */
[----:B------:R-:W-:Y:S02]  /*8580*/  LEA.HI R53, R53, R52, RZ, 0x5 ;  /* 0x0000003435357211 */ /* 0x000fe400078f28ff */
[----:B------:R-:W-:Y:S02]  /*8590*/  LOP3.LUT R55, R55, 0x380, RZ, 0xc0, !PT ;  /* 0x0000038037377812 */ /* 0x000fe400078ec0ff */
[----:B------:R-:W-:Y:S02]  /*85a0*/  LEA.HI.SX32 R53, R53, R28, 0x1b ;  /* 0x0000001c35357211 */ /* 0x000fe400078fdaff */
[----:B------:R-:W-:Y:S02]  /*85b0*/  LOP3.LUT R56, R56, 0x380, RZ, 0xc0, !PT ;  /* 0x0000038038387812 */ /* 0x000fe400078ec0ff */
[----:B------:R-:W-:Y:S01]  /*85c0*/  SHF.R.U32.HI R55, RZ, 0x3, R55 ;  /* 0x00000003ff377819 */ /* 0x000fe20000011637 */
[----:B------:R-:W-:Y:S01]  /*85d0*/  IMAD.SHL.U32 R89, R53, 0x10, RZ ;  /* 0x0000001035597824 */ /* 0x000fe200078e00ff */
[----:B------:R-:W-:Y:S01]  /*85e0*/  IADD3.X R90, R20, R87, R26, P3, P4 ;  /* 0x00000057145a7210 */ /* 0x000fe20001fe841a */
[----:B------:R-:W-:-:S03]  /*85f0*/  IMAD R53, R17, 0x7000, R115 ;  /* 0x0000700011357824 */ /* 0x000fc600078e0273 */
[----:B------:R-:W-:Y:S01]  /*8600*/  LOP3.LUT R52, R56, 0x70, R89, 0xf8, !PT ;  /* 0x0000007038347812 */ /* 0x000fe200078ef859 */
[----:B------:R-:W-:-:S03]  /*8610*/  IMAD.IADD R53, R16, 0x1, R53 ;  /* 0x0000000110357824 */ /* 0x000fc600078e0235 */
[----:B------:R-:W-:-:S05]  /*8620*/  LOP3.LUT R52, R52, R55, RZ, 0x3c, !PT ;  /* 0x0000003734347212 */ /* 0x000fca00078e3cff */
[----:B---3--:R-:W-:-:S04]  /*8630*/  IMAD.IADD R52, R54, 0x1, R52 ;  /* 0x0000000136347824 */ /* 0x008fc800078e0234 */
[----:B------:R-:W-:-:S04]  /*8640*/  IMAD R55, R17, 0x7000, R52 ;  /* 0x0000700011377824 */ /* 0x000fc800078e0234 */
[----:B------:R-:W-:Y:S02]  /*8650*/  IMAD.IADD R56, R16, 0x1, R55 ;  /* 0x0000000110387824 */ /* 0x000fe400078e0237 */
[----:B------:R-:W1:Y:S04]  /*8660*/  LDS.128 R52, [R53+0x20400] ;  /* 0x0204000035347984 */ /* 0x000e680000000c00 */
[----:B------:R-:W2:Y:S01]  /*8670*/  LDS.128 R56, [R56+0x20400] ;  /* 0x0204000038387984 */ /* 0x000ea20000000c00 */
[----:B------:R-:W-:Y:S05]  /*8680*/  @P2 BRA `(.L_x_399) ;  /* 0x0000000c00502947 */ /* 0x000fea0003800000 */
[----:B------:R-:W-:Y:S01]  /*8690*/  SHF.R.U32.HI R62, RZ, 0x8, R61 ;  /* 0x00000008ff3e7819 */ /* 0x000fe2000001163d */
[----:B-1----:R-:W-:Y:S01]  /*86a0*/  IMAD.MOV.U32 R64, RZ, RZ, R52 ;  /* 0x000000ffff407224 */ /* 0x002fe200078e0034 */
[----:B------:R-:W-:Y:S02]  /*86b0*/  SHF.R.U32.HI R136, RZ, 0x8, R65 ;  /* 0x00000008ff887819 */ /* 0x000fe40000011641 */
[----:B------:R-:W-:Y:S01]  /*86c0*/  LOP3.LUT R91, R61, 0xff0000ff, RZ, 0xc0, !PT ;  /* 0xff0000ff3d5b7812 */ /* 0x000fe200078ec0ff */
[----:B------:R-:W-:Y:S01]  /*86d0*/  IMAD.SHL.U32 R52, R62, 0x100, RZ ;  /* 0x000001003e347824 */ /* 0x000fe200078e00ff */
[----:B------:R-:W-:Y:S01]  /*86e0*/  SHF.R.U32.HI R137, RZ, 0x8, R63 ;  /* 0x00000008ff897819 */ /* 0x000fe2000001163f */
[----:B--2---:R-:W-:Y:S01]  /*86f0*/  IMAD.MOV.U32 R62, RZ, RZ, R58 ;  /* 0x000000ffff3e7224 */ /* 0x004fe200078e003a */
[----:B------:R-:W-:Y:S01]  /*8700*/  MOV R60, R53 ;  /* 0x00000035003c7202 */ /* 0x000fe20000000f00 */
[----:B------:R-:W-:Y:S01]  /*8710*/  IMAD.SHL.U32 R53, R136, 0x100, RZ ;  /* 0x0000010088357824 */ /* 0x000fe200078e00ff */
[----:B------:R-:W-:-:S02]  /*8720*/  SHF.R.U32.HI R88, RZ, 0x8, R67 ;  /* 0x00000008ff587819 */ /* 0x000fc40000011643 */
[----:B------:R-:W-:Y:S02]  /*8730*/  SHF.R.U32.HI R158, RZ, 0x10, R63 ;  /* 0x00000010ff9e7819 */ /* 0x000fe4000001163f */
[----:B------:R-:W-:Y:S02]  /*8740*/  SHF.R.U32.HI R157, RZ, 0x10, R65 ;  /* 0x00000010ff9d7819 */ /* 0x000fe40000011641 */
[----:B------:R-:W-:Y:S01]  /*8750*/  LOP3.LUT R66, R65, 0xff0000ff, RZ, 0xc0, !PT ;  /* 0xff0000ff41427812 */ /* 0x000fe200078ec0ff */
[----:B------:R-:W-:Y:S01]  /*8760*/  IMAD.MOV.U32 R65, RZ, RZ, R56 ;  /* 0x000000ffff417224 */ /* 0x000fe200078e0038 */
[----:B------:R-:W-:Y:S01]  /*8770*/  LOP3.LUT R91, R91, 0xff00, R52, 0xf8, !PT ;  /* 0x0000ff005b5b7812 */ /* 0x000fe200078ef834 */
[----:B------:R-:W-:Y:S01]  /*8780*/  IMAD.SHL.U32 R56, R88, 0x100, RZ ;  /* 0x0000010058387824 */ /* 0x000fe200078e00ff */
[----:B------:R-:W-:Y:S02]  /*8790*/  LOP3.LUT R63, R63, 0xff0000ff, RZ, 0xc0, !PT ;  /* 0xff0000ff3f3f7812 */ /* 0x000fe400078ec0ff */
[----:B------:R-:W-:-:S02]  /*87a0*/  SHF.L.U32 R52, R137, 0x8, RZ ;  /* 0x0000000889347819 */ /* 0x000fc400000006ff */
[----:B------:R-:W-:Y:S01]  /*87b0*/  SHF.R.U32.HI R156, RZ, 0x10, R61 ;  /* 0x00000010ff9c7819 */ /* 0x000fe2000001163d */
[----:B------:R-:W-:Y:S01]  /*87c0*/  IMAD.MOV.U32 R61, RZ, RZ, R54 ;  /* 0x000000ffff3d7224 */ /* 0x000fe200078e0036 */
[----:B------:R-:W-:Y:S02]  /*87d0*/  SHF.R.U32.HI R155, RZ, 0x10, R67 ;  /* 0x00000010ff9b7819 */ /* 0x000fe40000011643 */
[----:B------:R-:W-:Y:S01]  /*87e0*/  LOP3.LUT R137, R66, 0xff00, R53, 0xf8, !PT ;  /* 0x0000ff0042897812 */ /* 0x000fe200078ef835 */
[----:B------:R-:W-:Y:S01]  /*87f0*/  IMAD.U32 R53, R158, 0x10000, RZ ;  /* 0x000100009e357824 */ /* 0x000fe200078e00ff */
[----:B------:R-:W-:Y:S01]  /*8800*/  LOP3.LUT R67, R67, 0xff0000ff, RZ, 0xc0, !PT ;  /* 0xff0000ff43437812 */ /* 0x000fe200078ec0ff */
[----:B------:R-:W-:Y:S01]  /*8810*/  IMAD.U32 R54, R156, 0x10000, RZ ;  /* 0x000100009c367824 */ /* 0x000fe200078e00ff */
[----:B------:R-:W-:Y:S02]  /*8820*/  LOP3.LUT R52, R63, 0xff00, R52, 0xf8, !PT ;  /* 0x0000ff003f347812 */ /* 0x000fe400078ef834 */
[----:B------:R-:W-:-:S02]  /*8830*/  F2FP.F16.E4M3.UNPACK_B R136, R153.H1 ;  /* 0x00000099ff88723e */ /* 0x000fc400030006ff */
[----:B------:R-:W-:Y:S02]  /*8840*/  F2FP.F16.E4M3.UNPACK_B R88, R65.H1 ;  /* 0x00000041ff58723e */ /* 0x000fe400030006ff */
[----:B------:R-:W-:Y:S02]  /*8850*/  F2FP.F16.E4M3.UNPACK_B R66, R64.H1 ;  /* 0x00000040ff42723e */ /* 0x000fe400030006ff */
[----:B------:R-:W-:Y:S01]  /*8860*/  LOP3.LUT R156, R67, 0xff00, R56, 0xf8, !PT ;  /* 0x0000ff00439c7812 */ /* 0x000fe200078ef838 */
[----:B------:R-:W-:Y:S01]  /*8870*/  HADD2.F32 R63, -RZ, R88.H0_H0 ;  /* 0x20000058ff3f7230 */ /* 0x000fe20000004100 */
[----:B------:R-:W-:Y:S01]  /*8880*/  LOP3.LUT R53, R52, 0xff0000, R53, 0xf8, !PT ;  /* 0x00ff000034357812 */ /* 0x000fe200078ef835 */
[----:B------:R-:W-:Y:S01]  /*8890*/  HADD2.F32 R52, -RZ, R136.H0_H0 ;  /* 0x20000088ff347230 */ /* 0x000fe20000004100 */
[----:B------:R-:W-:Y:S01]  /*88a0*/  F2FP.F16.E4M3.UNPACK_B R67, R151.H1 ;  /* 0x00000097ff43723e */ /* 0x000fe200030006ff */
[----:B------:R-:W-:Y:S01]  /*88b0*/  HADD2.F32 R58, -RZ, R66.H0_H0 ;  /* 0x20000042ff3a7230 */ /* 0x000fe20000004100 */
[----:B------:R-:W-:Y:S01]  /*88c0*/  LOP3.LUT R54, R91, 0xff0000, R54, 0xf8, !PT ;  /* 0x00ff00005b367812 */ /* 0x000fe200078ef836 */
[----:B------:R-:W-:Y:S01]  /*88d0*/  IMAD.U32 R56, R157, 0x10000, RZ ;  /* 0x000100009d387824 */ /* 0x000fe200078e00ff */
[----:B------:R-:W-:Y:S01]  /*88e0*/  SHF.L.U32 R155, R155, 0x10, RZ ;  /* 0x000000109b9b7819 */ /* 0x000fe200000006ff */
[----:B------:R-:W-:-:S02]  /*88f0*/  HADD2.F32 R91, -RZ, R67.H0_H0 ;  /* 0x20000043ff5b7230 */ /* 0x000fc40000004100 */
[-C--:B------:R-:W-:Y:S01]  /*8900*/  FMUL.FTZ R157, R63, R52.reuse ;  /* 0x000000343f9d7220 */ /* 0x080fe20000410000 */
[----:B------:R-:W-:Y:S01]  /*8910*/  FMUL.FTZ R158, R58, R52 ;  /* 0x000000343a9e7220 */ /* 0x000fe20000410000 */
[----:B------:R-:W-:Y:S01]  /*8920*/  LOP3.LUT R52, R156, 0xff0000, R155, 0xf8, !PT ;  /* 0x00ff00009c347812 */ /* 0x000fe200078ef89b */
[----:B------:R-:W-:Y:S01]  /*8930*/  HADD2.F32 R156, -RZ, R67.H1_H1 ;  /* 0x30000043ff9c7230 */ /* 0x000fe20000004100 */
[----:B------:R-:W-:Y:S01]  /*8940*/  LOP3.LUT R56, R137, 0xff0000, R56, 0xf8, !PT ;  /* 0x00ff000089387812 */ /* 0x000fe200078ef838 */
[-C--:B------:R-:W-:Y:S01]  /*8950*/  FFMA.FTZ R58, R58, R91.reuse, -R157 ;  /* 0x0000005b3a3a7223 */ /* 0x080fe2000001089d */
[----:B------:R-:W-:Y:S01]  /*8960*/  FFMA.FTZ R63, R63, R91, R158 ;  /* 0x0000005b3f3f7223 */ /* 0x000fe2000001009e */
[----:B------:R-:W-:Y:S01]  /*8970*/  HADD2.F32 R136, -RZ, R136.H1_H1 ;  /* 0x30000088ff887230 */ /* 0x000fe20000004100 */
[----:B------:R-:W-:Y:S01]  /*8980*/  F2FP.F16.E4M3.UNPACK_B R153, R153 ;  /* 0x00000099ff99723e */ /* 0x000fe200020006ff */
[----:B------:R-:W-:Y:S01]  /*8990*/  HADD2.F32 R67, -RZ, R66.H1_H1 ;  /* 0x30000042ff437230 */ /* 0x000fe20000004100 */
[----:B------:R-:W-:Y:S01]  /*89a0*/  F2FP.F16.E4M3.UNPACK_B R91, R65 ;  /* 0x00000041ff5b723e */ /* 0x000fe200020006ff */
[----:B------:R-:W-:Y:S01]  /*89b0*/  HADD2.F32 R137, -RZ, R88.H1_H1 ;  /* 0x30000058ff897230 */ /* 0x000fe20000004100 */
[----:B------:R-:W-:Y:S01]  /*89c0*/  F2FP.F16.E4M3.UNPACK_B R88, R64 ;  /* 0x00000040ff58723e */ /* 0x000fe200020006ff */
[----:B------:R-:W-:Y:S01]  /*89d0*/  HADD2.F32 R155, -RZ, R153.H0_H0 ;  /* 0x20000099ff9b7230 */ /* 0x000fe20000004100 */
[----:B------:R-:W-:Y:S01]  /*89e0*/  F2FP.F16.E4M3.UNPACK_B R151, R151 ;  /* 0x00000097ff97723e */ /* 0x000fe200020006ff */
[-C--:B------:R-:W-:Y:S01]  /*89f0*/  FMUL.FTZ R158, R67, R136.reuse ;  /* 0x00000088439e7220 */ /* 0x080fe20000410000 */
[----:B------:R-:W-:Y:S01]  /*8a00*/  FMUL.FTZ R64, R137, R136 ;  /* 0x0000008889407220 */ /* 0x000fe20000410000 */
[----:B------:R-:W-:-:S02]  /*8a10*/  HADD2.F32 R136, -RZ, R91.H0_H0 ;  /* 0x2000005bff887230 */ /* 0x000fc40000004100 */
[----:B------:R-:W-:Y:S02]  /*8a20*/  HADD2.F32 R66, -RZ, R88.H0_H0 ;  /* 0x20000058ff427230 */ /* 0x000fe40000004100 */
[-C--:B------:R-:W-:Y:S01]  /*8a30*/  FFMA.FTZ R65, R67, R156.reuse, -R64 ;  /* 0x0000009c43417223 */ /* 0x080fe20000010840 */
[----:B------:R-:W-:Y:S02]  /*8a40*/  HADD2.F32 R67, -RZ, R151.H0_H0 ;  /* 0x20000097ff437230 */ /* 0x000fe40000004100 */
[-C--:B------:R-:W-:Y:S01]  /*8a50*/  FMUL.FTZ R157, R136, R155.reuse ;  /* 0x0000009b889d7220 */ /* 0x080fe20000410000 */
[----:B------:R-:W-:Y:S01]  /*8a60*/  FFMA.FTZ R64, R137, R156, R158 ;  /* 0x0000009c89407223 */ /* 0x000fe2000001009e */
[C---:B------:R-:W-:Y:S01]  /*8a70*/  FMUL.FTZ R155, R66.reuse, R155 ;  /* 0x0000009b429b7220 */ /* 0x040fe20000410000 */
[----:B------:R-:W-:Y:S02]  /*8a80*/  HADD2.F32 R153, -RZ, R153.H1_H1 ;  /* 0x30000099ff997230 */ /* 0x000fe40000004100 */
[----:B------:R-:W-:Y:S01]  /*8a90*/  FFMA.FTZ R66, R66, R67, -R157 ;  /* 0x0000004342427223 */ /* 0x000fe2000001089d */
[----:B------:R-:W-:-:S02]  /*8aa0*/  HADD2.F32 R137, -RZ, R91.H1_H1 ;  /* 0x3000005bff897230 */ /* 0x000fc40000004100 */
[----:B------:R-:W-:Y:S01]  /*8ab0*/  FFMA.FTZ R67, R136, R67, R155 ;  /* 0x0000004388437223 */ /* 0x000fe2000001009b */
[----:B------:R-:W-:Y:S01]  /*8ac0*/  HADD2.F32 R88, -RZ, R88.H1_H1 ;  /* 0x30000058ff587230 */ /* 0x000fe20000004100 */
[----:B------:R-:W-:Y:S01]  /*8ad0*/  F2FP.F16.E4M3.UNPACK_B R157, R154.H1 ;  /* 0x0000009aff9d723e */ /* 0x000fe200030006ff */
[----:B------:R-:W-:Y:S01]  /*8ae0*/  HADD2.F32 R155, -RZ, R151.H1_H1 ;  /* 0x30000097ff9b7230 */ /* 0x000fe20000004100 */
[----:B------:R-:W-:Y:S01]  /*8af0*/  F2FP.F16.E4M3.UNPACK_B R151, R62.H1 ;  /* 0x0000003eff97723e */ /* 0x000fe200030006ff */
[-C--:B------:R-:W-:Y:S01]  /*8b00*/  FMUL.FTZ R91, R137, R153.reuse ;  /* 0x00000099895b7220 */ /* 0x080fe20000410000 */
[----:B------:R-:W-:Y:S01]  /*8b10*/  FMUL.FTZ R158, R88, R153 ;  /* 0x00000099589e7220 */ /* 0x000fe20000410000 */
[----:B------:R-:W-:Y:S01]  /*8b20*/  F2FP.F16.E4M3.UNPACK_B R156, R152.H1 ;  /* 0x00000098ff9c723e */ /* 0x000fe200030006ff */
[----:B------:R-:W-:Y:S01]  /*8b30*/  HADD2.F32 R160, -RZ, R157.H0_H0 ;  /* 0x2000009dffa07230 */ /* 0x000fe20000004100 */
[----:B------:R-:W-:Y:S01]  /*8b40*/  F2FP.F16.E4M3.UNPACK_B R136, R61.H1 ;  /* 0x0000003dff88723e */ /* 0x000fe200030006ff */
[----:B------:R-:W-:-:S02]  /*8b50*/  HADD2.F32 R153, -RZ, R151.H0_H0 ;  /* 0x20000097ff997230 */ /* 0x000fc40000004100 */
[-C--:B------:R-:W-:Y:S01]  /*8b60*/  FFMA.FTZ R91, R88, R155.reuse, -R91 ;  /* 0x0000009b585b7223 */ /* 0x080fe2000001085b */
[----:B------:R-:W-:Y:S01]  /*8b70*/  FFMA.FTZ R88, R137, R155, R158 ;  /* 0x0000009b89587223 */ /* 0x000fe2000001009e */
[----:B------:R-:W-:Y:S01]  /*8b80*/  HADD2.F32 R158, -RZ, R156.H0_H0 ;  /* 0x2000009cff9e7230 */ /* 0x000fe20000004100 */
[----:B------:R-:W-:Y:S01]  /*8b90*/  F2FP.F16.E4M3.UNPACK_B R154, R154 ;  /* 0x0000009aff9a723e */ /* 0x000fe200020006ff */
[--C-:B------:R-:W-:Y:S02]  /*8ba0*/  HADD2.F32 R137, -RZ, R136.reuse.H0_H0 ;  /* 0x20000088ff897230 */ /* 0x100fe40000004100 */
[-C--:B------:R-:W-:Y:S01]  /*8bb0*/  FMUL.FTZ R162, R153, R160.reuse ;  /* 0x000000a099a27220 */ /* 0x080fe20000410000 */
[----:B------:R-:W-:Y:S01]  /*8bc0*/  HADD2.F32 R157, -RZ, R157.H1_H1 ;  /* 0x3000009dff9d7230 */ /* 0x000fe20000004100 */
[----:B------:R-:W-:Y:S01]  /*8bd0*/  F2FP.F16.E4M3.UNPACK_B R61, R61 ;  /* 0x0000003dff3d723e */ /* 0x000fe200020006ff */
[----:B------:R-:W-:Y:S02]  /*8be0*/  HADD2.F32 R151, -RZ, R151.H1_H1 ;  /* 0x30000097ff977230 */ /* 0x000fe40000004100 */
[----:B------:R-:W-:Y:S01]  /*8bf0*/  FMUL.FTZ R160, R137, R160 ;  /* 0x000000a089a07220 */ /* 0x000fe20000410000 */
[----:B------:R-:W-:-:S02]  /*8c00*/  HADD2.F32 R136, -RZ, R136.H1_H1 ;  /* 0x30000088ff887230 */ /* 0x000fc40000004100 */
[-C--:B------:R-:W-:Y:S01]  /*8c10*/  FFMA.FTZ R162, R137, R158.reuse, -R162 ;  /* 0x0000009e89a27223 */ /* 0x080fe200000108a2 */
[----:B------:R-:W-:Y:S02]  /*8c20*/  HADD2.F32 R156, -RZ, R156.H1_H1 ;  /* 0x3000009cff9c7230 */ /* 0x000fe40000004100 */
[-C--:B------:R-:W-:Y:S01]  /*8c30*/  FMUL.FTZ R137, R151, R157.reuse ;  /* 0x0000009d97897220 */ /* 0x080fe20000410000 */
[----:B------:R-:W-:Y:S01]  /*8c40*/  FFMA.FTZ R160, R153, R158, R160 ;  /* 0x0000009e99a07223 */ /* 0x000fe200000100a0 */
[C---:B------:R-:W-:Y:S01]  /*8c50*/  FMUL.FTZ R164, R136.reuse, R157 ;  /* 0x0000009d88a47220 */ /* 0x040fe20000410000 */
[----:B------:R-:W-:Y:S01]  /*8c60*/  F2FP.F16.E4M3.UNPACK_B R152, R152 ;  /* 0x00000098ff98723e */ /* 0x000fe200020006ff */
[----:B------:R-:W-:Y:S01]  /*8c70*/  FFMA.FTZ R157, R136, R156, -R137 ;  /* 0x0000009c889d7223 */ /* 0x000fe20000010889 */
[----:B------:R-:W-:Y:S01]  /*8c80*/  F2FP.F16.E4M3.UNPACK_B R136, R62 ;  /* 0x0000003eff88723e */ /* 0x000fe200020006ff */
[----:B------:R-:W-:Y:S02]  /*8c90*/  HADD2.F32 R153, -RZ, R154.H0_H0 ;  /* 0x2000009aff997230 */ /* 0x000fe40000004100 */
[----:B------:R-:W-:Y:S01]  /*8ca0*/  FFMA.FTZ R159, R151, R156, R164 ;  /* 0x0000009c979f7223 */ /* 0x000fe200000100a4 */
[----:B------:R-:W-:Y:S01]  /*8cb0*/  HADD2.F32 R62, -RZ, R61.H0_H0 ;  /* 0x2000003dff3e7230 */ /* 0x000fe20000004100 */
[----:B------:R-:W-:Y:S01]  /*8cc0*/  F2FP.SATFINITE.E4M3.F32.PACK_AB_MERGE_C R58, R65, R58, RZ ;  /* 0x0000003a413a723e */ /* 0x000fe200048070ff */
[----:B------:R-:W-:Y:S01]  /*8cd0*/  HADD2.F32 R137, -RZ, R136.H0_H0 ;  /* 0x20000088ff897230 */ /* 0x000fe20000004100 */
[----:B------:R-:W-:Y:S01]  /*8ce0*/  F2FP.F16.E4M3.UNPACK_B R65, R60 ;  /* 0x0000003cff41723e */ /* 0x000fe200020006ff */
[----:B------:R-:W-:-:S02]  /*8cf0*/  HADD2.F32 R154, -RZ, R154.H1_H1 ;  /* 0x3000009aff9a7230 */ /* 0x000fc40000004100 */
[CC--:B------:R-:W-:Y:S01]  /*8d00*/  FMUL.FTZ R156, R62.reuse, R153.reuse ;  /* 0x000000993e9c7220 */ /* 0x0c0fe20000410000 */
[----:B------:R-:W-:Y:S02]  /*8d10*/  HADD2.F32 R61, -RZ, R61.H1_H1 ;  /* 0x3000003dff3d7230 */ /* 0x000fe40000004100 */
[----:B------:R-:W-:Y:S01]  /*8d20*/  FMUL.FTZ R155, R137, R153 ;  /* 0x00000099899b7220 */ /* 0x000fe20000410000 */
[----:B------:R-:W-:Y:S01]  /*8d30*/  HADD2.F32 R151, -RZ, R152.H0_H0 ;  /* 0x20000098ff977230 */ /* 0x000fe20000004100 */
[----:B------:R-:W-:Y:S01]  /*8d40*/  F2FP.F16.E4M3.UNPACK_B R60, R60.H1 ;  /* 0x0000003cff3c723e */ /* 0x000fe200030006ff */
[----:B------:R-:W-:Y:S02]  /*8d50*/  HADD2.F32 R136, -RZ, R136.H1_H1 ;  /* 0x30000088ff887230 */ /* 0x000fe40000004100 */
[-C--:B------:R-:W-:Y:S01]  /*8d60*/  FMUL.FTZ R153, R61, R154.reuse ;  /* 0x0000009a3d997220 */ /* 0x080fe20000410000 */
[----:B------:R-:W-:Y:S02]  /*8d70*/  HADD2.F32 R152, -RZ, R152.H1_H1 ;  /* 0x30000098ff987230 */ /* 0x000fe40000004100 */
[----:B------:R-:W-:Y:S01]  /*8d80*/  FFMA.FTZ R155, R62, R151, -R155 ;  /* 0x000000973e9b7223 */ /* 0x000fe2000001089b */
[----:B------:R-:W-:Y:S01]  /*8d90*/  F2FP.SATFINITE.E4M3.F32.PACK_AB_MERGE_C R62, R64, R63, RZ ;  /* 0x0000003f403e723e */ /* 0x000fe200048070ff */
[C---:B------:R-:W-:Y:S01]  /*8da0*/  FMUL.FTZ R158, R136.reuse, R154 ;  /* 0x0000009a889e7220 */ /* 0x040fe20000410000 */
[----:B------:R-:W-:Y:S01]  /*8db0*/  F2FP.SATFINITE.E4M3.F32.PACK_AB_MERGE_C R63, R91, R66, R58 ;  /* 0x000000425b3f723e */ /* 0x000fe2000480703a */
[----:B------:R-:W-:Y:S01]  /*8dc0*/  FFMA.FTZ R153, R136, R152, R153 ;  /* 0x0000009888997223 */ /* 0x000fe20000010099 */
[----:B------:R-:W-:Y:S01]  /*8dd0*/  F2FP.F16.E4M3.UNPACK_B R136, R57 ;  /* 0x00000039ff88723e */ /* 0x000fe200020006ff */
[----:B------:R-:W-:Y:S01]  /*8de0*/  FFMA.FTZ R156, R137, R151, R156 ;  /* 0x00000097899c7223 */ /* 0x000fe2000001009c */
[----:B------:R-:W-:Y:S01]  /*8df0*/  F2FP.F16.E4M3.UNPACK_B R66, R56 ;  /* 0x00000038ff42723e */ /* 0x000fe200020006ff */
[----:B------:R-:W-:Y:S01]  /*8e00*/  HADD2.F32 R64, -RZ, R65.H0_H0 ;  /* 0x20000041ff407230 */ /* 0x000fe20000004100 */
[----:B------:R-:W-:Y:S01]  /*8e10*/  F2FP.SATFINITE.E4M3.F32.PACK_AB_MERGE_C R62, R88, R67, R62 ;  /* 0x00000043583e723e */ /* 0x000fe2000480703e */
[----:B------:R-:W-:Y:S01]  /*8e20*/  HADD2.F32 R67, -RZ, R136.H0_H0 ;  /* 0x20000088ff437230 */ /* 0x000fe20000004100 */
[----:B------:R-:W-:Y:S01]  /*8e30*/  F2FP.F16.E4M3.UNPACK_B R88, R54 ;  /* 0x00000036ff58723e */ /* 0x000fe200020006ff */
[----:B------:R-:W-:-:S02]  /*8e40*/  HADD2.F32 R137, -RZ, R66.H0_H0 ;  /* 0x20000042ff897230 */ /* 0x000fc40000004100 */
[----:B------:R-:W-:Y:S01]  /*8e50*/  FFMA.FTZ R158, R61, R152, -R158 ;  /* 0x000000983d9e7223 */ /* 0x000fe2000001089e */
[----:B------:R-:W-:Y:S01]  /*8e60*/  HADD2.F32 R136, -RZ, R136.H1_H1 ;  /* 0x30000088ff887230 */ /* 0x000fe20000004100 */
[----:B------:R-:W-:Y:S01]  /*8e70*/  F2FP.F16.E4M3.UNPACK_B R54, R54.H1 ;  /* 0x00000036ff36723e */ /* 0x000fe200030006ff */
[----:B------:R-:W-:Y:S02]  /*8e80*/  HADD2.F32 R91, -RZ, R88.H0_H0 ;  /* 0x20000058ff5b7230 */ /* 0x000fe40000004100 */
[-C--:B------:R-:W-:Y:S01]  /*8e90*/  FMUL.FTZ R151, R67, R137.reuse ;  /* 0x0000008943977220 */ /* 0x080fe20000410000 */
[C---:B------:R-:W-:Y:S01]  /*8ea0*/  FMUL.FTZ R152, R64.reuse, R137 ;  /* 0x0000008940987220 */ /* 0x040fe20000410000 */
[----:B------:R-:W-:Y:S01]  /*8eb0*/  HADD2.F32 R137, -RZ, R66.H1_H1 ;  /* 0x30000042ff897230 */ /* 0x000fe20000004100 */
[----:B------:R-:W-:Y:S01]  /*8ec0*/  F2FP.SATFINITE.E4M3.F32.PACK_AB_MERGE_C R159, R159, R160, RZ ;  /* 0x000000a09f9f723e */ /* 0x000fe200048070ff */
[----:B------:R-:W-:Y:S02]  /*8ed0*/  HADD2.F32 R66, -RZ, R65.H1_H1 ;  /* 0x30000041ff427230 */ /* 0x000fe40000004100 */
[-C--:B------:R-:W-:Y:S01]  /*8ee0*/  FFMA.FTZ R64, R64, R91.reuse, -R151 ;  /* 0x0000005b40407223 */ /* 0x080fe20000010897 */
[----:B------:R-:W-:Y:S01]  /*8ef0*/  FFMA.FTZ R65, R67, R91, R152 ;  /* 0x0000005b43417223 */ /* 0x000fe20000010098 */
[----:B------:R-:W-:-:S02]  /*8f00*/  HADD2.F32 R67, -RZ, R88.H1_H1 ;  /* 0x30000058ff437230 */ /* 0x000fc40000004100 */
[-C--:B------:R-:W-:Y:S01]  /*8f10*/  FMUL.FTZ R91, R136, R137.reuse ;  /* 0x00000089885b7220 */ /* 0x080fe20000410000 */
[C---:B------:R-:W-:Y:S01]  /*8f20*/  FMUL.FTZ R151, R66.reuse, R137 ;  /* 0x0000008942977220 */ /* 0x040fe20000410000 */
[----:B------:R-:W-:Y:S02]  /*8f30*/  F2FP.F16.E4M3.UNPACK_B R88, R57.H1 ;  /* 0x00000039ff58723e */ /* 0x000fe400030006ff */
[----:B------:R-:W-:Y:S01]  /*8f40*/  F2FP.F16.E4M3.UNPACK_B R137, R56.H1 ;  /* 0x00000038ff89723e */ /* 0x000fe200030006ff */
[-C--:B------:R-:W-:Y:S01]  /*8f50*/  FFMA.FTZ R57, R66, R67.reuse, -R91 ;  /* 0x0000004342397223 */ /* 0x080fe2000001085b */
[----:B------:R-:W-:Y:S01]  /*8f60*/  FFMA.FTZ R56, R136, R67, R151 ;  /* 0x0000004388387223 */ /* 0x000fe20000010097 */
[----:B------:R-:W-:Y:S01]  /*8f70*/  HADD2.F32 R66, -RZ, R60.H0_H0 ;  /* 0x2000003cff427230 */ /* 0x000fe20000004100 */
[----:B------:R-:W-:Y:S01]  /*8f80*/  F2FP.SATFINITE.E4M3.F32.PACK_AB_MERGE_C R61, R157, R162, RZ ;  /* 0x000000a29d3d723e */ /* 0x000fe200048070ff */
[--C-:B------:R-:W-:Y:S01]  /*8f90*/  HADD2.F32 R91, -RZ, R88.reuse.H0_H0 ;  /* 0x20000058ff5b7230 */ /* 0x100fe20000004100 */
[----:B------:R-:W-:Y:S01]  /*8fa0*/  F2FP.SATFINITE.E4M3.F32.PACK_AB_MERGE_C R58, R153, R156, R159 ;  /* 0x0000009c993a723e */ /* 0x000fe2000480709f */
[--C-:B------:R-:W-:Y:S01]  /*8fb0*/  HADD2.F32 R136, -RZ, R137.reuse.H0_H0 ;  /* 0x20000089ff887230 */ /* 0x100fe20000004100 */
[----:B------:R-:W-:Y:S01]  /*8fc0*/  F2FP.SATFINITE.E4M3.F32.PACK_AB_MERGE_C R61, R158, R155, R61 ;  /* 0x0000009b9e3d723e */ /* 0x000fe2000480703d */
[----:B------:R-:W-:Y:S01]  /*8fd0*/  HADD2.F32 R88, -RZ, R88.H1_H1 ;  /* 0x30000058ff587230 */ /* 0x000fe20000004100 */
[----:B------:R-:W-:Y:S01]  /*8fe0*/  F2FP.F16.E4M3.UNPACK_B R155, R52.H1 ;  /* 0x00000034ff9b723e */ /* 0x000fe200030006ff */
[----:B------:R-:W-:-:S02]  /*8ff0*/  HADD2.F32 R137, -RZ, R137.H1_H1 ;  /* 0x30000089ff897230 */ /* 0x000fc40000004100 */
[-C--:B------:R-:W-:Y:S01]  /*9000*/  FMUL.FTZ R151, R91, R136.reuse ;  /* 0x000000885b977220 */ /* 0x080fe20000410000 */
[----:B------:R-:W-:Y:S02]  /*9010*/  HADD2.F32 R67, -RZ, R60.H1_H1 ;  /* 0x3000003cff437230 */ /* 0x000fe40000004100 */
[----:B------:R-:W-:Y:S01]  /*9020*/  FMUL.FTZ R152, R66, R136 ;  /* 0x0000008842987220 */ /* 0x000fe20000410000 */
[--C-:B------:R-:W-:Y:S02]  /*9030*/  HADD2.F32 R60, -RZ, R54.reuse.H0_H0 ;  /* 0x20000036ff3c7230 */ /* 0x100fe40000004100 */
[-C--:B------:R-:W-:Y:S01]  /*9040*/  FMUL.FTZ R154, R88, R137.reuse ;  /* 0x00000089589a7220 */ /* 0x080fe20000410000 */
[----:B------:R-:W-:Y:S02]  /*9050*/  HADD2.F32 R136, -RZ, R54.H1_H1 ;  /* 0x30000036ff887230 */ /* 0x000fe40000004100 */
[----:B------:R-:W-:Y:S01]  /*9060*/  FMUL.FTZ R137, R67, R137 ;  /* 0x0000008943897220 */ /* 0x000fe20000410000 */
[----:B------:R-:W-:-:S02]  /*9070*/  HADD2.F32 R157, -RZ, R155.H0_H0 ;  /* 0x2000009bff9d7230 */ /* 0x000fc40000004100 */
[----:B------:R-:W-:Y:S01]  /*9080*/  FFMA.FTZ R54, R66, R60, -R151 ;  /* 0x0000003c42367223 */ /* 0x000fe20000010897 */
[----:B------:R-:W-:Y:S01]  /*9090*/  F2FP.F16.E4M3.UNPACK_B R66, R55 ;  /* 0x00000037ff42723e */ /* 0x000fe200020006ff */
[-C--:B------:R-:W-:Y:S01]  /*90a0*/  FFMA.FTZ R67, R67, R136.reuse, -R154 ;  /* 0x0000008843437223 */ /* 0x080fe2000001089a */
[----:B------:R-:W-:Y:S01]  /*90b0*/  FFMA.FTZ R159, R88, R136, R137 ;  /* 0x00000088589f7223 */ /* 0x000fe20000010089 */
[----:B------:R-:W-:Y:S01]  /*90c0*/  F2FP.F16.E4M3.UNPACK_B R136, R59.H1 ;  /* 0x0000003bff88723e */ /* 0x000fe200030006ff */
[----:B------:R-:W-:Y:S01]  /*90d0*/  FFMA.FTZ R60, R91, R60, R152 ;  /* 0x0000003c5b3c7223 */ /* 0x000fe20000010098 */
[----:B------:R-:W-:Y:S01]  /*90e0*/  F2FP.F16.E4M3.UNPACK_B R55, R55.H1 ;  /* 0x00000037ff37723e */ /* 0x000fe200030006ff */
[----:B------:R-:W-:Y:S01]  /*90f0*/  HADD2.F32 R155, -RZ, R155.H1_H1 ;  /* 0x3000009bff9b7230 */ /* 0x000fe20000004100 */
[----:B------:R-:W-:Y:S01]  /*9100*/  F2FP.F16.E4M3.UNPACK_B R154, R52 ;  /* 0x00000034ff9a723e */ /* 0x000fe200020006ff */
[----:B------:R-:W-:Y:S01]  /*9110*/  HADD2.F32 R52, -RZ, R136.H0_H0 ;  /* 0x20000088ff347230 */ /* 0x000fe20000004100 */
[----:B------:R-:W-:Y:S01]  /*9120*/  F2FP.F16.E4M3.UNPACK_B R151, R53 ;  /* 0x00000035ff97723e */ /* 0x000fe200020006ff */
[----:B------:R-:W-:Y:S01]  /*9130*/  HADD2.F32 R88, -RZ, R55.H0_H0 ;  /* 0x20000037ff587230 */ /* 0x000fe20000004100 */
[----:B------:R-:W-:Y:S01]  /*9140*/  F2FP.F16.E4M3.UNPACK_B R91, R59 ;  /* 0x0000003bff5b723e */ /* 0x000fe200020006ff */
[----:B------:R-:W-:Y:S01]  /*9150*/  HADD2.F32 R156, -RZ, R154.H0_H0 ;  /* 0x2000009aff9c7230 */ /* 0x000fe20000004100 */
[----:B------:R-:W-:Y:S01]  /*9160*/  F2FP.F16.E4M3.UNPACK_B R53, R53.H1 ;  /* 0x00000035ff35723e */ /* 0x000fe200030006ff */
[-C--:B------:R-:W-:Y:S01]  /*9170*/  FMUL.FTZ R161, R52, R157.reuse ;  /* 0x0000009d34a17220 */ /* 0x080fe20000410000 */
[----:B------:R-:W-:Y:S01]  /*9180*/  FMUL.FTZ R157, R88, R157 ;  /* 0x0000009d589d7220 */ /* 0x000fe20000410000 */
[----:B------:R-:W-:Y:S01]  /*9190*/  HADD2.F32 R137, -RZ, R91.H0_H0 ;  /* 0x2000005bff897230 */ /* 0x000fe20000004100 */
[----:B------:R-:W-:Y:S01]  /*91a0*/  F2FP.SATFINITE.E4M3.F32.PACK_AB_MERGE_C R54, R67, R54, RZ ;  /* 0x000000364336723e */ /* 0x000fe200048070ff */
[----:B------:R-:W-:Y:S01]  /*91b0*/  HADD2.F32 R153, -RZ, R53.H0_H0 ;  /* 0x20000035ff997230 */ /* 0x000fe20000004100 */
[----:B------:R-:W-:Y:S01]  /*91c0*/  F2FP.SATFINITE.E4M3.F32.PACK_AB_MERGE_C R60, R159, R60, RZ ;  /* 0x0000003c9f3c723e */ /* 0x000fe200048070ff */
[----:B------:R-:W-:-:S02]  /*91d0*/  HADD2.F32 R136, -RZ, R136.H1_H1 ;  /* 0x30000088ff887230 */ /* 0x000fc40000004100 */
[----:B------:R-:W-:Y:S01]  /*91e0*/  FMUL.FTZ R158, R137, R156 ;  /* 0x0000009c899e7220 */ /* 0x000fe20000410000 */
[----:B------:R-:W-:Y:S02]  /*91f0*/  HADD2.F32 R55, -RZ, R55.H1_H1 ;  /* 0x30000037ff377230 */ /* 0x000fe40000004100 */
[----:B------:R-:W-:Y:S01]  /*9200*/  FFMA.FTZ R157, R52, R153, R157 ;  /* 0x00000099349d7223 */ /* 0x000fe2000001009d */
[----:B------:R-:W-:Y:S02]  /*9210*/  HADD2.F32 R59, -RZ, R66.H0_H0 ;  /* 0x20000042ff3b7230 */ /* 0x000fe40000004100 */
[-C--:B------:R-:W-:Y:S01]  /*9220*/  FMUL.FTZ R52, R136, R155.reuse ;  /* 0x0000009b88347220 */ /* 0x080fe20000410000 */
[----:B------:R-:W-:Y:S02]  /*9230*/  HADD2.F32 R152, -RZ, R151.H0_H0 ;  /* 0x20000097ff987230 */ /* 0x000fe40000004100 */
[----:B------:R-:W-:Y:S01]  /*9240*/  FMUL.FTZ R155, R55, R155 ;  /* 0x0000009b379b7220 */ /* 0x000fe20000410000 */
[----:B------:R-:W-:-:S02]  /*9250*/  HADD2.F32 R91, -RZ, R91.H1_H1 ;  /* 0x3000005bff5b7230 */ /* 0x000fc40000004100 */
[C---:B------:R-:W-:Y:S01]  /*9260*/  FMUL.FTZ R156, R59.reuse, R156 ;  /* 0x0000009c3b9c7220 */ /* 0x040fe20000410000 */
[----:B------:R-:W-:Y:S02]  /*9270*/  HADD2.F32 R154, -RZ, R154.H1_H1 ;  /* 0x3000009aff9a7230 */ /* 0x000fe40000004100 */
[----:B------:R-:W-:Y:S01]  /*9280*/  FFMA.FTZ R158, R59, R152, -R158 ;  /* 0x000000983b9e7223 */ /* 0x000fe2000001089e */
[----:B------:R-:W-:Y:S02]  /*9290*/  HADD2.F32 R53, -RZ, R53.H1_H1 ;  /* 0x30000035ff357230 */ /* 0x000fe40000004100 */
[----:B------:R-:W-:Y:S01]  /*92a0*/  FFMA.FTZ R161, R88, R153, -R161 ;  /* 0x0000009958a17223 */ /* 0x000fe200000108a1 */
[----:B------:R-:W-:Y:S02]  /*92b0*/  HADD2.F32 R66, -RZ, R66.H1_H1 ;  /* 0x30000042ff427230 */ /* 0x000fe40000004100 */
[----:B------:R-:W-:Y:S01]  /*92c0*/  FMUL.FTZ R59, R91, R154 ;  /* 0x0000009a5b3b7220 */ /* 0x000fe20000410000 */
[----:B------:R-:W-:-:S02]  /*92d0*/  HADD2.F32 R151, -RZ, R151.H1_H1 ;  /* 0x30000097ff977230 */ /* 0x000fc40000004100 */
[-C--:B------:R-:W-:Y:S01]  /*92e0*/  FFMA.FTZ R52, R55, R53.reuse, -R52 ;  /* 0x0000003537347223 */ /* 0x080fe20000010834 */
[----:B------:R-:W-:Y:S01]  /*92f0*/  FFMA.FTZ R136, R136, R53, R155 ;  /* 0x0000003588887223 */ /* 0x000fe2000001009b */
[C---:B------:R-:W-:Y:S01]  /*9300*/  FMUL.FTZ R154, R66.reuse, R154 ;  /* 0x0000009a429a7220 */ /* 0x040fe20000410000 */
[----:B------:R-:W-:Y:S01]  /*9310*/  FFMA.FTZ R156, R137, R152, R156 ;  /* 0x00000098899c7223 */ /* 0x000fe2000001009c */
[----:B------:R-:W-:Y:S01]  /*9320*/  FFMA.FTZ R59, R66, R151, -R59 ;  /* 0x00000097423b7223 */ /* 0x000fe2000001083b */
[----:B------:R-:W-:Y:S01]  /*9330*/  F2FP.SATFINITE.E4M3.F32.PACK_AB_MERGE_C R52, R52, R161, RZ ;  /* 0x000000a13434723e */ /* 0x000fe200048070ff */
[----:B------:R-:W-:Y:S01]  /*9340*/  FFMA.FTZ R91, R91, R151, R154 ;  /* 0x000000975b5b7223 */ /* 0x000fe2000001009a */
[----:B------:R-:W-:Y:S02]  /*9350*/  F2FP.SATFINITE.E4M3.F32.PACK_AB_MERGE_C R136, R136, R157, RZ ;  /* 0x0000009d8888723e */ /* 0x000fe400048070ff */
[----:B------:R-:W-:Y:S01]  /*9360*/  F2FP.SATFINITE.E4M3.F32.PACK_AB_MERGE_C R53, R57, R64, R54 ;  /* 0x000000403935723e */ /* 0x000fe20004807036 */
[----:B------:R-:W-:Y:S01]  /*9370*/  IMAD.MOV.U32 R54, RZ, RZ, R61 ;  /* 0x000000ffff367224 */ /* 0x000fe200078e003d */
[----:B------:R-:W-:Y:S01]  /*9380*/  F2FP.SATFINITE.E4M3.F32.PACK_AB_MERGE_C R55, R59, R158, R52 ;  /* 0x0000009e3b37723e */ /* 0x000fe20004807034 */
[----:B------:R-:W-:Y:S01]  /*9390*/  IMAD.MOV.U32 R52, RZ, RZ, R63 ;  /* 0x000000ffff347224 */ /* 0x000fe200078e003f */
[----:B------:R-:W-:Y:S01]  /*93a0*/  F2FP.SATFINITE.E4M3.F32.PACK_AB_MERGE_C R57, R56, R65, R60 ;  /* 0x000000413839723e */ /* 0x000fe2000480703c */
[----:B------:R-:W-:Y:S01]  /*93b0*/  IMAD.MOV.U32 R56, RZ, RZ, R62 ;  /* 0x000000ffff387224 */ /* 0x000fe200078e003e */
[----:B------:R-:W-:-:S07]  /*93c0*/  F2FP.SATFINITE.E4M3.F32.PACK_AB_MERGE_C R59, R91, R156, R136 ;  /* 0x0000009c5b3b723e */ /* 0x000fce0004807088 */
.L_x_399:
[----:B------:R-:W-:Y:S05]  /*93d0*/  BSYNC B2 ;  /* 0x0000000000027941 */ /* 0x000fea0003800000 */
.L_x_398:
        /* <DEDUP_REMOVED lines=11> */
.L_x_397:
[----:B------:R-:W-:Y:S05]  /*9490*/  BSYNC B1 ;  /* 0x0000000000017941 */ /* 0x000fea0003800000 */
.L_x_396:
        /* <DEDUP_REMOVED lines=12> */
[----:B------:R-:W-:Y:S01]  /*9560*/  IMAD.SHL.U32 R55, R55, 0x80, RZ ;  /* 0x0000008037377824 */ /* 0x000fe200078e00ff */
[----:B------:R-:W-:Y:S01]  /*9570*/  IADD3 R62, P3, P4, R46, R60, R27 ;  /* 0x0000003c2e3e7210 */ /* 0x000fe20007c7e01b */
[----:B------:R-:W-:Y:S01]  /*9580*/  IMAD.IADD R63, R61, 0x1, R63 ;  /* 0x000000013d3f7824 */ /* 0x000fe200078e023f */
[----:B------:R-:W-:-:S02]  /*9590*/  SHF.R.S32.HI R53, RZ, 0x1f, R52 ;  /* 0x0000001fff357819 */ /* 0x000fc40000011434 */
[----:B------:R-:W-:Y:S02]  /*95a0*/  LOP3.LUT R55, R55, 0x380, RZ, 0xc0, !PT ;  /* 0x0000038037377812 */ /* 0x000fe400078ec0ff */
[----:B------:R-:W-:Y:S02]  /*95b0*/  LEA.HI R53, R53, R52, RZ, 0x5 ;  /* 0x0000003435357211 */ /* 0x000fe400078f28ff */
[----:B------:R-:W-:Y:S02]  /*95c0*/  IADD3.X R84, R20, R63, R26, P3, P4 ;  /* 0x0000003f14547210 */ /* 0x000fe40001fe841a */
[----:B------:R-:W-:-:S05]  /*95d0*/  LEA.HI.SX32 R53, R53, R28, 0x1b ;  /* 0x0000001c35357211 */ /* 0x000fca00078fdaff */
[----:B------:R-:W-:-:S05]  /*95e0*/  IMAD.SHL.U32 R65, R53, 0x10, RZ ;  /* 0x0000001035417824 */ /* 0x000fca00078e00ff */
[----:B------:R-:W-:-:S04]  /*95f0*/  LOP3.LUT R53, R55, 0x70, R65, 0xf8, !PT ;  /* 0x0000007037357812 */ /* 0x000fc800078ef841 */
[----:B------:R-:W-:-:S05]  /*9600*/  LOP3.LUT R53, R53, R140, RZ, 0x3c, !PT ;  /* 0x0000008c35357212 */ /* 0x000fca00078e3cff */
[----:B---3--:R-:W-:Y:S02]  /*9610*/  IMAD.IADD R52, R54, 0x1, R53 ;  /* 0x0000000136347824 */ /* 0x008fe400078e0235 */
[C---:B------:R-:W-:Y:S02]  /*9620*/  IMAD R53, R17.reuse, 0x7000, R114 ;  /* 0x0000700011357824 */ /* 0x040fe400078e0272 */
[----:B------:R-:W-:Y:S02]  /*9630*/  IMAD R55, R17, 0x7000, R52 ;  /* 0x0000700011377824 */ /* 0x000fe400078e0234 */
[C---:B------:R-:W-:Y:S02]  /*9640*/  IMAD.IADD R53, R16.reuse, 0x1, R53 ;  /* 0x0000000110357824 */ /* 0x040fe400078e0235 */
[----:B------:R-:W-:-:S04]  /*9650*/  IMAD.IADD R56, R16, 0x1, R55 ;  /* 0x0000000110387824 */ /* 0x000fc800078e0237 */
[----:B------:R-:W1:Y:S04]  /*9660*/  LDS.128 R52, [R53+0x20400] ;  /* 0x0204000035347984 */ /* 0x000e680000000c00 */
[----:B------:R-:W2:Y:S01]  /*9670*/  LDS.128 R56, [R56+0x20400] ;  /* 0x0204000038387984 */ /* 0x000ea20000000c00 */
[----:B------:R-:W-:Y:S05]  /*9680*/  @P2 BRA `(.L_x_403) ;  /* 0x0000000c00502947 */ /* 0x000fea0003800000 */
[--C-:B------:R-:W-:Y:S02]  /*9690*/  SHF.R.U32.HI R66, RZ, 0x8, R69.reuse ;  /* 0x00000008ff427819 */ /* 0x100fe40000011645 */
[----:B------:R-:W-:Y:S02]  /*96a0*/  LOP3.LUT R67, R69, 0xff0000ff, RZ, 0xc0, !PT ;  /* 0xff0000ff45437812 */ /* 0x000fe400078ec0ff */
[----:B------:R-:W-:Y:S01]  /*96b0*/  SHF.R.U32.HI R90, RZ, 0x10, R69 ;  /* 0x00000010ff5a7819 */ /* 0x000fe20000011645 */
[----:B-1----:R-:W-:Y:S01]  /*96c0*/  IMAD.MOV.U32 R69, RZ, RZ, R52 ;  /* 0x000000ffff457224 */ /* 0x002fe200078e0034 */
[----:B------:R-:W-:Y:S01]  /*96d0*/  SHF.R.U32.HI R74, RZ, 0x8, R75 ;  /* 0x00000008ff4a7819 */ /* 0x000fe2000001164b */
[----:B------:R-:W-:Y:S01]  /*96e0*/  IMAD.SHL.U32 R52, R66, 0x100, RZ ;  /* 0x0000010042347824 */ /* 0x000fe200078e00ff */
[----:B------:R-:W-:Y:S01]  /*96f0*/  SHF.R.U32.HI R89, RZ, 0x8, R71 ;  /* 0x00000008ff597819 */ /* 0x000fe20000011647 */
[----:B------:R-:W-:Y:S01]  /*9700*/  IMAD.MOV.U32 R66, RZ, RZ, R54 ;  /* 0x000000ffff427224 */ /* 0x000fe200078e0036 */
[----:B------:R-:W-:-:S02]  /*9710*/  SHF.R.U32.HI R86, RZ, 0x8, R73 ;  /* 0x00000008ff567819 */ /* 0x000fc40000011649 */
[----:B------:R-:W-:Y:S01]  /*9720*/  MOV R64, R53 ;  /* 0x0000003500407202 */ /* 0x000fe20000000f00 */
[----:B------:R-:W-:Y:S01]  /*9730*/  IMAD.U32 R53, R90, 0x10000, RZ ;  /* 0x000100005a357824 */ /* 0x000fe200078e00ff */
[----:B------:R-:W-:Y:S02]  /*9740*/  LOP3.LUT R72, R75, 0xff0000ff, RZ, 0xc0, !PT ;  /* 0xff0000ff4b487812 */ /* 0x000fe400078ec0ff */
[----:B------:R-:W-:Y:S01]  /*9750*/  SHF.R.U32.HI R87, RZ, 0x10, R75 ;  /* 0x00000010ff577819 */ /* 0x000fe2000001164b */
[----:B------:R-:W-:Y:S01]  /*9760*/  IMAD.SHL.U32 R75, R74, 0x100, RZ ;  /* 0x000001004a4b7824 */ /* 0x000fe200078e00ff */
[----:B------:R-:W-:Y:S02]  /*9770*/  LOP3.LUT R68, R71, 0xff0000ff, RZ, 0xc0, !PT ;  /* 0xff0000ff47447812 */ /* 0x000fe400078ec0ff */
[----:B------:R-:W-:Y:S01]  /*9780*/  SHF.R.U32.HI R88, RZ, 0x10, R71 ;  /* 0x00000010ff587819 */ /* 0x000fe20000011647 */
[----:B--2---:R-:W-:Y:S01]  /*9790*/  IMAD.MOV.U32 R71, RZ, RZ, R56 ;  /* 0x000000ffff477224 */ /* 0x004fe200078e0038 */
[----:B------:R-:W-:Y:S01]  /*97a0*/  LOP3.LUT R70, R73, 0xff0000ff, RZ, 0xc0, !PT ;  /* 0xff0000ff49467812 */ /* 0x000fe200078ec0ff */
[----:B------:R-:W-:Y:S01]  /*97b0*/  IMAD.U32 R87, R87, 0x10000, RZ ;  /* 0x0001000057577824 */ /* 0x000fe200078e00ff */
[----:B------:R-:W-:-:S02]  /*97c0*/  SHF.R.U32.HI R85, RZ, 0x10, R73 ;  /* 0x00000010ff557819 */ /* 0x000fc40000011649 */
[----:B------:R-:W-:Y:S01]  /*97d0*/  LOP3.LUT R52, R67, 0xff00, R52, 0xf8, !PT ;  /* 0x0000ff0043347812 */ /* 0x000fe200078ef834 */
[----:B------:R-:W-:Y:S01]  /*97e0*/  IMAD.SHL.U32 R67, R89, 0x100, RZ ;  /* 0x0000010059437824 */ /* 0x000fe200078e00ff */
[----:B------:R-:W-:Y:S01]  /*97f0*/  SHF.L.U32 R73, R86, 0x8, RZ ;  /* 0x0000000856497819 */ /* 0x000fe200000006ff */
[----:B------:R-:W-:Y:S01]  /*9800*/  IMAD.U32 R85, R85, 0x10000, RZ ;  /* 0x0001000055557824 */ /* 0x000fe200078e00ff */
[----:B------:R-:W-:Y:S01]  /*9810*/  LOP3.LUT R54, R52, 0xff0000, R53, 0xf8, !PT ;  /* 0x00ff000034367812 */ /* 0x000fe200078ef835 */
[----:B------:R-:W-:Y:S01]  /*9820*/  IMAD.U32 R52, R88, 0x10000, RZ ;  /* 0x0001000058347824 */ /* 0x000fe200078e00ff */
[----:B------:R-:W-:Y:S02]  /*9830*/  LOP3.LUT R56, R70, 0xff00, R73, 0xf8, !PT ;  /* 0x0000ff0046387812 */ /* 0x000fe400078ef849 */
[----:B------:R-:W-:Y:S02]  /*9840*/  LOP3.LUT R86, R72, 0xff00, R75, 0xf8, !PT ;  /* 0x0000ff0048567812 */ /* 0x000fe400078ef84b */
[----:B------:R-:W-:-:S02]  /*9850*/  LOP3.LUT R67, R68, 0xff00, R67, 0xf8, !PT ;  /* 0x0000ff0044437812 */ /* 0x000fc400078ef843 */
[----:B------:R-:W-:Y:S02]  /*9860*/  F2FP.F16.E4M3.UNPACK_B R75, R149.H1 ;  /* 0x00000095ff4b723e */ /* 0x000fe400030006ff */
[----:B------:R-:W-:Y:S02]  /*9870*/  F2FP.F16.E4M3.UNPACK_B R72, R71.H1 ;  /* 0x00000047ff48723e */ /* 0x000fe400030006ff */
[----:B------:R-:W-:Y:S01]  /*9880*/  F2FP.F16.E4M3.UNPACK_B R70, R69.H1 ;  /* 0x00000045ff46723e */ /* 0x000fe200030006ff */
[----:B------:R-:W-:Y:S01]  /*9890*/  HADD2.F32 R53, -RZ, R75.H0_H0 ;  /* 0x2000004bff357230 */ /* 0x000fe20000004100 */
[----:B------:R-:W-:Y:S01]  /*98a0*/  LOP3.LUT R52, R67, 0xff0000, R52, 0xf8, !PT ;  /* 0x00ff000043347812 */ /* 0x000fe200078ef834 */
[----:B------:R-:W-:Y:S01]  /*98b0*/  HADD2.F32 R68, -RZ, R72.H0_H0 ;  /* 0x20000048ff447230 */ /* 0x000fe20000004100 */
[----:B------:R-:W-:Y:S01]  /*98c0*/  F2FP.F16.E4M3.UNPACK_B R73, R146.H1 ;  /* 0x00000092ff49723e */ /* 0x000fe200030006ff */
[--C-:B------:R-:W-:Y:S01]  /*98d0*/  HADD2.F32 R67, -RZ, R70.reuse.H0_H0 ;  /* 0x20000046ff437230 */ /* 0x100fe20000004100 */
[----:B------:R-:W-:Y:S01]  /*98e0*/  LOP3.LUT R56, R56, 0xff0000, R85, 0xf8, !PT ;  /* 0x00ff000038387812 */ /* 0x000fe200078ef855 */
[----:B------:R-:W-:-:S02]  /*98f0*/  HADD2.F32 R70, -RZ, R70.H1_H1 ;  /* 0x30000046ff467230 */ /* 0x000fc40000004100 */
[CC--:B------:R-:W-:Y:S01]  /*9900*/  FMUL.FTZ R88, R68.reuse, R53.reuse ;  /* 0x0000003544587220 */ /* 0x0c0fe20000410000 */
[--C-:B------:R-:W-:Y:S02]  /*9910*/  HADD2.F32 R74, -RZ, R73.reuse.H0_H0 ;  /* 0x20000049ff4a7230 */ /* 0x100fe40000004100 */
[C---:B------:R-:W-:Y:S01]  /*9920*/  FMUL.FTZ R89, R67.reuse, R53 ;  /* 0x0000003543597220 */ /* 0x040fe20000410000 */
        /* <DEDUP_REMOVED lines=8> */
[----:B------:R-:W-:Y:S01]  /*99b0*/  LOP3.LUT R53, R86, 0xff0000, R87, 0xf8, !PT ;  /* 0x00ff000056357812 */ /* 0x000fe200078ef857 */
[CC--:B------:R-:W-:Y:S01]  /*99c0*/  FMUL.FTZ R88, R70.reuse, R74.reuse ;  /* 0x0000004a46587220 */ /* 0x0c0fe20000410000 */
[C---:B------:R-:W-:Y:S01]  /*99d0*/  FMUL.FTZ R69, R75.reuse, R74 ;  /* 0x0000004a4b457220 */ /* 0x040fe20000410000 */
[----:B------:R-:W-:Y:S01]  /*99e0*/  F2FP.F16.E4M3.UNPACK_B R146, R146 ;  /* 0x00000092ff92723e */ /* 0x000fe200020006ff */
[----:B------:R-:W-:Y:S02]  /*99f0*/  HADD2.F32 R86, -RZ, R149.H0_H0 ;  /* 0x20000095ff567230 */ /* 0x000fe40000004100 */
[----:B------:R-:W-:Y:S02]  /*9a00*/  HADD2.F32 R74, -RZ, R72.H0_H0 ;  /* 0x20000048ff4a7230 */ /* 0x000fe40000004100 */
[-C--:B------:R-:W-:Y:S01]  /*9a10*/  FFMA.FTZ R70, R70, R85.reuse, -R69 ;  /* 0x0000005546467223 */ /* 0x080fe20000010845 */
[----:B------:R-:W-:Y:S02]  /*9a20*/  HADD2.F32 R71, -RZ, R73.H0_H0 ;  /* 0x20000049ff477230 */ /* 0x000fe40000004100 */
[----:B------:R-:W-:Y:S01]  /*9a30*/  FFMA.FTZ R69, R75, R85, R88 ;  /* 0x000000554b457223 */ /* 0x000fe20000010058 */
[----:B------:R-:W-:-:S02]  /*9a40*/  HADD2.F32 R85, -RZ, R146.H0_H0 ;  /* 0x20000092ff557230 */ /* 0x000fc40000004100 */
[CC--:B------:R-:W-:Y:S01]  /*9a50*/  FMUL.FTZ R88, R74.reuse, R86.reuse ;  /* 0x000000564a587220 */ /* 0x0c0fe20000410000 */
[----:B------:R-:W-:Y:S02]  /*9a60*/  HADD2.F32 R75, -RZ, R72.H1_H1 ;  /* 0x30000048ff4b7230 */ /* 0x000fe40000004100 */
[C---:B------:R-:W-:Y:S01]  /*9a70*/  FMUL.FTZ R87, R71.reuse, R86 ;  /* 0x0000005647577220 */ /* 0x040fe20000410000 */
[----:B------:R-:W-:Y:S02]  /*9a80*/  HADD2.F32 R86, -RZ, R149.H1_H1 ;  /* 0x30000095ff567230 */ /* 0x000fe40000004100 */
[-C--:B------:R-:W-:Y:S01]  /*9a90*/  FFMA.FTZ R71, R71, R85.reuse, -R88 ;  /* 0x0000005547477223 */ /* 0x080fe20000010858 */
[----:B------:R-:W-:Y:S02]  /*9aa0*/  HADD2.F32 R73, -RZ, R73.H1_H1 ;  /* 0x30000049ff497230 */ /* 0x000fe40000004100 */
[----:B------:R-:W-:Y:S01]  /*9ab0*/  FFMA.FTZ R72, R74, R85, R87 ;  /* 0x000000554a487223 */ /* 0x000fe20000010057 */
[----:B------:R-:W-:-:S02]  /*9ac0*/  HADD2.F32 R146, -RZ, R146.H1_H1 ;  /* 0x30000092ff927230 */ /* 0x000fc40000004100 */
[----:B------:R-:W-:Y:S01]  /*9ad0*/  FMUL.FTZ R88, R75, R86 ;  /* 0x000000564b587220 */ /* 0x000fe20000410000 */
[----:B------:R-:W-:Y:S01]  /*9ae0*/  F2FP.F16.E4M3.UNPACK_B R74, R150.H1 ;  /* 0x00000096ff4a723e */ /* 0x000fe200030006ff */
[C---:B------:R-:W-:Y:S01]  /*9af0*/  FMUL.FTZ R136, R73.reuse, R86 ;  /* 0x0000005649887220 */ /* 0x040fe20000410000 */
[----:B------:R-:W-:Y:S01]  /*9b00*/  F2FP.F16.E4M3.UNPACK_B R85, R58.H1 ;  /* 0x0000003aff55723e */ /* 0x000fe200030006ff */
[----:B------:R-:W-:Y:S01]  /*9b10*/  FFMA.FTZ R90, R73, R146, -R88 ;  /* 0x00000092495a7223 */ /* 0x000fe20000010858 */
[----:B------:R-:W-:Y:S01]  /*9b20*/  F2FP.F16.E4M3.UNPACK_B R87, R148.H1 ;  /* 0x00000094ff57723e */ /* 0x000fe200030006ff */
[--C-:B------:R-:W-:Y:S01]  /*9b30*/  HADD2.F32 R89, -RZ, R74.reuse.H0_H0 ;  /* 0x2000004aff597230 */ /* 0x100fe20000004100 */
[----:B------:R-:W-:Y:S01]  /*9b40*/  F2FP.F16.E4M3.UNPACK_B R73, R66.H1 ;  /* 0x00000042ff49723e */ /* 0x000fe200030006ff */
[----:B------:R-:W-:Y:S02]  /*9b50*/  HADD2.F32 R86, -RZ, R85.H0_H0 ;  /* 0x20000055ff567230 */ /* 0x000fe40000004100 */
[----:B------:R-:W-:Y:S01]  /*9b60*/  FFMA.FTZ R91, R75, R146, R136 ;  /* 0x000000924b5b7223 */ /* 0x000fe20000010088 */
[----:B------:R-:W-:Y:S01]  /*9b70*/  HADD2.F32 R88, -RZ, R74.H1_H1 ;  /* 0x3000004aff587230 */ /* 0x000fe20000004100 */
[----:B------:R-:W-:Y:S01]  /*9b80*/  F2FP.F16.E4M3.UNPACK_B R150, R150 ;  /* 0x00000096ff96723e */ /* 0x000fe200020006ff */
[----:B------:R-:W-:-:S02]  /*9b90*/  HADD2.F32 R74, -RZ, R73.H0_H0 ;  /* 0x20000049ff4a7230 */ /* 0x000fc40000004100 */
[-C--:B------:R-:W-:Y:S01]  /*9ba0*/  FMUL.FTZ R137, R86, R89.reuse ;  /* 0x0000005956897220 */ /* 0x080fe20000410000 */
[----:B------:R-:W-:Y:S01]  /*9bb0*/  HADD2.F32 R75, -RZ, R87.H0_H0 ;  /* 0x20000057ff4b7230 */ /* 0x000fe20000004100 */
[----:B------:R-:W-:Y:S01]  /*9bc0*/  F2FP.F16.E4M3.UNPACK_B R66, R66 ;  /* 0x00000042ff42723e */ /* 0x000fe200020006ff */
[----:B------:R-:W-:Y:S02]  /*9bd0*/  HADD2.F32 R85, -RZ, R85.H1_H1 ;  /* 0x30000055ff557230 */ /* 0x000fe40000004100 */
[C---:B------:R-:W-:Y:S01]  /*9be0*/  FMUL.FTZ R89, R74.reuse, R89 ;  /* 0x000000594a597220 */ /* 0x040fe20000410000 */
[----:B------:R-:W-:Y:S02]  /*9bf0*/  HADD2.F32 R73, -RZ, R73.H1_H1 ;  /* 0x30000049ff497230 */ /* 0x000fe40000004100 */
[-C--:B------:R-:W-:Y:S01]  /*9c00*/  FFMA.FTZ R137, R74, R75.reuse, -R137 ;  /* 0x0000004b4a897223 */ /* 0x080fe20000010889 */
[----:B------:R-:W-:Y:S02]  /*9c10*/  HADD2.F32 R74, -RZ, R87.H1_H1 ;  /* 0x30000057ff4a7230 */ /* 0x000fe40000004100 */
[----:B------:R-:W-:Y:S01]  /*9c20*/  FMUL.FTZ R136, R85, R88 ;  /* 0x0000005855887220 */ /* 0x000fe20000410000 */
[----:B------:R-:W-:Y:S01]  /*9c30*/  F2FP.F16.E4M3.UNPACK_B R148, R148 ;  /* 0x00000094ff94723e */ /* 0x000fe200020006ff */
[C---:B------:R-:W-:Y:S01]  /*9c40*/  FMUL.FTZ R88, R73.reuse, R88 ;  /* 0x0000005849587220 */ /* 0x040fe20000410000 */
[----:B------:R-:W-:Y:S01]  /*9c50*/  FFMA.FTZ R86, R86, R75, R89 ;  /* 0x0000004b56567223 */ /* 0x000fe20000010059 */
[----:B------:R-:W-:Y:S01]  /*9c60*/  FFMA.FTZ R136, R73, R74, -R136 ;  /* 0x0000004a49887223 */ /* 0x000fe20000010888 */
[----:B------:R-:W-:Y:S01]  /*9c70*/  F2FP.F16.E4M3.UNPACK_B R73, R58 ;  /* 0x0000003aff49723e */ /* 0x000fe200020006ff */
[----:B------:R-:W-:Y:S01]  /*9c80*/  FFMA.FTZ R149, R85, R74, R88 ;  /* 0x0000004a55957223 */ /* 0x000fe20000010058 */
[--C-:B------:R-:W-:Y:S01]  /*9c90*/  HADD2.F32 R85, -RZ, R150.reuse.H0_H0 ;  /* 0x20000096ff557230 */ /* 0x100fe20000004100 */
[----:B------:R-:W-:Y:S01]  /*9ca0*/  F2FP.SATFINITE.E4M3.F32.PACK_AB_MERGE_C R67, R70, R67, RZ ;  /* 0x000000434643723e */ /* 0x000fe200048070ff */
[----:B------:R-:W-:Y:S01]  /*9cb0*/  HADD2.F32 R150, -RZ, R150.H1_H1 ;  /* 0x30000096ff967230 */ /* 0x000fe20000004100 */
[----:B------:R-:W-:Y:S01]  /*9cc0*/  F2FP.SATFINITE.E4M3.F32.PACK_AB_MERGE_C R69, R69, R68, RZ ;  /* 0x000000444545723e */ /* 0x000fe200048070ff */
[--C-:B------:R-:W-:Y:S01]  /*9cd0*/  HADD2.F32 R74, -RZ, R73.reuse.H0_H0 ;  /* 0x20000049ff4a7230 */ /* 0x100fe20000004100 */
[----:B------:R-:W-:Y:S01]  /*9ce0*/  F2FP.F16.E4M3.UNPACK_B R70, R64 ;  /* 0x00000040ff46723e */ /* 0x000fe200020006ff */
[----:B------:R-:W-:Y:S01]  /*9cf0*/  HADD2.F32 R58, -RZ, R66.H0_H0 ;  /* 0x20000042ff3a7230 */ /* 0x000fe20000004100 */
[----:B------:R-:W-:Y:S01]  /*9d00*/  F2FP.SATFINITE.E4M3.F32.PACK_AB_MERGE_C R68, R90, R71, R67 ;  /* 0x000000475a44723e */ /* 0x000fe20004807043 */
        /* <DEDUP_REMOVED lines=8> */
[----:B------:R-:W-:Y:S01]  /*9d90*/  F2FP.SATFINITE.E4M3.F32.PACK_AB_MERGE_C R67, R91, R72, R69 ;  /* 0x000000485b43723e */ /* 0x000fe20004807045 */
[-C--:B------:R-:W-:Y:S01]  /*9da0*/  FFMA.FTZ R87, R58, R75.reuse, -R87 ;  /* 0x0000004b3a577223 */ /* 0x080fe20000010857 */
[----:B------:R-:W-:Y:S01]  /*9db0*/  FFMA.FTZ R58, R74, R75, R85 ;  /* 0x0000004b4a3a7223 */ /* 0x000fe20000010055 */
[-C--:B------:R-:W-:Y:S01]  /*9dc0*/  FFMA.FTZ R66, R66, R148.reuse, -R89 ;  /* 0x0000009442427223 */ /* 0x080fe20000010859 */
[----:B------:R-:W-:Y:S01]  /*9dd0*/  FFMA.FTZ R89, R73, R148, R150 ;  /* 0x0000009449597223 */ /* 0x000fe20000010096 */
[----:B------:R-:W-:Y:S01]  /*9de0*/  F2FP.F16.E4M3.UNPACK_B R73, R57 ;  /* 0x00000039ff49723e */ /* 0x000fe200020006ff */
[----:B------:R-:W-:Y:S01]  /*9df0*/  HADD2.F32 R69, -RZ, R70.H0_H0 ;  /* 0x20000046ff457230 */ /* 0x000fe20000004100 */
[----:B------:R-:W-:-:S02]  /*9e00*/  F2FP.F16.E4M3.UNPACK_B R85, R56 ;  /* 0x00000038ff55723e */ /* 0x000fc400020006ff */
[----:B------:R-:W-:Y:S01]  /*9e10*/  F2FP.SATFINITE.E4M3.F32.PACK_AB_MERGE_C R86, R149, R86, RZ ;  /* 0x000000569556723e */ /* 0x000fe200048070ff */
[----:B------:R-:W-:Y:S01]  /*9e20*/  HADD2.F32 R71, -RZ, R73.H0_H0 ;  /* 0x20000049ff477230 */ /* 0x000fe20000004100 */
[----:B------:R-:W-:Y:S01]  /*9e30*/  F2FP.F16.E4M3.UNPACK_B R75, R54 ;  /* 0x00000036ff4b723e */ /* 0x000fe200020006ff */
[----:B------:R-:W-:Y:S01]  /*9e40*/  HADD2.F32 R72, -RZ, R85.H0_H0 ;  /* 0x20000055ff487230 */ /* 0x000fe20000004100 */
[----:B------:R-:W-:Y:S01]  /*9e50*/  F2FP.SATFINITE.E4M3.F32.PACK_AB_MERGE_C R136, R136, R137, RZ ;  /* 0x000000898888723e */ /* 0x000fe200048070ff */
[----:B------:R-:W-:Y:S01]  /*9e60*/  HADD2.F32 R74, -RZ, R73.H1_H1 ;  /* 0x30000049ff4a7230 */ /* 0x000fe20000004100 */
[----:B------:R-:W-:Y:S01]  /*9e70*/  F2FP.SATFINITE.E4M3.F32.PACK_AB_MERGE_C R58, R89, R58, R86 ;  /* 0x0000003a593a723e */ /* 0x000fe20004807056 */
[----:B------:R-:W-:Y:S02]  /*9e80*/  HADD2.F32 R85, -RZ, R85.H1_H1 ;  /* 0x30000055ff557230 */ /* 0x000fe40000004100 */
[-C--:B------:R-:W-:Y:S01]  /*9e90*/  FMUL.FTZ R88, R71, R72.reuse ;  /* 0x0000004847587220 */ /* 0x080fe20000410000 */
[----:B------:R-:W-:Y:S01]  /*9ea0*/  FMUL.FTZ R90, R69, R72 ;  /* 0x00000048455a7220 */ /* 0x000fe20000410000 */
[----:B------:R-:W-:Y:S01]  /*9eb0*/  HADD2.F32 R72, -RZ, R70.H1_H1 ;  /* 0x30000046ff487230 */ /* 0x000fe20000004100 */
[----:B------:R-:W-:Y:S01]  /*9ec0*/  F2FP.SATFINITE.E4M3.F32.PACK_AB_MERGE_C R66, R66, R87, R136 ;  /* 0x000000574242723e */ /* 0x000fe20004807088 */
[----:B------:R-:W-:-:S02]  /*9ed0*/  HADD2.F32 R86, -RZ, R75.H0_H0 ;  /* 0x2000004bff567230 */ /* 0x000fc40000004100 */
[-C--:B------:R-:W-:Y:S01]  /*9ee0*/  FMUL.FTZ R87, R74, R85.reuse ;  /* 0x000000554a577220 */ /* 0x080fe20000410000 */
[----:B------:R-:W-:Y:S02]  /*9ef0*/  HADD2.F32 R75, -RZ, R75.H1_H1 ;  /* 0x3000004bff4b7230 */ /* 0x000fe40000004100 */
[C---:B------:R-:W-:Y:S01]  /*9f00*/  FMUL.FTZ R89, R72.reuse, R85 ;  /* 0x0000005548597220 */ /* 0x040fe20000410000 */
[----:B------:R-:W-:Y:S01]  /*9f10*/  F2FP.F16.E4M3.UNPACK_B R73, R57.H1 ;  /* 0x00000039ff49723e */ /* 0x000fe200030006ff */
[----:B------:R-:W-:Y:S01]  /*9f20*/  FFMA.FTZ R70, R71, R86, R90 ;  /* 0x0000005647467223 */ /* 0x000fe2000001005a */
[----:B------:R-:W-:Y:S01]  /*9f30*/  F2FP.F16.E4M3.UNPACK_B R85, R56.H1 ;  /* 0x00000038ff55723e */ /* 0x000fe200030006ff */
[----:B------:R-:W-:Y:S01]  /*9f40*/  FFMA.FTZ R69, R69, R86, -R88 ;  /* 0x0000005645457223 */ /* 0x000fe20000010858 */
[----:B------:R-:W-:Y:S01]  /*9f50*/  F2FP.F16.E4M3.UNPACK_B R71, R64.H1 ;  /* 0x00000040ff47723e */ /* 0x000fe200030006ff */
[----:B------:R-:W-:Y:S01]  /*9f60*/  FFMA.FTZ R64, R72, R75, -R87 ;  /* 0x0000004b48407223 */ /* 0x000fe20000010857 */
[----:B------:R-:W-:Y:S01]  /*9f70*/  HADD2.F32 R72, -RZ, R73.H0_H0 ;  /* 0x20000049ff487230 */ /* 0x000fe20000004100 */
[----:B------:R-:W-:Y:S01]  /*9f80*/  F2FP.F16.E4M3.UNPACK_B R54, R54.H1 ;  /* 0x00000036ff36723e */ /* 0x000fe200030006ff */
[----:B------:R-:W-:-:S02]  /*9f90*/  HADD2.F32 R87, -RZ, R85.H0_H0 ;  /* 0x20000055ff577230 */ /* 0x000fc40000004100 */
[----:B------:R-:W-:Y:S01]  /*9fa0*/  FFMA.FTZ R57, R74, R75, R89 ;  /* 0x0000004b4a397223 */ /* 0x000fe20000010059 */
[----:B------:R-:W-:Y:S02]  /*9fb0*/  HADD2.F32 R56, -RZ, R71.H0_H0 ;  /* 0x20000047ff387230 */ /* 0x000fe40000004100 */
[----:B------:R-:W-:Y:S02]  /*9fc0*/  HADD2.F32 R73, -RZ, R73.H1_H1 ;  /* 0x30000049ff497230 */ /* 0x000fe40000004100 */
[----:B------:R-:W-:Y:S02]  /*9fd0*/  HADD2.F32 R86, -RZ, R85.H1_H1 ;  /* 0x30000055ff567230 */ /* 0x000fe40000004100 */
[-C--:B------:R-:W-:Y:S01]  /*9fe0*/  FMUL.FTZ R85, R72, R87.reuse ;  /* 0x0000005748557220 */ /* 0x080fe20000410000 */
[----:B------:R-:W-:Y:S02]  /*9ff0*/  HADD2.F32 R71, -RZ, R71.H1_H1 ;  /* 0x30000047ff477230 */ /* 0x000fe40000004100 */
[----:B------:R-:W-:Y:S01]  /*a000*/  FMUL.FTZ R87, R56, R87 ;  /* 0x0000005738577220 */ /* 0x000fe20000410000 */
[----:B------:R-:W-:-:S02]  /*a010*/  HADD2.F32 R75, -RZ, R54.H0_H0 ;  /* 0x20000036ff4b7230 */ /* 0x000fc40000004100 */
[----:B------:R-:W-:Y:S02]  /*a020*/  HADD2.F32 R74, -RZ, R54.H1_H1 ;  /* 0x30000036ff4a7230 */ /* 0x000fe40000004100 */
[-C--:B------:R-:W-:Y:S01]  /*a030*/  FMUL.FTZ R54, R73, R86.reuse ;  /* 0x0000005649367220 */ /* 0x080fe20000410000 */
[C---:B------:R-:W-:Y:S01]  /*a040*/  FMUL.FTZ R86, R71.reuse, R86 ;  /* 0x0000005647567220 */ /* 0x040fe20000410000 */
[----:B------:R-:W-:Y:S01]  /*a050*/  FFMA.FTZ R91, R72, R75, R87 ;  /* 0x0000004b485b7223 */ /* 0x000fe20000010057 */
[----:B------:R-:W-:Y:S01]  /*a060*/  F2FP.F16.E4M3.UNPACK_B R72, R59.H1 ;  /* 0x0000003bff48723e */ /* 0x000fe200030006ff */
[-C--:B------:R-:W-:Y:S01]  /*a070*/  FFMA.FTZ R137, R71, R74.reuse, -R54 ;  /* 0x0000004a47897223 */ /* 0x080fe20000010836 */
[----:B------:R-:W-:Y:S01]  /*a080*/  F2FP.F16.E4M3.UNPACK_B R54, R55 ;  /* 0x00000037ff36723e */ /* 0x000fe200020006ff */
[----:B------:R-:W-:Y:S01]  /*a090*/  FFMA.FTZ R136, R73, R74, R86 ;  /* 0x0000004a49887223 */ /* 0x000fe20000010056 */
[----:B------:R-:W-:Y:S01]  /*a0a0*/  F2FP.F16.E4M3.UNPACK_B R87, R53.H1 ;  /* 0x00000035ff57723e */ /* 0x000fe200030006ff */
[----:B------:R-:W-:Y:S01]  /*a0b0*/  FFMA.FTZ R90, R56, R75, -R85 ;  /* 0x0000004b385a7223 */ /* 0x000fe20000010855 */
[----:B------:R-:W-:Y:S01]  /*a0c0*/  F2FP.F16.E4M3.UNPACK_B R55, R55.H1 ;  /* 0x00000037ff37723e */ /* 0x000fe200030006ff */
[----:B------:R-:W-:Y:S01]  /*a0d0*/  HADD2.F32 R56, -RZ, R54.H0_H0 ;  /* 0x20000036ff387230 */ /* 0x000fe20000004100 */
[----:B------:R-:W-:Y:S01]  /*a0e0*/  F2FP.F16.E4M3.UNPACK_B R86, R53 ;  /* 0x00000035ff56723e */ /* 0x000fe200020006ff */
[--C-:B------:R-:W-:Y:S01]  /*a0f0*/  HADD2.F32 R89, -RZ, R87.reuse.H0_H0 ;  /* 0x20000057ff597230 */ /* 0x100fe20000004100 */
[-C--:B------:R-:W-:Y:S01]  /*a100*/  F2FP.F16.E4M3.UNPACK_B R53, R52.reuse ;  /* 0x00000034ff35723e */ /* 0x080fe200020006ff */
[----:B------:R-:W-:Y:S01]  /*a110*/  HADD2.F32 R87, -RZ, R87.H1_H1 ;  /* 0x30000057ff577230 */ /* 0x000fe20000004100 */
[----:B------:R-:W-:Y:S01]  /*a120*/  F2FP.F16.E4M3.UNPACK_B R74, R52.H1 ;  /* 0x00000034ff4a723e */ /* 0x000fe200030006ff */
[----:B------:R-:W-:Y:S01]  /*a130*/  HADD2.F32 R52, -RZ, R72.H0_H0 ;  /* 0x20000048ff347230 */ /* 0x000fe20000004100 */
[----:B------:R-:W-:Y:S01]  /*a140*/  F2FP.F16.E4M3.UNPACK_B R71, R59 ;  /* 0x0000003bff47723e */ /* 0x000fe200020006ff */
[----:B------:R-:W-:Y:S01]  /*a150*/  HADD2.F32 R59, -RZ, R55.H0_H0 ;  /* 0x20000037ff3b7230 */ /* 0x000fe20000004100 */
[----:B------:R-:W-:Y:S01]  /*a160*/  F2FP.SATFINITE.E4M3.F32.PACK_AB_MERGE_C R90, R137, R90, RZ ;  /* 0x0000005a895a723e */ /* 0x000fe200048070ff */
[----:B------:R-:W-:-:S02]  /*a170*/  HADD2.F32 R85, -RZ, R74.H0_H0 ;  /* 0x2000004aff557230 */ /* 0x000fc40000004100 */
[CC--:B------:R-:W-:Y:S01]  /*a180*/  FMUL.FTZ R146, R52.reuse, R89.reuse ;  /* 0x0000005934927220 */ /* 0x0c0fe20000410000 */
[----:B------:R-:W-:Y:S02]  /*a190*/  HADD2.F32 R72, -RZ, R72.H1_H1 ;  /* 0x30000048ff487230 */ /* 0x000fe40000004100 */
[C---:B------:R-:W-:Y:S01]  /*a1a0*/  FMUL.FTZ R89, R59.reuse, R89 ;  /* 0x000000593b597220 */ /* 0x040fe20000410000 */
[----:B------:R-:W-:Y:S02]  /*a1b0*/  HADD2.F32 R55, -RZ, R55.H1_H1 ;  /* 0x30000037ff377230 */ /* 0x000fe40000004100 */
[-C--:B------:R-:W-:Y:S01]  /*a1c0*/  FFMA.FTZ R146, R59, R85.reuse, -R146 ;  /* 0x000000553b927223 */ /* 0x080fe20000010892 */
[----:B------:R-:W-:Y:S02]  /*a1d0*/  HADD2.F32 R73, -RZ, R71.H0_H0 ;  /* 0x20000047ff497230 */ /* 0x000fe40000004100 */
[----:B------:R-:W-:Y:S01]  /*a1e0*/  FFMA.FTZ R89, R52, R85, R89 ;  /* 0x0000005534597223 */ /* 0x000fe20000010059 */
[----:B------:R-:W-:-:S02]  /*a1f0*/  HADD2.F32 R88, -RZ, R86.H0_H0 ;  /* 0x20000056ff587230 */ /* 0x000fc40000004100 */
[-C--:B------:R-:W-:Y:S01]  /*a200*/  FMUL.FTZ R52, R72, R87.reuse ;  /* 0x0000005748347220 */ /* 0x080fe20000410000 */
[----:B------:R-:W-:Y:S02]  /*a210*/  HADD2.F32 R71, -RZ, R71.H1_H1 ;  /* 0x30000047ff477230 */ /* 0x000fe40000004100 */
[----:B------:R-:W-:Y:S01]  /*a220*/  FMUL.FTZ R87, R55, R87 ;  /* 0x0000005737577220 */ /* 0x000fe20000410000 */
[----:B------:R-:W-:Y:S02]  /*a230*/  HADD2.F32 R86, -RZ, R86.H1_H1 ;  /* 0x30000056ff567230 */ /* 0x000fe40000004100 */
[-C--:B------:R-:W-:Y:S01]  /*a240*/  FMUL.FTZ R149, R73, R88.reuse ;  /* 0x0000005849957220 */ /* 0x080fe20000410000 */
[----:B------:R-:W-:Y:S02]  /*a250*/  HADD2.F32 R54, -RZ, R54.H1_H1 ;  /* 0x30000036ff367230 */ /* 0x000fe40000004100 */
[----:B------:R-:W-:Y:S01]  /*a260*/  FMUL.FTZ R88, R56, R88 ;  /* 0x0000005838587220 */ /* 0x000fe20000410000 */
[----:B------:R-:W-:-:S02]  /*a270*/  HADD2.F32 R74, -RZ, R74.H1_H1 ;  /* 0x3000004aff4a7230 */ /* 0x000fc40000004100 */
[-C--:B------:R-:W-:Y:S01]  /*a280*/  FMUL.FTZ R59, R71, R86.reuse ;  /* 0x00000056473b7220 */ /* 0x080fe20000410000 */
[--C-:B------:R-:W-:Y:S02]  /*a290*/  HADD2.F32 R75, -RZ, R53.reuse.H0_H0 ;  /* 0x20000035ff4b7230 */ /* 0x100fe40000004100 */
[----:B------:R-:W-:Y:S01]  /*a2a0*/  FMUL.FTZ R86, R54, R86 ;  /* 0x0000005636567220 */ /* 0x000fe20000410000 */
[----:B------:R-:W-:Y:S02]  /*a2b0*/  HADD2.F32 R53, -RZ, R53.H1_H1 ;  /* 0x30000035ff357230 */ /* 0x000fe40000004100 */
[-C--:B------:R-:W-:Y:S01]  /*a2c0*/  FFMA.FTZ R55, R55, R74.reuse, -R52 ;  /* 0x0000004a37377223 */ /* 0x080fe20000010834 */
[----:B------:R-:W-:Y:S01]  /*a2d0*/  FFMA.FTZ R72, R72, R74, R87 ;  /* 0x0000004a48487223 */ /* 0x000fe20000010057 */
[-C--:B------:R-:W-:Y:S01]  /*a2e0*/  FFMA.FTZ R149, R56, R75.reuse, -R149 ;  /* 0x0000004b38957223 */ /* 0x080fe20000010895 */
[----:B------:R-:W-:Y:S01]  /*a2f0*/  FFMA.FTZ R88, R73, R75, R88 ;  /* 0x0000004b49587223 */ /* 0x000fe20000010058 */
[-C--:B------:R-:W-:Y:S01]  /*a300*/  FFMA.FTZ R54, R54, R53.reuse, -R59 ;  /* 0x0000003536367223 */ /* 0x080fe2000001083b */
[----:B------:R-:W-:Y:S01]  /*a310*/  FFMA.FTZ R53, R71, R53, R86 ;  /* 0x0000003547357223 */ /* 0x000fe20000010056 */
[----:B------:R-:W-:Y:S01]  /*a320*/  F2FP.SATFINITE.E4M3.F32.PACK_AB_MERGE_C R55, R55, R146, RZ ;  /* 0x000000923737723e */ /* 0x000fe200048070ff */
[----:B------:R-:W-:Y:S01]  /*a330*/  IMAD.MOV.U32 R56, RZ, RZ, R67 ;  /* 0x000000ffff387224 */ /* 0x000fe200078e0043 */
[----:B------:R-:W-:-:S02]  /*a340*/  F2FP.SATFINITE.E4M3.F32.PACK_AB_MERGE_C R72, R72, R89, RZ ;  /* 0x000000594848723e */ /* 0x000fc400048070ff */
[----:B------:R-:W-:Y:S02]  /*a350*/  F2FP.SATFINITE.E4M3.F32.PACK_AB_MERGE_C R69, R64, R69, R90 ;  /* 0x000000454045723e */ /* 0x000fe4000480705a */
[----:B------:R-:W-:Y:S02]  /*a360*/  F2FP.SATFINITE.E4M3.F32.PACK_AB_MERGE_C R91, R136, R91, RZ ;  /* 0x0000005b885b723e */ /* 0x000fe400048070ff */
[----:B------:R-:W-:Y:S01]  /*a370*/  F2FP.SATFINITE.E4M3.F32.PACK_AB_MERGE_C R55, R54, R149, R55 ;  /* 0x000000953637723e */ /* 0x000fe20004807037 */
[----:B------:R-:W-:Y:S01]  /*a380*/  IMAD.MOV.U32 R54, RZ, RZ, R66 ;  /* 0x000000ffff367224 */ /* 0x000fe200078e0042 */
[----:B------:R-:W-:Y:S01]  /*a390*/  F2FP.SATFINITE.E4M3.F32.PACK_AB_MERGE_C R59, R53, R88, R72 ;  /* 0x00000058353b723e */ /* 0x000fe20004807048 */
[----:B------:R-:W-:Y:S01]  /*a3a0*/  IMAD.MOV.U32 R53, RZ, RZ, R69 ;  /* 0x000000ffff357224 */ /* 0x000fe200078e0045 */
[----:B------:R-:W-:Y:S02]  /*a3b0*/  F2FP.SATFINITE.E4M3.F32.PACK_AB_MERGE_C R57, R57, R70, R91 ;  /* 0x000000463939723e */ /* 0x000fe4000480705b */
[----:B------:R-:W-:-:S07]  /*a3c0*/  MOV R52, R68 ;  /* 0x0000004400347202 */ /* 0x000fce0000000f00 */
.L_x_403:
[----:B------:R-:W-:Y:S05]  /*a3d0*/  BSYNC B2 ;  /* 0x0000000000027941 */ /* 0x000fea0003800000 */
.L_x_402:
        /* <DEDUP_REMOVED lines=11> */
.L_x_401:
[----:B------:R-:W-:Y:S05]  /*a490*/  BSYNC B1 ;  /* 0x0000000000017941 */ /* 0x000fea0003800000 */
.L_x_400:
[----:B-1----:R-:W-:Y:S02]  /*a4a0*/  VIADD R53, R228, 0xc0 ;  /* 0x000000c0e4357836 */ /* 0x002fe40000000000 */
[-C--:B--2---:R-:W-:Y:S02]  /*a4b0*/  IMAD R52, R122, R130.reuse, RZ ;  /* 0x000000827a347224 */ /* 0x084fe400078e02ff */
[C---:B------:R-:W-:Y:S01]  /*a4c0*/  IMAD.WIDE.U32 R128, R53.reuse, R130, R128 ;  /* 0x0000008235807225 */ /* 0x040fe200078e0080 */
[----:B------:R-:W-:-:S03]  /*a4d0*/  ISETP.GE.OR P3, PT, R53, R119, P0 ;  /* 0x000000773500720c */ /* 0x000fc60000766670 */
[----:B------:R-:W-:-:S10]  /*a4e0*/  IMAD R65, R53, R131, R52 ;  /* 0x0000008335417224 */ /* 0x000fd400078e0234 */
[----:B------:R-:W-:Y:S05]  /*a4f0*/  @P3 BRA `(.L_x_382) ;  /* 0x0000001400a03947 */ /* 0x000fea0003800000 */
[----:B------:R-:W2:Y:S01]  /*a500*/  LDL R53, [R1+0x6c] ;  /* 0x00006c0001357983 */ /* 0x000ea20000100800 */
[----:B------:R-:W1:Y:S01]  /*a510*/  LDC.64 R60, c[0x0][0x2e8] ;  /* 0x0000ba00ff3c7b82 */ /* 0x000e620000000a00 */
[----:B------:R-:W-:Y:S01]  /*a520*/  IMAD.IADD R65, R129, 0x1, R65 ;  /* 0x0000000181417824 */ /* 0x000fe200078e0241 */
[----:B------:R-:W-:Y:S01]  /*a530*/  IADD3 R63, P3, P4, R46, R128, R27 ;  /* 0x000000802e3f7210 */ /* 0x000fe20007c7e01b */
[----:B------:R-:W-:Y:S01]  /*a540*/  VIADD R54, R228, 0xc0 ;  /* 0x000000c0e4367836 */ /* 0x000fe20000000000 */
[----:B------:R-:W-:Y:S01]  /*a550*/  ISETP.NE.AND P6, PT, R0, RZ, PT ;  /* 0x000000ff0000720c */ /* 0x000fe20003fc5270 */
[----:B------:R-:W-:Y:S01]  /*a560*/  BSSY B1, `(.L_x_404) ;  /* 0x00000e9000017945 */ /* 0x000fe20003800000 */
[----:B------:R-:W-:Y:S01]  /*a570*/  IADD3.X R52, R20, R65, R26, P3, P4 ;  /* 0x0000004114347210 */ /* 0x000fe20001fe841a */
[----:B------:R-:W-:Y:S01]  /*a580*/  IMAD.SHL.U32 R54, R54, 0x80, RZ ;  /* 0x0000008036367824 */ /* 0x000fe200078e00ff */
[----:B------:R-:W-:-:S04]  /*a590*/  SEL R147, R120, R147, !P6 ;  /* 0x0000009378937207 */ /* 0x000fc80007000000 */
[----:B------:R-:W-:Y:S02]  /*a5a0*/  LOP3.LUT R54, R54, 0x380, RZ, 0xc0, !PT ;  /* 0x0000038036367812 */ /* 0x000fe400078ec0ff */
[----:B-1----:R-:W-:-:S04]  /*a5b0*/  IADD3 R62, P3, R63, R60, RZ ;  /* 0x0000003c3f3e7210 */ /* 0x002fc80007f7e0ff */
[----:B------:R-:W-:Y:S02]  /*a5c0*/  IADD3.X R63, R52, R61, RZ, P3, !PT ;  /* 0x0000003d343f7210 */ /* 0x000fe40001ffe4ff */
[----:B------:R-:W-:-:S04]  /*a5d0*/  SHF.R.S32.HI R52, RZ, 0x1f, R147 ;  /* 0x0000001fff347819 */ /* 0x000fc80000011493 */
[----:B------:R-:W-:-:S04]  /*a5e0*/  LEA.HI R147, R52, R147, RZ, 0x5 ;  /* 0x0000009334937211 */ /* 0x000fc800078f28ff */
[----:B------:R-:W-:-:S05]  /*a5f0*/  LEA.HI.SX32 R67, R147, R28, 0x1b ;  /* 0x0000001c93437211 */ /* 0x000fca00078fdaff */
[----:B------:R-:W-:-:S05]  /*a600*/  IMAD.SHL.U32 R67, R67, 0x10, RZ ;  /* 0x0000001043437824 */ /* 0x000fca00078e00ff */
[----:B------:R-:W-:-:S04]  /*a610*/  LOP3.LUT R52, R54, 0x70, R67, 0xf8, !PT ;  /* 0x0000007036347812 */ /* 0x000fc800078ef843 */
[----:B------:R-:W-:-:S05]  /*a620*/  LOP3.LUT R52, R52, R139, RZ, 0x3c, !PT ;  /* 0x0000008b34347212 */ /* 0x000fca00078e3cff */
[----:B--2---:R-:W-:Y:S02]  /*a630*/  IMAD.IADD R52, R53, 0x1, R52 ;  /* 0x0000000135347824 */ /* 0x004fe400078e0234 */
[C---:B------:R-:W-:Y:S02]  /*a640*/  IMAD R53, R17.reuse, 0x7000, R113 ;  /* 0x0000700011357824 */ /* 0x040fe400078e0271 */
[----:B------:R-:W-:Y:S02]  /*a650*/  IMAD R55, R17, 0x7000, R52 ;  /* 0x0000700011377824 */ /* 0x000fe400078e0234 */
[----:B------:R-:W-:-:S03]  /*a660*/  IMAD.IADD R53, R16, 0x1, R53 ;  /* 0x0000000110357824 */ /* 0x000fc600078e0235 */
[----:B------:R-:W-:-:S03]  /*a670*/  IADD3 R56, R16, R55, RZ ;  /* 0x0000003710387210 */ /* 0x000fc60007ffe0ff */
[----:B------:R-:W1:Y:S04]  /*a680*/  LDS.128 R52, [R53+0x20400] ;  /* 0x0204000035347984 */ /* 0x000e680000000c00 */
[----:B------:R-:W2:Y:S01]  /*a690*/  LDS.128 R56, [R56+0x20400] ;  /* 0x0204000038387984 */ /* 0x000ea20000000c00 */
[----:B------:R-:W-:Y:S05]  /*a6a0*/  @P2 BRA `(.L_x_405) ;  /* 0x0000000c00502947 */ /* 0x000fea0003800000 */
[----:B------:R-:W-:Y:S01]  /*a6b0*/  SHF.R.U32.HI R64, RZ, 0x8, R77 ;  /* 0x00000008ff407819 */ /* 0x000fe2000001164d */
[----:B-1----:R-:W-:Y:S01]  /*a6c0*/  IMAD.MOV.U32 R70, RZ, RZ, R52 ;  /* 0x000000ffff467224 */ /* 0x002fe200078e0034 */
[----:B------:R-:W-:Y:S01]  /*a6d0*/  SHF.R.U32.HI R72, RZ, 0x8, R81 ;  /* 0x00000008ff487819 */ /* 0x000fe20000011651 */
[----:B--2---:R-:W-:Y:S01]  /*a6e0*/  IMAD.MOV.U32 R73, RZ, RZ, R56 ;  /* 0x000000ffff497224 */ /* 0x004fe200078e0038 */
[----:B------:R-:W-:Y:S01]  /*a6f0*/  LOP3.LUT R69, R77, 0xff0000ff, RZ, 0xc0, !PT ;  /* 0xff0000ff4d457812 */ /* 0x000fe200078ec0ff */
[----:B------:R-:W-:Y:S01]  /*a700*/  IMAD.SHL.U32 R52, R64, 0x100, RZ ;  /* 0x0000010040347824 */ /* 0x000fe200078e00ff */
[----:B------:R-:W-:Y:S01]  /*a710*/  SHF.R.U32.HI R74, RZ, 0x8, R79 ;  /* 0x00000008ff4a7819 */ /* 0x000fe2000001164f */
[----:B------:R-:W-:Y:S01]  /*a720*/  IMAD.MOV.U32 R64, RZ, RZ, R54 ;  /* 0x000000ffff407224 */ /* 0x000fe200078e0036 */
[----:B------:R-:W-:Y:S01]  /*a730*/  SHF.R.U32.HI R75, RZ, 0x10, R77 ;  /* 0x00000010ff4b7819 */ /* 0x000fe2000001164d */
[----:B------:R-:W-:Y:S01]  /*a740*/  IMAD.SHL.U32 R54, R72, 0x100, RZ ;  /* 0x0000010048367824 */ /* 0x000fe200078e00ff */
[----:B------:R-:W-:Y:S01]  /*a750*/  LOP3.LUT R69, R69, 0xff00, R52, 0xf8, !PT ;  /* 0x0000ff0045457812 */ /* 0x000fe200078ef834 */
[----:B------:R-:W-:Y:S01]  /*a760*/  IMAD.MOV.U32 R66, RZ, RZ, R58 ;  /* 0x000000ffff427224 */ /* 0x000fe200078e003a */
[----:B------:R-:W-:Y:S01]  /*a770*/  LOP3.LUT R71, R79, 0xff0000ff, RZ, 0xc0, !PT ;  /* 0xff0000ff4f477812 */ /* 0x000fe200078ec0ff */
[----:B------:R-:W-:Y:S01]  /*a780*/  IMAD.U32 R56, R75, 0x10000, RZ ;  /* 0x000100004b387824 */ /* 0x000fe200078e00ff */
[----:B------:R-:W-:-:S02]  /*a790*/  LOP3.LUT R77, R81, 0xff0000ff, RZ, 0xc0, !PT ;  /* 0xff0000ff514d7812 */ /* 0x000fc400078ec0ff */
[----:B------:R-:W-:Y:S02]  /*a7a0*/  SHF.L.U32 R52, R74, 0x8, RZ ;  /* 0x000000084a347819 */ /* 0x000fe400000006ff */
[----:B------:R-:W-:Y:S02]  /*a7b0*/  SHF.R.U32.HI R80, RZ, 0x10, R79 ;  /* 0x00000010ff507819 */ /* 0x000fe4000001164f */
[----:B------:R-:W-:Y:S02]  /*a7c0*/  SHF.R.U32.HI R68, RZ, 0x8, R83 ;  /* 0x00000008ff447819 */ /* 0x000fe40000011653 */
[----:B------:R-:W-:Y:S01]  /*a7d0*/  LOP3.LUT R75, R71, 0xff00, R52, 0xf8, !PT ;  /* 0x0000ff00474b7812 */ /* 0x000fe200078ef834 */
[----:B------:R-:W-:Y:S01]  /*a7e0*/  IMAD.U32 R52, R80, 0x10000, RZ ;  /* 0x0001000050347824 */ /* 0x000fe200078e00ff */
[----:B------:R-:W-:Y:S01]  /*a7f0*/  LOP3.LUT R79, R77, 0xff00, R54, 0xf8, !PT ;  /* 0x0000ff004d4f7812 */ /* 0x000fe200078ef836 */
[----:B------:R-:W-:Y:S01]  /*a800*/  IMAD.SHL.U32 R58, R68, 0x100, RZ ;  /* 0x00000100443a7824 */ /* 0x000fe200078e00ff */
[----:B------:R-:W-:-:S02]  /*a810*/  F2FP.F16.E4M3.UNPACK_B R77, R143.H1 ;  /* 0x0000008fff4d723e */ /* 0x000fc400030006ff */
[----:B------:R-:W-:Y:S02]  /*a820*/  F2FP.F16.E4M3.UNPACK_B R74, R73.H1 ;  /* 0x00000049ff4a723e */ /* 0x000fe400030006ff */
[----:B------:R-:W-:Y:S01]  /*a830*/  F2FP.F16.E4M3.UNPACK_B R71, R70.H1 ;  /* 0x00000046ff47723e */ /* 0x000fe200030006ff */
[----:B------:R-:W-:Y:S01]  /*a840*/  HADD2.F32 R54, -RZ, R77.H0_H0 ;  /* 0x2000004dff367230 */ /* 0x000fe20000004100 */
[----:B------:R-:W-:Y:S02]  /*a850*/  SHF.R.U32.HI R78, RZ, 0x10, R81 ;  /* 0x00000010ff4e7819 */ /* 0x000fe40000011651 */
[----:B------:R-:W-:Y:S01]  /*a860*/  LOP3.LUT R81, R83, 0xff0000ff, RZ, 0xc0, !PT ;  /* 0xff0000ff53517812 */ /* 0x000fe200078ec0ff */
[----:B------:R-:W-:Y:S01]  /*a870*/  HADD2.F32 R68, -RZ, R71.H0_H0 ;  /* 0x20000047ff447230 */ /* 0x000fe20000004100 */
[----:B------:R-:W-:Y:S01]  /*a880*/  LOP3.LUT R56, R69, 0xff0000, R56, 0xf8, !PT ;  /* 0x00ff000045387812 */ /* 0x000fe200078ef838 */
[----:B------:R-:W-:Y:S01]  /*a890*/  HADD2.F32 R69, -RZ, R74.H0_H0 ;  /* 0x2000004aff457230 */ /* 0x000fe20000004100 */
[----:B------:R-:W-:-:S02]  /*a8a0*/  F2FP.F16.E4M3.UNPACK_B R72, R141.H1 ;  /* 0x0000008dff48723e */ /* 0x000fc400030006ff */
[----:B------:R-:W-:Y:S02]  /*a8b0*/  SHF.R.U32.HI R76, RZ, 0x10, R83 ;  /* 0x00000010ff4c7819 */ /* 0x000fe40000011653 */
[----:B------:R-:W-:Y:S01]  /*a8c0*/  LOP3.LUT R81, R81, 0xff00, R58, 0xf8, !PT ;  /* 0x0000ff0051517812 */ /* 0x000fe200078ef83a */
[----:B------:R-:W-:Y:S01]  /*a8d0*/  IMAD.U32 R58, R78, 0x10000, RZ ;  /* 0x000100004e3a7824 */ /* 0x000fe200078e00ff */
[----:B------:R-:W-:Y:S01]  /*a8e0*/  LOP3.LUT R52, R75, 0xff0000, R52, 0xf8, !PT ;  /* 0x00ff00004b347812 */ /* 0x000fe200078ef834 */
[--C-:B------:R-:W-:Y:S01]  /*a8f0*/  HADD2.F32 R75, -RZ, R72.reuse.H0_H0 ;  /* 0x20000048ff4b7230 */ /* 0x100fe20000004100 */
[----:B------:R-:W-:Y:S01]  /*a900*/  SHF.L.U32 R76, R76, 0x10, RZ ;  /* 0x000000104c4c7819 */ /* 0x000fe200000006ff */
[-C--:B------:R-:W-:Y:S01]  /*a910*/  FMUL.FTZ R83, R69, R54.reuse ;  /* 0x0000003645537220 */ /* 0x080fe20000410000 */
[C---:B------:R-:W-:Y:S01]  /*a920*/  FMUL.FTZ R78, R68.reuse, R54 ;  /* 0x00000036444e7220 */ /* 0x040fe20000410000 */
[----:B------:R-:W-:Y:S02]  /*a930*/  F2FP.F16.E4M3.UNPACK_B R143, R143 ;  /* 0x0000008fff8f723e */ /* 0x000fe400020006ff */
        /* <DEDUP_REMOVED lines=8> */
[----:B------:R-:W-:Y:S01]  /*a9c0*/  LOP3.LUT R58, R79, 0xff0000, R58, 0xf8, !PT ;  /* 0x00ff00004f3a7812 */ /* 0x000fe200078ef83a */
[----:B------:R-:W-:Y:S01]  /*a9d0*/  HADD2.F32 R72, -RZ, R71.H1_H1 ;  /* 0x30000047ff487230 */ /* 0x000fe20000004100 */
[----:B------:R-:W-:Y:S01]  /*a9e0*/  F2FP.F16.E4M3.UNPACK_B R141, R141 ;  /* 0x0000008dff8d723e */ /* 0x000fe200020006ff */
[----:B------:R-:W-:-:S02]  /*a9f0*/  HADD2.F32 R77, -RZ, R143.H0_H0 ;  /* 0x2000008fff4d7230 */ /* 0x000fc40000004100 */
[CC--:B------:R-:W-:Y:S01]  /*aa00*/  FMUL.FTZ R79, R75.reuse, R78.reuse ;  /* 0x0000004e4b4f7220 */ /* 0x0c0fe20000410000 */
[----:B------:R-:W-:Y:S02]  /*aa10*/  HADD2.F32 R74, -RZ, R73.H0_H0 ;  /* 0x20000049ff4a7230 */ /* 0x000fe40000004100 */
[C---:B------:R-:W-:Y:S01]  /*aa20*/  FMUL.FTZ R78, R72.reuse, R78 ;  /* 0x0000004e484e7220 */ /* 0x040fe20000410000 */
[----:B------:R-:W-:Y:S02]  /*aa30*/  HADD2.F32 R71, -RZ, R70.H0_H0 ;  /* 0x20000046ff477230 */ /* 0x000fe40000004100 */
[-C--:B------:R-:W-:Y:S01]  /*aa40*/  FFMA.FTZ R83, R72, R76.reuse, -R79 ;  /* 0x0000004c48537223 */ /* 0x080fe2000001084f */
[----:B------:R-:W-:Y:S02]  /*aa50*/  HADD2.F32 R72, -RZ, R141.H0_H0 ;  /* 0x2000008dff487230 */ /* 0x000fe40000004100 */
[----:B------:R-:W-:Y:S01]  /*aa60*/  FFMA.FTZ R82, R75, R76, R78 ;  /* 0x0000004c4b527223 */ /* 0x000fe2000001004e */
[----:B------:R-:W-:Y:S01]  /*aa70*/  FMUL.FTZ R76, R74, R77 ;  /* 0x0000004d4a4c7220 */ /* 0x000fe20000410000 */
[----:B------:R-:W-:-:S02]  /*aa80*/  HADD2.F32 R143, -RZ, R143.H1_H1 ;  /* 0x3000008fff8f7230 */ /* 0x000fc40000004100 */
[C---:B------:R-:W-:Y:S01]  /*aa90*/  FMUL.FTZ R77, R71.reuse, R77 ;  /* 0x0000004d474d7220 */ /* 0x040fe20000410000 */
[----:B------:R-:W-:Y:S02]  /*aaa0*/  HADD2.F32 R73, -RZ, R73.H1_H1 ;  /* 0x30000049ff497230 */ /* 0x000fe40000004100 */
[-C--:B------:R-:W-:Y:S01]  /*aab0*/  FFMA.FTZ R78, R71, R72.reuse, -R76 ;  /* 0x00000048474e7223 */ /* 0x080fe2000001084c */
[----:B------:R-:W-:Y:S02]  /*aac0*/  HADD2.F32 R70, -RZ, R70.H1_H1 ;  /* 0x30000046ff467230 */ /* 0x000fe40000004100 */
[----:B------:R-:W-:Y:S01]  /*aad0*/  FFMA.FTZ R79, R74, R72, R77 ;  /* 0x000000484a4f7223 */ /* 0x000fe2000001004d */
[----:B------:R-:W-:Y:S02]  /*aae0*/  HADD2.F32 R141, -RZ, R141.H1_H1 ;  /* 0x3000008dff8d7230 */ /* 0x000fe40000004100 */
[-C--:B------:R-:W-:Y:S01]  /*aaf0*/  FMUL.FTZ R75, R73, R143.reuse ;  /* 0x0000008f494b7220 */ /* 0x080fe20000410000 */
[----:B------:R-:W-:Y:S01]  /*ab00*/  F2FP.F16.E4M3.UNPACK_B R71, R144.H1 ;  /* 0x00000090ff47723e */ /* 0x000fe200030006ff */
[C---:B------:R-:W-:Y:S01]  /*ab10*/  FMUL.FTZ R80, R70.reuse, R143 ;  /* 0x0000008f46507220 */ /* 0x040fe20000410000 */
[----:B------:R-:W-:Y:S01]  /*ab20*/  F2FP.F16.E4M3.UNPACK_B R72, R66.H1 ;  /* 0x00000042ff48723e */ /* 0x000fe200030006ff */
[----:B------:R-:W-:Y:S01]  /*ab30*/  FFMA.FTZ R81, R70, R141, -R75 ;  /* 0x0000008d46517223 */ /* 0x000fe2000001084b */
[----:B------:R-:W-:Y:S01]  /*ab40*/  F2FP.F16.E4M3.UNPACK_B R75, R142.H1 ;  /* 0x0000008eff4b723e */ /* 0x000fe200030006ff */
[----:B------:R-:W-:Y:S01]  /*ab50*/  HADD2.F32 R76, -RZ, R71.H0_H0 ;  /* 0x20000047ff4c7230 */ /* 0x000fe20000004100 */
[----:B------:R-:W-:Y:S01]  /*ab60*/  F2FP.F16.E4M3.UNPACK_B R70, R64.H1 ;  /* 0x00000040ff46723e */ /* 0x000fe200030006ff */
[----:B------:R-:W-:-:S02]  /*ab70*/  HADD2.F32 R74, -RZ, R72.H0_H0 ;  /* 0x20000048ff4a7230 */ /* 0x000fc40000004100 */
[----:B------:R-:W-:Y:S01]  /*ab80*/  FFMA.FTZ R80, R73, R141, R80 ;  /* 0x0000008d49507223 */ /* 0x000fe20000010050 */
[----:B------:R-:W-:Y:S01]  /*ab90*/  HADD2.F32 R77, -RZ, R71.H1_H1 ;  /* 0x30000047ff4d7230 */ /* 0x000fe20000004100 */
[----:B------:R-:W-:Y:S01]  /*aba0*/  F2FP.F16.E4M3.UNPACK_B R144, R144 ;  /* 0x00000090ff90723e */ /* 0x000fe200020006ff */
[----:B------:R-:W-:Y:S02]  /*abb0*/  HADD2.F32 R71, -RZ, R70.H0_H0 ;  /* 0x20000046ff477230 */ /* 0x000fe40000004100 */
[----:B------:R-:W-:Y:S01]  /*abc0*/  FMUL.FTZ R84, R74, R76 ;  /* 0x0000004c4a547220 */ /* 0x000fe20000410000 */
[----:B------:R-:W-:Y:S01]  /*abd0*/  HADD2.F32 R73, -RZ, R75.H0_H0 ;  /* 0x2000004bff497230 */ /* 0x000fe20000004100 */
[----:B------:R-:W-:Y:S01]  /*abe0*/  F2FP.F16.E4M3.UNPACK_B R64, R64 ;  /* 0x00000040ff40723e */ /* 0x000fe200020006ff */
[----:B------:R-:W-:Y:S02]  /*abf0*/  HADD2.F32 R72, -RZ, R72.H1_H1 ;  /* 0x30000048ff487230 */ /* 0x000fe40000004100 */
[----:B------:R-:W-:Y:S01]  /*ac00*/  FMUL.FTZ R85, R71, R76 ;  /* 0x0000004c47557220 */ /* 0x000fe20000410000 */
[----:B------:R-:W-:-:S02]  /*ac10*/  HADD2.F32 R70, -RZ, R70.H1_H1 ;  /* 0x30000046ff467230 */ /* 0x000fc40000004100 */
[----:B------:R-:W-:Y:S01]  /*ac20*/  FFMA.FTZ R84, R71, R73, -R84 ;  /* 0x0000004947547223 */ /* 0x000fe20000010854 */
[----:B------:R-:W-:Y:S02]  /*ac30*/  HADD2.F32 R75, -RZ, R75.H1_H1 ;  /* 0x3000004bff4b7230 */ /* 0x000fe40000004100 */
[----:B------:R-:W-:Y:S01]  /*ac40*/  FMUL.FTZ R71, R72, R77 ;  /* 0x0000004d48477220 */ /* 0x000fe20000410000 */
[----:B------:R-:W-:Y:S01]  /*ac50*/  FFMA.FTZ R76, R74, R73, R85 ;  /* 0x000000494a4c7223 */ /* 0x000fe20000010055 */
[C---:B------:R-:W-:Y:S01]  /*ac60*/  FMUL.FTZ R77, R70.reuse, R77 ;  /* 0x0000004d464d7220 */ /* 0x040fe20000410000 */
[----:B------:R-:W-:Y:S02]  /*ac70*/  HADD2.F32 R74, -RZ, R144.H0_H0 ;  /* 0x20000090ff4a7230 */ /* 0x000fe40000004100 */
[-C--:B------:R-:W-:Y:S01]  /*ac80*/  FFMA.FTZ R89, R70, R75.reuse, -R71 ;  /* 0x0000004b46597223 */ /* 0x080fe20000010847 */
[----:B------:R-:W-:Y:S01]  /*ac90*/  F2FP.F16.E4M3.UNPACK_B R70, R66 ;  /* 0x00000042ff46723e */ /* 0x000fe200020006ff */
[----:B------:R-:W-:Y:S01]  /*aca0*/  HADD2.F32 R66, -RZ, R64.H0_H0 ;  /* 0x20000040ff427230 */ /* 0x000fe20000004100 */
[----:B------:R-:W-:Y:S01]  /*acb0*/  F2FP.F16.E4M3.UNPACK_B R142, R142 ;  /* 0x0000008eff8e723e */ /* 0x000fe200020006ff */
[----:B------:R-:W-:Y:S01]  /*acc0*/  FFMA.FTZ R91, R72, R75, R77 ;  /* 0x0000004b485b7223 */ /* 0x000fe2000001004d */
[----:B------:R-:W-:Y:S01]  /*acd0*/  HADD2.F32 R75, -RZ, R144.H1_H1 ;  /* 0x30000090ff4b7230 */ /* 0x000fe20000004100 */
[----:B------:R-:W-:Y:S01]  /*ace0*/  F2FP.SATFINITE.E4M3.F32.PACK_AB_MERGE_C R68, R83, R68, RZ ;  /* 0x000000445344723e */ /* 0x000fe200048070ff */
[--C-:B------:R-:W-:Y:S01]  /*acf0*/  HADD2.F32 R71, -RZ, R70.reuse.H0_H0 ;  /* 0x20000046ff477230 */ /* 0x100fe20000004100 */
[----:B------:R-:W-:Y:S01]  /*ad00*/  F2FP.SATFINITE.E4M3.F32.PACK_AB_MERGE_C R82, R82, R69, RZ ;  /* 0x000000455252723e */ /* 0x000fe200048070ff */
[----:B------:R-:W-:Y:S01]  /*ad10*/  HADD2.F32 R70, -RZ, R70.H1_H1 ;  /* 0x30000046ff467230 */ /* 0x000fe20000004100 */
[----:B------:R-:W-:Y:S01]  /*ad20*/  F2FP.SATFINITE.E4M3.F32.PACK_AB_MERGE_C R69, R81, R78, R68 ;  /* 0x0000004e5145723e */ /* 0x000fe20004807044 */
[----:B------:R-:W-:-:S02]  /*ad30*/  HADD2.F32 R64, -RZ, R64.H1_H1 ;  /* 0x30000040ff407230 */ /* 0x000fc40000004100 */
[CC--:B------:R-:W-:Y:S01]  /*ad40*/  FMUL.FTZ R77, R71.reuse, R74.reuse ;  /* 0x0000004a474d7220 */ /* 0x0c0fe20000410000 */
[--C-:B------:R-:W-:Y:S02]  /*ad50*/  HADD2.F32 R72, -RZ, R142.reuse.H0_H0 ;  /* 0x2000008eff487230 */ /* 0x100fe40000004100 */
[----:B------:R-:W-:Y:S01]  /*ad60*/  FMUL.FTZ R74, R66, R74 ;  /* 0x0000004a424a7220 */ /* 0x000fe20000410000 */
[----:B------:R-:W-:Y:S02]  /*ad70*/  HADD2.F32 R73, -RZ, R142.H1_H1 ;  /* 0x3000008eff497230 */ /* 0x000fe40000004100 */
[-C--:B------:R-:W-:Y:S01]  /*ad80*/  FMUL.FTZ R85, R70, R75.reuse ;  /* 0x0000004b46557220 */ /* 0x080fe20000410000 */
[----:B------:R-:W-:Y:S01]  /*ad90*/  FMUL.FTZ R75, R64, R75 ;  /* 0x0000004b404b7220 */ /* 0x000fe20000410000 */
[-C--:B------:R-:W-:Y:S01]  /*ada0*/  FFMA.FTZ R66, R66, R72.reuse, -R77 ;  /* 0x0000004842427223 */ /* 0x080fe2000001084d */
[----:B------:R-:W-:Y:S01]  /*adb0*/  FFMA.FTZ R74, R71, R72, R74 ;  /* 0x00000048474a7223 */ /* 0x000fe2000001004a */
[----:B------:R-:W-:Y:S01]  /*adc0*/  F2FP.F16.E4M3.UNPACK_B R72, R57 ;  /* 0x00000039ff48723e */ /* 0x000fe200020006ff */
[-C--:B------:R-:W-:Y:S01]  /*add0*/  FFMA.FTZ R87, R70, R73.reuse, R75 ;  /* 0x0000004946577223 */ /* 0x080fe2000001004b */
[----:B------:R-:W-:Y:S01]  /*ade0*/  F2FP.F16.E4M3.UNPACK_B R77, R58 ;  /* 0x0000003aff4d723e */ /* 0x000fe200020006ff */
[----:B------:R-:W-:Y:S01]  /*adf0*/  FFMA.FTZ R85, R64, R73, -R85 ;  /* 0x0000004940557223 */ /* 0x000fe20000010855 */
[----:B------:R-:W-:Y:S01]  /*ae00*/  F2FP.F16.E4M3.UNPACK_B R71, R53 ;  /* 0x00000035ff47723e */ /* 0x000fe200020006ff */
[--C-:B------:R-:W-:Y:S01]  /*ae10*/  HADD2.F32 R73, -RZ, R72.reuse.H0_H0 ;  /* 0x20000048ff497230 */ /* 0x100fe20000004100 */
[----:B------:R-:W-:Y:S01]  /*ae20*/  F2FP.F16.E4M3.UNPACK_B R75, R56 ;  /* 0x00000038ff4b723e */ /* 0x000fe200020006ff */
[----:B------:R-:W-:Y:S01]  /*ae30*/  HADD2.F32 R78, -RZ, R77.H0_H0 ;  /* 0x2000004dff4e7230 */ /* 0x000fe20000004100 */
[----:B------:R-:W-:Y:S01]  /*ae40*/  F2FP.SATFINITE.E4M3.F32.PACK_AB_MERGE_C R64, R91, R76, RZ ;  /* 0x0000004c5b40723e */ /* 0x000fe200048070ff */
[----:B------:R-:W-:Y:S01]  /*ae50*/  HADD2.F32 R70, -RZ, R71.H0_H0 ;  /* 0x20000047ff467230 */ /* 0x000fe20000004100 */
[----:B------:R-:W-:Y:S01]  /*ae60*/  F2FP.SATFINITE.E4M3.F32.PACK_AB_MERGE_C R68, R80, R79, R82 ;  /* 0x0000004f5044723e */ /* 0x000fe20004807052 */
[----:B------:R-:W-:Y:S01]  /*ae70*/  HADD2.F32 R76, -RZ, R75.H0_H0 ;  /* 0x2000004bff4c7230 */ /* 0x000fe20000004100 */
[----:B------:R-:W-:Y:S01]  /*ae80*/  F2FP.SATFINITE.E4M3.F32.PACK_AB_MERGE_C R64, R87, R74, R64 ;  /* 0x0000004a5740723e */ /* 0x000fe20004807040 */
        /* <DEDUP_REMOVED lines=8> */
[----:B------:R-:W-:Y:S01]  /*af10*/  FMUL.FTZ R79, R74, R77 ;  /* 0x0000004d4a4f7220 */ /* 0x000fe20000410000 */
[----:B------:R-:W-:Y:S01]  /*af20*/  F2FP.F16.E4M3.UNPACK_B R53, R53.H1 ;  /* 0x00000035ff35723e */ /* 0x000fe200030006ff */
[C---:B------:R-:W-:Y:S01]  /*af30*/  FMUL.FTZ R77, R72.reuse, R77 ;  /* 0x0000004d484d7220 */ /* 0x040fe20000410000 */
[----:B------:R-:W-:Y:S01]  /*af40*/  F2FP.F16.E4M3.UNPACK_B R73, R57.H1 ;  /* 0x00000039ff49723e */ /* 0x000fe200030006ff */
[-C--:B------:R-:W-:Y:S01]  /*af50*/  FFMA.FTZ R81, R72, R75.reuse, -R79 ;  /* 0x0000004b48517223 */ /* 0x080fe2000001084f */
[----:B------:R-:W-:Y:S01]  /*af60*/  F2FP.F16.E4M3.UNPACK_B R72, R58.H1 ;  /* 0x0000003aff48723e */ /* 0x000fe200030006ff */
[----:B------:R-:W-:Y:S01]  /*af70*/  FFMA.FTZ R80, R74, R75, R77 ;  /* 0x0000004b4a507223 */ /* 0x000fe2000001004d */
[----:B------:R-:W-:Y:S01]  /*af80*/  HADD2.F32 R57, -RZ, R53.H0_H0 ;  /* 0x20000035ff397230 */ /* 0x000fe20000004100 */
[----:B------:R-:W-:Y:S01]  /*af90*/  F2FP.F16.E4M3.UNPACK_B R56, R56.H1 ;  /* 0x00000038ff38723e */ /* 0x000fe200030006ff */
[--C-:B------:R-:W-:Y:S01]  /*afa0*/  HADD2.F32 R58, -RZ, R73.reuse.H0_H0 ;  /* 0x20000049ff3a7230 */ /* 0x100fe20000004100 */
[----:B------:R-:W-:Y:S01]  /*afb0*/  F2FP.SATFINITE.E4M3.F32.PACK_AB_MERGE_C R84, R89, R84, RZ ;  /* 0x000000545954723e */ /* 0x000fe200048070ff */
[--C-:B------:R-:W-:Y:S01]  /*afc0*/  HADD2.F32 R74, -RZ, R72.reuse.H0_H0 ;  /* 0x20000048ff4a7230 */ /* 0x100fe20000004100 */
[----:B------:R-:W-:Y:S01]  /*afd0*/  F2FP.F16.E4M3.UNPACK_B R77, R54.H1 ;  /* 0x00000036ff4d723e */ /* 0x000fe200030006ff */
[----:B------:R-:W-:Y:S01]  /*afe0*/  HADD2.F32 R73, -RZ, R73.H1_H1 ;  /* 0x30000049ff497230 */ /* 0x000fe20000004100 */
[----:B------:R-:W-:Y:S01]  /*aff0*/  F2FP.SATFINITE.E4M3.F32.PACK_AB_MERGE_C R66, R85, R66, R84 ;  /* 0x000000425542723e */ /* 0x000fe20004807054 */
[----:B------:R-:W-:-:S02]  /*b000*/  HADD2.F32 R76, -RZ, R72.H1_H1 ;  /* 0x30000048ff4c7230 */ /* 0x000fc40000004100 */
[CC--:B------:R-:W-:Y:S01]  /*b010*/  FMUL.FTZ R78, R58.reuse, R74.reuse ;  /* 0x0000004a3a4e7220 */ /* 0x0c0fe20000410000 */
[----:B------:R-:W-:Y:S02]  /*b020*/  HADD2.F32 R53, -RZ, R53.H1_H1 ;  /* 0x30000035ff357230 */ /* 0x000fe40000004100 */
[----:B------:R-:W-:Y:S01]  /*b030*/  FMUL.FTZ R75, R57, R74 ;  /* 0x0000004a394b7220 */ /* 0x000fe20000410000 */
[--C-:B------:R-:W-:Y:S02]  /*b040*/  HADD2.F32 R72, -RZ, R56.reuse.H0_H0 ;  /* 0x20000038ff487230 */ /* 0x100fe40000004100 */
[-C--:B------:R-:W-:Y:S01]  /*b050*/  FMUL.FTZ R74, R73, R76.reuse ;  /* 0x0000004c494a7220 */ /* 0x080fe20000410000 */
[----:B------:R-:W-:Y:S02]  /*b060*/  HADD2.F32 R56, -RZ, R56.H1_H1 ;  /* 0x30000038ff387230 */ /* 0x000fe40000004100 */
[----:B------:R-:W-:Y:S01]  /*b070*/  FMUL.FTZ R76, R53, R76 ;  /* 0x0000004c354c7220 */ /* 0x000fe20000410000 */
[----:B------:R-:W-:Y:S01]  /*b080*/  FFMA.FTZ R83, R58, R72, R75 ;  /* 0x000000483a537223 */ /* 0x000fe2000001004b */
[----:B------:R-:W-:-:S02]  /*b090*/  F2FP.F16.E4M3.UNPACK_B R58, R59 ;  /* 0x0000003bff3a723e */ /* 0x000fc400020006ff */
[----:B------:R-:W-:Y:S01]  /*b0a0*/  FFMA.FTZ R84, R73, R56, R76 ;  /* 0x0000003849547223 */ /* 0x000fe2000001004c */
[----:B------:R-:W-:Y:S01]  /*b0b0*/  F2FP.F16.E4M3.UNPACK_B R76, R54 ;  /* 0x00000036ff4c723e */ /* 0x000fe200020006ff */
[----:B------:R-:W-:Y:S01]  /*b0c0*/  FFMA.FTZ R85, R53, R56, -R74 ;  /* 0x0000003835557223 */ /* 0x000fe2000001084a */
[-C--:B------:R-:W-:Y:S01]  /*b0d0*/  F2FP.F16.E4M3.UNPACK_B R53, R55.reuse ;  /* 0x00000037ff35723e */ /* 0x080fe200020006ff */
[----:B------:R-:W-:Y:S01]  /*b0e0*/  FFMA.FTZ R82, R57, R72, -R78 ;  /* 0x0000004839527223 */ /* 0x000fe2000001084e */
[----:B------:R-:W-:Y:S01]  /*b0f0*/  F2FP.F16.E4M3.UNPACK_B R55, R55.H1 ;  /* 0x00000037ff37723e */ /* 0x000fe200030006ff */
[----:B------:R-:W-:Y:S01]  /*b100*/  HADD2.F32 R72, -RZ, R58.H0_H0 ;  /* 0x2000003aff487230 */ /* 0x000fe20000004100 */
[-C--:B------:R-:W-:Y:S01]  /*b110*/  F2FP.F16.E4M3.UNPACK_B R54, R52.reuse ;  /* 0x00000034ff36723e */ /* 0x080fe200020006ff */
[----:B------:R-:W-:Y:S01]  /*b120*/  HADD2.F32 R79, -RZ, R76.H0_H0 ;  /* 0x2000004cff4f7230 */ /* 0x000fe20000004100 */
[----:B------:R-:W-:Y:S01]  /*b130*/  F2FP.F16.E4M3.UNPACK_B R59, R59.H1 ;  /* 0x0000003bff3b723e */ /* 0x000fe200030006ff */
[----:B------:R-:W-:Y:S01]  /*b140*/  HADD2.F32 R56, -RZ, R53.H0_H0 ;  /* 0x20000035ff387230 */ /* 0x000fe20000004100 */
[----:B------:R-:W-:Y:S01]  /*b150*/  F2FP.F16.E4M3.UNPACK_B R73, R52.H1 ;  /* 0x00000034ff49723e */ /* 0x000fe200030006ff */
[----:B------:R-:W-:-:S02]  /*b160*/  HADD2.F32 R57, -RZ, R55.H0_H0 ;  /* 0x20000037ff397230 */ /* 0x000fc40000004100 */
[-C--:B------:R-:W-:Y:S01]  /*b170*/  FMUL.FTZ R87, R72, R79.reuse ;  /* 0x0000004f48577220 */ /* 0x080fe20000410000 */
[----:B------:R-:W-:Y:S02]  /*b180*/  HADD2.F32 R78, -RZ, R77.H0_H0 ;  /* 0x2000004dff4e7230 */ /* 0x000fe40000004100 */
[C---:B------:R-:W-:Y:S01]  /*b190*/  FMUL.FTZ R79, R56.reuse, R79 ;  /* 0x0000004f384f7220 */ /* 0x040fe20000410000 */
[----:B------:R-:W-:Y:S01]  /*b1a0*/  HADD2.F32 R75, -RZ, R54.H0_H0 ;  /* 0x20000036ff4b7230 */ /* 0x000fe20000004100 */
[----:B------:R-:W-:Y:S01]  /*b1b0*/  F2FP.SATFINITE.E4M3.F32.PACK_AB_MERGE_C R82, R85, R82, RZ ;  /* 0x000000525552723e */ /* 0x000fe200048070ff */
[----:B------:R-:W-:Y:S02]  /*b1c0*/  HADD2.F32 R52, -RZ, R59.H0_H0 ;  /* 0x2000003bff347230 */ /* 0x000fe40000004100 */
[----:B------:R-:W-:Y:S01]  /*b1d0*/  FMUL.FTZ R89, R57, R78 ;  /* 0x0000004e39597220 */ /* 0x000fe20000410000 */
[----:B------:R-:W-:Y:S02]  /*b1e0*/  HADD2.F32 R74, -RZ, R73.H0_H0 ;  /* 0x20000049ff4a7230 */ /* 0x000fe40000004100 */
[----:B------:R-:W-:Y:S01]  /*b1f0*/  FFMA.FTZ R87, R56, R75, -R87 ;  /* 0x0000004b38577223 */ /* 0x000fe20000010857 */
[----:B------:R-:W-:-:S02]  /*b200*/  HADD2.F32 R59, -RZ, R59.H1_H1 ;  /* 0x3000003bff3b7230 */ /* 0x000fc40000004100 */
[C---:B------:R-:W-:Y:S01]  /*b210*/  FMUL.FTZ R86, R52.reuse, R78 ;  /* 0x0000004e34567220 */ /* 0x040fe20000410000 */
[----:B------:R-:W-:Y:S02]  /*b220*/  HADD2.F32 R56, -RZ, R77.H1_H1 ;  /* 0x3000004dff387230 */ /* 0x000fe40000004100 */
[-C--:B------:R-:W-:Y:S01]  /*b230*/  FFMA.FTZ R89, R52, R74.reuse, R89 ;  /* 0x0000004a34597223 */ /* 0x080fe20000010059 */
[----:B------:R-:W-:Y:S02]  /*b240*/  HADD2.F32 R55, -RZ, R55.H1_H1 ;  /* 0x30000037ff377230 */ /* 0x000fe40000004100 */
[----:B------:R-:W-:Y:S01]  /*b250*/  FFMA.FTZ R79, R72, R75, R79 ;  /* 0x0000004b484f7223 */ /* 0x000fe2000001004f */
[----:B------:R-:W-:Y:S02]  /*b260*/  HADD2.F32 R58, -RZ, R58.H1_H1 ;  /* 0x3000003aff3a7230 */ /* 0x000fe40000004100 */
[----:B------:R-:W-:Y:S01]  /*b270*/  FFMA.FTZ R86, R57, R74, -R86 ;  /* 0x0000004a39567223 */ /* 0x000fe20000010856 */
[----:B------:R-:W-:-:S02]  /*b280*/  HADD2.F32 R76, -RZ, R76.H1_H1 ;  /* 0x3000004cff4c7230 */ /* 0x000fc40000004100 */
[-C--:B------:R-:W-:Y:S01]  /*b290*/  FMUL.FTZ R72, R59, R56.reuse ;  /* 0x000000383b487220 */ /* 0x080fe20000410000 */
[----:B------:R-:W-:Y:S02]  /*b2a0*/  HADD2.F32 R53, -RZ, R53.H1_H1 ;  /* 0x30000035ff357230 */ /* 0x000fe40000004100 */
[----:B------:R-:W-:Y:S01]  /*b2b0*/  FMUL.FTZ R74, R55, R56 ;  /* 0x00000038374a7220 */ /* 0x000fe20000410000 */
[----:B------:R-:W-:Y:S02]  /*b2c0*/  HADD2.F32 R52, -RZ, R73.H1_H1 ;  /* 0x30000049ff347230 */ /* 0x000fe40000004100 */
[-C--:B------:R-:W-:Y:S01]  /*b2d0*/  FMUL.FTZ R56, R58, R76.reuse ;  /* 0x0000004c3a387220 */ /* 0x080fe20000410000 */
[----:B------:R-:W-:Y:S02]  /*b2e0*/  HADD2.F32 R54, -RZ, R54.H1_H1 ;  /* 0x30000036ff367230 */ /* 0x000fe40000004100 */
[----:B------:R-:W-:Y:S01]  /*b2f0*/  FMUL.FTZ R57, R53, R76 ;  /* 0x0000004c35397220 */ /* 0x000fe20000410000 */
[----:B------:R-:W-:Y:S01]  /*b300*/  F2FP.SATFINITE.E4M3.F32.PACK_AB_MERGE_C R83, R84, R83, RZ ;  /* 0x000000535453723e */ /* 0x000fe200048070ff */
[-C--:B------:R-:W-:Y:S01]  /*b310*/  FFMA.FTZ R55, R55, R52.reuse, -R72 ;  /* 0x0000003437377223 */ /* 0x080fe20000010848 */
[----:B------:R-:W-:Y:S01]  /*b320*/  FFMA.FTZ R74, R59, R52, R74 ;  /* 0x000000343b4a7223 */ /* 0x000fe2000001004a */
[-C--:B------:R-:W-:Y:S01]  /*b330*/  FFMA.FTZ R56, R53, R54.reuse, -R56 ;  /* 0x0000003635387223 */ /* 0x080fe20000010838 */
[----:B------:R-:W-:Y:S01]  /*b340*/  FFMA.FTZ R54, R58, R54, R57 ;  /* 0x000000363a367223 */ /* 0x000fe20000010039 */
[----:B------:R-:W-:Y:S01]  /*b350*/  F2FP.SATFINITE.E4M3.F32.PACK_AB_MERGE_C R53, R81, R70, R82 ;  /* 0x000000465135723e */ /* 0x000fe20004807052 */
[----:B------:R-:W-:Y:S01]  /*b360*/  IMAD.MOV.U32 R52, RZ, RZ, R69 ;  /* 0x000000ffff347224 */ /* 0x000fe200078e0045 */
[----:B------:R-:W-:Y:S01]  /*b370*/  F2FP.SATFINITE.E4M3.F32.PACK_AB_MERGE_C R55, R55, R86, RZ ;  /* 0x000000563737723e */ /* 0x000fe200048070ff */
[----:B------:R-:W-:Y:S01]  /*b380*/  IMAD.MOV.U32 R58, RZ, RZ, R64 ;  /* 0x000000ffff3a7224 */ /* 0x000fe200078e0040 */
[----:B------:R-:W-:-:S02]  /*b390*/  F2FP.SATFINITE.E4M3.F32.PACK_AB_MERGE_C R74, R74, R89, RZ ;  /* 0x000000594a4a723e */ /* 0x000fc400048070ff */
[----:B------:R-:W-:Y:S01]  /*b3a0*/  F2FP.SATFINITE.E4M3.F32.PACK_AB_MERGE_C R55, R56, R87, R55 ;  /* 0x000000573837723e */ /* 0x000fe20004807037 */
[----:B------:R-:W-:Y:S01]  /*b3b0*/  IMAD.MOV.U32 R56, RZ, RZ, R68 ;  /* 0x000000ffff387224 */ /* 0x000fe200078e0044 */
[----:B------:R-:W-:Y:S01]  /*b3c0*/  F2FP.SATFINITE.E4M3.F32.PACK_AB_MERGE_C R59, R54, R79, R74 ;  /* 0x0000004f363b723e */ /* 0x000fe2000480704a */
[----:B------:R-:W-:Y:S01]  /*b3d0*/  IMAD.MOV.U32 R54, RZ, RZ, R66 ;  /* 0x000000ffff367224 */ /* 0x000fe200078e0042 */
[----:B------:R-:W-:-:S07]  /*b3e0*/  F2FP.SATFINITE.E4M3.F32.PACK_AB_MERGE_C R57, R80, R71, R83 ;  /* 0x000000475039723e */ /* 0x000fce0004807053 */
.L_x_405:
[----:B------:R-:W-:Y:S05]  /*b3f0*/  BSYNC B1 ;  /* 0x0000000000017941 */ /* 0x000fea0003800000 */
.L_x_404:
[----:B-1----:R3:W-:Y:S01]  /*b400*/  STG.E.128 desc[UR60][R62.64], R52 ;  /* 0x000000343e007986 */ /* 0x0027e2000c101d3c */
[----:B------:R-:W-:-:S13]  /*b410*/  ISETP.GE.AND P2, PT, R67, R145, PT ;  /* 0x000000914300720c */ /* 0x000fda0003f46270 */
[----:B------:R-:W-:Y:S05]  /*b420*/  @P2 BRA `(.L_x_382) ;  /* 0x0000000400d42947 */ /* 0x000fea0003800000 */
[--C-:B---3--:R-:W-:Y:S02]  /*b430*/  SHF.R.S32.HI R52, RZ, 0x1f, R67.reuse ;  /* 0x0000001fff347819 */ /* 0x108fe40000011443 */
[----:B------:R-:W-:-:S04]  /*b440*/  IADD3 R67, P2, P3, R46, R128, R67 ;  /* 0x000000802e437210 */ /* 0x000fc80007b5e043 */
[----:B------:R-:W-:Y:S02]  /*b450*/  IADD3.X R52, R20, R65, R52, P2, P3 ;  /* 0x0000004114347210 */ /* 0x000fe400017e6434 */
[----:B------:R-:W-:-:S05]  /*b460*/  IADD3 R60, P2, R67, R60, RZ ;  /* 0x0000003c433c7210 */ /* 0x000fca0007f5e0ff */
[----:B------:R-:W-:-:S05]  /*b470*/  IMAD.X R61, R52, 0x1, R61, P2 ;  /* 0x00000001343d7824 */ /* 0x000fca00010e063d */
[----:B--2---:R4:W-:Y:S01]  /*b480*/  STG.E.128 desc[UR60][R60.64], R56 ;  /* 0x000000383c007986 */ /* 0x0049e2000c101d3c */
[----:B------:R-:W-:Y:S05]  /*b490*/  BRA `(.L_x_382) ;  /* 0x0000000400b87947 */ /* 0x000fea0003800000 */
.L_x_345:
[----:B------:R-:W2:Y:S02]  /*b4a0*/  LDL R52, [R1+0x44] ;  /* 0x0000440001347983 */ /* 0x000ea40000100800 */
[----:B--2---:R-:W-:-:S13]  /*b4b0*/  R2UR UR4, R52 ;  /* 0x00000000340472ca */ /* 0x004fda00000e0000 */
[----:B------:R-:W-:-:S06]  /*b4c0*/  UISETP.NE.AND UP0, UPT, UR4, 0x3, UPT ;  /* 0x000000030400788c */ /* 0x000fcc000bf05270 */
[----:B------:R-:W-:-:S13]  /*b4d0*/  PLOP3.LUT P5, PT, PT, PT, UP0, 0x80, 0x0 ;  /* 0x000000000000781c */ /* 0x000fda0003faf008 */
[----:B------:R-:W-:Y:S05]  /*b4e0*/  @!P5 BRA `(.L_x_406) ;  /* 0x000000000004d947 */ /* 0x000fea0003800000 */
[----:B------:R-:W-:Y:S01]  /*b4f0*/  BPT.TRAP 0x1 ;  /* 0x000000040000795c */ /* 0x000fe20000300000 */
.L_x_406:
[----:B------:R-:W-:Y:S01]  /*b500*/  LEA R111, R17, R16, 0x3 ;  /* 0x00000010116f7211 */ /* 0x000fe200078e18ff */
[----:B------:R-:W-:Y:S01]  /*b510*/  IMAD R119, R25, -0xe0, R2 ;  /* 0xffffff2019777824 */ /* 0x000fe200078e0202 */
[----:B------:R-:W-:Y:S01]  /*b520*/  SHF.L.U32 R125, R231, 0x1f, RZ ;  /* 0x0000001fe77d7819 */ /* 0x000fe200000006ff */
[----:B------:R-:W-:Y:S01]  /*b530*/  BSSY B1, `(.L_x_407) ;  /* 0x0000006000017945 */ /* 0x000fe20003800000 */
[----:B------:R-:W-:Y:S01]  /*b540*/  SHF.R.S32.HI R53, RZ, 0x1f, R25 ;  /* 0x0000001fff357819 */ /* 0x000fe20000011419 */
[----:B------:R-:W-:Y:S01]  /*b550*/  IMAD R52, R40, R25, RZ ;  /* 0x0000001928347224 */ /* 0x000fe200078e02ff */
[----:B------:R-:W0:Y:S01]  /*b560*/  SYNCS.PHASECHK.TRANS64.TRYWAIT P2, [R111+URZ+0x2e890], R125 ;  /* 0x02e8907d6f0075a7 */ /* 0x000e22000804017f */
[----:B------:R-:W-:Y:S01]  /*b570*/  VIMNMX R119, R119, 0xe0, PT ;  /* 0x000000e077777848 */ /* 0x000fe20003fe0100 */
[----:B0-----:R-:W-:Y:S06]  /*b580*/  @!P2 BRA `(.L_x_408) ;  /* 0x0000017800d4a947 */ /* 0x001fec0003800000 */
.L_x_635:
[----:B------:R-:W-:Y:S05]  /*b590*/  BSYNC B1 ;  /* 0x0000000000017941 */ /* 0x000fea0003800000 */
.L_x_407:
[----:B------:R-:W-:Y:S01]  /*b5a0*/  ISETP.GE.AND P2, PT, R228, R119, PT ;  /* 0x00000077e400720c */ /* 0x000fe20003f46270 */
[----:B------:R-:W-:Y:S01]  /*b5b0*/  IMAD R53, R53, R126, R52 ;  /* 0x0000007e35357224 */ /* 0x000fe200078e0234 */
[----:B------:R-:W-:Y:S01]  /*b5c0*/  BSSY B1, `(.L_x_409) ;  /* 0x0000014000017945 */ /* 0x000fe20003800000 */
[----:B------:R-:W-:-:S04]  /*b5d0*/  IMAD.WIDE.U32 R56, R126, R25, RZ ;  /* 0x000000197e387225 */ /* 0x000fc800078e00ff */
[----:B------:R-:W-:-:S06]  /*b5e0*/  IMAD.IADD R60, R53, 0x1, R57 ;  /* 0x00000001353c7824 */ /* 0x000fcc00078e0239 */
[----:B------:R-:W-:Y:S05]  /*b5f0*/  @P2 BRA `(.L_x_410) ;  /* 0x0000000000402947 */ /* 0x000fea0003800000 */
[----:B------:R-:W1:Y:S01]  /*b600*/  @!P0 LDS.128 R52, [R118+0x20400] ;  /* 0x0204000076348984 */ /* 0x000e620000000c00 */
[----:B------:R-:W2:Y:S02]  /*b610*/  @!P0 LDC.64 R58, c[0x0][0x2e8] ;  /* 0x0000ba00ff3a8b82 */ /* 0x000ea40000000a00 */
[----:B--2---:R-:W-:-:S04]  /*b620*/  @!P0 IADD3 R58, P2, P3, R56, R58, R21 ;  /* 0x0000003a383a8210 */ /* 0x004fc80007b5e015 */
[----:B------:R-:W-:-:S05]  /*b630*/  @!P0 IADD3.X R59, R60, R59, R13, P2, P3 ;  /* 0x0000003b3c3b8210 */ /* 0x000fca00017e640d */
[----:B-1----:R1:W-:Y:S01]  /*b640*/  @!P0 STG.E.128 desc[UR60][R58.64], R52 ;  /* 0x000000343a008986 */ /* 0x0023e2000c101d3c */
[----:B------:R-:W-:Y:S05]  /*b650*/  @P1 BRA `(.L_x_410) ;  /* 0x0000000000281947 */ /* 0x000fea0003800000 */
[----:B------:R-:W-:Y:S01]  /*b660*/  ULDC.64 UR4, c[0x0][0x2e8] ;  /* 0x0000ba0000047ab9 */ /* 0x000fe20000000a00 */
[----:B-1----:R-:W-:Y:S01]  /*b670*/  VIADD R52, R34, 0x40 ;  /* 0x0000004022347836 */ /* 0x002fe20000000000 */
[----:B------:R-:W-:-:S04]  /*b680*/  IADD3 R58, P2, P3, R14, UR4, R56 ;  /* 0x000000040e3a7c10 */ /* 0x000fc8000fb5e038 */
[----:B------:R-:W-:Y:S02]  /*b690*/  IADD3.X R59, R109, UR5, R60, P2, P3 ;  /* 0x000000056d3b7c10 */ /* 0x000fe400097e643c */
[----:B------:R-:W-:-:S13]  /*b6a0*/  LOP3.LUT P2, RZ, R229, 0x4, RZ, 0xc0, !PT ;  /* 0x00000004e5ff7812 */ /* 0x000fda000784c0ff */
[----:B------:R-:W-:-:S04]  /*b6b0*/  @P2 VIADD R52, R34, 0xffffffc0 ;  /* 0xffffffc022342836 */ /* 0x000fc80000000000 */
[----:B------:R-:W-:-:S04]  /*b6c0*/  IMAD R53, R17, 0x7000, R52 ;  /* 0x0000700011357824 */ /* 0x000fc800078e0234 */
[----:B------:R-:W-:-:S06]  /*b6d0*/  IMAD.IADD R53, R16, 0x1, R53 ;  /* 0x0000000110357824 */ /* 0x000fcc00078e0235 */
[----:B------:R-:W1:Y:S04]  /*b6e0*/  LDS.128 R52, [R53+0x20400] ;  /* 0x0204000035347984 */ /* 0x000e680000000c00 */
[----:B-1----:R2:W-:Y:S02]  /*b6f0*/  STG.E.128 desc[UR60][R58.64], R52 ;  /* 0x000000343a007986 */ /* 0x0025e4000c101d3c */
.L_x_410:
[----:B------:R-:W-:Y:S05]  /*b700*/  BSYNC B1 ;  /* 0x0000000000017941 */ /* 0x000fea0003800000 */
.L_x_409:
[----:B-12---:R-:W-:Y:S01]  /*b710*/  VIADD R52, R228, 0x40 ;  /* 0x00000040e4347836 */ /* 0x006fe20000000000 */
[----:B------:R-:W-:Y:S04]  /*b720*/  BSSY B1, `(.L_x_411) ;  /* 0x0000015000017945 */ /* 0x000fe80003800000 */
[----:B------:R-:W-:-:S13]  /*b730*/  ISETP.GE.AND P2, PT, R52, R119, PT ;  /* 0x000000773400720c */ /* 0x000fda0003f46270 */
[----:B------:R-:W-:Y:S05]  /*b740*/  @P2 BRA `(.L_x_412) ;  /* 0x0000000000482947 */ /* 0x000fea0003800000 */
[----:B------:R-:W1:Y:S01]  /*b750*/  @!P0 LDS.128 R52, [R118+0x22400] ;  /* 0x0224000076348984 */ /* 0x000e620000000c00 */
[----:B------:R-:W2:Y:S01]  /*b760*/  @!P0 LDC.64 R58, c[0x0][0x2e8] ;  /* 0x0000ba00ff3a8b82 */ /* 0x000ea20000000a00 */
[----:B------:R-:W-:-:S04]  /*b770*/  IADD3 R61, P2, R106, R56, RZ ;  /* 0x000000386a3d7210 */ /* 0x000fc80007f5e0ff */
[----:B------:R-:W-:Y:S02]  /*b780*/  IADD3.X R62, R60, R107, RZ, P2, !PT ;  /* 0x0000006b3c3e7210 */ /* 0x000fe400017fe4ff */
        /* <DEDUP_REMOVED lines=14> */
.L_x_412:
[----:B------:R-:W-:Y:S05]  /*b870*/  BSYNC B1 ;  /* 0x0000000000017941 */ /* 0x000fea0003800000 */
.L_x_411:
[----:B-12---:R-:W-:Y:S01]  /*b880*/  VIADD R52, R228, 0x80 ;  /* 0x00000080e4347836 */ /* 0x006fe20000000000 */
[----:B------:R-:W-:Y:S04]  /*b890*/  BSSY B1, `(.L_x_413) ;  /* 0x0000015000017945 */ /* 0x000fe80003800000 */
[----:B------:R-:W-:-:S13]  /*b8a0*/  ISETP.GE.AND P2, PT, R52, R119, PT ;  /* 0x000000773400720c */ /* 0x000fda0003f46270 */
[----:B------:R-:W-:Y:S05]  /*b8b0*/  @P2 BRA `(.L_x_414) ;  /* 0x0000000000482947 */ /* 0x000fea0003800000 */
[----:B------:R-:W1:Y:S01]  /*b8c0*/  @!P0 LDS.128 R52, [R118+0x24400] ;  /* 0x0244000076348984 */ /* 0x000e620000000c00 */
[----:B------:R-:W2:Y:S01]  /*b8d0*/  @!P0 LDC.64 R58, c[0x0][0x2e8] ;  /* 0x0000ba00ff3a8b82 */ /* 0x000ea20000000a00 */
[----:B------:R-:W-:-:S05]  /*b8e0*/  LEA R61, P2, R44, R56, 0x7 ;  /* 0x000000382c3d7211 */ /* 0x000fca00078438ff */
[----:B------:R-:W-:Y:S01]  /*b8f0*/  IMAD.X R62, R60, 0x1, R45, P2 ;  /* 0x000000013c3e7824 */ /* 0x000fe200010e062d */
[----:B--2---:R-:W-:-:S04]  /*b900*/  @!P0 IADD3 R58, P2, P3, R61, R58, R21 ;  /* 0x0000003a3d3a8210 */ /* 0x004fc80007b5e015 */
[----:B------:R-:W-:-:S05]  /*b910*/  @!P0 IADD3.X R59, R62, R59, R13, P2, P3 ;  /* 0x0000003b3e3b8210 */ /* 0x000fca00017e640d */
[----:B-1----:R1:W-:Y:S01]  /*b920*/  @!P0 STG.E.128 desc[UR60][R58.64], R52 ;  /* 0x000000343a008986 */ /* 0x0023e2000c101d3c */
[----:B------:R-:W-:Y:S05]  /*b930*/  @P1 BRA `(.L_x_414) ;  /* 0x0000000000281947 */ /* 0x000fea0003800000 */
[----:B------:R-:W-:Y:S01]  /*b940*/  ULDC.64 UR4, c[0x0][0x2e8] ;  /* 0x0000ba0000047ab9 */ /* 0x000fe20000000a00 */
[----:B-1----:R-:W-:Y:S02]  /*b950*/  IADD3 R52, R34, 0x40, RZ ;  /* 0x0000004022347810 */ /* 0x002fe40007ffe0ff */
        /* <DEDUP_REMOVED lines=8> */
.L_x_414:
[----:B------:R-:W-:Y:S05]  /*b9e0*/  BSYNC B1 ;  /* 0x0000000000017941 */ /* 0x000fea0003800000 */
.L_x_413:
[----:B-12---:R-:W-:-:S05]  /*b9f0*/  VIADD R52, R228, 0xc0 ;  /* 0x000000c0e4347836 */ /* 0x006fca0000000000 */
[----:B------:R-:W-:-:S13]  /*ba00*/  ISETP.GE.AND P2, PT, R52, R119, PT ;  /* 0x000000773400720c */ /* 0x000fda0003f46270 */
[----:B------:R-:W-:Y:S05]  /*ba10*/  @P2 BRA `(.L_x_382) ;  /* 0x0000000000582947 */ /* 0x000fea0003800000 */
[----:B------:R-:W1:Y:S01]  /*ba20*/  LDC.64 R54, c[0x0][0x300] ;  /* 0x0000c000ff367b82 */ /* 0x000e620000000a00 */
[----:B------:R-:W-:Y:S02]  /*ba30*/  IMAD.MOV.U32 R58, RZ, RZ, R56 ;  /* 0x000000ffff3a7224 */ /* 0x000fe400078e0038 */
[----:B------:R-:W-:-:S05]  /*ba40*/  IMAD.MOV.U32 R59, RZ, RZ, R60 ;  /* 0x000000ffff3b7224 */ /* 0x000fca00078e003c */
[----:B------:R-:W2:Y:S01]  /*ba50*/  @!P0 LDC.64 R52, c[0x0][0x2e8] ;  /* 0x0000ba00ff348b82 */ /* 0x000ea20000000a00 */
[----:B-1----:R-:W-:-:S04]  /*ba60*/  IMAD.WIDE.U32 R58, R54, 0xc0, R58 ;  /* 0x000000c0363a7825 */ /* 0x002fc800078e003a */
[----:B------:R-:W-:Y:S01]  /*ba70*/  IMAD R55, R55, 0xc0, RZ ;  /* 0x000000c037377824 */ /* 0x000fe200078e02ff */
[----:B--2---:R-:W-:-:S04]  /*ba80*/  @!P0 IADD3 R56, P2, P3, R58, R52, R21 ;  /* 0x000000343a388210 */ /* 0x004fc80007b5e015 */
[----:B------:R-:W-:-:S04]  /*ba90*/  IADD3 R60, R59, R55, RZ ;  /* 0x000000373b3c7210 */ /* 0x000fc80007ffe0ff */
[----:B------:R-:W-:Y:S02]  /*baa0*/  @!P0 IADD3.X R57, R60, R53, R13, P2, P3 ;  /* 0x000000353c398210 */ /* 0x000fe400017e640d */
[----:B------:R-:W1:Y:S04]  /*bab0*/  @!P0 LDS.128 R52, [R118+0x26400] ;  /* 0x0264000076348984 */ /* 0x000e680000000c00 */
        /* <DEDUP_REMOVED lines=12> */
.L_x_382:
[----:B------:R-:W-:Y:S05]  /*bb80*/  BSYNC B0 ;  /* 0x0000000000007941 */ /* 0x000fea0003800000 */
.L_x_344:
[----:B-1234-:R-:W1:Y:S01]  /*bb90*/  S2R R52, SR_TID.X ;  /* 0x0000000000347919 */ /* 0x01ee620000002100 */
[----:B------:R-:W-:Y:S01]  /*bba0*/  @!PT LDS RZ, [RZ] ;  /* 0x00000000fffff984 */ /* 0x000fe20000000800 */
[----:B------:R-:W-:Y:S01]  /*bbb0*/  @!PT LDS RZ, [RZ] ;  /* 0x00000000fffff984 */ /* 0x000fe20000000800 */
[----:B------:R-:W-:Y:S01]  /*bbc0*/  @!PT LDS RZ, [RZ] ;  /* 0x00000000fffff984 */ /* 0x000fe20000000800 */
[----:B------:R-:W-:Y:S01]  /*bbd0*/  @!PT LDS RZ, [RZ] ;  /* 0x00000000fffff984 */ /* 0x000fe20000000800 */
[----:B------:R2:W-:Y:S06]  /*bbe0*/  MEMBAR.ALL.CTA ;  /* 0x0000000000007992 */ /* 0x0005ec0000008000 */
[----:B--2---:R-:W2:Y:S01]  /*bbf0*/  FENCE.VIEW.ASYNC.S ;  /* 0x00000000000073c6 */ /* 0x004ea20000000000 */
[----:B------:R-:W-:Y:S05]  /*bc00*/  WARPSYNC.ALL ;  /* 0x0000000000007948 */ /* 0x000fea0003800000 */
[----:B------:R-:W-:Y:S01]  /*bc10*/  BSSY B0, `(.L_x_415) ;  /* 0x0000009000007945 */ /* 0x000fe20003800000 */
[----:B-1----:R-:W-:Y:S01]  /*bc20*/  LOP3.LUT R52, R52, 0x7f, RZ, 0xc0, !PT ;  /* 0x0000007f34347812 */ /* 0x002fe200078ec0ff */
[----:B--2---:R1:W-:Y:S03]  /*bc30*/  BAR.SYNC.DEFER_BLOCKING R135, 0x80 ;  /* 0x000200870000751d */ /* 0x0043e60000010000 */
[----:B------:R-:W-:-:S13]  /*bc40*/  ISETP.NE.AND P2, PT, R52, RZ, PT ;  /* 0x000000ff3400720c */ /* 0x000fda0003f45270 */
[----:B------:R-:W-:-:S05]  /*bc50*/  @!P2 VIADD R52, R111, 0x2e8a0 ;  /* 0x0002e8a06f34a836 */ /* 0x000fca0000000000 */
[----:B------:R-:W-:-:S04]  /*bc60*/  @!P2 PRMT R52, RZ, 0x654, R52 ;  /* 0x00000654ff34a816 */ /* 0x000fc80000000034 */
[----:B------:R1:W-:Y:S01]  /*bc70*/  @!P2 SYNCS.ARRIVE.TRANS64.RED.A1T0 RZ, [R52+URZ], RZ ;  /* 0x000000ff34ffa9a7 */ /* 0x0003e2000810043f */
[----:B------:R-:W-:Y:S05]  /*bc80*/  @!P5 BRA `(.L_x_416) ;  /* 0x000000000004d947 */ /* 0x000fea0003800000 */
[----:B------:R-:W-:Y:S01]  /*bc90*/  BPT.TRAP 0x1 ;  /* 0x000000040000795c */ /* 0x000fe20000300000 */
.L_x_416:
[----:B------:R-:W-:Y:S05]  /*bca0*/  BSYNC B0 ;  /* 0x0000000000007941 */ /* 0x000fea0003800000 */
.L_x_415:
[----:B------:R-:W2:Y:S01]  /*bcb0*/  SYNCS.PHASECHK.TRANS64.TRYWAIT P3, [R111+URZ+0x2e8b0], R125 ;  /* 0x02e8b07d6f0075a7 */ /* 0x000ea2000806017f */
[----:B------:R-:W-:Y:S01]  /*bcc0*/  ULDC.64 UR38, c[0x0][0x328] ;  /* 0x0000ca0000267ab9 */ /* 0x000fe20000000a00 */
[----:B------:R-:W-:Y:S01]  /*bcd0*/  ULDC.64 UR36, c[0x0][0x318] ;  /* 0x0000c60000247ab9 */ /* 0x000fe20000000a00 */
[----:B------:R-:W-:Y:S04]  /*bce0*/  BSSY B0, `(.L_x_417) ;  /* 0x0000002000007945 */ /* 0x000fe80003800000 */
[----:B--2---:R-:W-:Y:S05]  /*bcf0*/  @!P3 BRA `(.L_x_418) ;  /* 0x00000174000cb947 */ /* 0x004fea0003800000 */
.L_x_636:
[----:B------:R-:W-:Y:S05]  /*bd00*/  BSYNC B0 ;  /* 0x0000000000007941 */ /* 0x000fea0003800000 */
.L_x_417:
[----:B------:R-:W-:Y:S01]  /*bd10*/  ISETP.GE.AND P3, PT, R228, R119, PT ;  /* 0x00000077e400720c */ /* 0x000fe20003f66270 */
[----:B------:R-:W-:Y:S01]  /*bd20*/  BSSY B0, `(.L_x_419) ;  /* 0x0000017000007945 */ /* 0x000fe20003800000 */
[----:B------:R-:W-:-:S11]  /*bd30*/  IMAD.WIDE R56, R25, 0xe0, R102 ;  /* 0x000000e019387825 */ /* 0x000fd600078e0266 */
[----:B------:R-:W-:Y:S05]  /*bd40*/  @P3 BRA `(.L_x_420) ;  /* 0x0000000000503947 */ /* 0x000fea0003800000 */
[----:B------:R-:W-:Y:S01]  /*bd50*/  ULDC UR4, c[0x0][0x2f4] ;  /* 0x0000bd0000047ab9 */ /* 0x000fe20000000800 */
[----:B------:R-:W-:Y:S01]  /*bd60*/  PLOP3.LUT P4, PT, PT, PT, PT, 0x8, 0x0 ;  /* 0x000000000000781c */ /* 0x000fe20003f8e170 */
[----:B-1----:R-:W-:Y:S01]  /*bd70*/  IMAD.MOV.U32 R52, RZ, RZ, R48 ;  /* 0x000000ffff347224 */ /* 0x002fe200078e0030 */
[----:B------:R-:W-:Y:S01]  /*bd80*/  ISETP.GE.AND P3, PT, R4, UR4, PT ;  /* 0x0000000404007c0c */ /* 0x000fe2000bf66270 */
[----:B------:R-:W-:Y:S01]  /*bd90*/  IMAD R55, R57, UR38, RZ ;  /* 0x0000002639377c24 */ /* 0x000fe2000f8e02ff */
[----:B------:R-:W-:-:S03]  /*bda0*/  MOV R53, R110 ;  /* 0x0000006e00357202 */ /* 0x000fc60000000f00 */
[C---:B------:R-:W-:Y:S02]  /*bdb0*/  IMAD R55, R56.reuse, UR39, R55 ;  /* 0x0000002738377c24 */ /* 0x040fe4000f8e0237 */
[----:B------:R-:W-:-:S06]  /*bdc0*/  IMAD.WIDE.U32 R52, R56, UR38, R52 ;  /* 0x0000002638347c25 */ /* 0x000fcc000f8e0034 */
[----:B------:R-:W-:Y:S01]  /*bdd0*/  @!P3 LOP3.LUT P5, RZ, R229, 0x4, RZ, 0xc0, !PT ;  /* 0x00000004e5ffb812 */ /* 0x000fe200078ac0ff */
[----:B------:R-:W-:-:S03]  /*bde0*/  @!P3 VIADD R60, R117, 0x40 ;  /* 0x00000040753cb836 */ /* 0x000fc60000000000 */
[----:B------:R-:W-:Y:S02]  /*bdf0*/  @!P3 PLOP3.LUT P4, PT, P5, PT, PT, 0x80, 0x0 ;  /* 0x000000000000b81c */ /* 0x000fe40002f8f070 */
[----:B------:R-:W-:-:S04]  /*be00*/  IADD3 R58, P5, R52, UR36, RZ ;  /* 0x00000024343a7c10 */ /* 0x000fc8000ffbe0ff */
[----:B------:R-:W-:-:S07]  /*be10*/  IADD3.X R59, R53, UR37, R55, P5, !PT ;  /* 0x00000025353b7c10 */ /* 0x000fce000affe437 */
[----:B------:R-:W-:Y:S01]  /*be20*/  @P4 VIADD R60, R117, 0xffffffc0 ;  /* 0xffffffc0753c4836 */ /* 0x000fe20000000000 */
[----:B------:R-:W-:-:S03]  /*be30*/  ISETP.GE.AND P4, PT, R18, UR4, PT ;  /* 0x0000000412007c0c */ /* 0x000fc6000bf86270 */
[----:B------:R-:W-:-:S10]  /*be40*/  @!P3 IMAD.IADD R60, R16, 0x1, R60 ;  /* 0x00000001103cb824 */ /* 0x000fd400078e023c */
[----:B------:R-:W1:Y:S04]  /*be50*/  @!P4 LDS.128 R52, [R118+0xe400] ;  /* 0x00e400007634c984 */ /* 0x000e680000000c00 */
[----:B-1----:R-:W-:Y:S04]  /*be60*/  @!P4 STG.E.128 desc[UR60][R58.64], R52 ;  /* 0x000000343a00c986 */ /* 0x002fe8000c101d3c */
[----:B------:R-:W1:Y:S04]  /*be70*/  @!P3 LDS.128 R52, [R60+0xe400] ;  /* 0x00e400003c34b984 */ /* 0x000e680000000c00 */
[----:B-1----:R3:W-:Y:S02]  /*be80*/  @!P3 STG.E.128 desc[UR60][R58.64+0x40], R52 ;  /* 0x000040343a00b986 */ /* 0x0027e4000c101d3c */
.L_x_420:
[----:B------:R-:W-:Y:S05]  /*be90*/  BSYNC B0 ;  /* 0x0000000000007941 */ /* 0x000fea0003800000 */
.L_x_419:
[----:B-1-3--:R-:W-:Y:S01]  /*bea0*/  VIADD R52, R228, 0x40 ;  /* 0x00000040e4347836 */ /* 0x00afe20000000000 */
[----:B------:R-:W-:Y:S04]  /*beb0*/  BSSY B0, `(.L_x_421) ;  /* 0x0000019000007945 */ /* 0x000fe80003800000 */
[----:B------:R-:W-:-:S13]  /*bec0*/  ISETP.GE.AND P3, PT, R52, R119, PT ;  /* 0x000000773400720c */ /* 0x000fda0003f66270 */
[----:B------:R-:W-:Y:S05]  /*bed0*/  @P3 BRA `(.L_x_422) ;  /* 0x0000000000583947 */ /* 0x000fea0003800000 */
[----:B------:R-:W-:Y:S01]  /*bee0*/  ULDC UR4, c[0x0][0x2f4] ;  /* 0x0000bd0000047ab9 */ /* 0x000fe20000000800 */
[----:B------:R-:W-:Y:S01]  /*bef0*/  PLOP3.LUT P4, PT, PT, PT, PT, 0x8, 0x0 ;  /* 0x000000000000781c */ /* 0x000fe20003f8e170 */
[----:B------:R-:W-:Y:S01]  /*bf00*/  IMAD.MOV.U32 R52, RZ, RZ, R48 ;  /* 0x000000ffff347224 */ /* 0x000fe200078e0030 */
[----:B------:R-:W-:Y:S01]  /*bf10*/  ISETP.GE.AND P3, PT, R4, UR4, PT ;  /* 0x0000000404007c0c */ /* 0x000fe2000bf66270 */
[----:B------:R-:W-:-:S12]  /*bf20*/  IMAD.MOV.U32 R53, RZ, RZ, R110 ;  /* 0x000000ffff357224 */ /* 0x000fd800078e006e */
[----:B------:R-:W-:Y:S02]  /*bf30*/  @!P3 LOP3.LUT P5, RZ, R229, 0x4, RZ, 0xc0, !PT ;  /* 0x00000004e5ffb812 */ /* 0x000fe400078ac0ff */
[----:B------:R-:W-:Y:S02]  /*bf40*/  @!P3 IADD3 R60, R117, 0x40, RZ ;  /* 0x00000040753cb810 */ /* 0x000fe40007ffe0ff */
[----:B------:R-:W-:Y:S02]  /*bf50*/  @!P3 PLOP3.LUT P4, PT, P5, PT, PT, 0x80, 0x0 ;  /* 0x000000000000b81c */ /* 0x000fe40002f8f070 */
[----:B------:R-:W-:-:S05]  /*bf60*/  IADD3 R55, P5, R56, 0x40, RZ ;  /* 0x0000004038377810 */ /* 0x000fca0007fbe0ff */
[----:B------:R-:W-:Y:S02]  /*bf70*/  IMAD.X R54, RZ, RZ, R57, P5 ;  /* 0x000000ffff367224 */ /* 0x000fe400028e0639 */
[----:B------:R-:W-:-:S04]  /*bf80*/  IMAD.WIDE.U32 R52, R55, UR38, R52 ;  /* 0x0000002637347c25 */ /* 0x000fc8000f8e0034 */
[----:B------:R-:W-:Y:S02]  /*bf90*/  IMAD R54, R54, UR38, RZ ;  /* 0x0000002636367c24 */ /* 0x000fe4000f8e02ff */
[----:B------:R-:W-:Y:S01]  /*bfa0*/  @P4 VIADD R60, R117, 0xffffffc0 ;  /* 0xffffffc0753c4836 */ /* 0x000fe20000000000 */
[----:B------:R-:W-:Y:S01]  /*bfb0*/  IADD3 R58, P4, R52, UR36, RZ ;  /* 0x00000024343a7c10 */ /* 0x000fe2000ff9e0ff */
[----:B------:R-:W-:Y:S02]  /*bfc0*/  IMAD R55, R55, UR39, R54 ;  /* 0x0000002737377c24 */ /* 0x000fe4000f8e0236 */
[----:B------:R-:W-:-:S03]  /*bfd0*/  @!P3 IMAD.IADD R60, R16, 0x1, R60 ;  /* 0x00000001103cb824 */ /* 0x000fc600078e023c */
[----:B------:R-:W-:Y:S02]  /*bfe0*/  IADD3.X R59, R53, UR37, R55, P4, !PT ;  /* 0x00000025353b7c10 */ /* 0x000fe4000a7fe437 */
[----:B------:R-:W-:-:S13]  /*bff0*/  ISETP.GE.AND P4, PT, R18, UR4, PT ;  /* 0x0000000412007c0c */ /* 0x000fda000bf86270 */
[----:B------:R-:W1:Y:S04]  /*c000*/  @!P4 LDS.128 R52, [R118+0x10400] ;  /* 0x010400007634c984 */ /* 0x000e680000000c00 */
[----:B-1----:R-:W-:Y:S04]  /*c010*/  @!P4 STG.E.128 desc[UR60][R58.64], R52 ;  /* 0x000000343a00c986 */ /* 0x002fe8000c101d3c */
[----:B------:R-:W1:Y:S04]  /*c020*/  @!P3 LDS.128 R52, [R60+0x10400] ;  /* 0x010400003c34b984 */ /* 0x000e680000000c00 */
[----:B-1----:R1:W-:Y:S02]  /*c030*/  @!P3 STG.E.128 desc[UR60][R58.64+0x40], R52 ;  /* 0x000040343a00b986 */ /* 0x0023e4000c101d3c */
.L_x_422:
[----:B------:R-:W-:Y:S05]  /*c040*/  BSYNC B0 ;  /* 0x0000000000007941 */ /* 0x000fea0003800000 */
.L_x_421:
[----:B-1----:R-:W-:Y:S01]  /*c050*/  VIADD R52, R228, 0x80 ;  /* 0x00000080e4347836 */ /* 0x002fe20000000000 */
        /* <DEDUP_REMOVED lines=8> */
[----:B------:R-:W-:Y:S01]  /*c0e0*/  @!P3 LOP3.LUT P5, RZ, R229, 0x4, RZ, 0xc0, !PT ;  /* 0x00000004e5ffb812 */ /* 0x000fe200078ac0ff */
[----:B------:R-:W-:-:S03]  /*c0f0*/  @!P3 VIADD R60, R117, 0x40 ;  /* 0x00000040753cb836 */ /* 0x000fc60000000000 */
[----:B------:R-:W-:Y:S02]  /*c100*/  @!P3 PLOP3.LUT P4, PT, P5, PT, PT, 0x80, 0x0 ;  /* 0x000000000000b81c */ /* 0x000fe40002f8f070 */
[----:B------:R-:W-:-:S04]  /*c110*/  IADD3 R55, P5, R56, 0x80, RZ ;  /* 0x0000008038377810 */ /* 0x000fc80007fbe0ff */
[----:B------:R-:W-:Y:S01]  /*c120*/  IADD3.X R54, RZ, R57, RZ, P5, !PT ;  /* 0x00000039ff367210 */ /* 0x000fe20002ffe4ff */
        /* <DEDUP_REMOVED lines=12> */
.L_x_424:
[----:B------:R-:W-:Y:S05]  /*c1f0*/  BSYNC B0 ;  /* 0x0000000000007941 */ /* 0x000fea0003800000 */
.L_x_423:
[----:B-1----:R-:W-:Y:S01]  /*c200*/  IADD3 R52, R228, 0xc0, RZ ;  /* 0x000000c0e4347810 */ /* 0x002fe20007ffe0ff */
[----:B------:R-:W-:Y:S03]  /*c210*/  BSSY B0, `(.L_x_425) ;  /* 0x0000019000007945 */ /* 0x000fe60003800000 */
        /* <DEDUP_REMOVED lines=10> */
[----:B------:R-:W-:-:S05]  /*c2c0*/  IADD3 R55, P5, R56, 0xc0, RZ ;  /* 0x000000c038377810 */ /* 0x000fca0007fbe0ff */
[----:B------:R-:W-:Y:S02]  /*c2d0*/  IMAD.X R56, RZ, RZ, R57, P5 ;  /* 0x000000ffff387224 */ /* 0x000fe400028e0639 */
[----:B------:R-:W-:-:S04]  /*c2e0*/  IMAD.WIDE.U32 R52, R55, UR38, R52 ;  /* 0x0000002637347c25 */ /* 0x000fc8000f8e0034 */
[----:B------:R-:W-:Y:S02]  /*c2f0*/  IMAD R56, R56, UR38, RZ ;  /* 0x0000002638387c24 */ /* 0x000fe4000f8e02ff */
[----:B------:R-:W-:Y:S02]  /*c300*/  @P4 VIADD R58, R117, 0xffffffc0 ;  /* 0xffffffc0753a4836 */ /* 0x000fe40000000000 */
[----:B------:R-:W-:Y:S01]  /*c310*/  IMAD R55, R55, UR39, R56 ;  /* 0x0000002737377c24 */ /* 0x000fe2000f8e0238 */
[----:B------:R-:W-:Y:S02]  /*c320*/  IADD3 R56, P4, R52, UR36, RZ ;  /* 0x0000002434387c10 */ /* 0x000fe4000ff9e0ff */
[----:B------:R-:W-:Y:S02]  /*c330*/  @!P3 IADD3 R58, R16, R58, RZ ;  /* 0x0000003a103ab210 */ /* 0x000fe40007ffe0ff */
[----:B------:R-:W-:Y:S02]  /*c340*/  IADD3.X R57, R53, UR37, R55, P4, !PT ;  /* 0x0000002535397c10 */ /* 0x000fe4000a7fe437 */
[----:B------:R-:W-:-:S13]  /*c350*/  ISETP.GE.AND P4, PT, R18, UR4, PT ;  /* 0x0000000412007c0c */ /* 0x000fda000bf86270 */
[----:B------:R-:W1:Y:S04]  /*c360*/  @!P4 LDS.128 R52, [R118+0x14400] ;  /* 0x014400007634c984 */ /* 0x000e680000000c00 */
[----:B-1----:R-:W-:Y:S04]  /*c370*/  @!P4 STG.E.128 desc[UR60][R56.64], R52 ;  /* 0x000000343800c986 */ /* 0x002fe8000c101d3c */
[----:B------:R-:W1:Y:S04]  /*c380*/  @!P3 LDS.128 R52, [R58+0x14400] ;  /* 0x014400003a34b984 */ /* 0x000e680000000c00 */
[----:B-1----:R1:W-:Y:S02]  /*c390*/  @!P3 STG.E.128 desc[UR60][R56.64+0x40], R52 ;  /* 0x000040343800b986 */ /* 0x0023e4000c101d3c */
.L_x_426:
[----:B------:R-:W-:Y:S05]  /*c3a0*/  BSYNC B0 ;  /* 0x0000000000007941 */ /* 0x000fea0003800000 */
.L_x_425:
[----:B------:R-:W-:Y:S01]  /*c3b0*/  @!PT LDS RZ, [RZ] ;  /* 0x00000000fffff984 */ /* 0x000fe20000000800 */
[----:B------:R-:W-:Y:S01]  /*c3c0*/  @!PT LDS RZ, [RZ] ;  /* 0x00000000fffff984 */ /* 0x000fe20000000800 */
[----:B------:R-:W-:Y:S01]  /*c3d0*/  @!PT LDS RZ, [RZ] ;  /* 0x00000000fffff984 */ /* 0x000fe20000000800 */
[----:B------:R-:W-:Y:S01]  /*c3e0*/  @!PT LDS RZ, [RZ] ;  /* 0x00000000fffff984 */ /* 0x000fe20000000800 */
[----:B------:R3:W-:Y:S06]  /*c3f0*/  MEMBAR.ALL.CTA ;  /* 0x0000000000007992 */ /* 0x0007ec0000008000 */
[----:B---3--:R-:W3:Y:S01]  /*c400*/  FENCE.VIEW.ASYNC.S ;  /* 0x00000000000073c6 */ /* 0x008ee20000000000 */
[----:B0-2---:R-:W-:Y:S01]  /*c410*/  @!P2 VIADD R111, R111, 0x2e8c0 ;  /* 0x0002e8c06f6fa836 */ /* 0x005fe20000000000 */
[----:B---3--:R0:W-:Y:S01]  /*c420*/  BAR.SYNC.DEFER_BLOCKING R135, 0x80 ;  /* 0x000200870000751d */ /* 0x0081e20000010000 */
[----:B------:R-:W-:Y:S01]  /*c430*/  ISETP.NE.AND P3, PT, R112, RZ, PT ;  /* 0x000000ff7000720c */ /* 0x000fe20003f65270 */
[----:B------:R-:W-:-:S02]  /*c440*/  VIADD R17, R17, 0x1 ;  /* 0x0000000111117836 */ /* 0x000fc40000000000 */
[----:B------:R-:W-:-:S04]  /*c450*/  @!P2 PRMT R111, RZ, 0x654, R111 ;  /* 0x00000654ff6fa816 */ /* 0x000fc8000000006f */
[----:B------:R0:W-:Y:S01]  /*c460*/  @!P2 SYNCS.ARRIVE.TRANS64.RED.A1T0 RZ, [R111+URZ], RZ ;  /* 0x000000ff6fffa9a7 */ /* 0x0001e2000810043f */
[----:B------:R-:W-:-:S04]  /*c470*/  ISETP.NE.AND P2, PT, R17, 0x2, PT ;  /* 0x000000021100780c */ /* 0x000fc80003f45270 */
[----:B-1----:R-:W-:Y:S02]  /*c480*/  SEL R52, RZ, 0x1, P2 ;  /* 0x00000001ff347807 */ /* 0x002fe40001000000 */
[----:B------:R-:W-:Y:S02]  /*c490*/  SEL R17, R17, RZ, P2 ;  /* 0x000000ff11117207 */ /* 0x000fe40001000000 */
[----:B------:R-:W-:Y:S01]  /*c4a0*/  LOP3.LUT R231, R231, R52, RZ, 0x3c, !PT ;  /* 0x00000034e7e77212 */ /* 0x000fe200078e3cff */
[----:B0-----:R-:W-:Y:S06]  /*c4b0*/  @P3 BRA `(.L_x_427) ;  /* 0xffffff6000a43947 */ /* 0x001fec000383ffff */
[----:B------:R-:W0:Y:S01]  /*c4c0*/  S2R R53, SR_TID.X ;  /* 0x0000000000357919 */ /* 0x000e220000002100 */
[----:B------:R-:W-:Y:S02]  /*c4d0*/  PLOP3.LUT P0, PT, PT, PT, PT, 0x8, 0x0 ;  /* 0x000000000000781c */ /* 0x000fe40003f0e170 */
[----:B0-----:R-:W-:-:S04]  /*c4e0*/  SHF.R.U32.HI R53, RZ, 0x7, R53 ;  /* 0x00000007ff357819 */ /* 0x001fc80000011635 */
[----:B------:R-:W-:-:S13]  /*c4f0*/  ISETP.NE.AND P3, PT, R53, 0x1, PT ;  /* 0x000000013500780c */ /* 0x000fda0003f65270 */
[----:B------:R-:W-:Y:S06]  /*c500*/  @!P3 BAR.ARV 0x9, 0x100 ;  /* 0x024400000000bb1d */ /* 0x000fec0000002000 */
.L_x_339:
[----:B------:R-:W-:Y:S05]  /*c510*/  @P0 BRA `(.L_x_428) ;  /* 0x00000000000c0947 */ /* 0x000fea0003800000 */
[----:B------:R-:W0:Y:S01]  /*c520*/  FENCE.VIEW.ASYNC.G ;  /* 0x00000000000073c6 */ /* 0x000e220000000100 */
[----:B------:R-:W-:Y:S05]  /*c530*/  WARPSYNC.ALL ;  /* 0x0000000000007948 */ /* 0x000fea0003800000 */
[----:B0-----:R-:W-:Y:S06]  /*c540*/  BAR.ARV 0xc, 0x180 ;  /* 0x0306000000007b1d */ /* 0x001fec0000002000 */
.L_x_428:
[----:B------:R-:W2:Y:S01]  /*c550*/  LDL R0, [R1+0x8c] ;  /* 0x00008c0001007983 */ /* 0x000ea20000100800 */
[----:B------:R-:W-:Y:S01]  /*c560*/  ULDC.64 UR6, c[0x0][0x998] ;  /* 0x0002660000067ab9 */ /* 0x000fe20000000a00 */
[----:B------:R-:W-:Y:S02]  /*c570*/  ULDC.64 UR4, c[0x0][0x990] ;  /* 0x0002640000047ab9 */ /* 0x000fe40000000a00 */
[----:B------:R-:W3:Y:S04]  /*c580*/  LDL R3, [R1+0x78] ;  /* 0x0000780001037983 */ /* 0x000ee80000100800 */
[----:B------:R-:W4:Y:S01]  /*c590*/  LDL R14, [R1+0x58] ;  /* 0x00005800010e7983 */ /* 0x000f220000100800 */
[----:B------:R-:W-:Y:S02]  /*c5a0*/  ISETP.NE.U32.AND P1, PT, RZ, UR6, PT ;  /* 0x00000006ff007c0c */ /* 0x000fe4000bf25070 */
[----:B------:R-:W-:-:S02]  /*c5b0*/  ISETP.NE.U32.AND P0, PT, RZ, UR4, PT ;  /* 0x00000004ff007c0c */ /* 0x000fc4000bf05070 */
[----:B------:R-:W-:Y:S02]  /*c5c0*/  ISETP.NE.AND.EX P1, PT, RZ, UR7, PT, P1 ;  /* 0x00000007ff007c0c */ /* 0x000fe4000bf25310 */
[----:B------:R-:W-:-:S11]  /*c5d0*/  ISETP.NE.AND.EX P0, PT, RZ, UR5, PT, P0 ;  /* 0x00000005ff007c0c */ /* 0x000fd6000bf05300 */
[----:B------:R-:W2:Y:S08]  /*c5e0*/  @P1 LDC.64 R8, c[0x0][0x9b8] ;  /* 0x00026e00ff081b82 */ /* 0x000eb00000000a00 */
[----:B------:R-:W0:Y:S08]  /*c5f0*/  @P0 LDC.64 R6, c[0x0][0x9a8] ;  /* 0x00026a00ff060b82 */ /* 0x000e300000000a00 */
[----:B------:R-:W1:Y:S08]  /*c600*/  @P1 LDC.64 R10, c[0x0][0x9c0] ;  /* 0x00027000ff0a1b82 */ /* 0x000e700000000a00 */
[----:B------:R-:W1:Y:S01]  /*c610*/  @P0 LDC.64 R12, c[0x0][0x9b0] ;  /* 0x00026c00ff0c0b82 */ /* 0x000e620000000a00 */
[----:B--2---:R-:W-:-:S02]  /*c620*/  @P1 IMAD R2, R0, R8, RZ ;  /* 0x0000000800021224 */ /* 0x004fc400078e02ff */
[----:B0-----:R-:W-:Y:S02]  /*c630*/  @P0 IMAD R0, R0, R6, RZ ;  /* 0x0000000600000224 */ /* 0x001fe400078e02ff */
[C---:B---3--:R-:W-:Y:S02]  /*c640*/  @P1 IMAD R9, R3.reuse, R9, R2 ;  /* 0x0000000903091224 */ /* 0x048fe400078e0202 */
[----:B------:R-:W-:Y:S01]  /*c650*/  @P1 IMAD.WIDE.U32 R4, R3, R8, RZ ;  /* 0x0000000803041225 */ /* 0x000fe200078e00ff */
[----:B----4-:R-:W-:-:S03]  /*c660*/  @P1 SHF.R.S32.HI R15, RZ, 0x1f, R14 ;  /* 0x0000001fff0f1819 */ /* 0x010fc6000001140e */
[----:B------:R-:W-:Y:S01]  /*c670*/  @P1 IMAD.IADD R5, R5, 0x1, R9 ;  /* 0x0000000105051824 */ /* 0x000fe200078e0209 */
[----:B------:R-:W-:Y:S01]  /*c680*/  @P0 SHF.R.S32.HI R9, RZ, 0x1f, R14 ;  /* 0x0000001fff090819 */ /* 0x000fe2000001140e */
[C---:B------:R-:W-:Y:S02]  /*c690*/  @P0 IMAD R7, R3.reuse, R7, R0 ;  /* 0x0000000703070224 */ /* 0x040fe400078e0200 */
[----:B------:R-:W-:-:S04]  /*c6a0*/  @P0 IMAD.WIDE.U32 R2, R3, R6, RZ ;  /* 0x0000000603020225 */ /* 0x000fc800078e00ff */
[----:B-1----:R-:W-:Y:S02]  /*c6b0*/  @P1 IMAD R6, R15, R10, RZ ;  /* 0x0000000a0f061224 */ /* 0x002fe400078e02ff */
[----:B------:R-:W-:Y:S02]  /*c6c0*/  @P0 IMAD.IADD R3, R3, 0x1, R7 ;  /* 0x0000000103030824 */ /* 0x000fe400078e0207 */
[----:B------:R-:W-:Y:S02]  /*c6d0*/  @P0 IMAD R0, R9, R12, RZ ;  /* 0x0000000c09000224 */ /* 0x000fe400078e02ff */
[C---:B------:R-:W-:Y:S02]  /*c6e0*/  @P1 IMAD R11, R14.reuse, R11, R6 ;  /* 0x0000000b0e0b1224 */ /* 0x040fe400078e0206 */
[----:B------:R-:W-:-:S04]  /*c6f0*/  @P1 IMAD.WIDE.U32 R6, R14, R10, R4 ;  /* 0x0000000a0e061225 */ /* 0x000fc800078e0004 */
[----:B------:R-:W-:Y:S01]  /*c700*/  @P0 IMAD R9, R14, R13, R0 ;  /* 0x0000000d0e090224 */ /* 0x000fe200078e0200 */
[----:B------:R-:W-:Y:S01]  /*c710*/  @P1 LEA R8, P3, R6, UR6, 0x2 ;  /* 0x0000000606081c11 */ /* 0x000fe2000f8610ff */
[----:B------:R-:W-:-:S04]  /*c720*/  @P0 IMAD.WIDE.U32 R2, R14, R12, R2 ;  /* 0x0000000c0e020225 */ /* 0x000fc800078e0002 */
[----:B------:R-:W-:Y:S01]  /*c730*/  @P1 IMAD.IADD R5, R7, 0x1, R11 ;  /* 0x0000000107051824 */ /* 0x000fe200078e020b */
[----:B------:R-:W-:Y:S01]  /*c740*/  @P0 IADD3 R3, R3, R9, RZ ;  /* 0x0000000903030210 */ /* 0x000fe20007ffe0ff */
[----:B------:R-:W-:Y:S01]  /*c750*/  IMAD.MOV.U32 R0, RZ, RZ, 0x3f800000 ;  /* 0x3f800000ff007424 */ /* 0x000fe200078e00ff */
[----:B------:R-:W-:Y:S01]  /*c760*/  @P0 LEA R4, P2, R2, UR4, 0x2 ;  /* 0x0000000402040c11 */ /* 0x000fe2000f8410ff */
[----:B------:R-:W-:Y:S01]  /*c770*/  ULDC UR4, c[0x0][0x988] ;  /* 0x0002620000047ab9 */ /* 0x000fe20000000800 */
[----:B------:R-:W-:Y:S02]  /*c780*/  @P1 LEA.HI.X R9, R6, UR7, R5, 0x2, P3 ;  /* 0x0000000706091c11 */ /* 0x000fe400098f1405 */
[----:B------:R-:W-:Y:S01]  /*c790*/  @P0 LEA.HI.X R5, R2, UR5, R3, 0x2, P2 ;  /* 0x0000000502050c11 */ /* 0x000fe200090f1403 */
[----:B------:R-:W-:Y:S02]  /*c7a0*/  IMAD.MOV.U32 R3, RZ, RZ, 0x3f800000 ;  /* 0x3f800000ff037424 */ /* 0x000fe400078e00ff */
[----:B------:R0:W2:Y:S04]  /*c7b0*/  @P1 LDG.E R0, desc[UR60][R8.64] ;  /* 0x0000003c08001981 */ /* 0x0000a8000c1e1900 */
[----:B------:R1:W2:Y:S01]  /*c7c0*/  @P0 LDG.E R3, desc[UR60][R4.64] ;  /* 0x0000003c04030981 */ /* 0x0002a2000c1e1900 */
[----:B------:R-:W-:-:S02]  /*c7d0*/  ISETP.GE.AND P1, PT, R138, 0x1, PT ;  /* 0x000000018a00780c */ /* 0x000fc40003f26270 */
[----:B------:R-:W-:Y:S02]  /*c7e0*/  CS2R R88, SRZ ;  /* 0x0000000000587805 */ /* 0x000fe4000001ff00 */
[----:B------:R-:W-:Y:S01]  /*c7f0*/  PLOP3.LUT P0, PT, PT, PT, PT, 0x80, 0x0 ;  /* 0x000000000000781c */ /* 0x000fe20003f0f070 */
[----:B------:R-:W-:Y:S01]  /*c800*/  IMAD.MOV.U32 R87, RZ, RZ, RZ ;  /* 0x000000ffff577224 */ /* 0x000fe200078e00ff */
[----:B------:R-:W-:Y:S02]  /*c810*/  CS2R R6, SRZ ;  /* 0x0000000000067805 */ /* 0x000fe4000001ff00 */
[----:B------:R-:W-:Y:S02]  /*c820*/  CS2R R10, SRZ ;  /* 0x00000000000a7805 */ /* 0x000fe4000001ff00 */
[----:B0-----:R-:W-:Y:S02]  /*c830*/  CS2R R8, SRZ ;  /* 0x0000000000087805 */ /* 0x001fe4000001ff00 */
[----:B------:R-:W-:-:S02]  /*c840*/  CS2R R12, SRZ ;  /* 0x00000000000c7805 */ /* 0x000fc4000001ff00 */
[----:B------:R-:W-:Y:S02]  /*c850*/  CS2R R14, SRZ ;  /* 0x00000000000e7805 */ /* 0x000fe4000001ff00 */
[----:B-1----:R-:W-:Y:S02]  /*c860*/  CS2R R4, SRZ ;  /* 0x0000000000047805 */ /* 0x002fe4000001ff00 */
        /* <DEDUP_REMOVED lines=22> */
[----:B------:R-:W-:Y:S01]  /*c9d0*/  CS2R R98, SRZ ;  /* 0x0000000000627805 */ /* 0x000fe2000001ff00 */
[----:B------:R-:W-:Y:S01]  /*c9e0*/  IMAD.MOV.U32 R68, RZ, RZ, RZ ;  /* 0x000000ffff447224 */ /* 0x000fe200078e00ff */
[----:B------:R-:W-:Y:S01]  /*c9f0*/  CS2R R100, SRZ ;  /* 0x0000000000647805 */ /* 0x000fe2000001ff00 */
[----:B------:R-:W-:Y:S01]  /*ca00*/  IMAD.MOV.U32 R72, RZ, RZ, RZ ;  /* 0x000000ffff487224 */ /* 0x000fe200078e00ff */
[----:B------:R-:W-:Y:S01]  /*ca10*/  MOV R103, RZ ;  /* 0x000000ff00677202 */ /* 0x000fe20000000f00 */
[----:B--2---:R-:W-:-:S04]  /*ca20*/  FMUL.FTZ R0, R3, R0 ;  /* 0x0000000003007220 */ /* 0x004fc80000410000 */
[----:B------:R-:W-:Y:S01]  /*ca30*/  FMUL.FTZ R2, R0, UR4 ;  /* 0x0000000400027c20 */ /* 0x000fe20008410000 */
[----:B------:R-:W-:Y:S06]  /*ca40*/  @!P1 BRA `(.L_x_429) ;  /* 0x000000d4006c9947 */ /* 0x000fec0003800000 */
[----:B------:R-:W-:-:S03]  /*ca50*/  UMOV UR4, 0xffffffff ;  /* 0xffffffff00047882 */ /* 0x000fc60000000000 */
[----:B------:R-:W-:Y:S05]  /*ca60*/  BRA.DIV UR4, `(.L_x_430) ;  /* 0x0000016604c47947 */ /* 0x000fea000b800000 */
[----:B------:R-:W0:Y:S02]  /*ca70*/  S2R R0, SR_TID.X ;  /* 0x0000000000007919 */ /* 0x000e240000002100 */
[----:B0-----:R-:W-:-:S05]  /*ca80*/  VIADD R3, R0, 0xffffff80 ;  /* 0xffffff8000037836 */ /* 0x001fca0000000000 */
[----:B------:R-:W-:-:S04]  /*ca90*/  SHF.R.S32.HI R0, RZ, 0x1f, R3 ;  /* 0x0000001fff007819 */ /* 0x000fc80000011403 */
[----:B------:R-:W-:-:S04]  /*caa0*/  LEA.HI R0, R0, R3, RZ, 0x7 ;  /* 0x0000000300007211 */ /* 0x000fc800078f38ff */
[----:B------:R-:W-:-:S06]  /*cab0*/  SHF.R.S32.HI R0, RZ, 0x7, R0 ;  /* 0x00000007ff007819 */ /* 0x000fcc0000011400 */
[----:B------:R-:W0:Y:S04]  /*cac0*/  SHFL.IDX PT, R0, R0, RZ, 0x1f ;  /* 0x00001fff00007589 */ /* 0x000e2800000e0000 */
[----:B0-----:R0:W-:Y:S02]  /*cad0*/  STL [R1+0x48], R0 ;  /* 0x0000480001007387 */ /* 0x0011e40000100800 */
.L_x_639:
[----:B------:R-:W0:Y:S01]  /*cae0*/  LDL R3, [R1+0x48] ;  /* 0x0000480001037983 */ /* 0x000e220000100800 */
[----:B------:R-:W-:Y:S01]  /*caf0*/  VIADD R27, R16, 0x1c400 ;  /* 0x0001c400101b7836 */ /* 0x000fe20000000000 */
[----:B------:R-:W-:Y:S04]  /*cb00*/  BSSY B6, `(.L_x_431) ;  /* 0x0000019000067945 */ /* 0x000fe80003800000 */
[----:B------:R-:W-:Y:S02]  /*cb10*/  LOP3.LUT P0, RZ, R27, 0x9f, RZ, 0xc0, !PT ;  /* 0x0000009f1bff7812 */ /* 0x000fe4000780c0ff */
[----:B0-----:R-:W-:-:S04]  /*cb20*/  LEA.HI R0, R3, R3, RZ, 0x1 ;  /* 0x0000000303007211 */ /* 0x001fc800078f08ff */
[----:B------:R-:W-:-:S05]  /*cb30*/  LOP3.LUT R0, R0, 0x1e, RZ, 0xc0, !PT ;  /* 0x0000001e00007812 */ /* 0x000fca00078ec0ff */
[----:B------:R-:W-:-:S04]  /*cb40*/  IMAD.IADD R0, R3, 0x1, -R0 ;  /* 0x0000000103007824 */ /* 0x000fc800078e0a00 */
[----:B------:R-:W-:-:S05]  /*cb50*/  IMAD R0, R0, 0x2000, R27 ;  /* 0x0000200000007824 */ /* 0x000fca00078e021b */
[----:B------:R-:W-:-:S04]  /*cb60*/  SHF.R.U32.HI R0, RZ, 0x4, R0 ;  /* 0x00000004ff007819 */ /* 0x000fc80000011600 */
[----:B------:R-:W-:Y:S01]  /*cb70*/  LOP3.LUT R30, R0, 0x3fff, RZ, 0xc0, !PT ;  /* 0x00003fff001e7812 */ /* 0x000fe200078ec0ff */
[----:B------:R-:W-:Y:S06]  /*cb80*/  @!P0 BRA `(.L_x_432) ;  /* 0x0000000000408947 */ /* 0x000fec0003800000 */
[----:B------:R-:W-:Y:S01]  /*cb90*/  MOV R0, 0x0 ;  /* 0x0000000000007802 */ /* 0x000fe20000000f00 */
[----:B------:R-:W-:Y:S01]  /*cba0*/  ULDC.64 UR4, c[0x4][0x98] ;  /* 0x0100260000047ab9 */ /* 0x000fe20000000a00 */
[----:B------:R-:W-:Y:S01]  /*cbb0*/  ULDC.64 UR6, c[0x4][0xa0] ;  /* 0x0100280000067ab9 */ /* 0x000fe20000000a00 */
[----:B------:R-:W-:Y:S01]  /*cbc0*/  IMAD.U32 R4, RZ, RZ, UR4 ;  /* 0x00000004ff047e24 */ /* 0x000fe2000f8e00ff */
[----:B-1----:R0:W1:Y:S01]  /*cbd0*/  LDC.64 R14, c[0x4][R0] ;  /* 0x01000000000e7b82 */ /* 0x0020620000000a00 */
        /* <DEDUP_REMOVED lines=11> */
.L_x_432:
[----:B------:R-:W-:Y:S05]  /*cc90*/  BSYNC B6 ;  /* 0x0000000000067941 */ /* 0x000fea0003800000 */
.L_x_431:
[----:B------:R-:W-:Y:S02]  /*cca0*/  ULDC UR4, c[0x0][0x3f4] ;  /* 0x0000fd0000047ab9 */ /* 0x000fe40000000800 */
[----:B------:R-:W-:-:S13]  /*ccb0*/  ISETP.LT.AND P0, PT, RZ, UR4, PT ;  /* 0x00000004ff007c0c */ /* 0x000fda000bf01270 */
[----:B------:R-:W-:Y:S05]  /*ccc0*/  @P0 BRA `(.L_x_433) ;  /* 0x0000000000480947 */ /* 0x000fea0003800000 */
[----:B------:R-:W2:Y:S02]  /*ccd0*/  LDL R20, [R1+0x94] ;  /* 0x0000940001147983 */ /* 0x000ea40000100800 */
[----:B--2---:R-:W-:-:S13]  /*cce0*/  R2UR UR5, R20 ;  /* 0x00000000140572ca */ /* 0x004fda00000e0000 */
[----:B------:R-:W-:-:S04]  /*ccf0*/  ULEA.HI UR4, UR5, UR5, URZ, 0x1 ;  /* 0x0000000505047291 */ /* 0x000fc8000f8f083f */
[----:B------:R-:W-:-:S04]  /*cd00*/  ULOP3.LUT UR4, UR4, 0xfffffffe, URZ, 0xc0, !UPT ;  /* 0xfffffffe04047892 */ /* 0x000fc8000f8ec03f */
[----:B------:R-:W-:-:S06]  /*cd10*/  UIADD3 UR4, UR5, -UR4, URZ ;  /* 0x8000000405047290 */ /* 0x000fcc000fffe03f */
[----:B------:R-:W-:-:S05]  /*cd20*/  IMAD.U32 R3, RZ, RZ, UR4 ;  /* 0x00000004ff037e24 */ /* 0x000fca000f8e00ff */
[----:B------:R-:W-:-:S04]  /*cd30*/  SHF.L.U32 R3, R3, 0x1f, RZ ;  /* 0x0000001f03037819 */ /* 0x000fc800000006ff */
[----:B------:R0:W2:Y:S03]  /*cd40*/  SYNCS.PHASECHK.TRANS64.TRYWAIT P0, [R16+URZ+0x2e800], R3 ;  /* 0x02e80003100075a7 */ /* 0x0000a6000800017f */
[----:B--2---:R-:W-:Y:S05]  /*cd50*/  @!P0 NANOSLEEP.SYNCS 0x989680 ;  /* 0x009896800000895d */ /* 0x004fea0003900000 */
[----:B------:R-:W2:Y:S01]  /*cd60*/  @!P0 SYNCS.PHASECHK.TRANS64 P0, [R16+URZ+0x2e800], R3 ;  /* 0x02e80003100085a7 */ /* 0x000ea2000800007f */
[----:B------:R-:W-:Y:S04]  /*cd70*/  BSSY B0, `(.L_x_434) ;  /* 0x0000006000007945 */ /* 0x000fe80003800000 */
[----:B--2---:R-:W-:Y:S05]  /*cd80*/  @P0 BRA `(.L_x_435) ;  /* 0x0000000000100947 */ /* 0x004fea0003800000 */
.L_x_436:
[----:B--2---:R2:W3:Y:S02]  /*cd90*/  SYNCS.PHASECHK.TRANS64.TRYWAIT P0, [R16+URZ+0x2e800], R3 ;  /* 0x02e80003100075a7 */ /* 0x0044e4000800017f */
[----:B---3--:R-:W-:Y:S05]  /*cda0*/  @!P0 NANOSLEEP.SYNCS 0x989680 ;  /* 0x009896800000895d */ /* 0x008fea0003900000 */
[----:B------:R-:W3:Y:S02]  /*cdb0*/  @!P0 SYNCS.PHASECHK.TRANS64 P0, [R16+URZ+0x2e800], R3 ;  /* 0x02e80003100085a7 */ /* 0x000ee4000800007f */
[----:B---3--:R-:W-:Y:S05]  /*cdc0*/  @!P0 BRA `(.L_x_436) ;  /* 0xfffffffc00f08947 */ /* 0x008fea000383ffff */
.L_x_435:
[----:B------:R-:W-:Y:S05]  /*cdd0*/  BSYNC B0 ;  /* 0x0000000000007941 */ /* 0x000fea0003800000 */
.L_x_434:
[----:B------:R-:W-:Y:S05]  /*cde0*/  BRA `(.L_x_437) ;  /* 0x0000004000547947 */ /* 0x000fea0003800000 */
.L_x_433:
[----:B------:R-:W0:Y:S01]  /*cdf0*/  LDC.64 R24, c[0x0][0x3e8] ;  /* 0x0000fa00ff187b82 */ /* 0x000e220000000a00 */
[----:B------:R-:W-:Y:S01]  /*ce00*/  LOP3.LUT P0, RZ, R27, 0x3ff, RZ, 0xc0, !PT ;  /* 0x000003ff1bff7812 */ /* 0x000fe2000780c0ff */
[----:B------:R-:W-:Y:S01]  /*ce10*/  ULDC.64 UR4, c[0x0][0x3f8] ;  /* 0x0000fe0000047ab9 */ /* 0x000fe20000000a00 */
[----:B-----5:R-:W-:Y:S01]  /*ce20*/  SHF.R.S32.HI R0, RZ, 0x1f, R121 ;  /* 0x0000001fff007819 */ /* 0x020fe20000011479 */
[----:B------:R-:W-:Y:S01]  /*ce30*/  ULDC.64 UR6, c[0x0][0x408] ;  /* 0x0001020000067ab9 */ /* 0x000fe20000000a00 */
[----:B------:R-:W-:Y:S03]  /*ce40*/  BSSY B6, `(.L_x_438) ;  /* 0x000001b000067945 */ /* 0x000fe60003800000 */
[----:B------:R-:W2:Y:S01]  /*ce50*/  LDC.64 R28, c[0x0][0x400] ;  /* 0x00010000ff1c7b82 */ /* 0x000ea20000000a00 */
[C---:B------:R-:W-:Y:S02]  /*ce60*/  IMAD R4, R0.reuse, UR4, RZ ;  /* 0x0000000400047c24 */ /* 0x040fe4000f8e02ff */
[----:B------:R-:W-:-:S02]  /*ce70*/  IMAD R0, R0, UR6, RZ ;  /* 0x0000000600007c24 */ /* 0x000fc4000f8e02ff */
[C---:B------:R-:W-:Y:S02]  /*ce80*/  IMAD R3, R121.reuse, UR5, R4 ;  /* 0x0000000579037c24 */ /* 0x040fe4000f8e0204 */
[C---:B------:R-:W-:Y:S02]  /*ce90*/  IMAD R27, R121.reuse, UR7, R0 ;  /* 0x00000007791b7c24 */ /* 0x040fe4000f8e0200 */
[----:B0-----:R-:W-:-:S04]  /*cea0*/  IMAD.WIDE.U32 R24, R121, UR4, R24 ;  /* 0x0000000479187c25 */ /* 0x001fc8000f8e0018 */
[----:B------:R-:W-:Y:S02]  /*ceb0*/  IMAD.IADD R26, R3, 0x1, R25 ;  /* 0x00000001031a7824 */ /* 0x000fe400078e0219 */
[----:B--2---:R-:W-:-:S04]  /*cec0*/  IMAD.WIDE.U32 R28, R121, UR6, R28 ;  /* 0x00000006791c7c25 */ /* 0x004fc8000f8e001c */
[----:B------:R-:W-:Y:S01]  /*ced0*/  IMAD.IADD R27, R27, 0x1, R29 ;  /* 0x000000011b1b7824 */ /* 0x000fe200078e021d */
        /* <DEDUP_REMOVED lines=16> */
[----:B-1----:R-:W-:Y:S05]  /*cfe0*/  CALL.ABS.NOINC R14 ;  /* 0x000000000e007343 */ /* 0x002fea0003c00000 */
.L_x_439:
[----:B------:R-:W-:Y:S05]  /*cff0*/  BSYNC B6 ;  /* 0x0000000000067941 */ /* 0x000fea0003800000 */
.L_x_438:
[----:B------:R-:W2:Y:S01]  /*d000*/  LDL R20, [R1+0x54] ;  /* 0x0000540001147983 */ /* 0x000ea20000100800 */
[----:B------:R-:W-:Y:S01]  /*d010*/  ULDC.U8 UR4, c[0x0][0x410] ;  /* 0x0001040000047ab9 */ /* 0x000fe20000000000 */
[----:B------:R-:W-:Y:S01]  /*d020*/  BSSY B0, `(.L_x_440) ;  /* 0x00003e9000007945 */ /* 0x000fe20003800000 */
[----:B------:R-:W-:Y:S01]  /*d030*/  ISETP.NE.AND P0, PT, RZ, UR4, PT ;  /* 0x00000004ff007c0c */ /* 0x000fe2000bf05270 */
[----:B--2---:R-:W-:-:S12]  /*d040*/  IMAD R0, R20, 0x80, R228 ;  /* 0x0000008014007824 */ /* 0x004fd800078e02e4 */
[----:B------:R-:W-:Y:S05]  /*d050*/  @!P0 BRA `(.L_x_441) ;  /* 0x0000001c00dc8947 */ /* 0x000fea0003800000 */
[----:B------:R-:W-:-:S03]  /*d060*/  UMOV UR4, 0xffffffff ;  /* 0xffffffff00047882 */ /* 0x000fc60000000000 */
[----:B------:R-:W-:Y:S05]  /*d070*/  BRA.DIV UR4, `(.L_x_442) ;  /* 0x0000016204807947 */ /* 0x000fea000b800000 */
[----:B------:R0:W2:Y:S04]  /*d080*/  SHFL.IDX PT, R5, R24, RZ, 0x1c1f ;  /* 0x001c1fff18057589 */ /* 0x0000a800000e0000 */
[----:B-1----:R0:W1:Y:S04]  /*d090*/  SHFL.IDX PT, R14, R28, RZ, 0x1c1f ;  /* 0x001c1fff1c0e7589 */ /* 0x00206800000e0000 */
[----:B------:R0:W3:Y:S04]  /*d0a0*/  SHFL.IDX PT, R3, R26, RZ, 0x1c1f ;  /* 0x001c1fff1a037589 */ /* 0x0000e800000e0000 */
[----:B------:R0:W4:Y:S02]  /*d0b0*/  SHFL.IDX PT, R7, R27, RZ, 0x1c1f ;  /* 0x001c1fff1b077589 */ /* 0x00012400000e0000 */
.L_x_645:
[----:B------:R-:W5:Y:S01]  /*d0c0*/  S2R R6, SR_TID.X ;  /* 0x0000000000067919 */ /* 0x000f620000002100 */
[----:B------:R-:W-:Y:S01]  /*d0d0*/  ULDC UR4, c[0x0][0x448] ;  /* 0x0001120000047ab9 */ /* 0x000fe20000000800 */
[C---:B------:R-:W-:Y:S01]  /*d0e0*/  IMAD.SHL.U32 R4, R229.reuse, 0x80, RZ ;  /* 0x00000080e5047824 */ /* 0x040fe200078e00ff */
[----:B------:R-:W-:Y:S01]  /*d0f0*/  BSSY B1, `(.L_x_443) ;  /* 0x0000028000017945 */ /* 0x000fe20003800000 */
[----:B------:R-:W-:Y:S01]  /*d100*/  IMAD R9, R134, UR4, RZ ;  /* 0x0000000486097c24 */ /* 0x000fe2000f8e02ff */
[----:B------:R-:W-:Y:S02]  /*d110*/  LOP3.LUT P0, RZ, R229, 0x4, RZ, 0xc0, !PT ;  /* 0x00000004e5ff7812 */ /* 0x000fe4000780c0ff */
[----:B0-----:R-:W-:Y:S02]  /*d120*/  CS2R R24, SRZ ;  /* 0x0000000000187805 */ /* 0x001fe4000001ff00 */
[----:B------:R-:W-:Y:S01]  /*d130*/  LOP3.LUT R11, R4, 0x380, RZ, 0xc0, !PT ;  /* 0x00000380040b7812 */ /* 0x000fe200078ec0ff */
[----:B------:R-:W-:Y:S01]  /*d140*/  IMAD R28, R20, -0x80, R9 ;  /* 0xffffff80141c7824 */ /* 0x000fe200078e0209 */
[----:B------:R-:W-:-:S02]  /*d150*/  ISETP.GE.AND P1, PT, R0, R9, PT ;  /* 0x000000090000720c */ /* 0x000fc40003f26270 */
[----:B------:R-:W-:Y:S02]  /*d160*/  CS2R R20, SRZ ;  /* 0x0000000000147805 */ /* 0x000fe4000001ff00 */
[----:B------:R-:W-:Y:S02]  /*d170*/  LOP3.LUT R4, R11, 0x30, R18, 0xf8, !PT ;  /* 0x000000300b047812 */ /* 0x000fe400078ef812 */
[----:B------:R-:W-:Y:S02]  /*d180*/  CS2R R12, SRZ ;  /* 0x00000000000c7805 */ /* 0x000fe4000001ff00 */
[----:B------:R-:W-:Y:S02]  /*d190*/  SHF.R.U32.HI R11, RZ, 0x3, R11 ;  /* 0x00000003ff0b7819 */ /* 0x000fe4000001160b */
[----:B------:R-:W-:Y:S02]  /*d1a0*/  CS2R R26, SRZ ;  /* 0x00000000001a7805 */ /* 0x000fe4000001ff00 */
[----:B------:R-:W-:Y:S01]  /*d1b0*/  LOP3.LUT R11, R4, R11, RZ, 0x3c, !PT ;  /* 0x0000000b040b7212 */ /* 0x000fe200078e3cff */
[----:B-----5:R-:W-:-:S05]  /*d1c0*/  VIADD R8, R6, 0xffffff80 ;  /* 0xffffff8006087836 */ /* 0x020fca0000000000 */
[----:B------:R-:W-:-:S04]  /*d1d0*/  SHF.R.S32.HI R6, RZ, 0x1f, R8 ;  /* 0x0000001fff067819 */ /* 0x000fc80000011408 */
[----:B------:R-:W-:-:S05]  /*d1e0*/  LEA.HI R6, R6, R8, RZ, 0x5 ;  /* 0x0000000806067211 */ /* 0x000fca00078f28ff */
[----:B------:R-:W-:-:S05]  /*d1f0*/  IMAD.SHL.U32 R6, R6, 0x20, RZ ;  /* 0x0000002006067824 */ /* 0x000fca00078e00ff */
[----:B------:R-:W-:-:S04]  /*d200*/  LOP3.LUT R6, R6, 0xfffffc00, RZ, 0xc0, !PT ;  /* 0xfffffc0006067812 */ /* 0x000fc800078ec0ff */
[----:B------:R-:W-:Y:S01]  /*d210*/  IADD3 R0, R16, R11, R6 ;  /* 0x0000000b10007210 */ /* 0x000fe20007ffe006 */
[----:B------:R-:W-:Y:S06]  /*d220*/  @P1 BRA `(.L_x_444) ;  /* 0x0000000000501947 */ /* 0x000fec0003800000 */
[----:B------:R-:W4:Y:S01]  /*d230*/  LDL R6, [R1+0x98] ;  /* 0x0000980001067983 */ /* 0x000f220000100800 */
[----:B------:R-:W-:Y:S01]  /*d240*/  ULDC UR4, c[0x0][0x3f4] ;  /* 0x0000fd0000047ab9 */ /* 0x000fe20000000800 */
[----:B------:R-:W-:Y:S02]  /*d250*/  CS2R R12, SRZ ;  /* 0x00000000000c7805 */ /* 0x000fe4000001ff00 */
[----:B------:R-:W-:Y:S02]  /*d260*/  ISETP.GE.AND P1, PT, R22, UR4, PT ;  /* 0x0000000416007c0c */ /* 0x000fe4000bf26270 */
[----:B------:R-:W-:Y:S02]  /*d270*/  CS2R R26, SRZ ;  /* 0x00000000001a7805 */ /* 0x000fe4000001ff00 */
[----:B------:R-:W-:Y:S02]  /*d280*/  ISETP.GE.AND P2, PT, R230, UR4, PT ;  /* 0x00000004e6007c0c */ /* 0x000fe4000bf46270 */
[----:B------:R-:W-:-:S02]  /*d290*/  CS2R R24, SRZ ;  /* 0x0000000000187805 */ /* 0x000fc4000001ff00 */
[----:B------:R-:W-:-:S05]  /*d2a0*/  CS2R R20, SRZ ;  /* 0x0000000000147805 */ /* 0x000fca000001ff00 */
[----:B--2---:R-:W-:-:S04]  /*d2b0*/  @!P1 IADD3 R8, P3, R22, R5, RZ ;  /* 0x0000000516089210 */ /* 0x004fc80007f7e0ff */
[CC--:B-1----:R-:W-:Y:S02]  /*d2c0*/  @!P2 IADD3 R10, P5, R230.reuse, R14.reuse, RZ ;  /* 0x0000000ee60aa210 */ /* 0x0c2fe40007fbe0ff */
[----:B---3--:R-:W-:Y:S02]  /*d2d0*/  @!P1 IADD3.X R9, R3, R23, RZ, P3, !PT ;  /* 0x0000001703099210 */ /* 0x008fe40001ffe4ff */
[----:B------:R-:W-:Y:S02]  /*d2e0*/  @!P2 IADD3 R4, P4, R230, R5, RZ ;  /* 0x00000005e604a210 */ /* 0x000fe40007f9e0ff */
[----:B------:R-:W-:Y:S01]  /*d2f0*/  @!P1 IADD3 R14, P3, R22, R14, RZ ;  /* 0x0000000e160e9210 */ /* 0x000fe20007f7e0ff */
[----:B------:R0:W5:Y:S04]  /*d300*/  @!P1 LD.E.64 R12, desc[UR60][R8.64] ;  /* 0x0000003c080c9980 */ /* 0x000168000c101b00 */
[----:B----4-:R-:W-:-:S05]  /*d310*/  @!P1 IMAD.X R15, R7, 0x1, R23, P3 ;  /* 0x00000001070f9824 */ /* 0x010fca00018e0617 */
[----:B------:R0:W5:Y:S01]  /*d320*/  @!P1 LD.E.64 R20, desc[UR60][R14.64] ;  /* 0x0000003c0e149980 */ /* 0x000162000c101b00 */
[--C-:B------:R-:W-:Y:S02]  /*d330*/  @!P2 IMAD.X R5, R3, 0x1, R6.reuse, P4 ;  /* 0x000000010305a824 */ /* 0x100fe400020e0606 */
[----:B------:R-:W-:-:S03]  /*d340*/  @!P2 IMAD.X R11, R7, 0x1, R6, P5 ;  /* 0x00000001070ba824 */ /* 0x000fc600028e0606 */
[----:B------:R0:W5:Y:S04]  /*d350*/  @!P2 LD.E.64 R26, desc[UR60][R4.64] ;  /* 0x0000003c041aa980 */ /* 0x000168000c101b00 */
[----:B------:R0:W5:Y:S02]  /*d360*/  @!P2 LD.E.64 R24, desc[UR60][R10.64] ;  /* 0x0000003c0a18a980 */ /* 0x000164000c101b00 */
.L_x_444:
[----:B------:R-:W-:Y:S05]  /*d370*/  BSYNC B1 ;  /* 0x0000000000017941 */ /* 0x000fea0003800000 */
.L_x_443:
[----:B---3--:R-:W3:Y:S01]  /*d380*/  LDL R3, [R1+0x94] ;  /* 0x0000940001037983 */ /* 0x008ee20000100800 */
[----:B----4-:R-:W-:Y:S01]  /*d390*/  VIADD R7, R0, 0x1c400 ;  /* 0x0001c40000077836 */ /* 0x010fe20000000000 */
[----:B0----5:R-:W-:Y:S01]  /*d3a0*/  SHF.R.U32.HI R4, RZ, 0x8, R12 ;  /* 0x00000008ff047819 */ /* 0x021fe2000001160c */
[----:B------:R-:W-:Y:S01]  /*d3b0*/  BSSY B1, `(.L_x_445) ;  /* 0x0000042000017945 */ /* 0x000fe20003800000 */
[----:B------:R-:W-:Y:S02]  /*d3c0*/  SHF.R.U32.HI R9, RZ, 0x8, R13 ;  /* 0x00000008ff097819 */ /* 0x000fe4000001160d */
[----:B--2---:R-:W-:Y:S02]  /*d3d0*/  LOP3.LUT R5, R12, 0xff, RZ, 0xc0, !PT ;  /* 0x000000ff0c057812 */ /* 0x004fe400078ec0ff */
[----:B------:R-:W-:Y:S02]  /*d3e0*/  LOP3.LUT R4, R4, 0xff, RZ, 0xc0, !PT ;  /* 0x000000ff04047812 */ /* 0x000fe400078ec0ff */
[----:B------:R-:W-:-:S02]  /*d3f0*/  LOP3.LUT R6, R13, 0xff, RZ, 0xc0, !PT ;  /* 0x000000ff0d067812 */ /* 0x000fc400078ec0ff */
[----:B------:R-:W-:Y:S02]  /*d400*/  LOP3.LUT R9, R9, 0xff, RZ, 0xc0, !PT ;  /* 0x000000ff09097812 */ /* 0x000fe400078ec0ff */
[----:B------:R-:W-:Y:S02]  /*d410*/  SHF.R.U32.HI R15, RZ, 0x8, R27 ;  /* 0x00000008ff0f7819 */ /* 0x000fe4000001161b */
[----:B------:R-:W-:Y:S02]  /*d420*/  PRMT R6, R9, 0x7604, R6 ;  /* 0x0000760409067816 */ /* 0x000fe40000000006 */
[----:B------:R-:W-:Y:S02]  /*d430*/  LOP3.LUT R8, R26, 0xff, RZ, 0xc0, !PT ;  /* 0x000000ff1a087812 */ /* 0x000fe400078ec0ff */
[----:B------:R-:W-:Y:S02]  /*d440*/  LOP3.LUT R10, R27, 0xff, RZ, 0xc0, !PT ;  /* 0x000000ff1b0a7812 */ /* 0x000fe400078ec0ff */
[----:B------:R-:W-:-:S02]  /*d450*/  LOP3.LUT R15, R15, 0xff, RZ, 0xc0, !PT ;  /* 0x000000ff0f0f7812 */ /* 0x000fc400078ec0ff */
[----:B-1----:R-:W-:Y:S02]  /*d460*/  LOP3.LUT R14, R20, 0xff, RZ, 0xc0, !PT ;  /* 0x000000ff140e7812 */ /* 0x002fe400078ec0ff */
[----:B------:R-:W-:Y:S02]  /*d470*/  PRMT R10, R15, 0x7604, R10 ;  /* 0x000076040f0a7816 */ /* 0x000fe4000000000a */
[--C-:B------:R-:W-:Y:S02]  /*d480*/  SHF.R.U32.HI R15, RZ, 0x8, R25.reuse ;  /* 0x00000008ff0f7819 */ /* 0x100fe40000011619 */
[----:B------:R-:W-:Y:S02]  /*d490*/  SHF.R.U32.HI R37, RZ, 0x10, R25 ;  /* 0x00000010ff257819 */ /* 0x000fe40000011619 */
[----:B------:R-:W-:-:S03]  /*d4a0*/  LOP3.LUT R15, R15, 0xff, RZ, 0xc0, !PT ;  /* 0x000000ff0f0f7812 */ /* 0x000fc600078ec0ff */
[----:B------:R-:W-:Y:S01]  /*d4b0*/  IMAD.U32 R37, R37, 0x10000, RZ ;  /* 0x0001000025257824 */ /* 0x000fe200078e00ff */
[----:B---3--:R-:W-:Y:S01]  /*d4c0*/  R2UR UR5, R3 ;  /* 0x00000000030572ca */ /* 0x008fe200000e0000 */
[----:B------:R-:W-:Y:S01]  /*d4d0*/  VIADD R3, R0, 0x1c440 ;  /* 0x0001c44000037836 */ /* 0x000fe20000000000 */
[----:B------:R-:W-:Y:S02]  /*d4e0*/  @P0 IADD3 R3, R7, -0x40, RZ ;  /* 0xffffffc007030810 */ /* 0x000fe40007ffe0ff */
[----:B------:R-:W-:Y:S02]  /*d4f0*/  PRMT R7, R4, 0x7604, R5 ;  /* 0x0000760404077816 */ /* 0x000fe40000000005 */
[----:B------:R-:W-:Y:S02]  /*d500*/  SHF.R.U32.HI R4, RZ, 0x8, R26 ;  /* 0x00000008ff047819 */ /* 0x000fe4000001161a */
[----:B------:R-:W-:Y:S02]  /*d510*/  SHF.R.U32.HI R5, RZ, 0x8, R20 ;  /* 0x00000008ff057819 */ /* 0x000fe40000011614 */
[----:B------:R-:W-:-:S02]  /*d520*/  LOP3.LUT R9, R4, 0xff, RZ, 0xc0, !PT ;  /* 0x000000ff04097812 */ /* 0x000fc400078ec0ff */
[----:B------:R-:W-:Y:S01]  /*d530*/  LOP3.LUT R5, R5, 0xff, RZ, 0xc0, !PT ;  /* 0x000000ff05057812 */ /* 0x000fe200078ec0ff */
[----:B------:R-:W-:Y:S01]  /*d540*/  ULEA.HI UR4, UR5, UR5, URZ, 0x1 ;  /* 0x0000000505047291 */ /* 0x000fe2000f8f083f */
[----:B------:R-:W-:Y:S02]  /*d550*/  PRMT R11, R9, 0x7604, R8 ;  /* 0x00007604090b7816 */ /* 0x000fe40000000008 */
[----:B------:R-:W-:Y:S01]  /*d560*/  SHF.R.U32.HI R8, RZ, 0x8, R21 ;  /* 0x00000008ff087819 */ /* 0x000fe20000011615 */
[----:B------:R-:W-:Y:S01]  /*d570*/  ULOP3.LUT UR4, UR4, 0xfffffffe, URZ, 0xc0, !UPT ;  /* 0xfffffffe04047892 */ /* 0x000fe2000f8ec03f */
[----:B------:R-:W-:Y:S02]  /*d580*/  SHF.R.U32.HI R4, RZ, 0x8, R24 ;  /* 0x00000008ff047819 */ /* 0x000fe40000011618 */
[----:B------:R-:W-:Y:S01]  /*d590*/  PRMT R31, R5, 0x7604, R14 ;  /* 0x00007604051f7816 */ /* 0x000fe2000000000e */
[----:B------:R-:W-:Y:S01]  /*d5a0*/  UIADD3 UR4, UR5, -UR4, URZ ;  /* 0x8000000405047290 */ /* 0x000fe2000fffe03f */
[----:B------:R-:W-:-:S02]  /*d5b0*/  LOP3.LUT R5, R21, 0xff, RZ, 0xc0, !PT ;  /* 0x000000ff15057812 */ /* 0x000fc400078ec0ff */
[----:B------:R-:W-:Y:S02]  /*d5c0*/  LOP3.LUT R9, R24, 0xff, RZ, 0xc0, !PT ;  /* 0x000000ff18097812 */ /* 0x000fe400078ec0ff */
[----:B------:R-:W-:Y:S01]  /*d5d0*/  LOP3.LUT R8, R8, 0xff, RZ, 0xc0, !PT ;  /* 0x000000ff08087812 */ /* 0x000fe200078ec0ff */
[----:B------:R-:W-:Y:S01]  /*d5e0*/  IMAD.U32 R39, RZ, RZ, UR4 ;  /* 0x00000004ff277e24 */ /* 0x000fe2000f8e00ff */
[----:B------:R-:W-:Y:S02]  /*d5f0*/  LOP3.LUT R14, R25, 0xff, RZ, 0xc0, !PT ;  /* 0x000000ff190e7812 */ /* 0x000fe400078ec0ff */
[----:B------:R-:W-:Y:S02]  /*d600*/  LOP3.LUT R4, R4, 0xff, RZ, 0xc0, !PT ;  /* 0x000000ff04047812 */ /* 0x000fe400078ec0ff */
[----:B------:R-:W-:Y:S02]  /*d610*/  SHF.L.U32 R39, R39, 0x1f, RZ ;  /* 0x0000001f27277819 */ /* 0x000fe400000006ff */
[----:B------:R-:W-:-:S02]  /*d620*/  PRMT R8, R8, 0x7604, R5 ;  /* 0x0000760408087816 */ /* 0x000fc40000000005 */
[----:B------:R-:W0:Y:S01]  /*d630*/  SYNCS.PHASECHK.TRANS64.TRYWAIT P0, [R16+URZ+0x2e800], R39 ;  /* 0x02e80027100075a7 */ /* 0x000e22000800017f */
[----:B------:R-:W-:Y:S02]  /*d640*/  PRMT R35, R4, 0x7604, R9 ;  /* 0x0000760404237816 */ /* 0x000fe40000000009 */
[----:B------:R-:W-:Y:S02]  /*d650*/  PRMT R14, R15, 0x7604, R14 ;  /* 0x000076040f0e7816 */ /* 0x000fe4000000000e */
[----:B------:R-:W-:Y:S02]  /*d660*/  SHF.R.U32.HI R5, RZ, 0x10, R13 ;  /* 0x00000010ff057819 */ /* 0x000fe4000001160d */
[----:B------:R-:W-:Y:S02]  /*d670*/  SHF.R.U32.HI R9, RZ, 0x10, R27 ;  /* 0x00000010ff097819 */ /* 0x000fe4000001161b */
[----:B------:R-:W-:Y:S01]  /*d680*/  SHF.R.U32.HI R15, RZ, 0x10, R21 ;  /* 0x00000010ff0f7819 */ /* 0x000fe20000011615 */
[----:B------:R-:W-:Y:S01]  /*d690*/  IMAD.U32 R5, R5, 0x10000, RZ ;  /* 0x0001000005057824 */ /* 0x000fe200078e00ff */
[----:B------:R-:W-:Y:S01]  /*d6a0*/  LOP3.LUT R7, R7, 0xff0000, R12, 0xf8, !PT ;  /* 0x00ff000007077812 */ /* 0x000fe200078ef80c */
[----:B------:R-:W-:Y:S01]  /*d6b0*/  IMAD.U32 R9, R9, 0x10000, RZ ;  /* 0x0001000009097824 */ /* 0x000fe200078e00ff */
[----:B------:R-:W-:Y:S01]  /*d6c0*/  LOP3.LUT R31, R31, 0xff0000, R20, 0xf8, !PT ;  /* 0x00ff00001f1f7812 */ /* 0x000fe200078ef814 */
[----:B------:R-:W-:Y:S01]  /*d6d0*/  IMAD.U32 R15, R15, 0x10000, RZ ;  /* 0x000100000f0f7824 */ /* 0x000fe200078e00ff */
[----:B------:R-:W-:-:S02]  /*d6e0*/  LOP3.LUT R5, R6, 0xff0000, R5, 0xf8, !PT ;  /* 0x00ff000006057812 */ /* 0x000fc400078ef805 */
[----:B------:R-:W-:Y:S02]  /*d6f0*/  LOP3.LUT R29, R10, 0xff0000, R9, 0xf8, !PT ;  /* 0x00ff00000a1d7812 */ /* 0x000fe400078ef809 */
[----:B------:R-:W-:Y:S02]  /*d700*/  LOP3.LUT R33, R8, 0xff0000, R15, 0xf8, !PT ;  /* 0x00ff000008217812 */ /* 0x000fe400078ef80f */
[----:B------:R-:W-:Y:S02]  /*d710*/  VIMNMX R9, R28, 0x80, PT ;  /* 0x000000801c097848 */ /* 0x000fe40003fe0100 */
[----:B------:R-:W-:Y:S02]  /*d720*/  LOP3.LUT R15, R11, 0xff0000, R26, 0xf8, !PT ;  /* 0x00ff00000b0f7812 */ /* 0x000fe400078ef81a */
[----:B------:R-:W-:Y:S02]  /*d730*/  LOP3.LUT R37, R14, 0xff0000, R37, 0xf8, !PT ;  /* 0x00ff00000e257812 */ /* 0x000fe400078ef825 */
[----:B------:R-:W-:-:S02]  /*d740*/  LOP3.LUT R11, R7, 0xff000000, R12, 0xf8, !PT ;  /* 0xff000000070b7812 */ /* 0x000fc400078ef80c */
[----:B------:R-:W-:Y:S02]  /*d750*/  LOP3.LUT R12, R5, 0xff000000, R13, 0xf8, !PT ;  /* 0xff000000050c7812 */ /* 0x000fe400078ef80d */
[----:B------:R-:W-:Y:S02]  /*d760*/  LOP3.LUT R14, R31, 0xff000000, R20, 0xf8, !PT ;  /* 0xff0000001f0e7812 */ /* 0x000fe400078ef814 */
[----:B------:R-:W-:Y:S02]  /*d770*/  ISETP.GE.AND P1, PT, R228, R9, PT ;  /* 0x00000009e400720c */ /* 0x000fe40003f26270 */
[----:B------:R-:W-:Y:S02]  /*d780*/  LOP3.LUT R8, R15, 0xff000000, R26, 0xf8, !PT ;  /* 0xff0000000f087812 */ /* 0x000fe400078ef81a */
[----:B------:R-:W-:Y:S02]  /*d790*/  LOP3.LUT R10, R29, 0xff000000, R27, 0xf8, !PT ;  /* 0xff0000001d0a7812 */ /* 0x000fe400078ef81b */
[----:B------:R-:W-:-:S02]  /*d7a0*/  LOP3.LUT R20, R33, 0xff000000, R21, 0xf8, !PT ;  /* 0xff00000021147812 */ /* 0x000fc400078ef815 */
[----:B------:R-:W-:Y:S01]  /*d7b0*/  LOP3.LUT R13, R35, 0xff0000, R24, 0xf8, !PT ;  /* 0x00ff0000230d7812 */ /* 0x000fe200078ef818 */
[----:B0-----:R-:W-:Y:S06]  /*d7c0*/  @!P0 BRA `(.L_x_446) ;  /* 0x0000015c001c8947 */ /* 0x001fec0003800000 */
.L_x_646:
[----:B------:R-:W-:Y:S05]  /*d7d0*/  BSYNC B1 ;  /* 0x0000000000017941 */ /* 0x000fea0003800000 */
.L_x_445:
[----:B------:R-:W-:Y:S01]  /*d7e0*/  BSSY B1, `(.L_x_447) ;  /* 0x00000bf000017945 */ /* 0x000fe20003800000 */
[----:B------:R-:W-:Y:S02]  /*d7f0*/  LOP3.LUT R13, R13, 0xff000000, R24, 0xf8, !PT ;  /* 0xff0000000d0d7812 */ /* 0x000fe400078ef818 */
[----:B------:R-:W-:Y:S01]  /*d800*/  LOP3.LUT R15, R37, 0xff000000, R25, 0xf8, !PT ;  /* 0xff000000250f7812 */ /* 0x000fe200078ef819 */
[----:B------:R-:W-:Y:S06]  /*d810*/  @P1 BRA `(.L_x_448) ;  /* 0x0000000800ec1947 */ /* 0x000fec0003800000 */
[----:B------:R-:W1:Y:S01]  /*d820*/  LDC R5, c[0x0][0x3f4] ;  /* 0x0000fd00ff057b82 */ /* 0x000e620000000800 */
[----:B------:R-:W-:Y:S01]  /*d830*/  BSSY B2, `(.L_x_449) ;  /* 0x000005e000027945 */ /* 0x000fe20003800000 */
[-C--:B-1----:R-:W-:Y:S02]  /*d840*/  ISETP.GE.AND P0, PT, R22, R5.reuse, PT ;  /* 0x000000051600720c */ /* 0x082fe40003f06270 */
[----:B------:R-:W-:-:S11]  /*d850*/  ISETP.GE.AND P1, PT, R230, R5, PT ;  /* 0x00000005e600720c */ /* 0x000fd60003f26270 */
[----:B------:R-:W-:Y:S05]  /*d860*/  @P0 BRA `(.L_x_450) ;  /* 0x0000000400680947 */ /* 0x000fea0003800000 */
[----:B------:R-:W1:Y:S01]  /*d870*/  LDS.128 R4, [R0+0x1c400] ;  /* 0x01c4000000047984 */ /* 0x000e620000000c00 */
[----:B------:R-:W-:Y:S02]  /*d880*/  F2FP.F16.E4M3.UNPACK_B R31, R14 ;  /* 0x0000000eff1f723e */ /* 0x000fe400020006ff */
[----:B------:R-:W-:-:S03]  /*d890*/  F2FP.F16.E4M3.UNPACK_B R28, R11 ;  /* 0x0000000bff1c723e */ /* 0x000fc600020006ff */
[--C-:B------:R-:W-:Y:S02]  /*d8a0*/  HADD2.F32 R32, -RZ, R31.reuse.H1_H1 ;  /* 0x3000001fff207230 */ /* 0x100fe40000004100 */
[--C-:B------:R-:W-:Y:S02]  /*d8b0*/  HADD2.F32 R29, -RZ, R28.reuse.H1_H1 ;  /* 0x3000001cff1d7230 */ /* 0x100fe40000004100 */
[----:B------:R-:W-:Y:S02]  /*d8c0*/  HADD2.F32 R31, -RZ, R31.H0_H0 ;  /* 0x2000001fff1f7230 */ /* 0x000fe40000004100 */
[----:B------:R-:W-:Y:S01]  /*d8d0*/  HADD2.F32 R28, -RZ, R28.H0_H0 ;  /* 0x2000001cff1c7230 */ /* 0x000fe20000004100 */
[-C--:B-1----:R-:W-:Y:S02]  /*d8e0*/  F2FP.F16.E4M3.UNPACK_B R21, R4.reuse.H1 ;  /* 0x00000004ff15723e */ /* 0x082fe400030006ff */
[-C--:B------:R-:W-:Y:S02]  /*d8f0*/  F2FP.F16.E4M3.UNPACK_B R25, R5.reuse ;  /* 0x00000005ff19723e */ /* 0x080fe400020006ff */
[----:B------:R-:W-:Y:S01]  /*d900*/  F2FP.F16.E4M3.UNPACK_B R26, R5.H1 ;  /* 0x00000005ff1a723e */ /* 0x000fe200030006ff */
[--C-:B------:R-:W-:Y:S01]  /*d910*/  HADD2.F32 R24, -RZ, R21.reuse.H0_H0 ;  /* 0x20000015ff187230 */ /* 0x100fe20000004100 */
[----:B------:R-:W-:Y:S01]  /*d920*/  F2FP.F16.E4M3.UNPACK_B R4, R4 ;  /* 0x00000004ff04723e */ /* 0x000fe200020006ff */
[----:B------:R-:W-:Y:S01]  /*d930*/  HADD2.F32 R21, -RZ, R21.H1_H1 ;  /* 0x30000015ff157230 */ /* 0x000fe20000004100 */
[----:B------:R-:W-:-:S02]  /*d940*/  F2FP.F16.E4M3.UNPACK_B R27, R6 ;  /* 0x00000006ff1b723e */ /* 0x000fc400020006ff */
[----:B------:R-:W-:Y:S02]  /*d950*/  F2FP.F16.E4M3.UNPACK_B R6, R6.H1 ;  /* 0x00000006ff06723e */ /* 0x000fe400030006ff */
[C---:B------:R-:W-:Y:S01]  /*d960*/  FMUL.FTZ R5, R21.reuse, R32 ;  /* 0x0000002015057220 */ /* 0x040fe20000410000 */
[----:B------:R-:W-:Y:S01]  /*d970*/  FMUL.FTZ R33, R21, R29 ;  /* 0x0000001d15217220 */ /* 0x000fe20000410000 */
[----:B------:R-:W-:Y:S02]  /*d980*/  F2FP.F16.E4M3.UNPACK_B R21, R7 ;  /* 0x00000007ff15723e */ /* 0x000fe400020006ff */
[C---:B------:R-:W-:Y:S01]  /*d990*/  FFMA.FTZ R35, R24.reuse, R29, -R5 ;  /* 0x0000001d18237223 */ /* 0x040fe20000010805 */
[--C-:B------:R-:W-:Y:S01]  /*d9a0*/  HADD2.F32 R5, -RZ, R4.reuse.H1_H1 ;  /* 0x30000004ff057230 */ /* 0x100fe20000004100 */
[----:B------:R-:W-:Y:S01]  /*d9b0*/  F2FP.F16.E4M3.UNPACK_B R29, R14.H1 ;  /* 0x0000000eff1d723e */ /* 0x000fe200030006ff */
[----:B------:R-:W-:Y:S01]  /*d9c0*/  FFMA.FTZ R36, R24, R32, R33 ;  /* 0x0000002018247223 */ /* 0x000fe20000010021 */
[----:B------:R-:W-:Y:S01]  /*d9d0*/  HADD2.F32 R4, -RZ, R4.H0_H0 ;  /* 0x20000004ff047230 */ /* 0x000fe20000004100 */
[----:B------:R-:W-:Y:S01]  /*d9e0*/  F2FP.F16.E4M3.UNPACK_B R24, R11.H1 ;  /* 0x0000000bff18723e */ /* 0x000fe200030006ff */
[C---:B------:R-:W-:Y:S01]  /*d9f0*/  FMUL.FTZ R33, R5.reuse, R31 ;  /* 0x0000001f05217220 */ /* 0x040fe20000410000 */
[----:B------:R-:W-:Y:S01]  /*da00*/  FMUL.FTZ R34, R5, R28 ;  /* 0x0000001c05227220 */ /* 0x000fe20000410000 */
[----:B------:R-:W-:Y:S01]  /*da10*/  HADD2.F32 R32, -RZ, R29.H1_H1 ;  /* 0x3000001dff207230 */ /* 0x000fe20000004100 */
[----:B------:R-:W-:Y:S01]  /*da20*/  F2FP.F16.E4M3.UNPACK_B R7, R7.H1 ;  /* 0x00000007ff07723e */ /* 0x000fe200030006ff */
[----:B------:R-:W-:-:S02]  /*da30*/  HADD2.F32 R5, -RZ, R26.H1_H1 ;  /* 0x3000001aff057230 */ /* 0x000fc40000004100 */
[C---:B------:R-:W-:Y:S01]  /*da40*/  FFMA.FTZ R33, R4.reuse, R28, -R33 ;  /* 0x0000001c04217223 */ /* 0x040fe20000010821 */
[----:B------:R-:W-:Y:S01]  /*da50*/  FFMA.FTZ R34, R4, R31, R34 ;  /* 0x0000001f04227223 */ /* 0x000fe20000010022 */
[----:B------:R-:W-:Y:S02]  /*da60*/  HADD2.F32 R28, -RZ, R24.H1_H1 ;  /* 0x30000018ff1c7230 */ /* 0x000fe40000004100 */
[----:B------:R-:W-:Y:S02]  /*da70*/  HADD2.F32 R26, -RZ, R26.H0_H0 ;  /* 0x2000001aff1a7230 */ /* 0x000fe40000004100 */
[C---:B------:R-:W-:Y:S01]  /*da80*/  FMUL.FTZ R31, R5.reuse, R32 ;  /* 0x00000020051f7220 */ /* 0x040fe20000410000 */
[----:B------:R-:W-:Y:S02]  /*da90*/  HADD2.F32 R29, -RZ, R29.H0_H0 ;  /* 0x2000001dff1d7230 */ /* 0x000fe40000004100 */
[----:B------:R-:W-:Y:S01]  /*daa0*/  FMUL.FTZ R5, R5, R28 ;  /* 0x0000001c05057220 */ /* 0x000fe20000410000 */
[----:B------:R-:W-:-:S02]  /*dab0*/  HADD2.F32 R4, -RZ, R25.H1_H1 ;  /* 0x30000019ff047230 */ /* 0x000fc40000004100 */
[C---:B------:R-:W-:Y:S01]  /*dac0*/  FFMA.FTZ R37, R26.reuse, R28, -R31 ;  /* 0x0000001c1a257223 */ /* 0x040fe2000001081f */
[----:B------:R-:W-:Y:S01]  /*dad0*/  HADD2.F32 R24, -RZ, R24.H0_H0 ;  /* 0x20000018ff187230 */ /* 0x000fe20000004100 */
[----:B------:R-:W-:Y:S01]  /*dae0*/  F2FP.F16.E4M3.UNPACK_B R28, R20 ;  /* 0x00000014ff1c723e */ /* 0x000fe200020006ff */
[----:B------:R-:W-:Y:S02]  /*daf0*/  HADD2.F32 R25, -RZ, R25.H0_H0 ;  /* 0x20000019ff197230 */ /* 0x000fe40000004100 */
[----:B------:R-:W-:Y:S01]  /*db00*/  FFMA.FTZ R32, R26, R32, R5 ;  /* 0x000000201a207223 */ /* 0x000fe20000010005 */
[C---:B------:R-:W-:Y:S01]  /*db10*/  FMUL.FTZ R38, R4.reuse, R29 ;  /* 0x0000001d04267220 */ /* 0x040fe20000410000 */
[----:B------:R-:W-:Y:S01]  /*db20*/  F2FP.F16.E4M3.UNPACK_B R26, R12 ;  /* 0x0000000cff1a723e */ /* 0x000fe200020006ff */
[-C--:B------:R-:W-:Y:S01]  /*db30*/  FMUL.FTZ R4, R4, R24.reuse ;  /* 0x0000001804047220 */ /* 0x080fe20000410000 */
[----:B------:R-:W-:Y:S02]  /*db40*/  HADD2.F32 R31, -RZ, R28.H1_H1 ;  /* 0x3000001cff1f7230 */ /* 0x000fe40000004100 */
[----:B------:R-:W-:Y:S01]  /*db50*/  FFMA.FTZ R38, R25, R24, -R38 ;  /* 0x0000001819267223 */ /* 0x000fe20000010826 */
[----:B------:R-:W-:-:S02]  /*db60*/  HADD2.F32 R5, -RZ, R6.H1_H1 ;  /* 0x30000006ff057230 */ /* 0x000fc40000004100 */
[----:B------:R-:W-:Y:S01]  /*db70*/  FFMA.FTZ R29, R25, R29, R4 ;  /* 0x0000001d191d7223 */ /* 0x000fe20000010004 */
[----:B------:R-:W-:Y:S01]  /*db80*/  HADD2.F32 R24, -RZ, R26.H1_H1 ;  /* 0x3000001aff187230 */ /* 0x000fe20000004100 */
[----:B------:R-:W-:Y:S01]  /*db90*/  F2FP.SATFINITE.E4M3.F32.PACK_AB_MERGE_C R32, R32, R37, RZ ;  /* 0x000000252020723e */ /* 0x000fe200048070ff */
[----:B------:R-:W-:Y:S02]  /*dba0*/  HADD2.F32 R6, -RZ, R6.H0_H0 ;  /* 0x20000006ff067230 */ /* 0x000fe40000004100 */
[C---:B------:R-:W-:Y:S01]  /*dbb0*/  FMUL.FTZ R25, R5.reuse, R31 ;  /* 0x0000001f05197220 */ /* 0x040fe20000410000 */
[----:B------:R-:W-:Y:S02]  /*dbc0*/  HADD2.F32 R26, -RZ, R26.H0_H0 ;  /* 0x2000001aff1a7230 */ /* 0x000fe40000004100 */
[-C--:B------:R-:W-:Y:S01]  /*dbd0*/  FMUL.FTZ R41, R5, R24.reuse ;  /* 0x0000001805297220 */ /* 0x080fe20000410000 */
[----:B------:R-:W-:Y:S02]  /*dbe0*/  HADD2.F32 R28, -RZ, R28.H0_H0 ;  /* 0x2000001cff1c7230 */ /* 0x000fe40000004100 */
[----:B0-----:R-:W-:Y:S01]  /*dbf0*/  FFMA.FTZ R39, R6, R24, -R25 ;  /* 0x0000001806277223 */ /* 0x001fe20000010819 */
[--C-:B------:R-:W-:Y:S01]  /*dc00*/  HADD2.F32 R4, -RZ, R27.reuse.H1_H1 ;  /* 0x3000001bff047230 */ /* 0x100fe20000004100 */
[----:B------:R-:W-:Y:S01]  /*dc10*/  F2FP.F16.E4M3.UNPACK_B R5, R12.H1 ;  /* 0x0000000cff05723e */ /* 0x000fe200030006ff */
[----:B------:R-:W-:-:S02]  /*dc20*/  HADD2.F32 R27, -RZ, R27.H0_H0 ;  /* 0x2000001bff1b7230 */ /* 0x000fc40000004100 */
[----:B------:R-:W-:Y:S01]  /*dc30*/  FFMA.FTZ R40, R6, R31, R41 ;  /* 0x0000001f06287223 */ /* 0x000fe20000010029 */
[C---:B------:R-:W-:Y:S01]  /*dc40*/  FMUL.FTZ R24, R4.reuse, R28 ;  /* 0x0000001c04187220 */ /* 0x040fe20000410000 */
[----:B------:R-:W-:Y:S01]  /*dc50*/  FMUL.FTZ R25, R4, R26 ;  /* 0x0000001a04197220 */ /* 0x000fe20000410000 */
[----:B------:R-:W-:Y:S01]  /*dc60*/  F2FP.F16.E4M3.UNPACK_B R4, R20.H1 ;  /* 0x00000014ff04723e */ /* 0x000fe200030006ff */
[--C-:B------:R-:W-:Y:S02]  /*dc70*/  HADD2.F32 R6, -RZ, R5.reuse.H0_H0 ;  /* 0x20000005ff067230 */ /* 0x100fe40000004100 */
[C---:B------:R-:W-:Y:S01]  /*dc80*/  FFMA.FTZ R31, R27.reuse, R26, -R24 ;  /* 0x0000001a1b1f7223 */ /* 0x040fe20000010818 */
[----:B------:R-:W-:Y:S02]  /*dc90*/  HADD2.F32 R24, -RZ, R5.H1_H1 ;  /* 0x30000005ff187230 */ /* 0x000fe40000004100 */
[----:B------:R-:W-:Y:S01]  /*dca0*/  FFMA.FTZ R28, R27, R28, R25 ;  /* 0x0000001c1b1c7223 */ /* 0x000fe20000010019 */
[----:B------:R-:W-:-:S02]  /*dcb0*/  HADD2.F32 R26, -RZ, R4.H1_H1 ;  /* 0x30000004ff1a7230 */ /* 0x000fc40000004100 */
[----:B------:R-:W-:Y:S02]  /*dcc0*/  HADD2.F32 R5, -RZ, R7.H1_H1 ;  /* 0x30000007ff057230 */ /* 0x000fe40000004100 */
[----:B------:R-:W-:Y:S02]  /*dcd0*/  HADD2.F32 R25, -RZ, R4.H0_H0 ;  /* 0x20000004ff197230 */ /* 0x000fe40000004100 */
[----:B------:R-:W-:Y:S02]  /*dce0*/  HADD2.F32 R4, -RZ, R21.H1_H1 ;  /* 0x30000015ff047230 */ /* 0x000fe40000004100 */
[C---:B------:R-:W-:Y:S01]  /*dcf0*/  FMUL.FTZ R44, R5.reuse, R26 ;  /* 0x0000001a052c7220 */ /* 0x040fe20000410000 */
[----:B------:R-:W-:Y:S02]  /*dd00*/  HADD2.F32 R7, -RZ, R7.H0_H0 ;  /* 0x20000007ff077230 */ /* 0x000fe40000004100 */
[----:B------:R-:W-:Y:S01]  /*dd10*/  FMUL.FTZ R5, R5, R24 ;  /* 0x0000001805057220 */ /* 0x000fe20000410000 */
[----:B------:R-:W-:-:S02]  /*dd20*/  HADD2.F32 R21, -RZ, R21.H0_H0 ;  /* 0x20000015ff157230 */ /* 0x000fc40000004100 */
[CC--:B------:R-:W-:Y:S01]  /*dd30*/  FMUL.FTZ R42, R4.reuse, R25.reuse ;  /* 0x00000019042a7220 */ /* 0x0c0fe20000410000 */
[----:B------:R-:W-:Y:S01]  /*dd40*/  FMUL.FTZ R4, R4, R6 ;  /* 0x0000000604047220 */ /* 0x000fe20000410000 */
[C---:B------:R-:W-:Y:S01]  /*dd50*/  FFMA.FTZ R44, R7.reuse, R24, -R44 ;  /* 0x00000018072c7223 */ /* 0x040fe2000001082c */
[----:B------:R-:W-:Y:S01]  /*dd60*/  FFMA.FTZ R5, R7, R26, R5 ;  /* 0x0000001a07057223 */ /* 0x000fe20000010005 */
[C---:B------:R-:W-:Y:S01]  /*dd70*/  FFMA.FTZ R7, R21.reuse, R6, -R42 ;  /* 0x0000000615077223 */ /* 0x040fe2000001082a */
[----:B------:R-:W-:Y:S01]  /*dd80*/  FFMA.FTZ R24, R21, R25, R4 ;  /* 0x0000001915187223 */ /* 0x000fe20000010004 */
[----:B------:R-:W-:Y:S02]  /*dd90*/  F2FP.SATFINITE.E4M3.F32.PACK_AB_MERGE_C R4, R36, R35, RZ ;  /* 0x000000232404723e */ /* 0x000fe400048070ff */
[----:B------:R-:W-:Y:S02]  /*dda0*/  F2FP.SATFINITE.E4M3.F32.PACK_AB_MERGE_C R6, R40, R39, RZ ;  /* 0x000000272806723e */ /* 0x000fe400048070ff */
[----:B------:R-:W-:-:S02]  /*ddb0*/  F2FP.SATFINITE.E4M3.F32.PACK_AB_MERGE_C R44, R5, R44, RZ ;  /* 0x0000002c052c723e */ /* 0x000fc400048070ff */
[----:B------:R-:W-:Y:S02]  /*ddc0*/  F2FP.SATFINITE.E4M3.F32.PACK_AB_MERGE_C R4, R34, R33, R4 ;  /* 0x000000212204723e */ /* 0x000fe40004807004 */
[----:B------:R-:W-:Y:S02]  /*ddd0*/  F2FP.SATFINITE.E4M3.F32.PACK_AB_MERGE_C R5, R29, R38, R32 ;  /* 0x000000261d05723e */ /* 0x000fe40004807020 */
[----:B------:R-:W-:Y:S02]  /*dde0*/  F2FP.SATFINITE.E4M3.F32.PACK_AB_MERGE_C R6, R28, R31, R6 ;  /* 0x0000001f1c06723e */ /* 0x000fe40004807006 */
[----:B------:R-:W-:-:S05]  /*ddf0*/  F2FP.SATFINITE.E4M3.F32.PACK_AB_MERGE_C R7, R24, R7, R44 ;  /* 0x000000071807723e */ /* 0x000fca000480702c */
[----:B------:R1:W-:Y:S02]  /*de00*/  STS.128 [R0+0x1c400], R4 ;  /* 0x01c4000400007388 */ /* 0x0003e40000000c00 */
.L_x_450:
[----:B------:R-:W-:Y:S05]  /*de10*/  BSYNC B2 ;  /* 0x0000000000027941 */ /* 0x000fea0003800000 */
.L_x_449:
[----:B------:R-:W-:Y:S05]  /*de20*/  @P1 BRA `(.L_x_448) ;  /* 0x0000000400681947 */ /* 0x000fea0003800000 */
[----:B-1----:R-:W1:Y:S01]  /*de30*/  LDS.128 R4, [R3] ;  /* 0x0000000003047984 */ /* 0x002e620000000c00 */
        /* <DEDUP_REMOVED lines=14> */
[CC--:B------:R-:W-:Y:S01]  /*df20*/  FMUL.FTZ R5, R21.reuse, R32.reuse ;  /* 0x0000002015057220 */ /* 0x0c0fe20000410000 */
        /* <DEDUP_REMOVED lines=46> */
[-C--:B------:R-:W-:Y:S01]  /*e210*/  FMUL.FTZ R25, R4, R26.reuse ;  /* 0x0000001a04197220 */ /* 0x080fe20000410000 */
        /* <DEDUP_REMOVED lines=26> */
[----:B------:R2:W-:Y:S02]  /*e3c0*/  STS.128 [R3], R4 ;  /* 0x0000000403007388 */ /* 0x0005e40000000c00 */
.L_x_448:
[----:B------:R-:W-:Y:S05]  /*e3d0*/  BSYNC B1 ;  /* 0x0000000000017941 */ /* 0x000fea0003800000 */
.L_x_447:
[----:B-12---:R-:W-:-:S04]  /*e3e0*/  IADD3 R4, R228, 0x40, RZ ;  /* 0x00000040e4047810 */ /* 0x006fc80007ffe0ff */
[----:B------:R-:W-:-:S13]  /*e3f0*/  ISETP.GE.AND P0, PT, R4, R9, PT ;  /* 0x000000090400720c */ /* 0x000fda0003f06270 */
[----:B------:R-:W-:Y:S05]  /*e400*/  @P0 BRA `(.L_x_451) ;  /* 0x0000002800a80947 */ /* 0x000fea0003800000 */
[----:B------:R-:W1:Y:S01]  /*e410*/  LDC R5, c[0x0][0x3f4] ;  /* 0x0000fd00ff057b82 */ /* 0x000e620000000800 */
[----:B------:R-:W-:Y:S01]  /*e420*/  BSSY B1, `(.L_x_452) ;  /* 0x000005e000017945 */ /* 0x000fe20003800000 */
[-C--:B-1----:R-:W-:Y:S02]  /*e430*/  ISETP.GE.AND P0, PT, R22, R5.reuse, PT ;  /* 0x000000051600720c */ /* 0x082fe40003f06270 */
[----:B------:R-:W-:-:S11]  /*e440*/  ISETP.GE.AND P1, PT, R230, R5, PT ;  /* 0x00000005e600720c */ /* 0x000fd60003f26270 */
[----:B------:R-:W-:Y:S05]  /*e450*/  @P0 BRA `(.L_x_453) ;  /* 0x0000000400680947 */ /* 0x000fea0003800000 */
[----:B------:R-:W1:Y:S01]  /*e460*/  LDS.128 R4, [R0+0x1e400] ;  /* 0x01e4000000047984 */ /* 0x000e620000000c00 */
[----:B------:R-:W-:Y:S02]  /*e470*/  F2FP.F16.E4M3.UNPACK_B R31, R14 ;  /* 0x0000000eff1f723e */ /* 0x000fe400020006ff */
[----:B------:R-:W-:Y:S02]  /*e480*/  F2FP.F16.E4M3.UNPACK_B R29, R11 ;  /* 0x0000000bff1d723e */ /* 0x000fe400020006ff */
[-C--:B------:R-:W-:Y:S01]  /*e490*/  F2FP.F16.E4M3.UNPACK_B R35, R20.reuse ;  /* 0x00000014ff23723e */ /* 0x080fe200020006ff */
[----:B------:R-:W-:Y:S01]  /*e4a0*/  HADD2.F32 R33, -RZ, R31.H1_H1 ;  /* 0x3000001fff217230 */ /* 0x000fe20000004100 */
[----:B------:R-:W-:Y:S01]  /*e4b0*/  F2FP.F16.E4M3.UNPACK_B R20, R20.H1 ;  /* 0x00000014ff14723e */ /* 0x000fe200030006ff */
[----:B------:R-:W-:Y:S02]  /*e4c0*/  HADD2.F32 R27, -RZ, R29.H1_H1 ;  /* 0x3000001dff1b7230 */ /* 0x000fe40000004100 */
[----:B------:R-:W-:Y:S01]  /*e4d0*/  HADD2.F32 R34, -RZ, R31.H0_H0 ;  /* 0x2000001fff227230 */ /* 0x000fe20000004100 */
[----:B------:R-:W-:Y:S01]  /*e4e0*/  F2FP.F16.E4M3.UNPACK_B R31, R14.H1 ;  /* 0x0000000eff1f723e */ /* 0x000fe200030006ff */
[----:B------:R-:W-:-:S02]  /*e4f0*/  HADD2.F32 R40, -RZ, R35.H1_H1 ;  /* 0x30000023ff287230 */ /* 0x000fc40000004100 */
[--C-:B0-----:R-:W-:Y:S02]  /*e500*/  HADD2.F32 R39, -RZ, R20.reuse.H1_H1 ;  /* 0x30000014ff277230 */ /* 0x101fe40000004100 */
[----:B------:R-:W-:Y:S02]  /*e510*/  HADD2.F32 R38, -RZ, R31.H0_H0 ;  /* 0x2000001fff267230 */ /* 0x000fe40000004100 */
[----:B------:R-:W-:Y:S01]  /*e520*/  HADD2.F32 R37, -RZ, R20.H0_H0 ;  /* 0x20000014ff257230 */ /* 0x000fe20000004100 */
[-C--:B-1----:R-:W-:Y:S02]  /*e530*/  F2FP.F16.E4M3.UNPACK_B R9, R4.reuse.H1 ;  /* 0x00000004ff09723e */ /* 0x082fe400030006ff */
[----:B------:R-:W-:Y:S02]  /*e540*/  F2FP.F16.E4M3.UNPACK_B R4, R4 ;  /* 0x00000004ff04723e */ /* 0x000fe400020006ff */
[-C--:B------:R-:W-:Y:S01]  /*e550*/  F2FP.F16.E4M3.UNPACK_B R24, R5.reuse ;  /* 0x00000005ff18723e */ /* 0x080fe200020006ff */
[--C-:B------:R-:W-:Y:S01]  /*e560*/  HADD2.F32 R21, -RZ, R9.reuse.H0_H0 ;  /* 0x20000009ff157230 */ /* 0x100fe20000004100 */
[----:B------:R-:W-:Y:S01]  /*e570*/  F2FP.F16.E4M3.UNPACK_B R25, R5.H1 ;  /* 0x00000005ff19723e */ /* 0x000fe200030006ff */
[----:B------:R-:W-:Y:S01]  /*e580*/  HADD2.F32 R9, -RZ, R9.H1_H1 ;  /* 0x30000009ff097230 */ /* 0x000fe20000004100 */
[-C--:B------:R-:W-:Y:S01]  /*e590*/  F2FP.F16.E4M3.UNPACK_B R26, R6.reuse ;  /* 0x00000006ff1a723e */ /* 0x080fe200020006ff */
[--C-:B------:R-:W-:Y:S01]  /*e5a0*/  HADD2.F32 R5, -RZ, R4.reuse.H1_H1 ;  /* 0x30000004ff057230 */ /* 0x100fe20000004100 */
[----:B------:R-:W-:Y:S01]  /*e5b0*/  F2FP.F16.E4M3.UNPACK_B R6, R6.H1 ;  /* 0x00000006ff06723e */ /* 0x000fe200030006ff */
[----:B------:R-:W-:-:S02]  /*e5c0*/  HADD2.F32 R4, -RZ, R4.H0_H0 ;  /* 0x20000004ff047230 */ /* 0x000fc40000004100 */
[-C--:B------:R-:W-:Y:S01]  /*e5d0*/  FMUL.FTZ R28, R33, R9.reuse ;  /* 0x00000009211c7220 */ /* 0x080fe20000410000 */
[C---:B------:R-:W-:Y:S01]  /*e5e0*/  FMUL.FTZ R32, R27.reuse, R9 ;  /* 0x000000091b207220 */ /* 0x040fe20000410000 */
[----:B------:R-:W-:Y:S02]  /*e5f0*/  F2FP.F16.E4M3.UNPACK_B R9, R7 ;  /* 0x00000007ff09723e */ /* 0x000fe400020006ff */
[-C--:B------:R-:W-:Y:S01]  /*e600*/  FFMA.FTZ R28, R27, R21.reuse, -R28 ;  /* 0x000000151b1c7223 */ /* 0x080fe2000001081c */
[----:B------:R-:W-:Y:S01]  /*e610*/  FFMA.FTZ R27, R33, R21, R32 ;  /* 0x00000015211b7223 */ /* 0x000fe20000010020 */
[----:B------:R-:W-:Y:S01]  /*e620*/  HADD2.F32 R32, -RZ, R29.H0_H0 ;  /* 0x2000001dff207230 */ /* 0x000fe20000004100 */
[----:B------:R-:W-:Y:S01]  /*e630*/  F2FP.F16.E4M3.UNPACK_B R29, R11.H1 ;  /* 0x0000000bff1d723e */ /* 0x000fe200030006ff */
[-C--:B------:R-:W-:Y:S01]  /*e640*/  FMUL.FTZ R11, R34, R5.reuse ;  /* 0x00000005220b7220 */ /* 0x080fe20000410000 */
[----:B------:R-:W-:Y:S01]  /*e650*/  HADD2.F32 R33, -RZ, R31.H1_H1 ;  /* 0x3000001fff217230 */ /* 0x000fe20000004100 */
[----:B------:R-:W-:Y:S01]  /*e660*/  F2FP.F16.E4M3.UNPACK_B R31, R12 ;  /* 0x0000000cff1f723e */ /* 0x000fe200020006ff */
[----:B------:R-:W-:Y:S01]  /*e670*/  FMUL.FTZ R21, R32, R5 ;  /* 0x0000000520157220 */ /* 0x000fe20000410000 */
[----:B------:R-:W-:-:S02]  /*e680*/  HADD2.F32 R5, -RZ, R25.H1_H1 ;  /* 0x30000019ff057230 */ /* 0x000fc40000004100 */
[-C--:B------:R-:W-:Y:S01]  /*e690*/  FFMA.FTZ R11, R32, R4.reuse, -R11 ;  /* 0x00000004200b7223 */ /* 0x080fe2000001080b */
[----:B------:R-:W-:Y:S02]  /*e6a0*/  HADD2.F32 R25, -RZ, R25.H0_H0 ;  /* 0x20000019ff197230 */ /* 0x000fe40000004100 */
[----:B------:R-:W-:Y:S01]  /*e6b0*/  FFMA.FTZ R14, R34, R4, R21 ;  /* 0x00000004220e7223 */ /* 0x000fe20000010015 */
[--C-:B------:R-:W-:Y:S02]  /*e6c0*/  HADD2.F32 R21, -RZ, R29.reuse.H1_H1 ;  /* 0x3000001dff157230 */ /* 0x100fe40000004100 */
[----:B------:R-:W-:Y:S01]  /*e6d0*/  FMUL.FTZ R32, R33, R5 ;  /* 0x0000000521207220 */ /* 0x000fe20000410000 */
[--C-:B------:R-:W-:Y:S01]  /*e6e0*/  HADD2.F32 R4, -RZ, R24.reuse.H1_H1 ;  /* 0x30000018ff047230 */ /* 0x100fe20000004100 */
[----:B------:R-:W-:Y:S01]  /*e6f0*/  F2FP.F16.E4M3.UNPACK_B R7, R7.H1 ;  /* 0x00000007ff07723e */ /* 0x000fe200030006ff */
[----:B------:R-:W-:Y:S02]  /*e700*/  HADD2.F32 R36, -RZ, R29.H0_H0 ;  /* 0x2000001dff247230 */ /* 0x000fe40000004100 */
[----:B------:R-:W-:Y:S01]  /*e710*/  FMUL.FTZ R34, R21, R5 ;  /* 0x0000000515227220 */ /* 0x000fe20000410000 */
[----:B------:R-:W-:-:S02]  /*e720*/  HADD2.F32 R24, -RZ, R24.H0_H0 ;  /* 0x20000018ff187230 */ /* 0x000fc40000004100 */
[-C--:B------:R-:W-:Y:S01]  /*e730*/  FMUL.FTZ R5, R38, R4.reuse ;  /* 0x0000000426057220 */ /* 0x080fe20000410000 */
[-C--:B------:R-:W-:Y:S01]  /*e740*/  FFMA.FTZ R32, R21, R25.reuse, -R32 ;  /* 0x0000001915207223 */ /* 0x080fe20000010820 */
[----:B------:R-:W-:Y:S01]  /*e750*/  FFMA.FTZ R29, R33, R25, R34 ;  /* 0x00000019211d7223 */ /* 0x000fe20000010022 */
[C---:B------:R-:W-:Y:S01]  /*e760*/  FMUL.FTZ R25, R36.reuse, R4 ;  /* 0x0000000424197220 */ /* 0x040fe20000410000 */
[-C--:B------:R-:W-:Y:S01]  /*e770*/  FFMA.FTZ R21, R36, R24.reuse, -R5 ;  /* 0x0000001824157223 */ /* 0x080fe20000010805 */
[--C-:B------:R-:W-:Y:S02]  /*e780*/  HADD2.F32 R5, -RZ, R6.reuse.H1_H1 ;  /* 0x30000006ff057230 */ /* 0x100fe40000004100 */
[----:B------:R-:W-:Y:S01]  /*e790*/  FFMA.FTZ R24, R38, R24, R25 ;  /* 0x0000001826187223 */ /* 0x000fe20000010019 */
[----:B------:R-:W-:Y:S01]  /*e7a0*/  HADD2.F32 R34, -RZ, R31.H1_H1 ;  /* 0x3000001fff227230 */ /* 0x000fe20000004100 */
[----:B------:R-:W-:Y:S01]  /*e7b0*/  F2FP.SATFINITE.E4M3.F32.PACK_AB_MERGE_C R29, R29, R32, RZ ;  /* 0x000000201d1d723e */ /* 0x000fe200048070ff */
[----:B------:R-:W-:-:S02]  /*e7c0*/  HADD2.F32 R6, -RZ, R6.H0_H0 ;  /* 0x20000006ff067230 */ /* 0x000fc40000004100 */
[-C--:B------:R-:W-:Y:S01]  /*e7d0*/  FMUL.FTZ R25, R40, R5.reuse ;  /* 0x0000000528197220 */ /* 0x080fe20000410000 */
[----:B------:R-:W-:Y:S02]  /*e7e0*/  HADD2.F32 R38, -RZ, R35.H0_H0 ;  /* 0x20000023ff267230 */ /* 0x000fe40000004100 */
[C---:B------:R-:W-:Y:S01]  /*e7f0*/  FMUL.FTZ R33, R34.reuse, R5 ;  /* 0x0000000522217220 */ /* 0x040fe20000410000 */
[--C-:B------:R-:W-:Y:S02]  /*e800*/  HADD2.F32 R4, -RZ, R26.reuse.H1_H1 ;  /* 0x3000001aff047230 */ /* 0x100fe40000004100 */
[----:B------:R-:W-:Y:S02]  /*e810*/  HADD2.F32 R36, -RZ, R31.H0_H0 ;  /* 0x2000001fff247230 */ /* 0x000fe40000004100 */
[----:B------:R-:W-:Y:S01]  /*e820*/  FFMA.FTZ R31, R34, R6, -R25 ;  /* 0x00000006221f7223 */ /* 0x000fe20000010819 */
[----:B------:R-:W-:Y:S01]  /*e830*/  HADD2.F32 R26, -RZ, R26.H0_H0 ;  /* 0x2000001aff1a7230 */ /* 0x000fe20000004100 */
[----:B------:R-:W-:Y:S01]  /*e840*/  F2FP.F16.E4M3.UNPACK_B R34, R12.H1 ;  /* 0x0000000cff22723e */ /* 0x000fe200030006ff */
[----:B------:R-:W-:Y:S01]  /*e850*/  FMUL.FTZ R5, R38, R4 ;  /* 0x0000000426057220 */ /* 0x000fe20000410000 */
[----:B------:R-:W-:Y:S01]  /*e860*/  FFMA.FTZ R12, R40, R6, R33 ;  /* 0x00000006280c7223 */ /* 0x000fe20000010021 */
[----:B------:R-:W-:Y:S01]  /*e870*/  FMUL.FTZ R25, R36, R4 ;  /* 0x0000000424197220 */ /* 0x000fe20000410000 */
[----:B------:R-:W-:-:S02]  /*e880*/  HADD2.F32 R4, -RZ, R9.H1_H1 ;  /* 0x30000009ff047230 */ /* 0x000fc40000004100 */
[-C--:B------:R-:W-:Y:S01]  /*e890*/  FFMA.FTZ R6, R36, R26.reuse, -R5 ;  /* 0x0000001a24067223 */ /* 0x080fe20000010805 */
[--C-:B------:R-:W-:Y:S02]  /*e8a0*/  HADD2.F32 R35, -RZ, R34.reuse.H1_H1 ;  /* 0x30000022ff237230 */ /* 0x100fe40000004100 */
[----:B------:R-:W-:Y:S01]  /*e8b0*/  FFMA.FTZ R25, R38, R26, R25 ;  /* 0x0000001a26197223 */ /* 0x000fe20000010019 */
[--C-:B------:R-:W-:Y:S02]  /*e8c0*/  HADD2.F32 R5, -RZ, R7.reuse.H1_H1 ;  /* 0x30000007ff057230 */ /* 0x100fe40000004100 */
[----:B------:R-:W-:Y:S01]  /*e8d0*/  FMUL.FTZ R20, R37, R4 ;  /* 0x0000000425147220 */ /* 0x000fe20000410000 */
[----:B------:R-:W-:Y:S01]  /*e8e0*/  HADD2.F32 R33, -RZ, R34.H0_H0 ;  /* 0x20000022ff217230 */ /* 0x000fe20000004100 */
[----:B------:R-:W-:Y:S01]  /*e8f0*/  F2FP.SATFINITE.E4M3.F32.PACK_AB_MERGE_C R12, R12, R31, RZ ;  /* 0x0000001f0c0c723e */ /* 0x000fe200048070ff */
[----:B------:R-:W-:Y:S02]  /*e900*/  HADD2.F32 R7, -RZ, R7.H0_H0 ;  /* 0x20000007ff077230 */ /* 0x000fe40000004100 */
[-C--:B------:R-:W-:Y:S01]  /*e910*/  FMUL.FTZ R26, R39, R5.reuse ;  /* 0x00000005271a7220 */ /* 0x080fe20000410000 */
[----:B------:R-:W-:Y:S01]  /*e920*/  FMUL.FTZ R34, R35, R5 ;  /* 0x0000000523227220 */ /* 0x000fe20000410000 */
[----:B------:R-:W-:-:S02]  /*e930*/  HADD2.F32 R9, -RZ, R9.H0_H0 ;  /* 0x20000009ff097230 */ /* 0x000fc40000004100 */
[----:B------:R-:W-:Y:S01]  /*e940*/  FMUL.FTZ R4, R33, R4 ;  /* 0x0000000421047220 */ /* 0x000fe20000410000 */
[-C--:B------:R-:W-:Y:S01]  /*e950*/  FFMA.FTZ R26, R35, R7.reuse, -R26 ;  /* 0x00000007231a7223 */ /* 0x080fe2000001081a */
[----:B------:R-:W-:Y:S01]  /*e960*/  FFMA.FTZ R5, R39, R7, R34 ;  /* 0x0000000727057223 */ /* 0x000fe20000010022 */
[----:B------:R-:W-:Y:S01]  /*e970*/  F2FP.SATFINITE.E4M3.F32.PACK_AB_MERGE_C R6, R25, R6, R12 ;  /* 0x000000061906723e */ /* 0x000fe2000480700c */
[-C--:B------:R-:W-:Y:S01]  /*e980*/  FFMA.FTZ R7, R33, R9.reuse, -R20 ;  /* 0x0000000921077223 */ /* 0x080fe20000010814 */
[----:B------:R-:W-:Y:S01]  /*e990*/  FFMA.FTZ R20, R37, R9, R4 ;  /* 0x0000000925147223 */ /* 0x000fe20000010004 */
[----:B------:R-:W-:Y:S02]  /*e9a0*/  F2FP.SATFINITE.E4M3.F32.PACK_AB_MERGE_C R4, R27, R28, RZ ;  /* 0x0000001c1b04723e */ /* 0x000fe400048070ff */
[----:B------:R-:W-:Y:S02]  /*e9b0*/  F2FP.SATFINITE.E4M3.F32.PACK_AB_MERGE_C R26, R5, R26, RZ ;  /* 0x0000001a051a723e */ /* 0x000fe400048070ff */
[----:B------:R-:W-:-:S02]  /*e9c0*/  F2FP.SATFINITE.E4M3.F32.PACK_AB_MERGE_C R4, R14, R11, R4 ;  /* 0x0000000b0e04723e */ /* 0x000fc40004807004 */
[----:B------:R-:W-:Y:S02]  /*e9d0*/  F2FP.SATFINITE.E4M3.F32.PACK_AB_MERGE_C R5, R24, R21, R29 ;  /* 0x000000151805723e */ /* 0x000fe4000480701d */
[----:B------:R-:W-:-:S05]  /*e9e0*/  F2FP.SATFINITE.E4M3.F32.PACK_AB_MERGE_C R7, R20, R7, R26 ;  /* 0x000000071407723e */ /* 0x000fca000480701a */
[----:B------:R1:W-:Y:S02]  /*e9f0*/  STS.128 [R0+0x1e400], R4 ;  /* 0x01e4000400007388 */ /* 0x0003e40000000c00 */
.L_x_453:
[----:B------:R-:W-:Y:S05]  /*ea00*/  BSYNC B1 ;  /* 0x0000000000017941 */ /* 0x000fea0003800000 */
.L_x_452:
[----:B------:R-:W-:Y:S05]  /*ea10*/  @P1 BRA `(.L_x_451) ;  /* 0x0000002400241947 */ /* 0x000fea0003800000 */
[----:B-1----:R-:W1:Y:S01]  /*ea20*/  LDS.128 R4, [R3+0x2000] ;  /* 0x0020000003047984 */ /* 0x002e620000000c00 */
[----:B------:R-:W-:Y:S02]  /*ea30*/  F2FP.F16.E4M3.UNPACK_B R26, R13 ;  /* 0x0000000dff1a723e */ /* 0x000fe400020006ff */
[----:B------:R-:W-:Y:S02]  /*ea40*/  F2FP.F16.E4M3.UNPACK_B R25, R8 ;  /* 0x00000008ff19723e */ /* 0x000fe400020006ff */
[-C--:B------:R-:W-:Y:S01]  /*ea50*/  F2FP.F16.E4M3.UNPACK_B R33, R15.reuse ;  /* 0x0000000fff21723e */ /* 0x080fe200020006ff */
[--C-:B------:R-:W-:Y:S01]  /*ea60*/  HADD2.F32 R27, -RZ, R26.reuse.H1_H1 ;  /* 0x3000001aff1b7230 */ /* 0x100fe20000004100 */
[----:B------:R-:W-:Y:S01]  /*ea70*/  F2FP.F16.E4M3.UNPACK_B R15, R15.H1 ;  /* 0x0000000fff0f723e */ /* 0x000fe200030006ff */
[----:B------:R-:W-:Y:S02]  /*ea80*/  HADD2.F32 R21, -RZ, R25.H1_H1 ;  /* 0x30000019ff157230 */ /* 0x000fe40000004100 */
[----:B------:R-:W-:-:S02]  /*ea90*/  HADD2.F32 R28, -RZ, R26.H0_H0 ;  /* 0x2000001aff1c7230 */ /* 0x000fc40000004100 */
[----:B------:R-:W-:Y:S01]  /*eaa0*/  HADD2.F32 R26, -RZ, R25.H0_H0 ;  /* 0x20000019ff1a7230 */ /* 0x000fe20000004100 */
[----:B------:R-:W-:Y:S01]  /*eab0*/  F2FP.F16.E4M3.UNPACK_B R25, R8.H1 ;  /* 0x00000008ff19723e */ /* 0x000fe200030006ff */
[--C-:B------:R-:W-:Y:S02]  /*eac0*/  HADD2.F32 R36, -RZ, R33.reuse.H1_H1 ;  /* 0x30000021ff247230 */ /* 0x100fe40000004100 */
[----:B------:R-:W-:Y:S01]  /*ead0*/  HADD2.F32 R34, -RZ, R33.H0_H0 ;  /* 0x20000021ff227230 */ /* 0x000fe20000004100 */
[----:B-1----:R-:W-:Y:S02]  /*eae0*/  F2FP.F16.E4M3.UNPACK_B R0, R4.H1 ;  /* 0x00000004ff00723e */ /* 0x002fe400030006ff */
[-C--:B------:R-:W-:Y:S02]  /*eaf0*/  F2FP.F16.E4M3.UNPACK_B R12, R6.reuse ;  /* 0x00000006ff0c723e */ /* 0x080fe400020006ff */
[----:B------:R-:W-:Y:S01]  /*eb00*/  F2FP.F16.E4M3.UNPACK_B R14, R6.H1 ;  /* 0x00000006ff0e723e */ /* 0x000fe200030006ff */
[--C-:B------:R-:W-:Y:S01]  /*eb10*/  HADD2.F32 R9, -RZ, R0.reuse.H0_H0 ;  /* 0x20000000ff097230 */ /* 0x100fe20000004100 */
[----:B------:R-:W-:Y:S01]  /*eb20*/  F2FP.F16.E4M3.UNPACK_B R4, R4 ;  /* 0x00000004ff04723e */ /* 0x000fe200020006ff */
[----:B------:R-:W-:Y:S01]  /*eb30*/  HADD2.F32 R0, -RZ, R0.H1_H1 ;  /* 0x30000000ff007230 */ /* 0x000fe20000004100 */
[----:B------:R-:W-:-:S02]  /*eb40*/  F2FP.F16.E4M3.UNPACK_B R11, R5 ;  /* 0x00000005ff0b723e */ /* 0x000fc400020006ff */
[----:B------:R-:W-:Y:S02]  /*eb50*/  F2FP.F16.E4M3.UNPACK_B R5, R5.H1 ;  /* 0x00000005ff05723e */ /* 0x000fe400030006ff */
[-C--:B------:R-:W-:Y:S01]  /*eb60*/  FMUL.FTZ R6, R27, R0.reuse ;  /* 0x000000001b067220 */ /* 0x080fe20000410000 */
[C---:B------:R-:W-:Y:S01]  /*eb70*/  FMUL.FTZ R0, R21.reuse, R0 ;  /* 0x0000000015007220 */ /* 0x040fe20000410000 */
[----:B------:R-:W-:Y:S02]  /*eb80*/  F2FP.F16.E4M3.UNPACK_B R20, R7 ;  /* 0x00000007ff14723e */ /* 0x000fe400020006ff */
[-C--:B------:R-:W-:Y:S01]  /*eb90*/  FFMA.FTZ R21, R21, R9.reuse, -R6 ;  /* 0x0000000915157223 */ /* 0x080fe20000010806 */
[----:B------:R-:W-:Y:S01]  /*eba0*/  FFMA.FTZ R24, R27, R9, R0 ;  /* 0x000000091b187223 */ /* 0x000fe20000010000 */
[--C-:B------:R-:W-:Y:S01]  /*ebb0*/  HADD2.F32 R0, -RZ, R4.reuse.H1_H1 ;  /* 0x30000004ff007230 */ /* 0x100fe20000004100 */
[----:B------:R-:W-:Y:S01]  /*ebc0*/  F2FP.F16.E4M3.UNPACK_B R27, R13.H1 ;  /* 0x0000000dff1b723e */ /* 0x000fe200030006ff */
[----:B------:R-:W-:Y:S01]  /*ebd0*/  HADD2.F32 R4, -RZ, R4.H0_H0 ;  /* 0x20000004ff047230 */ /* 0x000fe20000004100 */
[----:B------:R-:W-:Y:S01]  /*ebe0*/  F2FP.F16.E4M3.UNPACK_B R7, R7.H1 ;  /* 0x00000007ff07723e */ /* 0x000fe200030006ff */
[----:B------:R-:W-:-:S02]  /*ebf0*/  HADD2.F32 R6, -RZ, R5.H1_H1 ;  /* 0x30000005ff067230 */ /* 0x000fc40000004100 */
[-C--:B------:R-:W-:Y:S01]  /*ec00*/  FMUL.FTZ R13, R26, R0.reuse ;  /* 0x000000001a0d7220 */ /* 0x080fe20000410000 */
[C---:B------:R-:W-:Y:S01]  /*ec10*/  FMUL.FTZ R9, R28.reuse, R0 ;  /* 0x000000001c097220 */ /* 0x040fe20000410000 */
[----:B------:R-:W-:Y:S02]  /*ec20*/  HADD2.F32 R31, -RZ, R27.H1_H1 ;  /* 0x3000001bff1f7230 */ /* 0x000fe40000004100 */
[-C--:B------:R-:W-:Y:S01]  /*ec30*/  FFMA.FTZ R8, R28, R4.reuse, R13 ;  /* 0x000000041c087223 */ /* 0x080fe2000001000d */
[----:B------:R-:W-:Y:S02]  /*ec40*/  HADD2.F32 R13, -RZ, R25.H1_H1 ;  /* 0x30000019ff0d7230 */ /* 0x000fe40000004100 */
[----:B------:R-:W-:Y:S01]  /*ec50*/  FFMA.FTZ R9, R26, R4, -R9 ;  /* 0x000000041a097223 */ /* 0x000fe20000010809 */
[----:B------:R-:W-:Y:S02]  /*ec60*/  HADD2.F32 R5, -RZ, R5.H0_H0 ;  /* 0x20000005ff057230 */ /* 0x000fe40000004100 */
[----:B------:R-:W-:Y:S01]  /*ec70*/  FMUL.FTZ R4, R31, R6 ;  /* 0x000000061f047220 */ /* 0x000fe20000410000 */
[----:B------:R-:W-:-:S02]  /*ec80*/  HADD2.F32 R29, -RZ, R27.H0_H0 ;  /* 0x2000001bff1d7230 */ /* 0x000fc40000004100 */
[C---:B------:R-:W-:Y:S01]  /*ec90*/  FMUL.FTZ R6, R13.reuse, R6 ;  /* 0x000000060d067220 */ /* 0x040fe20000410000 */
[----:B------:R-:W-:Y:S02]  /*eca0*/  HADD2.F32 R0, -RZ, R11.H1_H1 ;  /* 0x3000000bff007230 */ /* 0x000fe40000004100 */
[-C--:B------:R-:W-:Y:S01]  /*ecb0*/  FFMA.FTZ R13, R13, R5.reuse, -R4 ;  /* 0x000000050d0d7223 */ /* 0x080fe20000010804 */
[----:B------:R-:W-:Y:S01]  /*ecc0*/  HADD2.F32 R25, -RZ, R25.H0_H0 ;  /* 0x20000019ff197230 */ /* 0x000fe20000004100 */
[----:B------:R-:W-:Y:S01]  /*ecd0*/  F2FP.F16.E4M3.UNPACK_B R27, R10 ;  /* 0x0000000aff1b723e */ /* 0x000fe200020006ff */
[----:B------:R-:W-:Y:S02]  /*ece0*/  HADD2.F32 R11, -RZ, R11.H0_H0 ;  /* 0x2000000bff0b7230 */ /* 0x000fe40000004100 */
[-C--:B------:R-:W-:Y:S01]  /*ecf0*/  FMUL.FTZ R4, R29, R0.reuse ;  /* 0x000000001d047220 */ /* 0x080fe20000410000 */
[----:B------:R-:W-:Y:S01]  /*ed00*/  FFMA.FTZ R26, R31, R5, R6 ;  /* 0x000000051f1a7223 */ /* 0x000fe20000010006 */
[----:B------:R-:W-:Y:S01]  /*ed10*/  FMUL.FTZ R0, R25, R0 ;  /* 0x0000000019007220 */ /* 0x000fe20000410000 */
[----:B------:R-:W-:-:S02]  /*ed20*/  HADD2.F32 R32, -RZ, R27.H1_H1 ;  /* 0x3000001bff207230 */ /* 0x000fc40000004100 */
[-C--:B------:R-:W-:Y:S01]  /*ed30*/  FFMA.FTZ R5, R25, R11.reuse, -R4 ;  /* 0x0000000b19057223 */ /* 0x080fe20000010804 */
[--C-:B------:R-:W-:Y:S02]  /*ed40*/  HADD2.F32 R4, -RZ, R14.reuse.H1_H1 ;  /* 0x3000000eff047230 */ /* 0x100fe40000004100 */
[----:B------:R-:W-:Y:S01]  /*ed50*/  FFMA.FTZ R6, R29, R11, R0 ;  /* 0x0000000b1d067223 */ /* 0x000fe20000010000 */
[----:B------:R-:W-:Y:S01]  /*ed60*/  HADD2.F32 R14, -RZ, R14.H0_H0 ;  /* 0x2000000eff0e7230 */ /* 0x000fe20000004100 */
[----:B------:R-:W-:Y:S01]  /*ed70*/  F2FP.F16.E4M3.UNPACK_B R10, R10.H1 ;  /* 0x0000000aff0a723e */ /* 0x000fe200030006ff */
[--C-:B------:R-:W-:Y:S02]  /*ed80*/  HADD2.F32 R0, -RZ, R12.reuse.H1_H1 ;  /* 0x3000000cff007230 */ /* 0x100fe40000004100 */
[-C--:B------:R-:W-:Y:S01]  /*ed90*/  FMUL.FTZ R11, R36, R4.reuse ;  /* 0x00000004240b7220 */ /* 0x080fe20000410000 */
[----:B------:R-:W-:Y:S01]  /*eda0*/  FMUL.FTZ R29, R32, R4 ;  /* 0x00000004201d7220 */ /* 0x000fe20000410000 */
[----:B------:R-:W-:Y:S01]  /*edb0*/  HADD2.F32 R28, -RZ, R27.H0_H0 ;  /* 0x2000001bff1c7230 */ /* 0x000fe20000004100 */
[----:B------:R-:W-:Y:S01]  /*edc0*/  F2FP.SATFINITE.E4M3.F32.PACK_AB_MERGE_C R13, R26, R13, RZ ;  /* 0x0000000d1a0d723e */ /* 0x000fe200048070ff */
[----:B------:R-:W-:Y:S01]  /*edd0*/  FFMA.FTZ R27, R32, R14, -R11 ;  /* 0x0000000e201b7223 */ /* 0x000fe2000001080b */
[----:B------:R-:W-:-:S02]  /*ede0*/  HADD2.F32 R12, -RZ, R12.H0_H0 ;  /* 0x2000000cff0c7230 */ /* 0x000fc40000004100 */
[----:B------:R-:W-:Y:S01]  /*edf0*/  FMUL.FTZ R11, R34, R0 ;  /* 0x00000000220b7220 */ /* 0x000fe20000410000 */
[----:B------:R-:W-:Y:S01]  /*ee00*/  FFMA.FTZ R14, R36, R14, R29 ;  /* 0x0000000e240e7223 */ /* 0x000fe2000001001d */
[----:B------:R-:W-:Y:S02]  /*ee10*/  HADD2.F32 R31, -RZ, R15.H1_H1 ;  /* 0x3000000fff1f7230 */ /* 0x000fe40000004100 */
[C---:B------:R-:W-:Y:S01]  /*ee20*/  FMUL.FTZ R25, R28.reuse, R0 ;  /* 0x000000001c197220 */ /* 0x040fe20000410000 */
[----:B------:R-:W-:Y:S02]  /*ee30*/  HADD2.F32 R4, -RZ, R7.H1_H1 ;  /* 0x30000007ff047230 */ /* 0x000fe40000004100 */
[-C--:B------:R-:W-:Y:S01]  /*ee40*/  FFMA.FTZ R11, R28, R12.reuse, -R11 ;  /* 0x0000000c1c0b7223 */ /* 0x080fe2000001080b */
[--C-:B------:R-:W-:Y:S02]  /*ee50*/  HADD2.F32 R29, -RZ, R10.reuse.H1_H1 ;  /* 0x3000000aff1d7230 */ /* 0x100fe40000004100 */
[----:B------:R-:W-:Y:S01]  /*ee60*/  FFMA.FTZ R12, R34, R12, R25 ;  /* 0x0000000c220c7223 */ /* 0x000fe20000010019 */
[----:B------:R-:W-:-:S02]  /*ee70*/  HADD2.F32 R28, -RZ, R10.H0_H0 ;  /* 0x2000000aff1c7230 */ /* 0x000fc40000004100 */
[-C--:B------:R-:W-:Y:S01]  /*ee80*/  FMUL.FTZ R10, R31, R4.reuse ;  /* 0x000000041f0a7220 */ /* 0x080fe20000410000 */
[----:B------:R-:W-:Y:S02]  /*ee90*/  HADD2.F32 R32, -RZ, R15.H0_H0 ;  /* 0x2000000fff207230 */ /* 0x000fe40000004100 */
[C---:B------:R-:W-:Y:S01]  /*eea0*/  FMUL.FTZ R4, R29.reuse, R4 ;  /* 0x000000041d047220 */ /* 0x040fe20000410000 */
[--C-:B------:R-:W-:Y:S01]  /*eeb0*/  HADD2.F32 R0, -RZ, R20.reuse.H1_H1 ;  /* 0x30000014ff007230 */ /* 0x100fe20000004100 */
[----:B------:R-:W-:Y:S01]  /*eec0*/  F2FP.SATFINITE.E4M3.F32.PACK_AB_MERGE_C R14, R14, R27, RZ ;  /* 0x0000001b0e0e723e */ /* 0x000fe200048070ff */
[----:B------:R-:W-:Y:S01]  /*eed0*/  HADD2.F32 R7, -RZ, R7.H0_H0 ;  /* 0x20000007ff077230 */ /* 0x000fe20000004100 */
[----:B------:R-:W-:Y:S01]  /*eee0*/  F2FP.SATFINITE.E4M3.F32.PACK_AB_MERGE_C R5, R6, R5, R13 ;  /* 0x000000050605723e */ /* 0x000fe2000480700d */
[----:B------:R-:W-:Y:S02]  /*eef0*/  HADD2.F32 R20, -RZ, R20.H0_H0 ;  /* 0x20000014ff147230 */ /* 0x000fe40000004100 */
[-C--:B------:R-:W-:Y:S01]  /*ef00*/  FMUL.FTZ R15, R32, R0.reuse ;  /* 0x00000000200f7220 */ /* 0x080fe20000410000 */
[C---:B------:R-:W-:Y:S01]  /*ef10*/  FMUL.FTZ R25, R28.reuse, R0 ;  /* 0x000000001c197220 */ /* 0x040fe20000410000 */
[-C--:B------:R-:W-:Y:S01]  /*ef20*/  FFMA.FTZ R10, R29, R7.reuse, -R10 ;  /* 0x000000071d0a7223 */ /* 0x080fe2000001080a */
[----:B------:R-:W-:Y:S01]  /*ef30*/  FFMA.FTZ R29, R31, R7, R4 ;  /* 0x000000071f1d7223 */ /* 0x000fe20000010004 */
[-C--:B------:R-:W-:Y:S01]  /*ef40*/  FFMA.FTZ R7, R28, R20.reuse, -R15 ;  /* 0x000000141c077223 */ /* 0x080fe2000001080f */
[----:B------:R-:W-:Y:S01]  /*ef50*/  FFMA.FTZ R20, R32, R20, R25 ;  /* 0x0000001420147223 */ /* 0x000fe20000010019 */
[----:B------:R-:W-:-:S02]  /*ef60*/  F2FP.SATFINITE.E4M3.F32.PACK_AB_MERGE_C R4, R24, R21, RZ ;  /* 0x000000151804723e */ /* 0x000fc400048070ff */
[----:B------:R-:W-:Y:S02]  /*ef70*/  F2FP.SATFINITE.E4M3.F32.PACK_AB_MERGE_C R10, R29, R10, RZ ;  /* 0x0000000a1d0a723e */ /* 0x000fe400048070ff */
[----:B------:R-:W-:Y:S02]  /*ef80*/  F2FP.SATFINITE.E4M3.F32.PACK_AB_MERGE_C R4, R8, R9, R4 ;  /* 0x000000090804723e */ /* 0x000fe40004807004 */
[----:B------:R-:W-:Y:S02]  /*ef90*/  F2FP.SATFINITE.E4M3.F32.PACK_AB_MERGE_C R6, R12, R11, R14 ;  /* 0x0000000b0c06723e */ /* 0x000fe4000480700e */
[----:B------:R-:W-:-:S05]  /*efa0*/  F2FP.SATFINITE.E4M3.F32.PACK_AB_MERGE_C R7, R20, R7, R10 ;  /* 0x000000071407723e */ /* 0x000fca000480700a */
[----:B------:R2:W-:Y:S01]  /*efb0*/  STS.128 [R3+0x2000], R4 ;  /* 0x0020000403007388 */ /* 0x0005e20000000c00 */
[----:B------:R-:W-:Y:S05]  /*efc0*/  BRA `(.L_x_451) ;  /* 0x0000001c00b87947 */ /* 0x000fea0003800000 */
.L_x_441:
[----:B------:R-:W-:-:S03]  /*efd0*/  UMOV UR4, 0xffffffff ;  /* 0xffffffff00047882 */ /* 0x000fc60000000000 */
[----:B------:R-:W-:Y:S05]  /*efe0*/  BRA.DIV UR4, `(.L_x_454) ;  /* 0x0000014604287947 */ /* 0x000fea000b800000 */
[----:B------:R0:W2:Y:S04]  /*eff0*/  SHFL.IDX PT, R21, R24, RZ, 0x1c1f ;  /* 0x001c1fff18157589 */ /* 0x0000a800000e0000 */
[----:B-1----:R0:W1:Y:S04]  /*f000*/  SHFL.IDX PT, R14, R28, RZ, 0x1c1f ;  /* 0x001c1fff1c0e7589 */ /* 0x00206800000e0000 */
[----:B------:R0:W3:Y:S04]  /*f010*/  SHFL.IDX PT, R3, R26, RZ, 0x1c1f ;  /* 0x001c1fff1a037589 */ /* 0x0000e800000e0000 */
[----:B------:R0:W4:Y:S02]  /*f020*/  SHFL.IDX PT, R25, R27, RZ, 0x1c1f ;  /* 0x001c1fff1b197589 */ /* 0x00012400000e0000 */
.L_x_652:
[----:B------:R-:W-:Y:S01]  /*f030*/  ULDC UR4, c[0x0][0x448] ;  /* 0x0001120000047ab9 */ /* 0x000fe20000000800 */
[----:B------:R-:W-:Y:S01]  /*f040*/  BSSY B1, `(.L_x_455) ;  /* 0x0000012000017945 */ /* 0x000fe20003800000 */
[----:B0-----:R-:W-:Y:S01]  /*f050*/  IMAD R27, R134, UR4, RZ ;  /* 0x00000004861b7c24 */ /* 0x001fe2000f8e02ff */
[----:B------:R-:W-:Y:S02]  /*f060*/  CS2R R8, SRZ ;  /* 0x0000000000087805 */ /* 0x000fe4000001ff00 */
[----:B------:R-:W-:Y:S02]  /*f070*/  CS2R R6, SRZ ;  /* 0x0000000000067805 */ /* 0x000fe4000001ff00 */
[----:B------:R-:W-:Y:S02]  /*f080*/  CS2R R4, SRZ ;  /* 0x0000000000047805 */ /* 0x000fe4000001ff00 */
[----:B------:R-:W-:Y:S02]  /*f090*/  CS2R R10, SRZ ;  /* 0x00000000000a7805 */ /* 0x000fe4000001ff00 */
[----:B------:R-:W-:-:S13]  /*f0a0*/  ISETP.GE.AND P0, PT, R0, R27, PT ;  /* 0x0000001b0000720c */ /* 0x000fda0003f06270 */
[----:B------:R-:W-:Y:S05]  /*f0b0*/  @P0 BRA `(.L_x_456) ;  /* 0x0000000000280947 */ /* 0x000fea0003800000 */
[----:B------:R-:W-:Y:S01]  /*f0c0*/  ULDC UR4, c[0x0][0x3f4] ;  /* 0x0000fd0000047ab9 */ /* 0x000fe20000000800 */
[C---:B--2---:R-:W-:Y:S02]  /*f0d0*/  IADD3 R12, P0, R18.reuse, R21, RZ ;  /* 0x00000015120c7210 */ /* 0x044fe40007f1e0ff */
[----:B------:R-:W-:Y:S02]  /*f0e0*/  CS2R R8, SRZ ;  /* 0x0000000000087805 */ /* 0x000fe4000001ff00 */
[C---:B------:R-:W-:Y:S02]  /*f0f0*/  ISETP.GE.AND P2, PT, R18.reuse, UR4, PT ;  /* 0x0000000412007c0c */ /* 0x040fe4000bf46270 */
[----:B-1----:R-:W-:Y:S01]  /*f100*/  IADD3 R14, P1, R18, R14, RZ ;  /* 0x0000000e120e7210 */ /* 0x002fe20007f3e0ff */
[----:B---3--:R-:W-:-:S04]  /*f110*/  IMAD.X R13, R3, 0x1, R19, P0 ;  /* 0x00000001030d7824 */ /* 0x008fc800000e0613 */
[----:B----4-:R-:W-:-:S06]  /*f120*/  IMAD.X R15, R25, 0x1, R19, P1 ;  /* 0x00000001190f7824 */ /* 0x010fcc00008e0613 */
[----:B------:R-:W-:Y:S05]  /*f130*/  @P2 BRA `(.L_x_456) ;  /* 0x0000000000082947 */ /* 0x000fea0003800000 */
[----:B------:R0:W5:Y:S04]  /*f140*/  LD.E.128 R4, desc[UR60][R12.64] ;  /* 0x0000003c0c047980 */ /* 0x000168000c101d00 */
[----:B------:R0:W5:Y:S02]  /*f150*/  LD.E.128 R8, desc[UR60][R14.64] ;  /* 0x0000003c0e087980 */ /* 0x000164000c101d00 */
.L_x_456:
[----:B------:R-:W-:Y:S05]  /*f160*/  BSYNC B1 ;  /* 0x0000000000017941 */ /* 0x000fea0003800000 */
.L_x_455:
[----:B------:R-:W2:Y:S04]  /*f170*/  LDL R0, [R1+0x94] ;  /* 0x0000940001007983 */ /* 0x000ea80000100800 */
[----:B0-----:R-:W2:Y:S01]  /*f180*/  LDL.LU R12, [R1+0x54] ;  /* 0x00005400010c7983 */ /* 0x001ea20000300800 */
[----:B---3-5:R-:W-:Y:S01]  /*f190*/  LOP3.LUT R3, R4, 0xff, RZ, 0xc0, !PT ;  /* 0x000000ff04037812 */ /* 0x028fe200078ec0ff */
[----:B------:R-:W-:Y:S01]  /*f1a0*/  VIADD R32, R228, 0x40 ;  /* 0x00000040e4207836 */ /* 0x000fe20000000000 */
[----:B------:R-:W-:Y:S01]  /*f1b0*/  SHF.R.U32.HI R15, RZ, 0x8, R5 ;  /* 0x00000008ff0f7819 */ /* 0x000fe20000011605 */
[----:B------:R-:W-:Y:S01]  /*f1c0*/  BSSY B1, `(.L_x_457) ;  /* 0x0000045000017945 */ /* 0x000fe20003800000 */
[----:B------:R-:W-:Y:S02]  /*f1d0*/  LOP3.LUT R24, R8, 0xff, RZ, 0xc0, !PT ;  /* 0x000000ff08187812 */ /* 0x000fe400078ec0ff */
[----:B----4-:R-:W-:-:S02]  /*f1e0*/  SHF.R.U32.HI R25, RZ, 0x8, R7 ;  /* 0x00000008ff197819 */ /* 0x010fc40000011607 */
[----:B------:R-:W-:Y:S02]  /*f1f0*/  LOP3.LUT R15, R15, 0xff, RZ, 0xc0, !PT ;  /* 0x000000ff0f0f7812 */ /* 0x000fe400078ec0ff */
[----:B-1----:R-:W-:Y:S02]  /*f200*/  LOP3.LUT R14, R6, 0xff, RZ, 0xc0, !PT ;  /* 0x000000ff060e7812 */ /* 0x002fe400078ec0ff */
[----:B------:R-:W-:Y:S02]  /*f210*/  LOP3.LUT R20, R7, 0xff, RZ, 0xc0, !PT ;  /* 0x000000ff07147812 */ /* 0x000fe400078ec0ff */
[----:B------:R-:W-:Y:S02]  /*f220*/  LOP3.LUT R25, R25, 0xff, RZ, 0xc0, !PT ;  /* 0x000000ff19197812 */ /* 0x000fe400078ec0ff */
[----:B------:R-:W-:Y:S02]  /*f230*/  SHF.R.U32.HI R28, RZ, 0x8, R11 ;  /* 0x00000008ff1c7819 */ /* 0x000fe4000001160b */
[----:B------:R-:W-:-:S02]  /*f240*/  PRMT R20, R25, 0x7604, R20 ;  /* 0x0000760419147816 */ /* 0x000fc40000000014 */
[----:B------:R-:W-:Y:S02]  /*f250*/  SHF.R.U32.HI R33, RZ, 0x10, R11 ;  /* 0x00000010ff217819 */ /* 0x000fe4000001160b */
[----:B------:R-:W-:-:S03]  /*f260*/  SHF.R.U32.HI R29, RZ, 0x10, R9 ;  /* 0x00000010ff1d7819 */ /* 0x000fc60000011609 */
[----:B------:R-:W-:Y:S01]  /*f270*/  IMAD.U32 R33, R33, 0x10000, RZ ;  /* 0x0001000021217824 */ /* 0x000fe200078e00ff */
[----:B------:R-:W-:Y:S02]  /*f280*/  SHF.L.U32 R29, R29, 0x10, RZ ;  /* 0x000000101d1d7819 */ /* 0x000fe400000006ff */
[----:B--2---:R-:W-:Y:S02]  /*f290*/  R2UR UR5, R0 ;  /* 0x00000000000572ca */ /* 0x004fe400000e0000 */
[----:B------:R-:W-:Y:S01]  /*f2a0*/  SHF.R.U32.HI R0, RZ, 0x8, R4 ;  /* 0x00000008ff007819 */ /* 0x000fe20000011604 */
[----:B------:R-:W-:Y:S01]  /*f2b0*/  IMAD R26, R12, -0x80, R27 ;  /* 0xffffff800c1a7824 */ /* 0x000fe200078e021b */
[----:B------:R-:W-:Y:S02]  /*f2c0*/  LOP3.LUT R12, R5, 0xff, RZ, 0xc0, !PT ;  /* 0x000000ff050c7812 */ /* 0x000fe400078ec0ff */
[----:B------:R-:W-:Y:S02]  /*f2d0*/  LOP3.LUT R0, R0, 0xff, RZ, 0xc0, !PT ;  /* 0x000000ff00007812 */ /* 0x000fe400078ec0ff */
[----:B------:R-:W-:-:S02]  /*f2e0*/  PRMT R12, R15, 0x7604, R12 ;  /* 0x000076040f0c7816 */ /* 0x000fc4000000000c */
[----:B------:R-:W-:-:S03]  /*f2f0*/  PRMT R13, R0, 0x7604, R3 ;  /* 0x00007604000d7816 */ /* 0x000fc60000000003 */
[----:B------:R-:W-:Y:S01]  /*f300*/  ULEA.HI UR4, UR5, UR5, URZ, 0x1 ;  /* 0x0000000505047291 */ /* 0x000fe2000f8f083f */
[----:B------:R-:W-:Y:S02]  /*f310*/  SHF.R.U32.HI R3, RZ, 0x8, R8 ;  /* 0x00000008ff037819 */ /* 0x000fe40000011608 */
[----:B------:R-:W-:Y:S01]  /*f320*/  SHF.R.U32.HI R0, RZ, 0x8, R6 ;  /* 0x00000008ff007819 */ /* 0x000fe20000011606 */
[----:B------:R-:W-:Y:S01]  /*f330*/  ULOP3.LUT UR4, UR4, 0xfffffffe, URZ, 0xc0, !UPT ;  /* 0xfffffffe04047892 */ /* 0x000fe2000f8ec03f */
[----:B------:R-:W-:Y:S02]  /*f340*/  LOP3.LUT R3, R3, 0xff, RZ, 0xc0, !PT ;  /* 0x000000ff03037812 */ /* 0x000fe400078ec0ff */
[----:B------:R-:W-:Y:S01]  /*f350*/  LOP3.LUT R21, R0, 0xff, RZ, 0xc0, !PT ;  /* 0x000000ff00157812 */ /* 0x000fe200078ec0ff */
[----:B------:R-:W-:Y:S01]  /*f360*/  UIADD3 UR4, UR5, -UR4, URZ ;  /* 0x8000000405047290 */ /* 0x000fe2000fffe03f */
[----:B------:R-:W-:Y:S02]  /*f370*/  PRMT R27, R3, 0x7604, R24 ;  /* 0x00007604031b7816 */ /* 0x000fe40000000018 */
[----:B------:R-:W0:Y:S01]  /*f380*/  LDC R3, c[0x0][0x3f4] ;  /* 0x0000fd00ff037b82 */ /* 0x000e220000000800 */
[----:B------:R-:W-:-:S02]  /*f390*/  SHF.R.U32.HI R15, RZ, 0x8, R9 ;  /* 0x00000008ff0f7819 */ /* 0x000fc40000011609 */
[----:B------:R-:W-:Y:S01]  /*f3a0*/  IMAD.U32 R35, RZ, RZ, UR4 ;  /* 0x00000004ff237e24 */ /* 0x000fe2000f8e00ff */
[----:B------:R-:W-:Y:S02]  /*f3b0*/  SHF.R.U32.HI R0, RZ, 0x8, R10 ;  /* 0x00000008ff007819 */ /* 0x000fe4000001160a */
[----:B------:R-:W-:Y:S02]  /*f3c0*/  PRMT R21, R21, 0x7604, R14 ;  /* 0x0000760415157816 */ /* 0x000fe4000000000e */
[----:B------:R-:W-:Y:S02]  /*f3d0*/  SHF.L.U32 R35, R35, 0x1f, RZ ;  /* 0x0000001f23237819 */ /* 0x000fe400000006ff */
[----:B------:R-:W-:Y:S02]  /*f3e0*/  LOP3.LUT R14, R9, 0xff, RZ, 0xc0, !PT ;  /* 0x000000ff090e7812 */ /* 0x000fe400078ec0ff */
[----:B------:R-:W1:Y:S01]  /*f3f0*/  SYNCS.PHASECHK.TRANS64.TRYWAIT P1, [R16+URZ+0x2e800], R35 ;  /* 0x02e80023100075a7 */ /* 0x000e62000802017f */
[----:B------:R-:W-:-:S02]  /*f400*/  LOP3.LUT R24, R10, 0xff, RZ, 0xc0, !PT ;  /* 0x000000ff0a187812 */ /* 0x000fc400078ec0ff */
[----:B------:R-:W-:Y:S02]  /*f410*/  LOP3.LUT R15, R15, 0xff, RZ, 0xc0, !PT ;  /* 0x000000ff0f0f7812 */ /* 0x000fe400078ec0ff */
[----:B------:R-:W-:Y:S02]  /*f420*/  LOP3.LUT R25, R0, 0xff, RZ, 0xc0, !PT ;  /* 0x000000ff00197812 */ /* 0x000fe400078ec0ff */
[----:B------:R-:W-:Y:S02]  /*f430*/  PRMT R14, R15, 0x7604, R14 ;  /* 0x000076040f0e7816 */ /* 0x000fe4000000000e */
[----:B------:R-:W-:Y:S02]  /*f440*/  PRMT R31, R25, 0x7604, R24 ;  /* 0x00007604191f7816 */ /* 0x000fe40000000018 */
[----:B------:R-:W-:Y:S02]  /*f450*/  LOP3.LUT R0, R11, 0xff, RZ, 0xc0, !PT ;  /* 0x000000ff0b007812 */ /* 0x000fe400078ec0ff */
[----:B------:R-:W-:-:S02]  /*f460*/  LOP3.LUT R15, R28, 0xff, RZ, 0xc0, !PT ;  /* 0x000000ff1c0f7812 */ /* 0x000fc400078ec0ff */
[----:B------:R-:W-:Y:S02]  /*f470*/  SHF.R.U32.HI R24, RZ, 0x10, R5 ;  /* 0x00000010ff187819 */ /* 0x000fe40000011605 */
[----:B------:R-:W-:Y:S02]  /*f480*/  PRMT R0, R15, 0x7604, R0 ;  /* 0x000076040f007816 */ /* 0x000fe40000000000 */
[----:B------:R-:W-:Y:S01]  /*f490*/  SHF.R.U32.HI R25, RZ, 0x10, R7 ;  /* 0x00000010ff197819 */ /* 0x000fe20000011607 */
[----:B------:R-:W-:Y:S01]  /*f4a0*/  IMAD.U32 R15, R24, 0x10000, RZ ;  /* 0x00010000180f7824 */ /* 0x000fe200078e00ff */
[----:B------:R-:W-:Y:S02]  /*f4b0*/  LOP3.LUT R13, R13, 0xff0000, R4, 0xf8, !PT ;  /* 0x00ff00000d0d7812 */ /* 0x000fe400078ef804 */
[----:B------:R-:W-:Y:S01]  /*f4c0*/  LOP3.LUT R33, R0, 0xff0000, R33, 0xf8, !PT ;  /* 0x00ff000000217812 */ /* 0x000fe200078ef821 */
[----:B------:R-:W-:Y:S01]  /*f4d0*/  IMAD.U32 R25, R25, 0x10000, RZ ;  /* 0x0001000019197824 */ /* 0x000fe200078e00ff */
[----:B------:R-:W-:-:S02]  /*f4e0*/  LOP3.LUT R15, R12, 0xff0000, R15, 0xf8, !PT ;  /* 0x00ff00000c0f7812 */ /* 0x000fc400078ef80f */
[----:B------:R-:W-:Y:S02]  /*f4f0*/  LOP3.LUT R0, R13, 0xff000000, R4, 0xf8, !PT ;  /* 0xff0000000d007812 */ /* 0x000fe400078ef804 */
[----:B0-----:R-:W-:Y:S02]  /*f500*/  ISETP.GE.AND P0, PT, R18, R3, PT ;  /* 0x000000031200720c */ /* 0x001fe40003f06270 */
[----:B------:R-:W-:Y:S02]  /*f510*/  VIMNMX R37, R26, 0x80, PT ;  /* 0x000000801a257848 */ /* 0x000fe40003fe0100 */
[----:B------:R-:W-:Y:S02]  /*f520*/  LOP3.LUT R12, R15, 0xff000000, R5, 0xf8, !PT ;  /* 0xff0000000f0c7812 */ /* 0x000fe400078ef805 */
[----:B------:R-:W-:Y:S02]  /*f530*/  LOP3.LUT R13, R21, 0xff0000, R6, 0xf8, !PT ;  /* 0x00ff0000150d7812 */ /* 0x000fe400078ef806 */
[----:B------:R-:W-:-:S02]  /*f540*/  LOP3.LUT R25, R20, 0xff0000, R25, 0xf8, !PT ;  /* 0x00ff000014197812 */ /* 0x000fc400078ef819 */
[----:B------:R-:W-:Y:S02]  /*f550*/  LOP3.LUT R29, R14, 0xff0000, R29, 0xf8, !PT ;  /* 0x00ff00000e1d7812 */ /* 0x000fe400078ef81d */
[----:B------:R-:W-:Y:S02]  /*f560*/  LOP3.LUT R15, R27, 0xff0000, R8, 0xf8, !PT ;  /* 0x00ff00001b0f7812 */ /* 0x000fe400078ef808 */
[----:B------:R-:W-:Y:S02]  /*f570*/  LOP3.LUT R21, R31, 0xff0000, R10, 0xf8, !PT ;  /* 0x00ff00001f157812 */ /* 0x000fe400078ef80a */
[-C--:B------:R-:W-:Y:S02]  /*f580*/  ISETP.GE.OR P2, PT, R228, R37.reuse, P0 ;  /* 0x00000025e400720c */ /* 0x080fe40000746670 */
[----:B------:R-:W-:Y:S02]  /*f590*/  ISETP.GE.OR P0, PT, R32, R37, P0 ;  /* 0x000000252000720c */ /* 0x000fe40000706670 */
[----:B------:R-:W-:-:S02]  /*f5a0*/  LOP3.LUT R13, R13, 0xff000000, R6, 0xf8, !PT ;  /* 0xff0000000d0d7812 */ /* 0x000fc400078ef806 */
[----:B------:R-:W-:Y:S02]  /*f5b0*/  LOP3.LUT R14, R25, 0xff000000, R7, 0xf8, !PT ;  /* 0xff000000190e7812 */ /* 0x000fe400078ef807 */
[----:B------:R-:W-:Y:S02]  /*f5c0*/  LOP3.LUT R15, R15, 0xff000000, R8, 0xf8, !PT ;  /* 0xff0000000f0f7812 */ /* 0x000fe400078ef808 */
[----:B------:R-:W-:Y:S02]  /*f5d0*/  LOP3.LUT R20, R29, 0xff000000, R9, 0xf8, !PT ;  /* 0xff0000001d147812 */ /* 0x000fe400078ef809 */
[----:B------:R-:W-:Y:S02]  /*f5e0*/  LOP3.LUT R21, R21, 0xff000000, R10, 0xf8, !PT ;  /* 0xff00000015157812 */ /* 0x000fe400078ef80a */
[----:B------:R-:W-:Y:S01]  /*f5f0*/  LOP3.LUT R24, R33, 0xff000000, R11, 0xf8, !PT ;  /* 0xff00000021187812 */ /* 0x000fe200078ef80b */
[----:B-1----:R-:W-:Y:S06]  /*f600*/  @!P1 BRA `(.L_x_458) ;  /* 0x0000014000109947 */ /* 0x002fec0003800000 */
.L_x_653:
[----:B------:R-:W-:Y:S05]  /*f610*/  BSYNC B1 ;  /* 0x0000000000017941 */ /* 0x000fea0003800000 */
.L_x_457:
[----:B------:R-:W-:Y:S04]  /*f620*/  BSSY B1, `(.L_x_459) ;  /* 0x00000c6000017945 */ /* 0x000fe80003800000 */
[----:B------:R-:W-:Y:S05]  /*f630*/  @P2 BRA `(.L_x_460) ;  /* 0x0000000c00102947 */ /* 0x000fea0003800000 */
[----:B------:R-:W1:Y:S01]  /*f640*/  S2R R5, SR_TID.X ;  /* 0x0000000000057919 */ /* 0x000e620000002100 */
[----:B------:R-:W-:Y:S01]  /*f650*/  IMAD.SHL.U32 R4, R229, 0x80, RZ ;  /* 0x00000080e5047824 */ /* 0x000fe200078e00ff */
[----:B------:R-:W-:Y:S02]  /*f660*/  F2FP.F16.E4M3.UNPACK_B R38, R0.H1 ;  /* 0x00000000ff26723e */ /* 0x000fe400030006ff */
[-C--:B------:R-:W-:Y:S02]  /*f670*/  F2FP.F16.E4M3.UNPACK_B R42, R15.reuse.H1 ;  /* 0x0000000fff2a723e */ /* 0x080fe400030006ff */
[----:B------:R-:W-:Y:S01]  /*f680*/  LOP3.LUT R6, R4, 0x380, RZ, 0xc0, !PT ;  /* 0x0000038004067812 */ /* 0x000fe200078ec0ff */
[----:B------:R-:W-:Y:S01]  /*f690*/  HADD2.F32 R39, -RZ, R38.H0_H0 ;  /* 0x20000026ff277230 */ /* 0x000fe20000004100 */
[----:B------:R-:W-:Y:S01]  /*f6a0*/  F2FP.F16.E4M3.UNPACK_B R41, R15 ;  /* 0x0000000fff29723e */ /* 0x000fe200020006ff */
[----:B------:R-:W-:Y:S01]  /*f6b0*/  HADD2.F32 R40, -RZ, R42.H0_H0 ;  /* 0x2000002aff287230 */ /* 0x000fe20000004100 */
[----:B------:R-:W-:-:S02]  /*f6c0*/  LOP3.LUT R4, R6, 0x70, R18, 0xf8, !PT ;  /* 0x0000007006047812 */ /* 0x000fc400078ef812 */
[----:B------:R-:W-:-:S04]  /*f6d0*/  SHF.R.U32.HI R9, RZ, 0x3, R6 ;  /* 0x00000003ff097819 */ /* 0x000fc80000011606 */
[----:B------:R-:W-:Y:S01]  /*f6e0*/  LOP3.LUT R25, R4, R9, RZ, 0x3c, !PT ;  /* 0x0000000904197212 */ /* 0x000fe200078e3cff */
[----:B-1----:R-:W-:-:S05]  /*f6f0*/  VIADD R5, R5, 0xffffff80 ;  /* 0xffffff8005057836 */ /* 0x002fca0000000000 */
[----:B------:R-:W-:-:S04]  /*f700*/  SHF.R.S32.HI R8, RZ, 0x1f, R5 ;  /* 0x0000001fff087819 */ /* 0x000fc80000011405 */
[----:B------:R-:W-:Y:S02]  /*f710*/  LEA.HI R8, R8, R5, RZ, 0x5 ;  /* 0x0000000508087211 */ /* 0x000fe400078f28ff */
[----:B------:R-:W-:-:S03]  /*f720*/  IADD3 R5, R18, R3, RZ ;  /* 0x0000000312057210 */ /* 0x000fc60007ffe0ff */
[----:B------:R-:W-:Y:S01]  /*f730*/  IMAD.SHL.U32 R8, R8, 0x20, RZ ;  /* 0x0000002008087824 */ /* 0x000fe200078e00ff */
[----:B------:R-:W-:-:S04]  /*f740*/  LOP3.LUT R5, R6, 0x70, R5, 0xf8, !PT ;  /* 0x0000007006057812 */ /* 0x000fc800078ef805 */
[----:B------:R-:W-:Y:S02]  /*f750*/  LOP3.LUT R8, R8, 0xfffffc00, RZ, 0xc0, !PT ;  /* 0xfffffc0008087812 */ /* 0x000fe400078ec0ff */
[----:B------:R-:W-:Y:S02]  /*f760*/  LOP3.LUT R9, R5, R9, RZ, 0x3c, !PT ;  /* 0x0000000905097212 */ /* 0x000fe400078e3cff */
[C-C-:B------:R-:W-:Y:S02]  /*f770*/  IADD3 R25, R16.reuse, R25, R8.reuse ;  /* 0x0000001910197210 */ /* 0x140fe40007ffe008 */
[----:B------:R-:W-:-:S03]  /*f780*/  IADD3 R26, R16, R9, R8 ;  /* 0x00000009101a7210 */ /* 0x000fc60007ffe008 */
[----:B------:R-:W1:Y:S04]  /*f790*/  LDS.128 R4, [R25+0x1c400] ;  /* 0x01c4000019047984 */ /* 0x000e680000000c00 */
[----:B------:R-:W2:Y:S01]  /*f7a0*/  LDS.128 R8, [R26+0x1c400] ;  /* 0x01c400001a087984 */ /* 0x000ea20000000c00 */
[-C--:B-1----:R-:W-:Y:S02]  /*f7b0*/  F2FP.F16.E4M3.UNPACK_B R27, R4.reuse ;  /* 0x00000004ff1b723e */ /* 0x082fe400020006ff */
[----:B------:R-:W-:Y:S02]  /*f7c0*/  F2FP.F16.E4M3.UNPACK_B R4, R4.H1 ;  /* 0x00000004ff04723e */ /* 0x000fe400030006ff */
[----:B--2---:R-:W-:Y:S02]  /*f7d0*/  F2FP.F16.E4M3.UNPACK_B R33, R8.H1 ;  /* 0x00000008ff21723e */ /* 0x004fe400030006ff */
[----:B------:R-:W-:-:S02]  /*f7e0*/  F2FP.F16.E4M3.UNPACK_B R28, R5 ;  /* 0x00000005ff1c723e */ /* 0x000fc400020006ff */
[----:B------:R-:W-:Y:S01]  /*f7f0*/  F2FP.F16.E4M3.UNPACK_B R29, R5.H1 ;  /* 0x00000005ff1d723e */ /* 0x000fe200030006ff */
[--C-:B------:R-:W-:Y:S01]  /*f800*/  HADD2.F32 R34, -RZ, R33.reuse.H0_H0 ;  /* 0x20000021ff227230 */ /* 0x100fe20000004100 */
[-C--:B0-----:R-:W-:Y:S01]  /*f810*/  F2FP.F16.E4M3.UNPACK_B R35, R9.reuse ;  /* 0x00000009ff23723e */ /* 0x081fe200020006ff */
[----:B------:R-:W-:Y:S01]  /*f820*/  HADD2.F32 R5, -RZ, R4.H0_H0 ;  /* 0x20000004ff057230 */ /* 0x000fe20000004100 */
[----:B------:R-:W-:Y:S01]  /*f830*/  F2FP.F16.E4M3.UNPACK_B R36, R9.H1 ;  /* 0x00000009ff24723e */ /* 0x000fe200030006ff */
[----:B------:R-:W-:Y:S02]  /*f840*/  HADD2.F32 R33, -RZ, R33.H1_H1 ;  /* 0x30000021ff217230 */ /* 0x000fe40000004100 */
[CC--:B------:R-:W-:Y:S01]  /*f850*/  FMUL.FTZ R9, R34.reuse, R39.reuse ;  /* 0x0000002722097220 */ /* 0x0c0fe20000410000 */
[----:B------:R-:W-:Y:S01]  /*f860*/  FMUL.FTZ R44, R34, R40 ;  /* 0x00000028222c7220 */ /* 0x000fe20000410000 */
[----:B------:R-:W-:Y:S02]  /*f870*/  F2FP.F16.E4M3.UNPACK_B R8, R8 ;  /* 0x00000008ff08723e */ /* 0x000fe400020006ff */
[C---:B------:R-:W-:Y:S01]  /*f880*/  FFMA.FTZ R46, R5.reuse, R40, R9 ;  /* 0x00000028052e7223 */ /* 0x040fe20000010009 */
[----:B------:R-:W-:Y:S01]  /*f890*/  FFMA.FTZ R45, R5, R39, -R44 ;  /* 0x00000027052d7223 */ /* 0x000fe2000001082c */
[----:B------:R-:W-:Y:S01]  /*f8a0*/  HADD2.F32 R40, -RZ, R38.H1_H1 ;  /* 0x30000026ff287230 */ /* 0x000fe20000004100 */
[----:B------:R-:W-:Y:S01]  /*f8b0*/  F2FP.F16.E4M3.UNPACK_B R38, R0 ;  /* 0x00000000ff26723e */ /* 0x000fe200020006ff */
[----:B------:R-:W-:Y:S01]  /*f8c0*/  HADD2.F32 R44, -RZ, R42.H1_H1 ;  /* 0x3000002aff2c7230 */ /* 0x000fe20000004100 */
[----:B------:R-:W-:Y:S01]  /*f8d0*/  F2FP.F16.E4M3.UNPACK_B R37, R10 ;  /* 0x0000000aff25723e */ /* 0x000fe200020006ff */
[----:B------:R-:W-:-:S02]  /*f8e0*/  HADD2.F32 R42, -RZ, R41.H0_H0 ;  /* 0x20000029ff2a7230 */ /* 0x000fc40000004100 */
[C---:B------:R-:W-:Y:S01]  /*f8f0*/  FMUL.FTZ R43, R33.reuse, R40 ;  /* 0x00000028212b7220 */ /* 0x040fe20000410000 */
[----:B------:R-:W-:Y:S02]  /*f900*/  HADD2.F32 R9, -RZ, R8.H0_H0 ;  /* 0x20000008ff097230 */ /* 0x000fe40000004100 */
[----:B------:R-:W-:Y:S01]  /*f910*/  FMUL.FTZ R48, R33, R44 ;  /* 0x0000002c21307220 */ /* 0x000fe20000410000 */
[----:B------:R-:W-:Y:S01]  /*f920*/  HADD2.F32 R5, -RZ, R4.H1_H1 ;  /* 0x30000004ff057230 */ /* 0x000fe20000004100 */
[----:B------:R-:W-:Y:S01]  /*f930*/  F2FP.F16.E4M3.UNPACK_B R10, R10.H1 ;  /* 0x0000000aff0a723e */ /* 0x000fe200030006ff */
[----:B------:R-:W-:Y:S02]  /*f940*/  HADD2.F32 R39, -RZ, R38.H0_H0 ;  /* 0x20000026ff277230 */ /* 0x000fe40000004100 */
[----:B------:R-:W-:Y:S01]  /*f950*/  FMUL.FTZ R33, R9, R42 ;  /* 0x0000002a09217220 */ /* 0x000fe20000410000 */
[----:B------:R-:W-:Y:S02]  /*f960*/  HADD2.F32 R4, -RZ, R27.H0_H0 ;  /* 0x2000001bff047230 */ /* 0x000fe40000004100 */
[C---:B------:R-:W-:Y:S01]  /*f970*/  FFMA.FTZ R47, R5.reuse, R44, R43 ;  /* 0x0000002c052f7223 */ /* 0x040fe2000001002b */
[----:B------:R-:W-:Y:S01]  /*f980*/  FFMA.FTZ R48, R5, R40, -R48 ;  /* 0x0000002805307223 */ /* 0x000fe20000010830 */
[----:B------:R-:W-:Y:S01]  /*f990*/  FMUL.FTZ R9, R9, R39 ;  /* 0x0000002709097220 */ /* 0x000fe20000410000 */
[----:B------:R-:W-:-:S02]  /*f9a0*/  HADD2.F32 R5, -RZ, R36.H0_H0 ;  /* 0x20000024ff057230 */ /* 0x000fc40000004100 */
[C---:B------:R-:W-:Y:S01]  /*f9b0*/  FFMA.FTZ R43, R4.reuse, R39, -R33 ;  /* 0x00000027042b7223 */ /* 0x040fe20000010821 */
[----:B------:R-:W-:Y:S01]  /*f9c0*/  F2FP.F16.E4M3.UNPACK_B R39, R20.H1 ;  /* 0x00000014ff27723e */ /* 0x000fe200030006ff */
[----:B------:R-:W-:Y:S01]  /*f9d0*/  FFMA.FTZ R42, R4, R42, R9 ;  /* 0x0000002a042a7223 */ /* 0x000fe20000010009 */
[----:B------:R-:W-:Y:S01]  /*f9e0*/  F2FP.F16.E4M3.UNPACK_B R9, R12.H1 ;  /* 0x0000000cff09723e */ /* 0x000fe200030006ff */
[----:B------:R-:W-:Y:S01]  /*f9f0*/  HADD2.F32 R41, -RZ, R41.H1_H1 ;  /* 0x30000029ff297230 */ /* 0x000fe20000004100 */
[-C--:B------:R-:W-:Y:S01]  /*fa00*/  F2FP.F16.E4M3.UNPACK_B R31, R6.reuse ;  /* 0x00000006ff1f723e */ /* 0x080fe200020006ff */
[----:B------:R-:W-:Y:S01]  /*fa10*/  HADD2.F32 R40, -RZ, R39.H0_H0 ;  /* 0x20000027ff287230 */ /* 0x000fe20000004100 */
[----:B------:R-:W-:Y:S01]  /*fa20*/  F2FP.F16.E4M3.UNPACK_B R6, R6.H1 ;  /* 0x00000006ff06723e */ /* 0x000fe200030006ff */
[----:B------:R-:W-:Y:S01]  /*fa30*/  HADD2.F32 R8, -RZ, R8.H1_H1 ;  /* 0x30000008ff087230 */ /* 0x000fe20000004100 */
[----:B------:R-:W-:Y:S01]  /*fa40*/  F2FP.F16.E4M3.UNPACK_B R34, R11 ;  /* 0x0000000bff22723e */ /* 0x000fe200020006ff */
[----:B------:R-:W-:-:S02]  /*fa50*/  HADD2.F32 R38, -RZ, R38.H1_H1 ;  /* 0x30000026ff267230 */ /* 0x000fc40000004100 */
[C---:B------:R-:W-:Y:S01]  /*fa60*/  FMUL.FTZ R49, R5.reuse, R40 ;  /* 0x0000002805317220 */ /* 0x040fe20000410000 */
[----:B------:R-:W-:Y:S02]  /*fa70*/  HADD2.F32 R33, -RZ, R9.H0_H0 ;  /* 0x20000009ff217230 */ /* 0x000fe40000004100 */
[C---:B------:R-:W-:Y:S01]  /*fa80*/  FMUL.FTZ R44, R8.reuse, R41 ;  /* 0x00000029082c7220 */ /* 0x040fe20000410000 */
[----:B------:R-:W-:Y:S02]  /*fa90*/  HADD2.F32 R4, -RZ, R29.H0_H0 ;  /* 0x2000001dff047230 */ /* 0x000fe40000004100 */
[----:B------:R-:W-:Y:S01]  /*faa0*/  FMUL.FTZ R8, R8, R38 ;  /* 0x0000002608087220 */ /* 0x000fe20000410000 */
[----:B------:R-:W-:Y:S02]  /*fab0*/  HADD2.F32 R27, -RZ, R27.H1_H1 ;  /* 0x3000001bff1b7230 */ /* 0x000fe40000004100 */
[----:B------:R-:W-:Y:S01]  /*fac0*/  FMUL.FTZ R5, R5, R33 ;  /* 0x0000002105057220 */ /* 0x000fe20000410000 */
[----:B------:R-:W-:-:S02]  /*fad0*/  HADD2.F32 R39, -RZ, R39.H1_H1 ;  /* 0x30000027ff277230 */ /* 0x000fc40000004100 */
[C---:B------:R-:W-:Y:S01]  /*fae0*/  FFMA.FTZ R51, R4.reuse, R33, -R49 ;  /* 0x0000002104337223 */ /* 0x040fe20000010831 */
[----:B------:R-:W-:Y:S01]  /*faf0*/  F2FP.F16.E4M3.UNPACK_B R33, R20 ;  /* 0x00000014ff21723e */ /* 0x000fe200020006ff */
[C---:B------:R-:W-:Y:S01]  /*fb00*/  FFMA.FTZ R44, R27.reuse, R38, -R44 ;  /* 0x000000261b2c7223 */ /* 0x040fe2000001082c */
[----:B------:R-:W-:Y:S01]  /*fb10*/  FFMA.FTZ R41, R27, R41, R8 ;  /* 0x000000291b297223 */ /* 0x000fe20000010008 */
[----:B------:R-:W-:Y:S01]  /*fb20*/  HADD2.F32 R36, -RZ, R36.H1_H1 ;  /* 0x30000024ff247230 */ /* 0x000fe20000004100 */
[----:B------:R-:W-:Y:S01]  /*fb30*/  F2FP.F16.E4M3.UNPACK_B R8, R12 ;  /* 0x0000000cff08723e */ /* 0x000fe200020006ff */
[----:B------:R-:W-:Y:S02]  /*fb40*/  HADD2.F32 R27, -RZ, R9.H1_H1 ;  /* 0x30000009ff1b7230 */ /* 0x000fe40000004100 */
[----:B------:R-:W-:Y:S01]  /*fb50*/  FFMA.FTZ R52, R4, R40, R5 ;  /* 0x0000002804347223 */ /* 0x000fe20000010005 */
[----:B------:R-:W-:Y:S02]  /*fb60*/  HADD2.F32 R38, -RZ, R33.H0_H0 ;  /* 0x20000021ff267230 */ /* 0x000fe40000004100 */
[----:B------:R-:W-:Y:S01]  /*fb70*/  FMUL.FTZ R40, R36, R39 ;  /* 0x0000002724287220 */ /* 0x000fe20000410000 */
[----:B------:R-:W-:-:S02]  /*fb80*/  HADD2.F32 R5, -RZ, R35.H0_H0 ;  /* 0x20000023ff057230 */ /* 0x000fc40000004100 */
[----:B------:R-:W-:Y:S01]  /*fb90*/  FMUL.FTZ R36, R36, R27 ;  /* 0x0000001b24247220 */ /* 0x000fe20000410000 */
[----:B------:R-:W-:Y:S01]  /*fba0*/  HADD2.F32 R29, -RZ, R29.H1_H1 ;  /* 0x3000001dff1d7230 */ /* 0x000fe20000004100 */
[----:B------:R-:W-:Y:S01]  /*fbb0*/  F2FP.F16.E4M3.UNPACK_B R11, R11.H1 ;  /* 0x0000000bff0b723e */ /* 0x000fe200030006ff */
[----:B------:R-:W-:Y:S02]  /*fbc0*/  HADD2.F32 R9, -RZ, R8.H0_H0 ;  /* 0x20000008ff097230 */ /* 0x000fe40000004100 */
[-C--:B------:R-:W-:Y:S01]  /*fbd0*/  FMUL.FTZ R49, R5, R38.reuse ;  /* 0x0000002605317220 */ /* 0x080fe20000410000 */
[----:B------:R-:W-:Y:S02]  /*fbe0*/  HADD2.F32 R4, -RZ, R28.H0_H0 ;  /* 0x2000001cff047230 */ /* 0x000fe40000004100 */
[C---:B------:R-:W-:Y:S01]  /*fbf0*/  FFMA.FTZ R54, R29.reuse, R27, -R40 ;  /* 0x0000001b1d367223 */ /* 0x040fe20000010828 */
[----:B------:R-:W-:Y:S01]  /*fc00*/  FFMA.FTZ R53, R29, R39, R36 ;  /* 0x000000271d357223 */ /* 0x000fe20000010024 */
[----:B------:R-:W-:Y:S01]  /*fc10*/  FMUL.FTZ R5, R5, R9 ;  /* 0x0000000905057220 */ /* 0x000fe20000410000 */
[----:B------:R-:W-:Y:S01]  /*fc20*/  F2FP.F16.E4M3.UNPACK_B R29, R21.H1 ;  /* 0x00000015ff1d723e */ /* 0x000fe200030006ff */
[C---:B------:R-:W-:Y:S01]  /*fc30*/  FFMA.FTZ R49, R4.reuse, R9, -R49 ;  /* 0x0000000904317223 */ /* 0x040fe20000010831 */
[----:B------:R-:W-:Y:S01]  /*fc40*/  F2FP.F16.E4M3.UNPACK_B R9, R13.H1 ;  /* 0x0000000dff09723e */ /* 0x000fe200030006ff */
[----:B------:R-:W-:Y:S01]  /*fc50*/  FFMA.FTZ R38, R4, R38, R5 ;  /* 0x0000002604267223 */ /* 0x000fe20000010005 */
[----:B------:R-:W-:Y:S01]  /*fc60*/  HADD2.F32 R8, -RZ, R8.H1_H1 ;  /* 0x30000008ff087230 */ /* 0x000fe20000004100 */
[-C--:B------:R-:W-:Y:S01]  /*fc70*/  F2FP.F16.E4M3.UNPACK_B R32, R7.reuse ;  /* 0x00000007ff20723e */ /* 0x080fe200020006ff */
[----:B------:R-:W-:Y:S01]  /*fc80*/  HADD2.F32 R33, -RZ, R33.H1_H1 ;  /* 0x30000021ff217230 */ /* 0x000fe20000004100 */
[----:B------:R-:W-:Y:S01]  /*fc90*/  F2FP.F16.E4M3.UNPACK_B R7, R7.H1 ;  /* 0x00000007ff07723e */ /* 0x000fe200030006ff */
[----:B------:R-:W-:-:S02]  /*fca0*/  HADD2.F32 R35, -RZ, R35.H1_H1 ;  /* 0x30000023ff237230 */ /* 0x000fc40000004100 */
[----:B------:R-:W-:Y:S02]  /*fcb0*/  HADD2.F32 R36, -RZ, R29.H0_H0 ;  /* 0x2000001dff247230 */ /* 0x000fe40000004100 */
[----:B------:R-:W-:Y:S02]  /*fcc0*/  HADD2.F32 R5, -RZ, R10.H0_H0 ;  /* 0x2000000aff057230 */ /* 0x000fe40000004100 */
[C---:B------:R-:W-:Y:S01]  /*fcd0*/  FMUL.FTZ R39, R35.reuse, R33 ;  /* 0x0000002123277220 */ /* 0x040fe20000410000 */
[----:B------:R-:W-:Y:S02]  /*fce0*/  HADD2.F32 R27, -RZ, R9.H0_H0 ;  /* 0x20000009ff1b7230 */ /* 0x000fe40000004100 */
[----:B------:R-:W-:Y:S01]  /*fcf0*/  FMUL.FTZ R50, R35, R8 ;  /* 0x0000000823327220 */ /* 0x000fe20000410000 */
[----:B------:R-:W-:Y:S02]  /*fd00*/  HADD2.F32 R4, -RZ, R6.H0_H0 ;  /* 0x20000006ff047230 */ /* 0x000fe40000004100 */
[----:B------:R-:W-:Y:S01]  /*fd10*/  FMUL.FTZ R35, R5, R36 ;  /* 0x0000002405237220 */ /* 0x000fe20000410000 */
[----:B------:R-:W-:-:S02]  /*fd20*/  HADD2.F32 R28, -RZ, R28.H1_H1 ;  /* 0x3000001cff1c7230 */ /* 0x000fc40000004100 */
[-C--:B------:R-:W-:Y:S01]  /*fd30*/  FMUL.FTZ R5, R5, R27.reuse ;  /* 0x0000001b05057220 */ /* 0x080fe20000410000 */
[----:B------:R-:W-:Y:S02]  /*fd40*/  HADD2.F32 R29, -RZ, R29.H1_H1 ;  /* 0x3000001dff1d7230 */ /* 0x000fe40000004100 */
[----:B------:R-:W-:Y:S01]  /*fd50*/  FFMA.FTZ R35, R4, R27, -R35 ;  /* 0x0000001b04237223 */ /* 0x000fe20000010823 */
[----:B------:R-:W-:Y:S02]  /*fd60*/  HADD2.F32 R10, -RZ, R10.H1_H1 ;  /* 0x3000000aff0a7230 */ /* 0x000fe40000004100 */
[----:B------:R-:W-:Y:S01]  /*fd70*/  FFMA.FTZ R40, R28, R8, -R39 ;  /* 0x000000081c287223 */ /* 0x000fe20000010827 */
[----:B------:R-:W-:Y:S01]  /*fd80*/  HADD2.F32 R9, -RZ, R9.H1_H1 ;  /* 0x30000009ff097230 */ /* 0x000fe20000004100 */
[----:B------:R-:W-:Y:S01]  /*fd90*/  F2FP.F16.E4M3.UNPACK_B R27, R21 ;  /* 0x00000015ff1b723e */ /* 0x000fe200020006ff */
[----:B------:R-:W-:Y:S01]  /*fda0*/  FFMA.FTZ R39, R4, R36, R5 ;  /* 0x0000002404277223 */ /* 0x000fe20000010005 */
[----:B------:R-:W-:Y:S01]  /*fdb0*/  HADD2.F32 R6, -RZ, R6.H1_H1 ;  /* 0x30000006ff067230 */ /* 0x000fe20000004100 */
[----:B------:R-:W-:Y:S01]  /*fdc0*/  F2FP.F16.E4M3.UNPACK_B R8, R13 ;  /* 0x0000000dff08723e */ /* 0x000fe200020006ff */
[C---:B------:R-:W-:Y:S01]  /*fdd0*/  FMUL.FTZ R55, R10.reuse, R29 ;  /* 0x0000001d0a377220 */ /* 0x040fe20000410000 */
[----:B------:R-:W-:Y:S01]  /*fde0*/  FMUL.FTZ R4, R10, R9 ;  /* 0x000000090a047220 */ /* 0x000fe20000410000 */
[----:B------:R-:W-:-:S02]  /*fdf0*/  HADD2.F32 R10, -RZ, R27.H0_H0 ;  /* 0x2000001bff0a7230 */ /* 0x000fc40000004100 */
[----:B------:R-:W-:Y:S01]  /*fe00*/  FFMA.FTZ R33, R28, R33, R50 ;  /* 0x000000211c217223 */ /* 0x000fe20000010032 */
[----:B------:R-:W-:Y:S02]  /*fe10*/  HADD2.F32 R5, -RZ, R37.H0_H0 ;  /* 0x20000025ff057230 */ /* 0x000fe40000004100 */
[C---:B------:R-:W-:Y:S01]  /*fe20*/  FFMA.FTZ R56, R6.reuse, R9, -R55 ;  /* 0x0000000906387223 */ /* 0x040fe20000010837 */
[----:B------:R-:W-:Y:S01]  /*fe30*/  FFMA.FTZ R58, R6, R29, R4 ;  /* 0x0000001d063a7223 */ /* 0x000fe20000010004 */
[----:B------:R-:W-:Y:S02]  /*fe40*/  HADD2.F32 R6, -RZ, R8.H0_H0 ;  /* 0x20000008ff067230 */ /* 0x000fe40000004100 */
[----:B------:R-:W-:Y:S02]  /*fe50*/  HADD2.F32 R4, -RZ, R31.H0_H0 ;  /* 0x2000001fff047230 */ /* 0x000fe40000004100 */
[----:B------:R-:W-:Y:S01]  /*fe60*/  FMUL.FTZ R9, R5, R10 ;  /* 0x0000000a05097220 */ /* 0x000fe20000410000 */
[----:B------:R-:W-:-:S02]  /*fe70*/  HADD2.F32 R28, -RZ, R27.H1_H1 ;  /* 0x3000001bff1c7230 */ /* 0x000fc40000004100 */
[-C--:B------:R-:W-:Y:S01]  /*fe80*/  FMUL.FTZ R5, R5, R6.reuse ;  /* 0x0000000605057220 */ /* 0x080fe20000410000 */
[----:B------:R-:W-:Y:S02]  /*fe90*/  HADD2.F32 R37, -RZ, R37.H1_H1 ;  /* 0x30000025ff257230 */ /* 0x000fe40000004100 */
[C---:B------:R-:W-:Y:S01]  /*fea0*/  FFMA.FTZ R27, R4.reuse, R6, -R9 ;  /* 0x00000006041b7223 */ /* 0x040fe20000010809 */
[----:B------:R-:W-:Y:S01]  /*feb0*/  HADD2.F32 R8, -RZ, R8.H1_H1 ;  /* 0x30000008ff087230 */ /* 0x000fe20000004100 */
[----:B------:R-:W-:Y:S01]  /*fec0*/  F2FP.F16.E4M3.UNPACK_B R9, R24.H1 ;  /* 0x00000018ff09723e */ /* 0x000fe200030006ff */
[----:B------:R-:W-:Y:S02]  /*fed0*/  HADD2.F32 R31, -RZ, R31.H1_H1 ;  /* 0x3000001fff1f7230 */ /* 0x000fe40000004100 */
[----:B------:R-:W-:Y:S01]  /*fee0*/  FFMA.FTZ R29, R4, R10, R5 ;  /* 0x0000000a041d7223 */ /* 0x000fe20000010005 */
[C---:B------:R-:W-:Y:S01]  /*fef0*/  FMUL.FTZ R6, R37.reuse, R28 ;  /* 0x0000001c25067220 */ /* 0x040fe20000410000 */
[----:B------:R-:W-:Y:S01]  /*ff00*/  F2FP.F16.E4M3.UNPACK_B R4, R14.H1 ;  /* 0x0000000eff04723e */ /* 0x000fe200030006ff */
[----:B------:R-:W-:Y:S01]  /*ff10*/  FMUL.FTZ R37, R37, R8 ;  /* 0x0000000825257220 */ /* 0x000fe20000410000 */
[----:B------:R-:W-:-:S02]  /*ff20*/  HADD2.F32 R10, -RZ, R9.H0_H0 ;  /* 0x20000009ff0a7230 */ /* 0x000fc40000004100 */
[C---:B------:R-:W-:Y:S01]  /*ff30*/  FFMA.FTZ R36, R31.reuse, R8, -R6 ;  /* 0x000000081f247223 */ /* 0x040fe20000010806 */
[----:B------:R-:W-:Y:S02]  /*ff40*/  HADD2.F32 R5, -RZ, R11.H0_H0 ;  /* 0x2000000bff057230 */ /* 0x000fe40000004100 */
[----:B------:R-:W-:Y:S01]  /*ff50*/  FFMA.FTZ R50, R31, R28, R37 ;  /* 0x0000001c1f327223 */ /* 0x000fe20000010025 */
[--C-:B------:R-:W-:Y:S02]  /*ff60*/  HADD2.F32 R6, -RZ, R4.reuse.H0_H0 ;  /* 0x20000004ff067230 */ /* 0x100fe40000004100 */
[----:B------:R-:W-:Y:S02]  /*ff70*/  HADD2.F32 R8, -RZ, R4.H1_H1 ;  /* 0x30000004ff087230 */ /* 0x000fe40000004100 */
[----:B------:R-:W-:Y:S01]  /*ff80*/  FMUL.FTZ R31, R5, R10 ;  /* 0x0000000a051f7220 */ /* 0x000fe20000410000 */
[----:B------:R-:W-:Y:S02]  /*ff90*/  HADD2.F32 R4, -RZ, R7.H0_H0 ;  /* 0x20000007ff047230 */ /* 0x000fe40000004100 */
[----:B------:R-:W-:-:S02]  /*ffa0*/  HADD2.F32 R28, -RZ, R9.H1_H1 ;  /* 0x30000009ff1c7230 */ /* 0x000fc40000004100 */
[-C--:B------:R-:W-:Y:S01]  /*ffb0*/  FMUL.FTZ R9, R5, R6.reuse ;  /* 0x0000000605097220 */ /* 0x080fe20000410000 */
[----:B------:R-:W-:Y:S02]  /*ffc0*/  HADD2.F32 R11, -RZ, R11.H1_H1 ;  /* 0x3000000bff0b7230 */ /* 0x000fe40000004100 */
[C---:B------:R-:W-:Y:S01]  /*ffd0*/  FFMA.FTZ R37, R4.reuse, R6, -R31 ;  /* 0x0000000604257223 */ /* 0x040fe2000001081f */
[----:B------:R-:W-:Y:S01]  /*ffe0*/  HADD2.F32 R7, -RZ, R7.H1_H1 ;  /* 0x30000007ff077230 */ /* 0x000fe20000004100 */
[----:B------:R-:W-:Y:S01]  /*fff0*/  F2FP.F16.E4M3.UNPACK_B R5, R14 ;  /* 0x0000000eff05723e */ /* 0x000fe200020006ff */
[----:B------:R-:W-:Y:S01]  /*10000*/  FFMA.FTZ R55, R4, R10, R9 ;  /* 0x0000000a04377223 */ /* 0x000fe20000010009 */
[C---:B------:R-:W-:Y:S01]  /*10010*/  FMUL.FTZ R6, R11.reuse, R28 ;  /* 0x0000001c0b067220 */ /* 0x040fe20000410000 */
[----:B------:R-:W-:Y:S01]  /*10020*/  FMUL.FTZ R11, R11, R8 ;  /* 0x000000080b0b7220 */ /* 0x000fe20000410000 */
[----:B------:R-:W-:Y:S02]  /*10030*/  F2FP.F16.E4M3.UNPACK_B R4, R24 ;  /* 0x00000018ff04723e */ /* 0x000fe400020006ff */
[C---:B------:R-:W-:Y:S01]  /*10040*/  FFMA.FTZ R60, R7.reuse, R8, -R6 ;  /* 0x00000008073c7223 */ /* 0x040fe20000010806 */
[----:B------:R-:W-:Y:S01]  /*10050*/  FFMA.FTZ R62, R7, R28, R11 ;  /* 0x0000001c073e7223 */ /* 0x000fe2000001000b */
[----:B------:R-:W-:-:S02]  /*10060*/  HADD2.F32 R6, -RZ, R5.H0_H0 ;  /* 0x20000005ff067230 */ /* 0x000fc40000004100 */
[----:B------:R-:W-:Y:S02]  /*10070*/  HADD2.F32 R7, -RZ, R5.H1_H1 ;  /* 0x30000005ff077230 */ /* 0x000fe40000004100 */
[----:B------:R-:W-:Y:S01]  /*10080*/  HADD2.F32 R8, -RZ, R4.H0_H0 ;  /* 0x20000004ff087230 */ /* 0x000fe20000004100 */
[----:B------:R-:W-:Y:S01]  /*10090*/  F2FP.SATFINITE.E4M3.F32.PACK_AB_MERGE_C R55, R62, R55, RZ ;  /* 0x000000373e37723e */ /* 0x000fe200048070ff */
[----:B------:R-:W-:Y:S02]  /*100a0*/  HADD2.F32 R5, -RZ, R34.H0_H0 ;  /* 0x20000022ff057230 */ /* 0x000fe40000004100 */
[----:B------:R-:W-:Y:S02]  /*100b0*/  HADD2.F32 R9, -RZ, R4.H1_H1 ;  /* 0x30000004ff097230 */ /* 0x000fe40000004100 */
[----:B------:R-:W-:Y:S02]  /*100c0*/  HADD2.F32 R34, -RZ, R34.H1_H1 ;  /* 0x30000022ff227230 */ /* 0x000fe40000004100 */
[----:B------:R-:W-:Y:S01]  /*100d0*/  FMUL.FTZ R11, R5, R8 ;  /* 0x00000008050b7220 */ /* 0x000fe20000410000 */
[----:B------:R-:W-:-:S02]  /*100e0*/  HADD2.F32 R4, -RZ, R32.H0_H0 ;  /* 0x20000020ff047230 */ /* 0x000fc40000004100 */
[-C--:B------:R-:W-:Y:S01]  /*100f0*/  FMUL.FTZ R5, R5, R6.reuse ;  /* 0x0000000605057220 */ /* 0x080fe20000410000 */
[----:B------:R-:W-:Y:S02]  /*10100*/  HADD2.F32 R32, -RZ, R32.H1_H1 ;  /* 0x30000020ff207230 */ /* 0x000fe40000004100 */
[C---:B------:R-:W-:Y:S01]  /*10110*/  FMUL.FTZ R31, R34.reuse, R9 ;  /* 0x00000009221f7220 */ /* 0x040fe20000410000 */
[-C--:B------:R-:W-:Y:S01]  /*10120*/  FMUL.FTZ R10, R34, R7.reuse ;  /* 0x00000007220a7220 */ /* 0x080fe20000410000 */
[C---:B------:R-:W-:Y:S01]  /*10130*/  FFMA.FTZ R11, R4.reuse, R6, -R11 ;  /* 0x00000006040b7223 */ /* 0x040fe2000001080b */
[----:B------:R-:W-:Y:S01]  /*10140*/  FFMA.FTZ R28, R4, R8, R5 ;  /* 0x00000008041c7223 */ /* 0x000fe20000010005 */
[C---:B------:R-:W-:Y:S01]  /*10150*/  FFMA.FTZ R34, R32.reuse, R7, -R31 ;  /* 0x0000000720227223 */ /* 0x040fe2000001081f */
[----:B------:R-:W-:Y:S01]  /*10160*/  FFMA.FTZ R31, R32, R9, R10 ;  /* 0x00000009201f7223 */ /* 0x000fe2000001000a */
[----:B------:R-:W-:Y:S02]  /*10170*/  F2FP.SATFINITE.E4M3.F32.PACK_AB_MERGE_C R4, R48, R45, RZ ;  /* 0x0000002d3004723e */ /* 0x000fe400048070ff */
[----:B------:R-:W-:-:S02]  /*10180*/  F2FP.SATFINITE.E4M3.F32.PACK_AB_MERGE_C R5, R54, R51, RZ ;  /* 0x000000333605723e */ /* 0x000fc400048070ff */
[----:B------:R-:W-:Y:S02]  /*10190*/  F2FP.SATFINITE.E4M3.F32.PACK_AB_MERGE_C R6, R56, R35, RZ ;  /* 0x000000233806723e */ /* 0x000fe400048070ff */
[----:B------:R-:W-:Y:S02]  /*101a0*/  F2FP.SATFINITE.E4M3.F32.PACK_AB_MERGE_C R7, R60, R37, RZ ;  /* 0x000000253c07723e */ /* 0x000fe400048070ff */
[----:B------:R-:W-:Y:S02]  /*101b0*/  F2FP.SATFINITE.E4M3.F32.PACK_AB_MERGE_C R8, R47, R46, RZ ;  /* 0x0000002e2f08723e */ /* 0x000fe400048070ff */
[----:B------:R-:W-:Y:S02]  /*101c0*/  F2FP.SATFINITE.E4M3.F32.PACK_AB_MERGE_C R9, R53, R52, RZ ;  /* 0x000000343509723e */ /* 0x000fe400048070ff */
[----:B------:R-:W-:Y:S02]  /*101d0*/  F2FP.SATFINITE.E4M3.F32.PACK_AB_MERGE_C R10, R58, R39, RZ ;  /* 0x000000273a0a723e */ /* 0x000fe400048070ff */
[----:B------:R-:W-:-:S02]  /*101e0*/  F2FP.SATFINITE.E4M3.F32.PACK_AB_MERGE_C R4, R44, R43, R4 ;  /* 0x0000002b2c04723e */ /* 0x000fc40004807004 */
[----:B------:R-:W-:Y:S02]  /*101f0*/  F2FP.SATFINITE.E4M3.F32.PACK_AB_MERGE_C R5, R40, R49, R5 ;  /* 0x000000312805723e */ /* 0x000fe40004807005 */
[----:B------:R-:W-:Y:S02]  /*10200*/  F2FP.SATFINITE.E4M3.F32.PACK_AB_MERGE_C R6, R36, R27, R6 ;  /* 0x0000001b2406723e */ /* 0x000fe40004807006 */
[----:B------:R-:W-:Y:S02]  /*10210*/  F2FP.SATFINITE.E4M3.F32.PACK_AB_MERGE_C R7, R34, R11, R7 ;  /* 0x0000000b2207723e */ /* 0x000fe40004807007 */
[----:B------:R-:W-:Y:S02]  /*10220*/  F2FP.SATFINITE.E4M3.F32.PACK_AB_MERGE_C R8, R41, R42, R8 ;  /* 0x0000002a2908723e */ /* 0x000fe40004807008 */
[----:B------:R-:W-:Y:S01]  /*10230*/  F2FP.SATFINITE.E4M3.F32.PACK_AB_MERGE_C R9, R33, R38, R9 ;  /* 0x000000262109723e */ /* 0x000fe20004807009 */
[----:B------:R1:W-:Y:S01]  /*10240*/  STS.128 [R25+0x1c400], R4 ;  /* 0x01c4000419007388 */ /* 0x0003e20000000c00 */
[----:B------:R-:W-:-:S02]  /*10250*/  F2FP.SATFINITE.E4M3.F32.PACK_AB_MERGE_C R10, R50, R29, R10 ;  /* 0x0000001d320a723e */ /* 0x000fc4000480700a */
[----:B------:R-:W-:-:S05]  /*10260*/  F2FP.SATFINITE.E4M3.F32.PACK_AB_MERGE_C R11, R31, R28, R55 ;  /* 0x0000001c1f0b723e */ /* 0x000fca0004807037 */
[----:B------:R1:W-:Y:S02]  /*10270*/  STS.128 [R26+0x1c400], R8 ;  /* 0x01c400081a007388 */ /* 0x0003e40000000c00 */
.L_x_460:
[----:B------:R-:W-:Y:S05]  /*10280*/  BSYNC B1 ;  /* 0x0000000000017941 */ /* 0x000fea0003800000 */
.L_x_459:
[----:B------:R-:W-:Y:S05]  /*10290*/  @P0 BRA `(.L_x_451) ;  /* 0x0000000c00040947 */ /* 0x000fea0003800000 */
[----:B-1----:R-:W2:Y:S01]  /*102a0*/  LDL R8, [R1+0x68] ;  /* 0x0000680001087983 */ /* 0x002ea20000100800 */
[C---:B------:R-:W-:Y:S02]  /*102b0*/  VIADD R4, R228.reuse, 0x40 ;  /* 0x00000040e4047836 */ /* 0x040fe40000000000 */
[----:B------:R-:W-:Y:S01]  /*102c0*/  VIADD R5, R228, 0x40 ;  /* 0x00000040e4057836 */ /* 0x000fe20000000000 */
[----:B------:R-:W3:Y:S01]  /*102d0*/  LDL R49, [R1+0x9c] ;  /* 0x00009c0001317983 */ /* 0x000ee20000100800 */
[----:B------:R-:W-:Y:S02]  /*102e0*/  IMAD.SHL.U32 R4, R4, 0x80, RZ ;  /* 0x0000008004047824 */ /* 0x000fe400078e00ff */
[----:B------:R-:W-:Y:S02]  /*102f0*/  IMAD.SHL.U32 R5, R5, 0x80, RZ ;  /* 0x0000008005057824 */ /* 0x000fe400078e00ff */
[----:B------:R-:W-:Y:S01]  /*10300*/  IMAD.IADD R3, R18, 0x1, R3 ;  /* 0x0000000112037824 */ /* 0x000fe200078e0203 */
[----:B------:R-:W-:-:S02]  /*10310*/  LOP3.LUT R4, R4, 0x380, RZ, 0xc0, !PT ;  /* 0x0000038004047812 */ /* 0x000fc400078ec0ff */
[----:B------:R-:W-:Y:S02]  /*10320*/  LOP3.LUT R5, R5, 0x380, RZ, 0xc0, !PT ;  /* 0x0000038005057812 */ /* 0x000fe400078ec0ff */
[----:B------:R-:W-:Y:S02]  /*10330*/  SHF.R.U32.HI R4, RZ, 0x3, R4 ;  /* 0x00000003ff047819 */ /* 0x000fe40000011604 */
[----:B------:R-:W-:-:S04]  /*10340*/  LOP3.LUT R3, R5, 0x70, R3, 0xf8, !PT ;  /* 0x0000007005037812 */ /* 0x000fc800078ef803 */
[----:B------:R-:W-:Y:S02]  /*10350*/  LOP3.LUT R3, R3, R4, RZ, 0x3c, !PT ;  /* 0x0000000403037212 */ /* 0x000fe400078e3cff */
[----:B------:R-:W-:Y:S02]  /*10360*/  F2FP.F16.E4M3.UNPACK_B R37, R0.H1 ;  /* 0x00000000ff25723e */ /* 0x000fe400030006ff */
[----:B------:R-:W-:-:S03]  /*10370*/  F2FP.F16.E4M3.UNPACK_B R41, R15.H1 ;  /* 0x0000000fff29723e */ /* 0x000fc600030006ff */
[----:B0-----:R-:W-:Y:S02]  /*10380*/  HADD2.F32 R35, -RZ, R37.H0_H0 ;  /* 0x20000025ff237230 */ /* 0x001fe40000004100 */
[--C-:B------:R-:W-:Y:S02]  /*10390*/  HADD2.F32 R39, -RZ, R41.reuse.H0_H0 ;  /* 0x20000029ff277230 */ /* 0x100fe40000004100 */
[----:B------:R-:W-:Y:S02]  /*103a0*/  HADD2.F32 R46, -RZ, R41.H1_H1 ;  /* 0x30000029ff2e7230 */ /* 0x000fe40000004100 */
[----:B------:R-:W-:Y:S01]  /*103b0*/  HADD2.F32 R40, -RZ, R37.H1_H1 ;  /* 0x30000025ff287230 */ /* 0x000fe20000004100 */
[----:B------:R-:W-:Y:S02]  /*103c0*/  F2FP.F16.E4M3.UNPACK_B R45, R20 ;  /* 0x00000014ff2d723e */ /* 0x000fe400020006ff */
[----:B--2---:R-:W-:Y:S01]  /*103d0*/  IADD3 R3, R16, R3, R8 ;  /* 0x0000000310037210 */ /* 0x004fe20007ffe008 */
[----:B---3--:R-:W0:Y:S04]  /*103e0*/  LDS.128 R4, [R49+0x1c400] ;  /* 0x01c4000031047984 */ /* 0x008e280000000c00 */
[----:B------:R-:W1:Y:S01]  /*103f0*/  LDS.128 R8, [R3+0x1c400] ;  /* 0x01c4000003087984 */ /* 0x000e620000000c00 */
[----:B0-----:R-:W-:-:S02]  /*10400*/  F2FP.F16.E4M3.UNPACK_B R25, R4 ;  /* 0x00000004ff19723e */ /* 0x001fc400020006ff */
[----:B-1----:R-:W-:Y:S02]  /*10410*/  F2FP.F16.E4M3.UNPACK_B R31, R8.H1 ;  /* 0x00000008ff1f723e */ /* 0x002fe400030006ff */
[----:B------:R-:W-:-:S03]  /*10420*/  F2FP.F16.E4M3.UNPACK_B R4, R4.H1 ;  /* 0x00000004ff04723e */ /* 0x000fc600030006ff */
[--C-:B------:R-:W-:Y:S01]  /*10430*/  HADD2.F32 R32, -RZ, R31.reuse.H0_H0 ;  /* 0x2000001fff207230 */ /* 0x100fe20000004100 */
[-C--:B------:R-:W-:Y:S02]  /*10440*/  F2FP.F16.E4M3.UNPACK_B R26, R5.reuse ;  /* 0x00000005ff1a723e */ /* 0x080fe400020006ff */
[----:B------:R-:W-:Y:S01]  /*10450*/  F2FP.F16.E4M3.UNPACK_B R27, R5.H1 ;  /* 0x00000005ff1b723e */ /* 0x000fe200030006ff */
[----:B------:R-:W-:Y:S02]  /*10460*/  HADD2.F32 R5, -RZ, R4.H0_H0 ;  /* 0x20000004ff057230 */ /* 0x000fe40000004100 */
[-C--:B------:R-:W-:Y:S01]  /*10470*/  FMUL.FTZ R38, R35, R32.reuse ;  /* 0x0000002023267220 */ /* 0x080fe20000410000 */
[C---:B------:R-:W-:Y:S01]  /*10480*/  FMUL.FTZ R36, R39.reuse, R32 ;  /* 0x0000002027247220 */ /* 0x040fe20000410000 */
[----:B------:R-:W-:Y:S02]  /*10490*/  F2FP.F16.E4M3.UNPACK_B R8, R8 ;  /* 0x00000008ff08723e */ /* 0x000fe400020006ff */
[----:B------:R-:W-:Y:S01]  /*104a0*/  FFMA.FTZ R38, R39, R5, R38 ;  /* 0x0000000527267223 */ /* 0x000fe20000010026 */
[----:B------:R-:W-:Y:S01]  /*104b0*/  F2FP.F16.E4M3.UNPACK_B R39, R15 ;  /* 0x0000000fff27723e */ /* 0x000fe200020006ff */
[----:B------:R-:W-:Y:S01]  /*104c0*/  FFMA.FTZ R35, R35, R5, -R36 ;  /* 0x0000000523237223 */ /* 0x000fe20000010824 */
[----:B------:R-:W-:Y:S01]  /*104d0*/  F2FP.F16.E4M3.UNPACK_B R36, R0 ;  /* 0x00000000ff24723e */ /* 0x000fe200020006ff */
[----:B------:R-:W-:-:S02]  /*104e0*/  HADD2.F32 R31, -RZ, R31.H1_H1 ;  /* 0x3000001fff1f7230 */ /* 0x000fc40000004100 */
[----:B------:R-:W-:Y:S02]  /*104f0*/  HADD2.F32 R44, -RZ, R39.H0_H0 ;  /* 0x20000027ff2c7230 */ /* 0x000fe40000004100 */
[----:B------:R-:W-:Y:S02]  /*10500*/  HADD2.F32 R5, -RZ, R8.H0_H0 ;  /* 0x20000008ff057230 */ /* 0x000fe40000004100 */
[-C--:B------:R-:W-:Y:S01]  /*10510*/  FMUL.FTZ R37, R46, R31.reuse ;  /* 0x0000001f2e257220 */ /* 0x080fe20000410000 */
[----:B------:R-:W-:Y:S02]  /*10520*/  HADD2.F32 R4, -RZ, R4.H1_H1 ;  /* 0x30000004ff047230 */ /* 0x000fe40000004100 */
[----:B------:R-:W-:Y:S01]  /*10530*/  FMUL.FTZ R31, R40, R31 ;  /* 0x0000001f281f7220 */ /* 0x000fe20000410000 */
[----:B------:R-:W-:Y:S02]  /*10540*/  HADD2.F32 R42, -RZ, R36.H0_H0 ;  /* 0x20000024ff2a7230 */ /* 0x000fe40000004100 */
[----:B------:R-:W-:Y:S01]  /*10550*/  FMUL.FTZ R15, R44, R5 ;  /* 0x000000052c0f7220 */ /* 0x000fe20000410000 */
[----:B------:R-:W-:-:S02]  /*10560*/  HADD2.F32 R0, -RZ, R25.H0_H0 ;  /* 0x20000019ff007230 */ /* 0x000fc40000004100 */
[----:B------:R-:W-:Y:S02]  /*10570*/  HADD2.F32 R43, -RZ, R39.H1_H1 ;  /* 0x30000027ff2b7230 */ /* 0x000fe40000004100 */
[----:B------:R-:W-:Y:S02]  /*10580*/  HADD2.F32 R8, -RZ, R8.H1_H1 ;  /* 0x30000008ff087230 */ /* 0x000fe40000004100 */
[----:B------:R-:W-:Y:S01]  /*10590*/  HADD2.F32 R41, -RZ, R36.H1_H1 ;  /* 0x30000024ff297230 */ /* 0x000fe20000004100 */
[----:B------:R-:W-:Y:S01]  /*105a0*/  F2FP.F16.E4M3.UNPACK_B R33, R9 ;  /* 0x00000009ff21723e */ /* 0x000fe200020006ff */
[----:B------:R-:W-:Y:S01]  /*105b0*/  FMUL.FTZ R5, R42, R5 ;  /* 0x000000052a057220 */ /* 0x000fe20000410000 */
[----:B------:R-:W-:Y:S01]  /*105c0*/  FFMA.FTZ R31, R46, R4, R31 ;  /* 0x000000042e1f7223 */ /* 0x000fe2000001001f */
[----:B------:R-:W-:Y:S01]  /*105d0*/  FFMA.FTZ R15, R42, R0, -R15 ;  /* 0x000000002a0f7223 */ /* 0x000fe2000001080f */
[----:B------:R-:W-:Y:S01]  /*105e0*/  F2FP.F16.E4M3.UNPACK_B R9, R9.H1 ;  /* 0x00000009ff09723e */ /* 0x000fe200030006ff */
[----:B------:R-:W-:Y:S01]  /*105f0*/  HADD2.F32 R25, -RZ, R25.H1_H1 ;  /* 0x30000019ff197230 */ /* 0x000fe20000004100 */
[----:B------:R-:W-:Y:S01]  /*10600*/  F2FP.F16.E4M3.UNPACK_B R46, R20.H1 ;  /* 0x00000014ff2e723e */ /* 0x000fe200030006ff */
[----:B------:R-:W-:Y:S01]  /*10610*/  FMUL.FTZ R36, R43, R8 ;  /* 0x000000082b247220 */ /* 0x000fe20000410000 */
[----:B------:R-:W-:Y:S01]  /*10620*/  F2FP.F16.E4M3.UNPACK_B R42, R12.H1 ;  /* 0x0000000cff2a723e */ /* 0x000fe200030006ff */
[----:B------:R-:W-:Y:S01]  /*10630*/  FMUL.FTZ R8, R41, R8 ;  /* 0x0000000829087220 */ /* 0x000fe20000410000 */
[----:B------:R-:W-:Y:S01]  /*10640*/  FFMA.FTZ R40, R40, R4, -R37 ;  /* 0x0000000428287223 */ /* 0x000fe20000010825 */
[----:B------:R-:W-:Y:S01]  /*10650*/  FFMA.FTZ R5, R44, R0, R5 ;  /* 0x000000002c057223 */ /* 0x000fe20000010005 */
[----:B------:R-:W-:-:S02]  /*10660*/  HADD2.F32 R48, -RZ, R46.H0_H0 ;  /* 0x2000002eff307230 */ /* 0x000fc40000004100 */
[-C--:B------:R-:W-:Y:S01]  /*10670*/  FFMA.FTZ R8, R43, R25.reuse, R8 ;  /* 0x000000192b087223 */ /* 0x080fe20000010008 */
[--C-:B------:R-:W-:Y:S02]  /*10680*/  HADD2.F32 R4, -RZ, R9.reuse.H0_H0 ;  /* 0x20000009ff047230 */ /* 0x100fe40000004100 */
[--C-:B------:R-:W-:Y:S02]  /*10690*/  HADD2.F32 R44, -RZ, R42.reuse.H0_H0 ;  /* 0x2000002aff2c7230 */ /* 0x100fe40000004100 */
[----:B------:R-:W-:Y:S02]  /*106a0*/  HADD2.F32 R43, -RZ, R42.H1_H1 ;  /* 0x3000002aff2b7230 */ /* 0x000fe40000004100 */
[----:B------:R-:W-:Y:S02]  /*106b0*/  HADD2.F32 R9, -RZ, R9.H1_H1 ;  /* 0x30000009ff097230 */ /* 0x000fe40000004100 */
[----:B------:R-:W-:Y:S01]  /*106c0*/  FFMA.FTZ R36, R41, R25, -R36 ;  /* 0x0000001929247223 */ /* 0x000fe20000010824 */
[----:B------:R-:W-:-:S02]  /*106d0*/  HADD2.F32 R0, -RZ, R27.H0_H0 ;  /* 0x2000001bff007230 */ /* 0x000fc40000004100 */
[-C--:B------:R-:W-:Y:S01]  /*106e0*/  FMUL.FTZ R37, R48, R4.reuse ;  /* 0x0000000430257220 */ /* 0x080fe20000410000 */
[C---:B------:R-:W-:Y:S01]  /*106f0*/  FMUL.FTZ R39, R44.reuse, R4 ;  /* 0x000000042c277220 */ /* 0x040fe20000410000 */
[----:B------:R-:W-:Y:S01]  /*10700*/  HADD2.F32 R47, -RZ, R46.H1_H1 ;  /* 0x3000002eff2f7230 */ /* 0x000fe20000004100 */
[----:B------:R-:W-:Y:S01]  /*10710*/  F2FP.F16.E4M3.UNPACK_B R41, R12 ;  /* 0x0000000cff29723e */ /* 0x000fe200020006ff */
[----:B------:R-:W-:Y:S02]  /*10720*/  HADD2.F32 R27, -RZ, R27.H1_H1 ;  /* 0x3000001bff1b7230 */ /* 0x000fe40000004100 */
[----:B------:R-:W-:Y:S01]  /*10730*/  FMUL.FTZ R42, R43, R9 ;  /* 0x000000092b2a7220 */ /* 0x000fe20000410000 */
[----:B------:R-:W-:Y:S02]  /*10740*/  HADD2.F32 R46, -RZ, R45.H0_H0 ;  /* 0x2000002dff2e7230 */ /* 0x000fe40000004100 */
[----:B------:R-:W-:Y:S02]  /*10750*/  HADD2.F32 R4, -RZ, R33.H0_H0 ;  /* 0x20000021ff047230 */ /* 0x000fe40000004100 */
[-C--:B------:R-:W-:Y:S01]  /*10760*/  FFMA.FTZ R37, R44, R0.reuse, -R37 ;  /* 0x000000002c257223 */ /* 0x080fe20000010825 */
[----:B------:R-:W-:Y:S01]  /*10770*/  FFMA.FTZ R39, R48, R0, R39 ;  /* 0x0000000030277223 */ /* 0x000fe20000010027 */
[----:B------:R-:W-:-:S02]  /*10780*/  HADD2.F32 R44, -RZ, R41.H0_H0 ;  /* 0x20000029ff2c7230 */ /* 0x000fc40000004100 */
[C---:B------:R-:W-:Y:S01]  /*10790*/  FMUL.FTZ R12, R47.reuse, R9 ;  /* 0x000000092f0c7220 */ /* 0x040fe20000410000 */
[----:B------:R-:W-:Y:S01]  /*107a0*/  HADD2.F32 R0, -RZ, R26.H0_H0 ;  /* 0x2000001aff007230 */ /* 0x000fe20000004100 */
[----:B------:R-:W-:Y:S01]  /*107b0*/  F2FP.F16.E4M3.UNPACK_B R34, R10 ;  /* 0x0000000aff22723e */ /* 0x000fe200020006ff */
[----:B------:R-:W-:Y:S01]  /*107c0*/  FMUL.FTZ R9, R46, R4 ;  /* 0x000000042e097220 */ /* 0x000fe20000410000 */
[----:B------:R-:W-:Y:S01]  /*107d0*/  FFMA.FTZ R42, R47, R27, R42 ;  /* 0x0000001b2f2a7223 */ /* 0x000fe2000001002a */
[----:B------:R-:W-:Y:S02]  /*107e0*/  F2FP.F16.E4M3.UNPACK_B R10, R10.H1 ;  /* 0x0000000aff0a723e */ /* 0x000fe400030006ff */
[----:B------:R-:W-:Y:S01]  /*107f0*/  F2FP.F16.E4M3.UNPACK_B R47, R21.H1 ;  /* 0x00000015ff2f723e */ /* 0x000fe200030006ff */
[C---:B------:R-:W-:Y:S01]  /*10800*/  FMUL.FTZ R25, R44.reuse, R4 ;  /* 0x000000042c197220 */ /* 0x040fe20000410000 */
[----:B------:R-:W-:Y:S01]  /*10810*/  F2FP.F16.E4M3.UNPACK_B R28, R6 ;  /* 0x00000006ff1c723e */ /* 0x000fe200020006ff */
[----:B------:R-:W-:Y:S01]  /*10820*/  FFMA.FTZ R9, R44, R0, -R9 ;  /* 0x000000002c097223 */ /* 0x000fe20000010809 */
[----:B------:R-:W-:Y:S01]  /*10830*/  F2FP.F16.E4M3.UNPACK_B R6, R6.H1 ;  /* 0x00000006ff06723e */ /* 0x000fe200030006ff */
[----:B------:R-:W-:Y:S01]  /*10840*/  HADD2.F32 R50, -RZ, R47.H0_H0 ;  /* 0x2000002fff327230 */ /* 0x000fe20000004100 */
[----:B------:R-:W-:Y:S01]  /*10850*/  F2FP.F16.E4M3.UNPACK_B R44, R13.H1 ;  /* 0x0000000dff2c723e */ /* 0x000fe200030006ff */
[----:B------:R-:W-:-:S02]  /*10860*/  HADD2.F32 R4, -RZ, R10.H0_H0 ;  /* 0x2000000aff047230 */ /* 0x000fc40000004100 */
[----:B------:R-:W-:Y:S01]  /*10870*/  FFMA.FTZ R20, R43, R27, -R12 ;  /* 0x0000001b2b147223 */ /* 0x000fe2000001080c */
[----:B------:R-:W-:Y:S01]  /*10880*/  FFMA.FTZ R25, R46, R0, R25 ;  /* 0x000000002e197223 */ /* 0x000fe20000010019 */
[----:B------:R-:W-:Y:S02]  /*10890*/  HADD2.F32 R48, -RZ, R45.H1_H1 ;  /* 0x3000002dff307230 */ /* 0x000fe40000004100 */
[----:B------:R-:W-:Y:S02]  /*108a0*/  HADD2.F32 R33, -RZ, R33.H1_H1 ;  /* 0x30000021ff217230 */ /* 0x000fe40000004100 */
[----:B------:R-:W-:Y:S02]  /*108b0*/  HADD2.F32 R12, -RZ, R41.H1_H1 ;  /* 0x30000029ff0c7230 */ /* 0x000fe40000004100 */
[----:B------:R-:W-:Y:S01]  /*108c0*/  FMUL.FTZ R41, R50, R4 ;  /* 0x0000000432297220 */ /* 0x000fe20000410000 */
[----:B------:R-:W-:Y:S02]  /*108d0*/  HADD2.F32 R46, -RZ, R44.H0_H0 ;  /* 0x2000002cff2e7230 */ /* 0x000fe40000004100 */
[----:B------:R-:W-:-:S02]  /*108e0*/  HADD2.F32 R0, -RZ, R6.H0_H0 ;  /* 0x20000006ff007230 */ /* 0x000fc40000004100 */
[-C--:B------:R-:W-:Y:S01]  /*108f0*/  FMUL.FTZ R27, R48, R33.reuse ;  /* 0x00000021301b7220 */ /* 0x080fe20000410000 */
[----:B------:R-:W-:Y:S02]  /*10900*/  HADD2.F32 R26, -RZ, R26.H1_H1 ;  /* 0x3000001aff1a7230 */ /* 0x000fe40000004100 */
[----:B------:R-:W-:Y:S01]  /*10910*/  FMUL.FTZ R33, R12, R33 ;  /* 0x000000210c217220 */ /* 0x000fe20000410000 */
[C---:B------:R-:W-:Y:S01]  /*10920*/  FMUL.FTZ R43, R46.reuse, R4 ;  /* 0x000000042e2b7220 */ /* 0x040fe20000410000 */
[----:B------:R-:W-:Y:S01]  /*10930*/  FFMA.FTZ R41, R46, R0, -R41 ;  /* 0x000000002e297223 */ /* 0x000fe20000010829 */
[----:B------:R-:W-:Y:S02]  /*10940*/  HADD2.F32 R46, -RZ, R47.H1_H1 ;  /* 0x3000002fff2e7230 */ /* 0x000fe40000004100 */
[----:B------:R-:W-:Y:S02]  /*10950*/  HADD2.F32 R10, -RZ, R10.H1_H1 ;  /* 0x3000000aff0a7230 */ /* 0x000fe40000004100 */
[----:B------:R-:W-:-:S02]  /*10960*/  HADD2.F32 R44, -RZ, R44.H1_H1 ;  /* 0x3000002cff2c7230 */ /* 0x000fc40000004100 */
[-C--:B------:R-:W-:Y:S01]  /*10970*/  FFMA.FTZ R12, R12, R26.reuse, -R27 ;  /* 0x0000001a0c0c7223 */ /* 0x080fe2000001081b */
[----:B------:R-:W-:Y:S01]  /*10980*/  FFMA.FTZ R26, R48, R26, R33 ;  /* 0x0000001a301a7223 */ /* 0x000fe20000010021 */
[----:B------:R-:W-:Y:S01]  /*10990*/  F2FP.F16.E4M3.UNPACK_B R33, R21 ;  /* 0x00000015ff21723e */ /* 0x000fe200020006ff */
[----:B------:R-:W-:Y:S01]  /*109a0*/  HADD2.F32 R6, -RZ, R6.H1_H1 ;  /* 0x30000006ff067230 */ /* 0x000fe20000004100 */
[----:B------:R-:W-:Y:S01]  /*109b0*/  F2FP.F16.E4M3.UNPACK_B R27, R13 ;  /* 0x0000000dff1b723e */ /* 0x000fe200020006ff */
[-C--:B------:R-:W-:Y:S01]  /*109c0*/  FMUL.FTZ R13, R46, R10.reuse ;  /* 0x0000000a2e0d7220 */ /* 0x080fe20000410000 */
[C---:B------:R-:W-:Y:S01]  /*109d0*/  FMUL.FTZ R21, R44.reuse, R10 ;  /* 0x0000000a2c157220 */ /* 0x040fe20000410000 */
[----:B------:R-:W-:Y:S02]  /*109e0*/  HADD2.F32 R10, -RZ, R33.H0_H0 ;  /* 0x20000021ff0a7230 */ /* 0x000fe40000004100 */
[-C--:B------:R-:W-:Y:S01]  /*109f0*/  FFMA.FTZ R44, R44, R6.reuse, -R13 ;  /* 0x000000062c2c7223 */ /* 0x080fe2000001080d */
[----:B------:R-:W-:Y:S01]  /*10a00*/  FFMA.FTZ R46, R46, R6, R21 ;  /* 0x000000062e2e7223 */ /* 0x000fe20000010015 */
[----:B------:R-:W-:-:S02]  /*10a10*/  HADD2.F32 R4, -RZ, R34.H0_H0 ;  /* 0x20000022ff047230 */ /* 0x000fc40000004100 */
[----:B------:R-:W-:Y:S02]  /*10a20*/  HADD2.F32 R6, -RZ, R27.H0_H0 ;  /* 0x2000001bff067230 */ /* 0x000fe40000004100 */
[----:B------:R-:W-:Y:S01]  /*10a30*/  FFMA.FTZ R43, R50, R0, R43 ;  /* 0x00000000322b7223 */ /* 0x000fe2000001002b */
[----:B------:R-:W-:Y:S02]  /*10a40*/  HADD2.F32 R0, -RZ, R28.H0_H0 ;  /* 0x2000001cff007230 */ /* 0x000fe40000004100 */
[-C--:B------:R-:W-:Y:S01]  /*10a50*/  FMUL.FTZ R13, R10, R4.reuse ;  /* 0x000000040a0d7220 */ /* 0x080fe20000410000 */
[----:B------:R-:W-:Y:S02]  /*10a60*/  HADD2.F32 R48, -RZ, R33.H1_H1 ;  /* 0x30000021ff307230 */ /* 0x000fe40000004100 */
[C---:B------:R-:W-:Y:S01]  /*10a70*/  FMUL.FTZ R21, R6.reuse, R4 ;  /* 0x0000000406157220 */ /* 0x040fe20000410000 */
[----:B------:R-:W-:Y:S02]  /*10a80*/  HADD2.F32 R34, -RZ, R34.H1_H1 ;  /* 0x30000022ff227230 */ /* 0x000fe40000004100 */
[----:B------:R-:W-:Y:S01]  /*10a90*/  HADD2.F32 R4, -RZ, R27.H1_H1 ;  /* 0x3000001bff047230 */ /* 0x000fe20000004100 */
[----:B------:R-:W-:Y:S01]  /*10aa0*/  F2FP.F16.E4M3.UNPACK_B R32, R11 ;  /* 0x0000000bff20723e */ /* 0x000fe200020006ff */
[----:B------:R-:W-:Y:S01]  /*10ab0*/  FFMA.FTZ R6, R6, R0, -R13 ;  /* 0x0000000006067223 */ /* 0x000fe2000001080d */
[----:B------:R-:W-:-:S02]  /*10ac0*/  HADD2.F32 R28, -RZ, R28.H1_H1 ;  /* 0x3000001cff1c7230 */ /* 0x000fc40000004100 */
[----:B------:R-:W-:Y:S01]  /*10ad0*/  FFMA.FTZ R10, R10, R0, R21 ;  /* 0x000000000a0a7223 */ /* 0x000fe20000010015 */
[----:B------:R-:W-:Y:S01]  /*10ae0*/  F2FP.F16.E4M3.UNPACK_B R11, R11.H1 ;  /* 0x0000000bff0b723e */ /* 0x000fe200030006ff */
[----:B------:R-:W-:Y:S01]  /*10af0*/  FMUL.FTZ R13, R48, R34 ;  /* 0x00000022300d7220 */ /* 0x000fe20000410000 */
[----:B------:R-:W-:Y:S01]  /*10b00*/  F2FP.F16.E4M3.UNPACK_B R33, R24.H1 ;  /* 0x00000018ff21723e */ /* 0x000fe200030006ff */
[C---:B------:R-:W-:Y:S01]  /*10b10*/  FMUL.FTZ R21, R4.reuse, R34 ;  /* 0x0000002204157220 */ /* 0x040fe20000410000 */
[----:B------:R-:W-:Y:S01]  /*10b20*/  F2FP.F16.E4M3.UNPACK_B R0, R14.H1 ;  /* 0x0000000eff00723e */ /* 0x000fe200030006ff */
[-C--:B------:R-:W-:Y:S01]  /*10b30*/  FFMA.FTZ R13, R4, R28.reuse, -R13 ;  /* 0x0000001c040d7223 */ /* 0x080fe2000001080d */
[-C--:B------:R-:W-:Y:S01]  /*10b40*/  F2FP.F16.E4M3.UNPACK_B R29, R7.reuse ;  /* 0x00000007ff1d723e */ /* 0x080fe200020006ff */
[----:B------:R-:W-:Y:S01]  /*10b50*/  FFMA.FTZ R21, R48, R28, R21 ;  /* 0x0000001c30157223 */ /* 0x000fe20000010015 */
[----:B------:R-:W-:Y:S01]  /*10b60*/  F2FP.F16.E4M3.UNPACK_B R7, R7.H1 ;  /* 0x00000007ff07723e */ /* 0x000fe200030006ff */
[----:B------:R-:W-:-:S02]  /*10b70*/  HADD2.F32 R50, -RZ, R33.H0_H0 ;  /* 0x20000021ff327230 */ /* 0x000fc40000004100 */
[----:B------:R-:W-:Y:S02]  /*10b80*/  HADD2.F32 R4, -RZ, R11.H0_H0 ;  /* 0x2000000bff047230 */ /* 0x000fe40000004100 */
[--C-:B------:R-:W-:Y:S02]  /*10b90*/  HADD2.F32 R28, -RZ, R0.reuse.H0_H0 ;  /* 0x20000000ff1c7230 */ /* 0x100fe40000004100 */
[----:B------:R-:W-:Y:S02]  /*10ba0*/  HADD2.F32 R45, -RZ, R0.H1_H1 ;  /* 0x30000000ff2d7230 */ /* 0x000fe40000004100 */
[-C--:B------:R-:W-:Y:S01]  /*10bb0*/  FMUL.FTZ R27, R50, R4.reuse ;  /* 0x00000004321b7220 */ /* 0x080fe20000410000 */
[----:B------:R-:W-:Y:S02]  /*10bc0*/  HADD2.F32 R0, -RZ, R7.H0_H0 ;  /* 0x20000007ff007230 */ /* 0x000fe40000004100 */
[----:B------:R-:W-:Y:S02]  /*10bd0*/  HADD2.F32 R47, -RZ, R33.H1_H1 ;  /* 0x30000021ff2f7230 */ /* 0x000fe40000004100 */
[----:B------:R-:W-:Y:S01]  /*10be0*/  FMUL.FTZ R33, R28, R4 ;  /* 0x000000041c217220 */ /* 0x000fe20000410000 */
[----:B------:R-:W-:-:S02]  /*10bf0*/  HADD2.F32 R11, -RZ, R11.H1_H1 ;  /* 0x3000000bff0b7230 */ /* 0x000fc40000004100 */
[----:B------:R-:W-:Y:S01]  /*10c00*/  FFMA.FTZ R27, R28, R0, -R27 ;  /* 0x000000001c1b7223 */ /* 0x000fe2000001081b */
[----:B------:R-:W-:Y:S01]  /*10c10*/  HADD2.F32 R7, -RZ, R7.H1_H1 ;  /* 0x30000007ff077230 */ /* 0x000fe20000004100 */
[----:B------:R-:W-:Y:S01]  /*10c20*/  F2FP.F16.E4M3.UNPACK_B R34, R14 ;  /* 0x0000000eff22723e */ /* 0x000fe200020006ff */
[----:B------:R-:W-:Y:S01]  /*10c30*/  FFMA.FTZ R33, R50, R0, R33 ;  /* 0x0000000032217223 */ /* 0x000fe20000010021 */
[-C--:B------:R-:W-:Y:S01]  /*10c40*/  FMUL.FTZ R4, R47, R11.reuse ;  /* 0x0000000b2f047220 */ /* 0x080fe20000410000 */
[----:B------:R-:W-:Y:S01]  /*10c50*/  F2FP.F16.E4M3.UNPACK_B R0, R24 ;  /* 0x00000018ff00723e */ /* 0x000fe200020006ff */
[C---:B------:R-:W-:Y:S01]  /*10c60*/  FMUL.FTZ R28, R45.reuse, R11 ;  /* 0x0000000b2d1c7220 */ /* 0x040fe20000410000 */
[--C-:B------:R-:W-:Y:S02]  /*10c70*/  HADD2.F32 R24, -RZ, R34.reuse.H0_H0 ;  /* 0x20000022ff187230 */ /* 0x100fe40000004100 */
[----:B------:R-:W-:Y:S01]  /*10c80*/  FFMA.FTZ R14, R45, R7, -R4 ;  /* 0x000000072d0e7223 */ /* 0x000fe20000010804 */
[----:B------:R-:W-:-:S02]  /*10c90*/  HADD2.F32 R45, -RZ, R34.H1_H1 ;  /* 0x30000022ff2d7230 */ /* 0x000fc40000004100 */
[----:B------:R-:W-:Y:S01]  /*10ca0*/  FFMA.FTZ R28, R47, R7, R28 ;  /* 0x000000072f1c7223 */ /* 0x000fe2000001001c */
[----:B------:R-:W-:Y:S02]  /*10cb0*/  HADD2.F32 R34, -RZ, R0.H0_H0 ;  /* 0x20000000ff227230 */ /* 0x000fe40000004100 */
[----:B------:R-:W-:Y:S02]  /*10cc0*/  HADD2.F32 R4, -RZ, R32.H0_H0 ;  /* 0x20000020ff047230 */ /* 0x000fe40000004100 */
[----:B------:R-:W-:Y:S02]  /*10cd0*/  HADD2.F32 R47, -RZ, R0.H1_H1 ;  /* 0x30000000ff2f7230 */ /* 0x000fe40000004100 */
[----:B------:R-:W-:Y:S02]  /*10ce0*/  HADD2.F32 R32, -RZ, R32.H1_H1 ;  /* 0x30000020ff207230 */ /* 0x000fe40000004100 */
[----:B------:R-:W-:Y:S01]  /*10cf0*/  FMUL.FTZ R7, R34, R4 ;  /* 0x0000000422077220 */ /* 0x000fe20000410000 */
[----:B------:R-:W-:-:S02]  /*10d00*/  HADD2.F32 R0, -RZ, R29.H0_H0 ;  /* 0x2000001dff007230 */ /* 0x000fc40000004100 */
[C---:B------:R-:W-:Y:S01]  /*10d10*/  FMUL.FTZ R11, R24.reuse, R4 ;  /* 0x00000004180b7220 */ /* 0x040fe20000410000 */
[----:B------:R-:W-:Y:S02]  /*10d20*/  HADD2.F32 R29, -RZ, R29.H1_H1 ;  /* 0x3000001dff1d7230 */ /* 0x000fe40000004100 */
[-C--:B------:R-:W-:Y:S01]  /*10d30*/  FMUL.FTZ R4, R47, R32.reuse ;  /* 0x000000202f047220 */ /* 0x080fe20000410000 */
[C---:B------:R-:W-:Y:S01]  /*10d40*/  FMUL.FTZ R32, R45.reuse, R32 ;  /* 0x000000202d207220 */ /* 0x040fe20000410000 */
[-C--:B------:R-:W-:Y:S01]  /*10d50*/  FFMA.FTZ R7, R24, R0.reuse, -R7 ;  /* 0x0000000018077223 */ /* 0x080fe20000010807 */
[----:B------:R-:W-:Y:S01]  /*10d60*/  FFMA.FTZ R11, R34, R0, R11 ;  /* 0x00000000220b7223 */ /* 0x000fe2000001000b */
[-C--:B------:R-:W-:Y:S01]  /*10d70*/  FFMA.FTZ R0, R45, R29.reuse, -R4 ;  /* 0x0000001d2d007223 */ /* 0x080fe20000010804 */
[----:B------:R-:W-:Y:S01]  /*10d80*/  F2FP.SATFINITE.E4M3.F32.PACK_AB_MERGE_C R31, R31, R38, RZ ;  /* 0x000000261f1f723e */ /* 0x000fe200048070ff */
[----:B------:R-:W-:Y:S01]  /*10d90*/  FFMA.FTZ R32, R47, R29, R32 ;  /* 0x0000001d2f207223 */ /* 0x000fe20000010020 */
[----:B------:R-:W-:-:S02]  /*10da0*/  F2FP.SATFINITE.E4M3.F32.PACK_AB_MERGE_C R4, R40, R35, RZ ;  /* 0x000000232804723e */ /* 0x000fc400048070ff */
[----:B------:R-:W-:Y:S02]  /*10db0*/  F2FP.SATFINITE.E4M3.F32.PACK_AB_MERGE_C R20, R20, R37, RZ ;  /* 0x000000251414723e */ /* 0x000fe400048070ff */
[----:B------:R-:W-:Y:S02]  /*10dc0*/  F2FP.SATFINITE.E4M3.F32.PACK_AB_MERGE_C R41, R44, R41, RZ ;  /* 0x000000292c29723e */ /* 0x000fe400048070ff */
[----:B------:R-:W-:Y:S02]  /*10dd0*/  F2FP.SATFINITE.E4M3.F32.PACK_AB_MERGE_C R14, R14, R27, RZ ;  /* 0x0000001b0e0e723e */ /* 0x000fe400048070ff */
[----:B------:R-:W-:Y:S02]  /*10de0*/  F2FP.SATFINITE.E4M3.F32.PACK_AB_MERGE_C R39, R42, R39, RZ ;  /* 0x000000272a27723e */ /* 0x000fe400048070ff */
[----:B------:R-:W-:Y:S02]  /*10df0*/  F2FP.SATFINITE.E4M3.F32.PACK_AB_MERGE_C R43, R46, R43, RZ ;  /* 0x0000002b2e2b723e */ /* 0x000fe400048070ff */
[----:B------:R-:W-:-:S02]  /*10e00*/  F2FP.SATFINITE.E4M3.F32.PACK_AB_MERGE_C R28, R28, R33, RZ ;  /* 0x000000211c1c723e */ /* 0x000fc400048070ff */
[----:B------:R-:W-:Y:S02]  /*10e10*/  F2FP.SATFINITE.E4M3.F32.PACK_AB_MERGE_C R8, R8, R5, R31 ;  /* 0x000000050808723e */ /* 0x000fe4000480701f */
[----:B------:R-:W-:Y:S02]  /*10e20*/  F2FP.SATFINITE.E4M3.F32.PACK_AB_MERGE_C R4, R36, R15, R4 ;  /* 0x0000000f2404723e */ /* 0x000fe40004807004 */
[----:B------:R-:W-:Y:S02]  /*10e30*/  F2FP.SATFINITE.E4M3.F32.PACK_AB_MERGE_C R5, R12, R9, R20 ;  /* 0x000000090c05723e */ /* 0x000fe40004807014 */
[----:B------:R-:W-:Y:S02]  /*10e40*/  F2FP.SATFINITE.E4M3.F32.PACK_AB_MERGE_C R6, R13, R6, R41 ;  /* 0x000000060d06723e */ /* 0x000fe40004807029 */
[----:B------:R-:W-:Y:S02]  /*10e50*/  F2FP.SATFINITE.E4M3.F32.PACK_AB_MERGE_C R7, R0, R7, R14 ;  /* 0x000000070007723e */ /* 0x000fe4000480700e */
[----:B------:R-:W-:-:S02]  /*10e60*/  F2FP.SATFINITE.E4M3.F32.PACK_AB_MERGE_C R9, R26, R25, R39 ;  /* 0x000000191a09723e */ /* 0x000fc40004807027 */
[----:B------:R-:W-:Y:S02]  /*10e70*/  F2FP.SATFINITE.E4M3.F32.PACK_AB_MERGE_C R10, R21, R10, R43 ;  /* 0x0000000a150a723e */ /* 0x000fe4000480702b */
[----:B------:R-:W-:Y:S01]  /*10e80*/  F2FP.SATFINITE.E4M3.F32.PACK_AB_MERGE_C R11, R32, R11, R28 ;  /* 0x0000000b200b723e */ /* 0x000fe2000480701c */
[----:B------:R3:W-:Y:S04]  /*10e90*/  STS.128 [R49+0x1c400], R4 ;  /* 0x01c4000431007388 */ /* 0x0007e80000000c00 */
[----:B------:R3:W-:Y:S02]  /*10ea0*/  STS.128 [R3+0x1c400], R8 ;  /* 0x01c4000803007388 */ /* 0x0007e40000000c00 */
.L_x_451:
[----:B------:R-:W-:Y:S05]  /*10eb0*/  BSYNC B0 ;  /* 0x0000000000007941 */ /* 0x000fea0003800000 */
.L_x_440:
[----:B------:R-:W-:Y:S01]  /*10ec0*/  @!PT LDS RZ, [RZ] ;  /* 0x00000000fffff984 */ /* 0x000fe20000000800 */
[----:B------:R-:W-:Y:S01]  /*10ed0*/  @!PT LDS RZ, [RZ] ;  /* 0x00000000fffff984 */ /* 0x000fe20000000800 */
[----:B------:R-:W-:Y:S01]  /*10ee0*/  @!PT LDS RZ, [RZ] ;  /* 0x00000000fffff984 */ /* 0x000fe20000000800 */
[----:B------:R-:W-:Y:S01]  /*10ef0*/  @!PT LDS RZ, [RZ] ;  /* 0x00000000fffff984 */ /* 0x000fe20000000800 */
[----:B------:R4:W-:Y:S06]  /*10f00*/  MEMBAR.ALL.CTA ;  /* 0x0000000000007992 */ /* 0x0009ec0000008000 */
[----:B----4-:R-:W4:Y:S01]  /*10f10*/  FENCE.VIEW.ASYNC.S ;  /* 0x00000000000073c6 */ /* 0x010f220000000000 */
[----:B------:R-:W-:Y:S05]  /*10f20*/  WARPSYNC.ALL ;  /* 0x0000000000007948 */ /* 0x000fea0003800000 */
[----:B----4-:R-:W-:Y:S06]  /*10f30*/  BAR.SYNC.DEFER_BLOCKING 0xd, 0x100 ;  /* 0x0344000000007b1d */ /* 0x010fec0000010000 */
.L_x_437:
[----:B-1----:R-:W4:Y:S02]  /*10f40*/  LDL R0, [R1+0x44] ;  /* 0x0000440001007983 */ /* 0x002f240000100800 */
[----:B----4-:R-:W-:-:S13]  /*10f50*/  R2UR UR4, R0 ;  /* 0x00000000000472ca */ /* 0x010fda00000e0000 */
[----:B------:R-:W-:-:S04]  /*10f60*/  MOV R0, UR4 ;  /* 0x0000000400007c02 */ /* 0x000fc80008000f00 */
[----:B------:R-:W-:-:S13]  /*10f70*/  ISETP.NE.AND P0, PT, R0, 0x3, PT ;  /* 0x000000030000780c */ /* 0x000fda0003f05270 */
[----:B------:R-:W-:Y:S05]  /*10f80*/  @!P0 BRA `(.L_x_461) ;  /* 0x0000000000048947 */ /* 0x000fea0003800000 */
[----:B------:R-:W-:Y:S01]  /*10f90*/  BPT.TRAP 0x1 ;  /* 0x000000040000795c */ /* 0x000fe20000300000 */
.L_x_461:
[----:B0-23--:R-:W-:Y:S01]  /*10fa0*/  IMAD R3, R234, 0x8, R16 ;  /* 0x00000008ea037824 */ /* 0x00dfe200078e0210 */
[----:B------:R-:W-:-:S04]  /*10fb0*/  SHF.L.U32 R6, R236, 0x1f, RZ ;  /* 0x0000001fec067819 */ /* 0x000fc800000006ff */
[----:B------:R0:W1:Y:S01]  /*10fc0*/  SYNCS.PHASECHK.TRANS64.TRYWAIT P1, [R3+URZ+0x2e830], R6 ;  /* 0x02e83006030075a7 */ /* 0x000062000802017f */
[----:B------:R-:W-:Y:S05]  /*10fd0*/  @!P0 BRA `(.L_x_462) ;  /* 0x0000000000048947 */ /* 0x000fea0003800000 */
[----:B------:R-:W-:Y:S01]  /*10fe0*/  BPT.TRAP 0x1 ;  /* 0x000000040000795c */ /* 0x000fe20000300000 */
.L_x_462:
[----:B------:R-:W-:Y:S01]  /*10ff0*/  VIADD R0, R16, 0x20400 ;  /* 0x0002040010007836 */ /* 0x000fe20000000000 */
[----:B------:R-:W-:Y:S01]  /*11000*/  LOP3.LUT R4, R30, 0x10000, RZ, 0xfc, !PT ;  /* 0x000100001e047812 */ /* 0x000fe200078efcff */
[----:B------:R-:W-:-:S03]  /*11010*/  IMAD.MOV.U32 R5, RZ, RZ, 0x40000040 ;  /* 0x40000040ff057424 */ /* 0x000fc600078e00ff */
[----:B------:R-:W-:-:S04]  /*11020*/  SHF.R.U32.HI R0, RZ, 0x4, R0 ;  /* 0x00000004ff007819 */ /* 0x000fc80000011600 */
[----:B------:R-:W-:-:S04]  /*11030*/  LOP3.LUT R0, R0, 0x3fff, RZ, 0xc0, !PT ;  /* 0x00003fff00007812 */ /* 0x000fc800078ec0ff */
[----:B------:R-:W-:-:S05]  /*11040*/  LOP3.LUT R0, R0, 0x10000, RZ, 0xfc, !PT ;  /* 0x0001000000007812 */ /* 0x000fca00078efcff */
[----:B------:R2:W-:Y:S01]  /*11050*/  STL [R1+0x4c], R0 ;  /* 0x00004c0001007387 */ /* 0x0005e20000100800 */
[----:B-1----:R-:W-:Y:S05]  /*11060*/  @P1 BRA `(.L_x_463) ;  /* 0x0000000000081947 */ /* 0x002fea0003800000 */
[----:B------:R-:W1:Y:S02]  /*11070*/  SYNCS.PHASECHK.TRANS64.TRYWAIT P1, [R3+URZ+0x2e830], R6 ;  /* 0x02e83006030075a7 */ /* 0x000e64000802017f */
[----:B-1----:R-:W-:Y:S05]  /*11080*/  @!P1 BRA `(.L_x_464) ;  /* 0x0000012400849947 */ /* 0x002fea0003800000 */
.L_x_463:
[----:B--2---:R-:W2:Y:S01]  /*11090*/  LDL R0, [R1+0x4c] ;  /* 0x00004c0001007983 */ /* 0x004ea20000100800 */
[----:B------:R-:W-:Y:S01]  /*110a0*/  IMAD.MOV.U32 R13, RZ, RZ, 0x40000040 ;  /* 0x40000040ff0d7424 */ /* 0x000fe200078e00ff */
[----:B------:R-:W-:Y:S05]  /*110b0*/  WARPSYNC.ALL ;  /* 0x0000000000007948 */ /* 0x000fea0003800000 */
[----:B------:R-:W-:Y:S02]  /*110c0*/  R2UR UR4, R4 ;  /* 0x00000000040472ca */ /* 0x000fe400000e0000 */
[----:B------:R-:W-:Y:S02]  /*110d0*/  R2UR UR5, R5 ;  /* 0x00000000050572ca */ /* 0x000fe400000e0000 */
[----:B------:R-:W-:Y:S01]  /*110e0*/  R2UR UR7, R13 ;  /* 0x000000000d0772ca */ /* 0x000fe200000e0000 */
[----:B-----5:R-:W-:Y:S01]  /*110f0*/  WARPGROUP.ARRIVE ;  /* 0x00000000000079c5 */ /* 0x020fe20000000000 */
[----:B------:R-:W-:-:S02]  /*11100*/  MOV R7, 0x40000040 ;  /* 0x4000004000077802 */ /* 0x000fc40000000f00 */
[C---:B------:R-:W-:Y:S02]  /*11110*/  R2UR UR16, R4.reuse ;  /* 0x00000000041072ca */ /* 0x040fe400000e0000 */
[----:B------:R-:W-:Y:S02]  /*11120*/  R2UR UR17, R5 ;  /* 0x00000000051172ca */ /* 0x000fe400000e0000 */
[----:B------:R-:W-:Y:S01]  /*11130*/  R2UR UR19, R7 ;  /* 0x00000000071372ca */ /* 0x000fe200000e0000 */
[----:B------:R-:W-:Y:S01]  /*11140*/  IMAD.MOV.U32 R7, RZ, RZ, 0x40000040 ;  /* 0x40000040ff077424 */ /* 0x000fe200078e00ff */
[C---:B------:R-:W-:Y:S02]  /*11150*/  R2UR UR12, R4.reuse ;  /* 0x00000000040c72ca */ /* 0x040fe400000e0000 */
[----:B------:R-:W-:Y:S02]  /*11160*/  R2UR UR13, R5 ;  /* 0x00000000050d72ca */ /* 0x000fe400000e0000 */
[----:B------:R-:W-:Y:S01]  /*11170*/  R2UR UR15, R7 ;  /* 0x00000000070f72ca */ /* 0x000fe200000e0000 */
[----:B------:R-:W-:Y:S01]  /*11180*/  IMAD.MOV.U32 R9, RZ, RZ, 0x40000040 ;  /* 0x40000040ff097424 */ /* 0x000fe200078e00ff */
[----:B------:R-:W-:-:S02]  /*11190*/  R2UR UR8, R4 ;  /* 0x00000000040872ca */ /* 0x000fc400000e0000 */
[----:B------:R-:W-:Y:S02]  /*111a0*/  R2UR UR9, R5 ;  /* 0x00000000050972ca */ /* 0x000fe400000e0000 */
[----:B------:R-:W-:Y:S01]  /*111b0*/  R2UR UR11, R9 ;  /* 0x00000000090b72ca */ /* 0x000fe200000e0000 */
[----:B------:R-:W-:Y:S01]  /*111c0*/  IMAD.MOV.U32 R11, RZ, RZ, 0x40000040 ;  /* 0x40000040ff0b7424 */ /* 0x000fe200078e00ff */
[----:B------:R-:W-:Y:S01]  /*111d0*/  P2R R136, PR, RZ, 0x1 ;  /* 0x00000001ff887803 */ /* 0x000fe20000000000 */
[----:B--2---:R-:W-:Y:S02]  /*111e0*/  IMAD R12, R234, 0x700, R0 ;  /* 0x00000700ea0c7824 */ /* 0x004fe400078e0200 */
[----:B------:R-:W-:Y:S01]  /*111f0*/  IMAD.MOV.U32 R7, RZ, RZ, 0x40000040 ;  /* 0x40000040ff077424 */ /* 0x000fe200078e00ff */
[----:B------:R-:W-:Y:S01]  /*11200*/  MOV R9, 0x40000040 ;  /* 0x4000004000097802 */ /* 0x000fe20000000f00 */
[----:B------:R-:W-:Y:S01]  /*11210*/  IMAD.MOV.U32 R15, RZ, RZ, 0x40000040 ;  /* 0x40000040ff0f7424 */ /* 0x000fe200078e00ff */
[----:B------:R-:W-:Y:S01]  /*11220*/  R2UR UR6, R12 ;  /* 0x000000000c0672ca */ /* 0x000fe200000e0000 */
[----:B------:R-:W-:Y:S01]  /*11230*/  IMAD.MOV.U32 R21, RZ, RZ, 0x40000040 ;  /* 0x40000040ff157424 */ /* 0x000fe200078e00ff */
[----:B------:R-:W-:Y:S01]  /*11240*/  R2UR UR20, R4 ;  /* 0x00000000041472ca */ /* 0x000fe200000e0000 */
[----:B------:R-:W2:Y:S01]  /*11250*/  LDL R0, [R1+0xa4] ;  /* 0x0000a40001007983 */ /* 0x000ea20000100800 */
[C---:B01----:R-:W-:Y:S01]  /*11260*/  VIADD R6, R12.reuse, 0x100 ;  /* 0x000001000c067836 */ /* 0x043fe20000000000 */
[----:B------:R-:W-:Y:S01]  /*11270*/  R2UR UR23, R9 ;  /* 0x00000000091772ca */ /* 0x000fe200000e0000 */
[C---:B------:R-:W-:Y:S01]  /*11280*/  VIADD R8, R12.reuse, 0x300 ;  /* 0x000003000c087836 */ /* 0x040fe20000000000 */
[----:B------:R-:W-:Y:S01]  /*11290*/  R2UR UR21, R5 ;  /* 0x00000000051572ca */ /* 0x000fe200000e0000 */
[----:B------:R-:W-:Y:S01]  /*112a0*/  VIADD R10, R12, 0x400 ;  /* 0x000004000c0a7836 */ /* 0x000fe20000000000 */
[----:B------:R-:W-:Y:S01]  /*112b0*/  R2UR UR18, R6 ;  /* 0x00000000061272ca */ /* 0x000fe200000e0000 */
[----:B------:R-:W-:Y:S01]  /*112c0*/  VIADD R6, R12, 0x200 ;  /* 0x000002000c067836 */ /* 0x000fe20000000000 */
[----:B------:R-:W-:Y:S01]  /*112d0*/  R2UR UR10, R8 ;  /* 0x00000000080a72ca */ /* 0x000fe200000e0000 */
[----:B------:R-:W-:Y:S01]  /*112e0*/  VIADD R8, R12, 0x600 ;  /* 0x000006000c087836 */ /* 0x000fe20000000000 */
[----:B------:R-:W-:Y:S01]  /*112f0*/  QGMMA.64x32x32.F32.E4M3.E4M3 R120, gdesc[UR4], RZ, !UPT, gsb0 ;  /* 0x00600000047879f3 */ /* 0x000fe2000c0008ff */
[----:B------:R-:W-:Y:S01]  /*11300*/  R2UR UR6, R10 ;  /* 0x000000000a0672ca */ /* 0x000fe200000e0000 */
[----:B------:R-:W-:Y:S01]  /*11310*/  VIADD R14, R12, 0x2 ;  /* 0x000000020c0e7836 */ /* 0x000fe20000000000 */
[----:B------:R-:W-:Y:S01]  /*11320*/  R2UR UR14, R6 ;  /* 0x00000000060e72ca */ /* 0x000fe200000e0000 */
[C---:B------:R-:W-:Y:S01]  /*11330*/  VIADD R10, R4.reuse, 0x2 ;  /* 0x00000002040a7836 */ /* 0x040fe20000000000 */
[----:B------:R-:W-:Y:S01]  /*11340*/  R2UR UR7, R11 ;  /* 0x000000000b0772ca */ /* 0x000fe200000e0000 */
[----:B------:R-:W-:Y:S01]  /*11350*/  IMAD.MOV.U32 R11, RZ, RZ, 0x40000040 ;  /* 0x40000040ff0b7424 */ /* 0x000fe200078e00ff */
[----:B------:R-:W-:Y:S01]  /*11360*/  R2UR UR4, R4 ;  /* 0x00000000040472ca */ /* 0x000fe200000e0000 */
[----:B------:R-:W-:Y:S01]  /*11370*/  IMAD.MOV.U32 R9, RZ, RZ, 0x40000040 ;  /* 0x40000040ff097424 */ /* 0x000fe200078e00ff */
[----:B------:R-:W-:Y:S01]  /*11380*/  R2UR UR5, R5 ;  /* 0x00000000050572ca */ /* 0x000fe200000e0000 */
[C---:B------:R-:W-:Y:S01]  /*11390*/  VIADD R20, R12.reuse, 0x304 ;  /* 0x000003040c147836 */ /* 0x040fe20000000000 */
[----:B------:R-:W-:Y:S01]  /*113a0*/  IADD3 R6, R12, 0x500, RZ ;  /* 0x000005000c067810 */ /* 0x000fe20007ffe0ff */
[----:B------:R-:W-:Y:S01]  /*113b0*/  IMAD.MOV.U32 R13, RZ, RZ, 0x40000040 ;  /* 0x40000040ff0d7424 */ /* 0x000fe200078e00ff */
[----:B------:R-:W-:Y:S01]  /*113c0*/  R2UR UR22, R8 ;  /* 0x00000000081672ca */ /* 0x000fe200000e0000 */
[----:B------:R-:W-:Y:S01]  /*113d0*/  VIADD R8, R12, 0x202 ;  /* 0x000002020c087836 */ /* 0x000fe20000000000 */
[----:B------:R-:W-:Y:S01]  /*113e0*/  R2UR UR26, R14 ;  /* 0x000000000e1a72ca */ /* 0x000fe200000e0000 */
[----:B------:R-:W0:Y:S01]  /*113f0*/  S2R R140, SR_TID.X ;  /* 0x00000000008c7919 */ /* 0x000e220000002100 */
[----:B------:R-:W-:Y:S01]  /*11400*/  R2UR UR27, R15 ;  /* 0x000000000f1b72ca */ /* 0x000fe200000e0000 */
[----:B------:R-:W-:Y:S01]  /*11410*/  IMAD.MOV.U32 R15, RZ, RZ, 0x40000040 ;  /* 0x40000040ff0f7424 */ /* 0x000fe200078e00ff */
[----:B------:R-:W-:-:S02]  /*11420*/  R2UR UR24, R10 ;  /* 0x000000000a1872ca */ /* 0x000fc400000e0000 */
[----:B------:R-:W-:Y:S02]  /*11430*/  R2UR UR25, R11 ;  /* 0x000000000b1972ca */ /* 0x000fe400000e0000 */
[----:B------:R-:W-:Y:S02]  /*11440*/  IADD3 R14, R12, 0x302, RZ ;  /* 0x000003020c0e7810 */ /* 0x000fe40007ffe0ff */
[----:B0-----:R-:W-:Y:S01]  /*11450*/  LOP3.LUT R140, R140, 0x7f, RZ, 0xc0, !PT ;  /* 0x0000007f8c8c7812 */ /* 0x001fe200078ec0ff */
[----:B------:R-:W-:Y:S02]  /*11460*/  WARPGROUP.DEPBAR.LE gsb0, 0x0 ;  /* 0x00008000000079c5 */ /* 0x000fe40000010000 */
[----:B------:R-:W-:-:S06]  /*11470*/  WARPGROUP.ARRIVE ;  /* 0x00000000000079c5 */ /* 0x000fcc0000000000 */
[----:B------:R-:W-:Y:S01]  /*11480*/  QGMMA.64x32x32.F32.E4M3.E4M3 R104, gdesc[UR16], RZ, !UPT, gsb0 ;  /* 0x00600000106879f3 */ /* 0x000fe2000c0008ff */
[----:B------:R-:W-:Y:S01]  /*11490*/  R2UR UR18, R6 ;  /* 0x00000000061272ca */ /* 0x000fe200000e0000 */
[----:B------:R-:W-:Y:S01]  /*114a0*/  VIADD R6, R12, 0x102 ;  /* 0x000001020c067836 */ /* 0x000fe20000000000 */
[----:B------:R-:W-:Y:S01]  /*114b0*/  R2UR UR19, R7 ;  /* 0x00000000071372ca */ /* 0x000fe200000e0000 */
[----:B------:R-:W-:Y:S01]  /*114c0*/  IMAD.MOV.U32 R7, RZ, RZ, 0x40000040 ;  /* 0x40000040ff077424 */ /* 0x000fe200078e00ff */
[----:B------:R-:W-:Y:S02]  /*114d0*/  R2UR UR16, R4 ;  /* 0x00000000041072ca */ /* 0x000fe400000e0000 */
[----:B------:R-:W-:Y:S01]  /*114e0*/  R2UR UR17, R5 ;  /* 0x00000000051172ca */ /* 0x000fe200000e0000 */
        /* <DEDUP_REMOVED lines=21> */
[----:B------:R-:W-:Y:S02]  /*11640*/  R2UR UR4, R10 ;  /* 0x000000000a0472ca */ /* 0x000fe400000e0000 */
[----:B------:R-:W-:Y:S01]  /*11650*/  R2UR UR5, R11 ;  /* 0x000000000b0572ca */ /* 0x000fe200000e0000 */
[----:B------:R-:W-:Y:S02]  /*11660*/  WARPGROUP.DEPBAR.LE gsb0, 0x0 ;  /* 0x00008000000079c5 */ /* 0x000fe40000010000 */
[----:B------:R-:W-:-:S06]  /*11670*/  WARPGROUP.ARRIVE ;  /* 0x00000000000079c5 */ /* 0x000fcc0000000000 */
[----:B------:R-:W-:Y:S01]  /*11680*/  QGMMA.64x32x32.F32.E4M3.E4M3 R40, gdesc[UR16], RZ, !UPT, gsb0 ;  /* 0x00600000102879f3 */ /* 0x000fe2000c0008ff */
[----:B------:R-:W-:Y:S02]  /*11690*/  R2UR UR16, R10 ;  /* 0x000000000a1072ca */ /* 0x000fe400000e0000 */
[----:B------:R-:W-:Y:S02]  /*116a0*/  R2UR UR17, R11 ;  /* 0x000000000b1172ca */ /* 0x000fe400000e0000 */
[----:B------:R-:W-:Y:S01]  /*116b0*/  R2UR UR18, R6 ;  /* 0x00000000061272ca */ /* 0x000fe200000e0000 */
[----:B------:R-:W-:Y:S01]  /*116c0*/  VIADD R6, R12, 0x402 ;  /* 0x000004020c067836 */ /* 0x000fe20000000000 */
[----:B------:R-:W-:Y:S01]  /*116d0*/  R2UR UR19, R7 ;  /* 0x00000000071372ca */ /* 0x000fe200000e0000 */
[----:B------:R-:W-:-:S03]  /*116e0*/  IMAD.MOV.U32 R7, RZ, RZ, 0x40000040 ;  /* 0x40000040ff077424 */ /* 0x000fc600078e00ff */
[----:B------:R-:W-:Y:S02]  /*116f0*/  R2UR UR6, R6 ;  /* 0x00000000060672ca */ /* 0x000fe400000e0000 */
[----:B------:R-:W-:Y:S01]  /*11700*/  R2UR UR7, R7 ;  /* 0x00000000070772ca */ /* 0x000fe200000e0000 */
[----:B------:R-:W-:Y:S01]  /*11710*/  IMAD.MOV.U32 R7, RZ, RZ, 0x40000040 ;  /* 0x40000040ff077424 */ /* 0x000fe200078e00ff */
[----:B------:R-:W-:Y:S01]  /*11720*/  IADD3 R6, R12, 0x602, RZ ;  /* 0x000006020c067810 */ /* 0x000fe20007ffe0ff */
        /* <DEDUP_REMOVED lines=11> */
[----:B------:R-:W-:Y:S01]  /*117e0*/  QGMMA.64x32x32.F32.E4M3.E4M3 R120, gdesc[UR24], R120, gsb0 ;  /* 0x00600000187879f3 */ /* 0x000fe20008000878 */
[----:B------:R-:W-:Y:S01]  /*117f0*/  R2UR UR26, R14 ;  /* 0x000000000e1a72ca */ /* 0x000fe200000e0000 */
[----:B------:R-:W-:Y:S01]  /*11800*/  VIADD R14, R12, 0x404 ;  /* 0x000004040c0e7836 */ /* 0x000fe20000000000 */
[----:B------:R-:W-:Y:S01]  /*11810*/  R2UR UR27, R15 ;  /* 0x000000000f1b72ca */ /* 0x000fe200000e0000 */
[----:B------:R-:W-:Y:S01]  /*11820*/  IMAD.MOV.U32 R15, RZ, RZ, 0x40000040 ;  /* 0x40000040ff0f7424 */ /* 0x000fe200078e00ff */
[----:B------:R-:W-:Y:S02]  /*11830*/  WARPGROUP.DEPBAR.LE gsb0, 0x0 ;  /* 0x00008000000079c5 */ /* 0x000fe40000010000 */
[----:B------:R-:W-:-:S06]  /*11840*/  WARPGROUP.ARRIVE ;  /* 0x00000000000079c5 */ /* 0x000fcc0000000000 */
[----:B------:R-:W-:Y:S01]  /*11850*/  QGMMA.64x32x32.F32.E4M3.E4M3 R104, gdesc[UR16], R104, gsb0 ;  /* 0x00600000106879f3 */ /* 0x000fe20008000868 */
[----:B------:R-:W-:Y:S01]  /*11860*/  R2UR UR18, R8 ;  /* 0x00000000081272ca */ /* 0x000fe200000e0000 */
[----:B------:R-:W-:Y:S01]  /*11870*/  VIADD R8, R4, 0x4 ;  /* 0x0000000404087836 */ /* 0x000fe20000000000 */
[----:B------:R-:W-:Y:S02]  /*11880*/  R2UR UR19, R9 ;  /* 0x00000000091372ca */ /* 0x000fe400000e0000 */
[----:B------:R-:W-:Y:S02]  /*11890*/  R2UR UR16, R10 ;  /* 0x000000000a1072ca */ /* 0x000fe400000e0000 */
[----:B------:R-:W-:Y:S02]  /*118a0*/  R2UR UR17, R11 ;  /* 0x000000000b1172ca */ /* 0x000fe400000e0000 */
[----:B------:R-:W-:Y:S02]  /*118b0*/  MOV R9, 0x40000040 ;  /* 0x4000004000097802 */ /* 0x000fe40000000f00 */
[----:B------:R-:W-:-:S02]  /*118c0*/  R2UR UR24, R8 ;  /* 0x00000000081872ca */ /* 0x000fc400000e0000 */
[----:B------:R-:W-:Y:S01]  /*118d0*/  R2UR UR25, R9 ;  /* 0x00000000091972ca */ /* 0x000fe200000e0000 */
[----:B------:R-:W-:Y:S02]  /*118e0*/  WARPGROUP.DEPBAR.LE gsb0, 0x0 ;  /* 0x00008000000079c5 */ /* 0x000fe40000010000 */
[----:B------:R-:W-:-:S06]  /*118f0*/  WARPGROUP.ARRIVE ;  /* 0x00000000000079c5 */ /* 0x000fcc0000000000 */
[----:B------:R-:W-:Y:S01]  /*11900*/  QGMMA.64x32x32.F32.E4M3.E4M3 R88, gdesc[UR12], R88, gsb0 ;  /* 0x006000000c5879f3 */ /* 0x000fe20008000858 */
        /* <DEDUP_REMOVED lines=23> */
[----:B------:R-:W-:Y:S02]  /*11a80*/  R2UR UR16, R8 ;  /* 0x00000000081072ca */ /* 0x000fe400000e0000 */
[----:B------:R-:W-:Y:S02]  /*11a90*/  R2UR UR17, R9 ;  /* 0x00000000091172ca */ /* 0x000fe400000e0000 */
[----:B------:R-:W-:Y:S01]  /*11aa0*/  R2UR UR18, R6 ;  /* 0x00000000061272ca */ /* 0x000fe200000e0000 */
[----:B------:R-:W-:Y:S01]  /*11ab0*/  VIADD R6, R12, 0x204 ;  /* 0x000002040c067836 */ /* 0x000fe20000000000 */
[----:B------:R-:W-:Y:S02]  /*11ac0*/  R2UR UR19, R7 ;  /* 0x00000000071372ca */ /* 0x000fe400000e0000 */
[----:B------:R-:W-:Y:S02]  /*11ad0*/  MOV R7, 0x40000040 ;  /* 0x4000004000077802 */ /* 0x000fe40000000f00 */
[----:B------:R-:W-:Y:S01]  /*11ae0*/  R2UR UR14, R6 ;  /* 0x00000000060e72ca */ /* 0x000fe200000e0000 */
[----:B------:R-:W-:Y:S01]  /*11af0*/  VIADD R6, R12, 0x504 ;  /* 0x000005040c067836 */ /* 0x000fe20000000000 */
[----:B------:R-:W-:-:S02]  /*11b00*/  R2UR UR15, R7 ;  /* 0x00000000070f72ca */ /* 0x000fc400000e0000 */
[----:B------:R-:W-:Y:S01]  /*11b10*/  MOV R7, 0x40000040 ;  /* 0x4000004000077802 */ /* 0x000fe20000000f00 */
        /* <DEDUP_REMOVED lines=8> */
[----:B------:R-:W-:Y:S01]  /*11ba0*/  MOV R15, 0x40000040 ;  /* 0x40000040000f7802 */ /* 0x000fe20000000f00 */
[----:B------:R-:W-:-:S02]  /*11bb0*/  WARPGROUP.DEPBAR.LE gsb0, 0x0 ;  /* 0x00008000000079c5 */ /* 0x000fc40000010000 */
[----:B------:R-:W-:-:S06]  /*11bc0*/  WARPGROUP.ARRIVE ;  /* 0x00000000000079c5 */ /* 0x000fcc0000000000 */
[----:B------:R-:W-:Y:S01]  /*11bd0*/  QGMMA.64x32x32.F32.E4M3.E4M3 R120, gdesc[UR24], R120, gsb0 ;  /* 0x00600000187879f3 */ /* 0x000fe20008000878 */
[----:B------:R-:W-:Y:S01]  /*11be0*/  R2UR UR26, R20 ;  /* 0x00000000141a72ca */ /* 0x000fe200000e0000 */
[----:B--2---:R-:W-:Y:S01]  /*11bf0*/  IMAD.IADD R20, R0, 0x1, R138 ;  /* 0x0000000100147824 */ /* 0x004fe200078e028a */
[----:B------:R-:W-:-:S03]  /*11c00*/  R2UR UR27, R21 ;  /* 0x00000000151b72ca */ /* 0x000fc600000e0000 */
[----:B------:R-:W-:-:S05]  /*11c10*/  IMAD R20, R233, -0xe0, R20 ;  /* 0xffffff20e9147824 */ /* 0x000fca00078e0214 */
[C---:B------:R-:W-:Y:S02]  /*11c20*/  ISETP.GT.AND P2, PT, R20.reuse, RZ, PT ;  /* 0x000000ff1400720c */ /* 0x040fe40003f44270 */
[C---:B------:R-:W-:Y:S02]  /*11c30*/  ISETP.GT.AND P5, PT, R20.reuse, 0x1, PT ;  /* 0x000000011400780c */ /* 0x040fe40003fa4270 */
[C---:B------:R-:W-:Y:S02]  /*11c40*/  ISETP.GT.AND P4, PT, R20.reuse, 0x8, PT ;  /* 0x000000081400780c */ /* 0x040fe40003f84270 */
[C---:B------:R-:W-:Y:S02]  /*11c50*/  ISETP.GT.AND P1, PT, R20.reuse, 0x9, PT ;  /* 0x000000091400780c */ /* 0x040fe40003f24270 */
[C---:B------:R-:W-:Y:S02]  /*11c60*/  ISETP.GT.AND P3, PT, R20.reuse, 0x10, PT ;  /* 0x000000101400780c */ /* 0x040fe40003f64270 */
[----:B------:R-:W-:-:S02]  /*11c70*/  ISETP.GT.AND P0, PT, R20, 0xb9, PT ;  /* 0x000000b91400780c */ /* 0x000fc40003f04270 */
[----:B------:R-:W-:Y:S01]  /*11c80*/  ISETP.GT.AND P6, PT, R20, 0xc0, PT ;  /* 0x000000c01400780c */ /* 0x000fe20003fc4270 */
        /* <DEDUP_REMOVED lines=8> */
[----:B------:R-:W-:Y:S02]  /*11d10*/  R2UR UR17, R9 ;  /* 0x00000000091172ca */ /* 0x000fe400000e0000 */
[----:B------:R-:W-:Y:S02]  /*11d20*/  R2UR UR24, R6 ;  /* 0x00000000061872ca */ /* 0x000fe400000e0000 */
[----:B------:R-:W-:Y:S01]  /*11d30*/  R2UR UR25, R7 ;  /* 0x00000000071972ca */ /* 0x000fe200000e0000 */
[----:B------:R-:W-:-:S02]  /*11d40*/  WARPGROUP.DEPBAR.LE gsb0, 0x0 ;  /* 0x00008000000079c5 */ /* 0x000fc40000010000 */
[----:B------:R-:W-:-:S06]  /*11d50*/  WARPGROUP.ARRIVE ;  /* 0x00000000000079c5 */ /* 0x000fcc0000000000 */
[----:B------:R-:W-:Y:S03]  /*11d60*/  QGMMA.64x32x32.F32.E4M3.E4M3 R88, gdesc[UR12], R88, gsb0 ;  /* 0x006000000c5879f3 */ /* 0x000fe60008000858 */
        /* <DEDUP_REMOVED lines=12> */
[----:B------:R-:W-:Y:S01]  /*11e30*/  R2UR UR7, R15 ;  /* 0x000000000f0772ca */ /* 0x000fe200000e0000 */
[----:B------:R-:W-:Y:S01]  /*11e40*/  IMAD.MOV.U32 R15, RZ, RZ, 0x40000040 ;  /* 0x40000040ff0f7424 */ /* 0x000fe200078e00ff */
        /* <DEDUP_REMOVED lines=10> */
[----:B------:R-:W-:Y:S01]  /*11ef0*/  WARPGROUP.ARRIVE ;  /* 0x00000000000079c5 */ /* 0x000fe20000000000 */
[----:B------:R-:W-:Y:S02]  /*11f00*/  FSEL R137, R120, -INF , P2 ;  /* 0xff80000078897808 */ /* 0x000fe40001000000 */
[----:B------:R-:W-:Y:S02]  /*11f10*/  FSEL R120, R121, -INF , P5 ;  /* 0xff80000079787808 */ /* 0x000fe40002800000 */
[----:B------:R-:W-:Y:S01]  /*11f20*/  FSEL R139, R124, -INF , P4 ;  /* 0xff8000007c8b7808 */ /* 0x000fe20002000000 */
[----:B------:R-:W-:Y:S01]  /*11f30*/  QGMMA.64x32x32.F32.E4M3.E4M3 R104, gdesc[UR4], R104, gsb0 ;  /* 0x00600000046879f3 */ /* 0x000fe20008000868 */
[----:B------:R-:W-:Y:S01]  /*11f40*/  R2UR UR6, R14 ;  /* 0x000000000e0672ca */ /* 0x000fe200000e0000 */
[----:B------:R-:W-:Y:S01]  /*11f50*/  VIADD R14, R12, 0x306 ;  /* 0x000003060c0e7836 */ /* 0x000fe20000000000 */
[----:B------:R-:W-:Y:S01]  /*11f60*/  R2UR UR7, R15 ;  /* 0x000000000f0772ca */ /* 0x000fe200000e0000 */
[----:B------:R-:W-:Y:S01]  /*11f70*/  IMAD.MOV.U32 R15, RZ, RZ, 0x40000040 ;  /* 0x40000040ff0f7424 */ /* 0x000fe200078e00ff */
[----:B------:R-:W-:-:S02]  /*11f80*/  R2UR UR4, R6 ;  /* 0x00000000060472ca */ /* 0x000fc400000e0000 */
[----:B------:R-:W-:Y:S02]  /*11f90*/  R2UR UR5, R7 ;  /* 0x00000000070572ca */ /* 0x000fe400000e0000 */
[----:B------:R-:W-:Y:S02]  /*11fa0*/  FMNMX.FTZ R0, R137, R120, !PT ;  /* 0x0000007889007209 */ /* 0x000fe40007810000 */
[----:B------:R-:W-:Y:S02]  /*11fb0*/  FSEL R125, R125, -INF , P1 ;  /* 0xff8000007d7d7808 */ /* 0x000fe40000800000 */
[----:B------:R-:W-:Y:S02]  /*11fc0*/  FMNMX.FTZ R0, R139, R0, !PT ;  /* 0x000000008b007209 */ /* 0x000fe40007810000 */
[----:B------:R-:W-:Y:S02]  /*11fd0*/  FSEL R21, R122, -INF , P2 ;  /* 0xff8000007a157808 */ /* 0x000fe40001000000 */
[----:B------:R-:W-:-:S02]  /*11fe0*/  ISETP.GT.AND P2, PT, R20, 0x11, PT ;  /* 0x000000111400780c */ /* 0x000fc40003f44270 */
[----:B------:R-:W-:Y:S02]  /*11ff0*/  FSEL R143, R128, -INF , P3 ;  /* 0xff800000808f7808 */ /* 0x000fe40001800000 */
[----:B------:R-:W-:Y:S02]  /*12000*/  FMNMX.FTZ R0, R125, R0, !PT ;  /* 0x000000007d007209 */ /* 0x000fe40007810000 */
[----:B------:R-:W-:Y:S02]  /*12010*/  FSEL R123, R123, -INF , P5 ;  /* 0xff8000007b7b7808 */ /* 0x000fe40002800000 */
[----:B------:R-:W-:Y:S02]  /*12020*/  ISETP.GT.AND P5, PT, R20, 0x18, PT ;  /* 0x000000181400780c */ /* 0x000fe40003fa4270 */
[----:B------:R-:W-:Y:S02]  /*12030*/  FSEL R145, R129, -INF , P2 ;  /* 0xff80000081917808 */ /* 0x000fe40001000000 */
[----:B------:R-:W-:-:S02]  /*12040*/  FMNMX.FTZ R0, R143, R0, !PT ;  /* 0x000000008f007209 */ /* 0x000fc40007810000 */
[----:B------:R-:W-:Y:S02]  /*12050*/  FSEL R121, R126, -INF , P4 ;  /* 0xff8000007e797808 */ /* 0x000fe40002000000 */
[----:B------:R-:W-:Y:S02]  /*12060*/  ISETP.GT.AND P4, PT, R20, 0x19, PT ;  /* 0x000000191400780c */ /* 0x000fe40003f84270 */
[----:B------:R-:W-:Y:S02]  /*12070*/  FSEL R147, R132, -INF , P5 ;  /* 0xff80000084937808 */ /* 0x000fe40002800000 */
[----:B------:R-:W-:Y:S02]  /*12080*/  FMNMX.FTZ R0, R145, R0, !PT ;  /* 0x0000000091007209 */ /* 0x000fe40007810000 */
[----:B------:R-:W-:Y:S02]  /*12090*/  FSEL R131, R131, -INF , P2 ;  /* 0xff80000083837808 */ /* 0x000fe40001000000 */
[----:B------:R-:W-:-:S02]  /*120a0*/  FSEL R133, R133, -INF , P4 ;  /* 0xff80000085857808 */ /* 0x000fc40002000000 */
[----:B------:R-:W-:Y:S02]  /*120b0*/  ISETP.GT.AND P2, PT, R20, 0x20, PT ;  /* 0x000000201400780c */ /* 0x000fe40003f44270 */
[----:B------:R-:W-:Y:S02]  /*120c0*/  FMNMX.FTZ R0, R147, R0, !PT ;  /* 0x0000000093007209 */ /* 0x000fe40007810000 */
[----:B------:R-:W-:Y:S02]  /*120d0*/  FSEL R129, R134, -INF , P5 ;  /* 0xff80000086817808 */ /* 0x000fe40002800000 */
[----:B------:R-:W-:Y:S02]  /*120e0*/  ISETP.GT.AND P5, PT, R20, 0x21, PT ;  /* 0x000000211400780c */ /* 0x000fe40003fa4270 */
[----:B------:R-:W-:Y:S02]  /*120f0*/  FMNMX.FTZ R0, R133, R0, !PT ;  /* 0x0000000085007209 */ /* 0x000fe40007810000 */
[----:B------:R-:W-:-:S02]  /*12100*/  FSEL R135, R135, -INF , P4 ;  /* 0xff80000087877808 */ /* 0x000fc40002000000 */
[C---:B------:R-:W-:Y:S02]  /*12110*/  ISETP.GT.AND P4, PT, R20.reuse, 0x28, PT ;  /* 0x000000281400780c */ /* 0x040fe40003f84270 */
[----:B------:R-:W-:Y:S02]  /*12120*/  FSEL R127, R127, -INF , P1 ;  /* 0xff8000007f7f7808 */ /* 0x000fe40000800000 */
[----:B------:R-:W-:Y:S01]  /*12130*/  ISETP.GT.AND P1, PT, R20, 0x29, PT ;  /* 0x000000291400780c */ /* 0x000fe20003f24270 */
[----:B------:R-:W-:Y:S02]  /*12140*/  WARPGROUP.DEPBAR.LE gsb0, 0x0 ;  /* 0x00008000000079c5 */ /* 0x000fe40000010000 */
[----:B------:R-:W-:Y:S01]  /*12150*/  WARPGROUP.ARRIVE ;  /* 0x00000000000079c5 */ /* 0x000fe20000000000 */
[----:B------:R-:W-:Y:S01]  /*12160*/  FSEL R151, R104, -INF , P2 ;  /* 0xff80000068977808 */ /* 0x000fe20001000000 */
[----:B------:R-:W-:Y:S01]  /*12170*/  VIADD R104, R12, 0x506 ;  /* 0x000005060c687836 */ /* 0x000fe20000000000 */
[----:B------:R-:W-:Y:S01]  /*12180*/  FSEL R155, R105, -INF , P5 ;  /* 0xff800000699b7808 */ /* 0x000fe20002800000 */
[----:B------:R-:W-:Y:S01]  /*12190*/  IMAD.MOV.U32 R105, RZ, RZ, 0x40000040 ;  /* 0x40000040ff697424 */ /* 0x000fe200078e00ff */
[----:B------:R-:W-:Y:S01]  /*121a0*/  FMNMX.FTZ R0, R151, R0, !PT ;  /* 0x0000000097007209 */ /* 0x000fe20007810000 */
[----:B------:R-:W-:Y:S01]  /*121b0*/  QGMMA.64x32x32.F32.E4M3.E4M3 R88, gdesc[UR4], R88, gsb0 ;  /* 0x00600000045879f3 */ /* 0x000fe20008000858 */
[----:B------:R-:W-:-:S02]  /*121c0*/  R2UR UR6, R14 ;  /* 0x000000000e0672ca */ /* 0x000fc400000e0000 */
[----:B------:R-:W-:Y:S01]  /*121d0*/  R2UR UR7, R15 ;  /* 0x000000000f0772ca */ /* 0x000fe200000e0000 */
[----:B------:R-:W-:Y:S01]  /*121e0*/  IMAD.MOV.U32 R15, RZ, RZ, 0x40000040 ;  /* 0x40000040ff0f7424 */ /* 0x000fe200078e00ff */
[----:B------:R-:W-:Y:S02]  /*121f0*/  R2UR UR4, R6 ;  /* 0x00000000060472ca */ /* 0x000fe400000e0000 */
[----:B------:R-:W-:Y:S02]  /*12200*/  R2UR UR5, R7 ;  /* 0x00000000070572ca */ /* 0x000fe400000e0000 */
[C---:B------:R-:W-:Y:S01]  /*12210*/  IADD3 R14, R12.reuse, 0x406, RZ ;  /* 0x000004060c0e7810 */ /* 0x040fe20007ffe0ff */
[----:B------:R-:W-:Y:S01]  /*12220*/  VIADD R12, R12, 0x606 ;  /* 0x000006060c0c7836 */ /* 0x000fe20000000000 */
        /* <DEDUP_REMOVED lines=13> */
[----:B------:R-:W-:-:S02]  /*12300*/  R2UR UR10, R104 ;  /* 0x00000000680a72ca */ /* 0x000fc400000e0000 */
[----:B------:R-:W-:Y:S02]  /*12310*/  R2UR UR11, R105 ;  /* 0x00000000690b72ca */ /* 0x000fe400000e0000 */
[----:B------:R-:W-:Y:S02]  /*12320*/  FMNMX.FTZ R0, R161, R0, !PT ;  /* 0x00000000a1007209 */ /* 0x000fe40007810000 */
[----:B------:R-:W-:Y:S02]  /*12330*/  FSEL R153, R110, -INF , P4 ;  /* 0xff8000006e997808 */ /* 0x000fe40002000000 */
[----:B------:R-:W-:Y:S02]  /*12340*/  ISETP.GT.AND P4, PT, R20, 0x39, PT ;  /* 0x000000391400780c */ /* 0x000fe40003f84270 */
[----:B------:R-:W-:Y:S02]  /*12350*/  FSEL R165, R116, -INF , P5 ;  /* 0xff80000074a57808 */ /* 0x000fe40002800000 */
[----:B------:R-:W-:-:S02]  /*12360*/  FMNMX.FTZ R0, R163, R0, !PT ;  /* 0x00000000a3007209 */ /* 0x000fc40007810000 */
[----:B------:R-:W-:Y:S02]  /*12370*/  FSEL R115, R115, -INF , P2 ;  /* 0xff80000073737808 */ /* 0x000fe40001000000 */
[----:B------:R-:W-:Y:S02]  /*12380*/  FSEL R117, R117, -INF , P4 ;  /* 0xff80000075757808 */ /* 0x000fe40002000000 */
[----:B------:R-:W-:Y:S02]  /*12390*/  ISETP.GT.AND P2, PT, R20, 0x40, PT ;  /* 0x000000401400780c */ /* 0x000fe40003f44270 */
[----:B------:R-:W-:Y:S02]  /*123a0*/  FMNMX.FTZ R0, R165, R0, !PT ;  /* 0x00000000a5007209 */ /* 0x000fe40007810000 */
[----:B------:R-:W-:Y:S01]  /*123b0*/  FSEL R113, R118, -INF , P5 ;  /* 0xff80000076717808 */ /* 0x000fe20002800000 */
[----:B------:R-:W-:Y:S02]  /*123c0*/  WARPGROUP.DEPBAR.LE gsb0, 0x0 ;  /* 0x00008000000079c5 */ /* 0x000fe40000010000 */
[----:B------:R-:W-:Y:S01]  /*123d0*/  WARPGROUP.ARRIVE ;  /* 0x00000000000079c5 */ /* 0x000fe20000000000 */
[----:B------:R-:W-:-:S02]  /*123e0*/  ISETP.GT.AND P5, PT, R20, 0x41, PT ;  /* 0x000000411400780c */ /* 0x000fc40003fa4270 */
[----:B------:R-:W-:Y:S02]  /*123f0*/  FSEL R105, R88, -INF , P2 ;  /* 0xff80000058697808 */ /* 0x000fe40001000000 */
[----:B------:R-:W-:Y:S01]  /*12400*/  FMNMX.FTZ R0, R117, R0, !PT ;  /* 0x0000000075007209 */ /* 0x000fe20007810000 */
[----:B------:R-:W-:Y:S01]  /*12410*/  QGMMA.64x32x32.F32.E4M3.E4M3 R72, gdesc[UR4], R72, gsb0 ;  /* 0x00600000044879f3 */ /* 0x000fe20008000848 */
[----:B------:R-:W-:Y:S02]  /*12420*/  R2UR UR6, R14 ;  /* 0x000000000e0672ca */ /* 0x000fe400000e0000 */
[----:B------:R-:W-:Y:S02]  /*12430*/  R2UR UR7, R15 ;  /* 0x000000000f0772ca */ /* 0x000fe400000e0000 */
[----:B------:R-:W-:Y:S02]  /*12440*/  R2UR UR4, R6 ;  /* 0x00000000060472ca */ /* 0x000fe400000e0000 */
[----:B------:R-:W-:-:S02]  /*12450*/  R2UR UR5, R7 ;  /* 0x00000000070572ca */ /* 0x000fc400000e0000 */
[----:B------:R-:W-:Y:S02]  /*12460*/  FSEL R119, R119, -INF , P4 ;  /* 0xff80000077777808 */ /* 0x000fe40002000000 */
[C---:B------:R-:W-:Y:S02]  /*12470*/  ISETP.GT.AND P4, PT, R20.reuse, 0x48, PT ;  /* 0x000000481400780c */ /* 0x040fe40003f84270 */
        /* <DEDUP_REMOVED lines=23> */
[----:B------:R-:W-:Y:S01]  /*125f0*/  FSEL R101, R101, -INF , P4 ;  /* 0xff80000065657808 */ /* 0x000fe20002000000 */
[----:B------:R-:W-:Y:S02]  /*12600*/  WARPGROUP.DEPBAR.LE gsb0, 0x0 ;  /* 0x00008000000079c5 */ /* 0x000fe40000010000 */
[----:B------:R-:W-:Y:S01]  /*12610*/  WARPGROUP.ARRIVE ;  /* 0x00000000000079c5 */ /* 0x000fe20000000000 */
[----:B------:R-:W-:Y:S02]  /*12620*/  ISETP.GT.AND P3, PT, R20, 0x60, PT ;  /* 0x000000601400780c */ /* 0x000fe40003f64270 */
[----:B------:R-:W-:Y:S02]  /*12630*/  FMNMX.FTZ R0, R177, R0, !PT ;  /* 0x00000000b1007209 */ /* 0x000fe40007810000 */
[----:B------:R-:W-:Y:S01]  /*12640*/  FSEL R95, R95, -INF , P1 ;  /* 0xff8000005f5f7808 */ /* 0x000fe20000800000 */
[----:B------:R-:W-:Y:S01]  /*12650*/  QGMMA.64x32x32.F32.E4M3.E4M3 R56, gdesc[UR4], R56, gsb0 ;  /* 0x00600000043879f3 */ /* 0x000fe20008000838 */
[----:B------:R-:W-:-:S02]  /*12660*/  R2UR UR7, R13 ;  /* 0x000000000d0772ca */ /* 0x000fc400000e0000 */
        /* <DEDUP_REMOVED lines=23> */
[----:B------:R-:W-:-:S02]  /*127e0*/  R2UR UR6, R12 ;  /* 0x000000000c0672ca */ /* 0x000fc400000e0000 */
[----:B------:R-:W-:Y:S02]  /*127f0*/  FSEL R183, R78, -INF , P2 ;  /* 0xff8000004eb77808 */ /* 0x000fe40001000000 */
[----:B------:R-:W-:Y:S02]  /*12800*/  R2UR UR4, R6 ;  /* 0x00000000060472ca */ /* 0x000fe400000e0000 */
[----:B------:R-:W-:Y:S02]  /*12810*/  R2UR UR5, R7 ;  /* 0x00000000070572ca */ /* 0x000fe400000e0000 */
[----:B------:R-:W-:Y:S02]  /*12820*/  ISETP.GT.AND P2, PT, R20, 0x79, PT ;  /* 0x000000791400780c */ /* 0x000fe40003f44270 */
[----:B------:R-:W-:Y:S01]  /*12830*/  FSEL R187, R84, -INF , P1 ;  /* 0xff80000054bb7808 */ /* 0x000fe20000800000 */
[----:B------:R-:W-:Y:S02]  /*12840*/  WARPGROUP.DEPBAR.LE gsb0, 0x0 ;  /* 0x00008000000079c5 */ /* 0x000fe40000010000 */
[----:B------:R-:W-:Y:S01]  /*12850*/  WARPGROUP.ARRIVE ;  /* 0x00000000000079c5 */ /* 0x000fe20000000000 */
[----:B------:R-:W-:-:S02]  /*12860*/  FMNMX.FTZ R0, R81, R0, !PT ;  /* 0x0000000051007209 */ /* 0x000fc40007810000 */
[----:B------:R-:W-:Y:S02]  /*12870*/  FSEL R79, R79, -INF , P5 ;  /* 0xff8000004f4f7808 */ /* 0x000fe40002800000 */
[----:B------:R-:W-:Y:S01]  /*12880*/  ISETP.GT.AND P5, PT, R20, 0x80, PT ;  /* 0x000000801400780c */ /* 0x000fe20003fa4270 */
[----:B------:R-:W-:Y:S01]  /*12890*/  QGMMA.64x32x32.F32.E4M3.E4M3 R40, gdesc[UR8], R40, gsb0 ;  /* 0x00600000082879f3 */ /* 0x000fe20008000828 */
        /* <DEDUP_REMOVED lines=29> */
[----:B------:R-:W-:Y:S01]  /*12a70*/  FMNMX.FTZ R0, R201, R0, !PT ;  /* 0x00000000c9007209 */ /* 0x000fe20007810000 */
[----:B------:R-:W-:Y:S02]  /*12a80*/  WARPGROUP.DEPBAR.LE gsb0, 0x0 ;  /* 0x00008000000079c5 */ /* 0x000fe40000010000 */
[----:B------:R-:W-:Y:S01]  /*12a90*/  WARPGROUP.ARRIVE ;  /* 0x00000000000079c5 */ /* 0x000fe20000000000 */
[----:B------:R-:W-:Y:S02]  /*12aa0*/  FSEL R63, R63, -INF , P1 ;  /* 0xff8000003f3f7808 */ /* 0x000fe40000800000 */
[----:B------:R-:W-:Y:S02]  /*12ab0*/  ISETP.GT.AND P1, PT, R20, 0xa0, PT ;  /* 0x000000a01400780c */ /* 0x000fe40003f24270 */
[----:B------:R-:W-:Y:S01]  /*12ac0*/  FSEL R205, R69, -INF , P3 ;  /* 0xff80000045cd7808 */ /* 0x000fe20001800000 */
[----:B------:R-:W-:Y:S01]  /*12ad0*/  QGMMA.64x32x32.F32.E4M3.E4M3 R24, gdesc[UR4], R24, gsb0 ;  /* 0x00600000041879f3 */ /* 0x000fe20008000818 */
        /* <DEDUP_REMOVED lines=26> */
[----:B------:R-:W-:Y:S02]  /*12c80*/  FMNMX.FTZ R0, R217, R0, !PT ;  /* 0x00000000d9007209 */ /* 0x000fe40007810000 */
[----:B------:R-:W-:Y:S02]  /*12c90*/  FSEL R221, R53, -INF , P0 ;  /* 0xff80000035dd7808 */ /* 0x000fe40000000000 */
[----:B------:R-:W-:Y:S02]  /*12ca0*/  FMNMX.FTZ R0, R219, R0, !PT ;  /* 0x00000000db007209 */ /* 0x000fe40007810000 */
[----:B------:R-:W-:Y:S01]  /*12cb0*/  ISETP.GT.AND P0, PT, R20, 0xc1, PT ;  /* 0x000000c11400780c */ /* 0x000fe20003f04270 */
[----:B------:R-:W-:Y:S02]  /*12cc0*/  WARPGROUP.DEPBAR.LE gsb0, 0x0 ;  /* 0x00008000000079c5 */ /* 0x000fe40000010000 */
        /* <DEDUP_REMOVED lines=12> */
[----:B------:R-:W-:-:S02]  /*12d90*/  FMNMX.FTZ R0, R227, R0, !PT ;  /* 0x00000000e3007209 */ /* 0x000fc40007810000 */
[----:B------:R-:W-:Y:S02]  /*12da0*/  ISETP.GT.AND P3, PT, R20, 0xd0, PT ;  /* 0x000000d01400780c */ /* 0x000fe40003f64270 */
[----:B------:R-:W-:Y:S02]  /*12db0*/  FSEL R47, R47, -INF , P4 ;  /* 0xff8000002f2f7808 */ /* 0x000fe40002000000 */
[----:B------:R-:W-:Y:S02]  /*12dc0*/  FSEL R235, R32, -INF , P3 ;  /* 0xff80000020eb7808 */ /* 0x000fe40001800000 */
[----:B------:R-:W-:Y:S02]  /*12dd0*/  FMNMX.FTZ R0, R29, R0, !PT ;  /* 0x000000001d007209 */ /* 0x000fe40007810000 */
[----:B------:R-:W-:Y:S02]  /*12de0*/  ISETP.GT.AND P4, PT, R20, 0xd1, PT ;  /* 0x000000d11400780c */ /* 0x000fe40003f84270 */
[----:B------:R-:W-:-:S02]  /*12df0*/  FSEL R49, R46, -INF , P5 ;  /* 0xff8000002e317808 */ /* 0x000fc40002800000 */
[----:B------:R-:W-:Y:S02]  /*12e00*/  FSEL R237, R33, -INF , P4 ;  /* 0xff80000021ed7808 */ /* 0x000fe40002000000 */
[----:B------:R-:W-:Y:S02]  /*12e10*/  FMNMX.FTZ R0, R235, R0, !PT ;  /* 0x00000000eb007209 */ /* 0x000fe40007810000 */
[----:B------:R-:W-:Y:S02]  /*12e20*/  ISETP.GT.AND P5, PT, R20, 0xd8, PT ;  /* 0x000000d81400780c */ /* 0x000fe40003fa4270 */
[----:B------:R-:W-:Y:S02]  /*12e30*/  FMNMX.FTZ R0, R237, R0, !PT ;  /* 0x00000000ed007209 */ /* 0x000fe40007810000 */
[----:B------:R-:W-:Y:S02]  /*12e40*/  FSEL R33, R36, -INF , P5 ;  /* 0xff80000024217808 */ /* 0x000fe40002800000 */
[----:B------:R-:W-:-:S02]  /*12e50*/  ISETP.GT.AND P6, PT, R20, 0xd9, PT ;  /* 0x000000d91400780c */ /* 0x000fc40003fc4270 */
[----:B------:R-:W-:Y:S02]  /*12e60*/  FMNMX.FTZ R0, R33, R0, !PT ;  /* 0x0000000021007209 */ /* 0x000fe40007810000 */
[----:B------:R-:W-:Y:S02]  /*12e70*/  FSEL R37, R37, -INF , P6 ;  /* 0xff80000025257808 */ /* 0x000fe40003000000 */
[----:B------:R-:W-:Y:S02]  /*12e80*/  FMNMX.FTZ R44, R21, R123, !PT ;  /* 0x0000007b152c7209 */ /* 0x000fe40007810000 */
[----:B------:R-:W-:Y:S02]  /*12e90*/  FMNMX.FTZ R14, R37, R0, !PT ;  /* 0x00000000250e7209 */ /* 0x000fe40007810000 */
[----:B------:R-:W-:Y:S02]  /*12ea0*/  FMNMX.FTZ R44, R121, R44, !PT ;  /* 0x0000002c792c7209 */ /* 0x000fe40007810000 */
[----:B------:R-:W-:Y:S01]  /*12eb0*/  P2R R28, PR, RZ, 0x4 ;  /* 0x00000004ff1c7803 */ /* 0x000fe20000000000 */
[----:B------:R-:W0:Y:S01]  /*12ec0*/  SHFL.BFLY PT, R0, R14, 0x2, 0x1f ;  /* 0x0c401f000e007f89 */ /* 0x000e2200000e0000 */
[----:B------:R-:W-:-:S02]  /*12ed0*/  FMNMX.FTZ R46, R127, R44, !PT ;  /* 0x0000002c7f2e7209 */ /* 0x000fc40007810000 */
[----:B------:R-:W-:Y:S02]  /*12ee0*/  P2R R40, PR, RZ, 0x2 ;  /* 0x00000002ff287803 */ /* 0x000fe40000000000 */
[----:B------:R-:W-:Y:S02]  /*12ef0*/  FMNMX.FTZ R46, R141, R46, !PT ;  /* 0x0000002e8d2e7209 */ /* 0x000fe40007810000 */
[----:B------:R-:W-:Y:S02]  /*12f00*/  ISETP.GT.AND P1, PT, R20, 0xb9, PT ;  /* 0x000000b91400780c */ /* 0x000fe40003f24270 */
[----:B------:R-:W-:Y:S02]  /*12f10*/  FMNMX.FTZ R46, R131, R46, !PT ;  /* 0x0000002e832e7209 */ /* 0x000fe40007810000 */
[----:B------:R-:W-:Y:S02]  /*12f20*/  P2R R42, PR, RZ, 0x1 ;  /* 0x00000001ff2a7803 */ /* 0x000fe40000000000 */
[----:B------:R-:W-:-:S02]  /*12f30*/  FMNMX.FTZ R46, R129, R46, !PT ;  /* 0x0000002e812e7209 */ /* 0x000fc40007810000 */
[----:B------:R-:W-:Y:S02]  /*12f40*/  ISETP.GT.AND P0, PT, R20, 0xc0, PT ;  /* 0x000000c01400780c */ /* 0x000fe40003f04270 */
[----:B------:R-:W-:Y:S02]  /*12f50*/  FMNMX.FTZ R48, R135, R46, !PT ;  /* 0x0000002e87307209 */ /* 0x000fe40007810000 */
[----:B------:R-:W-:Y:S02]  /*12f60*/  FSEL R55, R55, -INF , P1 ;  /* 0xff80000037377808 */ /* 0x000fe40000800000 */
[----:B------:R-:W-:Y:S02]  /*12f70*/  FMNMX.FTZ R48, R149, R48, !PT ;  /* 0x0000003095307209 */ /* 0x000fe40007810000 */
[----:B------:R-:W-:Y:S02]  /*12f80*/  FSEL R26, R26, -INF , P0 ;  /* 0xff8000001a1a7808 */ /* 0x000fe40000000000 */
[----:B0-----:R-:W-:-:S02]  /*12f90*/  FMNMX.FTZ R24, R14, R0, !PT ;  /* 0x000000000e187209 */ /* 0x001fc40007810000 */
[----:B------:R-:W-:Y:S02]  /*12fa0*/  FMNMX.FTZ R48, R107, R48, !PT ;  /* 0x000000306b307209 */ /* 0x000fe40007810000 */
[----:B------:R-:W-:Y:S01]  /*12fb0*/  ISETP.NE.AND P0, PT, R42, RZ, PT ;  /* 0x000000ff2a00720c */ /* 0x000fe20003f05270 */
[----:B------:R-:W0:Y:S01]  /*12fc0*/  SHFL.BFLY PT, R0, R24, 0x1, 0x1f ;  /* 0x0c201f0018007f89 */ /* 0x000e2200000e0000 */
[----:B------:R-:W-:Y:S02]  /*12fd0*/  FMNMX.FTZ R48, R153, R48, !PT ;  /* 0x0000003099307209 */ /* 0x000fe40007810000 */
[----:B------:R-:W-:Y:S02]  /*12fe0*/  ISETP.NE.AND P1, PT, R40, RZ, PT ;  /* 0x000000ff2800720c */ /* 0x000fe40003f25270 */
[----:B------:R-:W-:Y:S02]  /*12ff0*/  FSEL R27, R27, -INF , P0 ;  /* 0xff8000001b1b7808 */ /* 0x000fe40000000000 */
[----:B------:R-:W-:-:S02]  /*13000*/  FSEL R30, R30, -INF , P1 ;  /* 0xff8000001e1e7808 */ /* 0x000fc40000800000 */
[----:B------:R-:W-:Y:S02]  /*13010*/  ISETP.NE.AND P0, PT, R136, RZ, PT ;  /* 0x000000ff8800720c */ /* 0x000fe40003f05270 */
[----:B0-----:R-:W-:-:S04]  /*13020*/  FMNMX.FTZ R0, R24, R0, !PT ;  /* 0x0000000018007209 */ /* 0x001fc80007810000 */
[----:B------:R-:W-:Y:S01]  /*13030*/  FSETP.NEU.FTZ.AND P2, PT, R0, -INF , PT ;  /* 0xff8000000000780b */ /* 0x000fe20003f5d000 */
[----:B------:R-:W-:-:S05]  /*13040*/  FFMA.FTZ R12, R2, R0, -8 ;  /* 0xc1000000020c7423 */ /* 0x000fca0000010000 */
[----:B------:R-:W-:Y:S02]  /*13050*/  FSEL R12, R12, RZ, P2 ;  /* 0x000000ff0c0c7208 */ /* 0x000fe40001000000 */
[----:B------:R-:W-:-:S03]  /*13060*/  ISETP.NE.AND P2, PT, R28, RZ, PT ;  /* 0x000000ff1c00720c */ /* 0x000fc60003f45270 */
[C-C-:B------:R-:W-:Y:S01]  /*13070*/  FFMA.FTZ R50, R2.reuse, R105, -R12.reuse ;  /* 0x0000006902327223 */ /* 0x140fe2000001080c */
[----:B------:R-:W-:-:S01]  /*13080*/  FFMA.FTZ R13, R2, R13, -R12 ;  /* 0x0000000d020d7223 */ /* 0x000fc2000001080c */
[C-C-:B------:R-:W-:Y:S01]  /*13090*/  FFMA.FTZ R40, R2.reuse, R161, -R12.reuse ;  /* 0x000000a102287223 */ /* 0x140fe2000001080c */
[----:B------:R-:W-:Y:S01]  /*130a0*/  FSEL R161, R31, -INF , P2 ;  /* 0xff8000001fa17808 */ /* 0x000fe20001000000 */
[----:B------:R0:W-:Y:S01]  /*130b0*/  MUFU.EX2 R44, R50 ;  /* 0x00000032002c7308 */ /* 0x0001e20000000800 */
[----:B------:R-:W-:-:S01]  /*130c0*/  FFMA.FTZ R20, R2, R139, -R12 ;  /* 0x0000008b02147223 */ /* 0x000fc2000001080c */
[C-C-:B------:R-:W-:Y:S01]  /*130d0*/  FFMA.FTZ R139, R2.reuse, R145, -R12.reuse ;  /* 0x00000091028b7223 */ /* 0x140fe2000001080c */
[----:B------:R-:W-:-:S01]  /*130e0*/  FFMA.FTZ R145, R2, R163, -R12 ;  /* 0x000000a302917223 */ /* 0x000fc2000001080c */
[----:B------:R-:W-:Y:S01]  /*130f0*/  FSEL R163, R34, -INF , P3 ;  /* 0xff80000022a37808 */ /* 0x000fe20001800000 */
[----:B------:R-:W-:-:S01]  /*13100*/  FFMA.FTZ R42, R2, R165, -R12 ;  /* 0x000000a5022a7223 */ /* 0x000fc2000001080c */
[----:B------:R-:W-:Y:S01]  /*13110*/  FSEL R165, R35, -INF , P4 ;  /* 0xff80000023a57808 */ /* 0x000fe20002000000 */
[----:B------:R-:W-:-:S01]  /*13120*/  FFMA.FTZ R105, R2, R167, -R12 ;  /* 0x000000a702697223 */ /* 0x000fc2000001080c */
[C-C-:B------:R-:W-:Y:S01]  /*13130*/  FFMA.FTZ R171, R2.reuse, R171, -R12.reuse ;  /* 0x000000ab02ab7223 */ /* 0x140fe2000001080c */
[----:B0-----:R-:W-:Y:S01]  /*13140*/  FMNMX.FTZ R50, R111, R48, !PT ;  /* 0x000000306f327209 */ /* 0x001fe20007810000 */
[--C-:B------:R-:W-:Y:S01]  /*13150*/  FFMA.FTZ R14, R2, R137, -R12.reuse ;  /* 0x00000089020e7223 */ /* 0x100fe2000001080c */
[----:B------:R-:W-:Y:S01]  /*13160*/  FSEL R167, R38, -INF , P5 ;  /* 0xff80000026a77808 */ /* 0x000fe20002800000 */
[----:B------:R0:W-:Y:S01]  /*13170*/  MUFU.EX2 R48, R171 ;  /* 0x000000ab00307308 */ /* 0x0001e20000000800 */
[----:B------:R-:W-:Y:S01]  /*13180*/  FMNMX.FTZ R50, R159, R50, !PT ;  /* 0x000000329f327209 */ /* 0x000fe20007810000 */
[C-C-:B------:R-:W-:Y:S01]  /*13190*/  FFMA.FTZ R137, R2.reuse, R120, -R12.reuse ;  /* 0x0000007802897223 */ /* 0x140fe2000001080c */
[----:B------:R-:W-:-:S01]  /*131a0*/  FFMA.FTZ R169, R2, R169, -R12 ;  /* 0x000000a902a97223 */ /* 0x000fc2000001080c */
[C-C-:B------:R-:W-:Y:S01]  /*131b0*/  FFMA.FTZ R177, R2.reuse, R177, -R12.reuse ;  /* 0x000000b102b17223 */ /* 0x140fe2000001080c */
[----:B------:R-:W-:Y:S01]  /*131c0*/  FMNMX.FTZ R50, R115, R50, !PT ;  /* 0x0000003273327209 */ /* 0x000fe20007810000 */
[C-C-:B------:R-:W-:Y:S01]  /*131d0*/  FFMA.FTZ R125, R2.reuse, R125, -R12.reuse ;  /* 0x0000007d027d7223 */ /* 0x140fe2000001080c */
[----:B------:R-:W-:-:S01]  /*131e0*/  FFMA.FTZ R24, R2, R143, -R12 ;  /* 0x0000008f02187223 */ /* 0x000fc2000001080c */
[----:B------:R-:W-:Y:S01]  /*131f0*/  MUFU.EX2 R14, R14 ;  /* 0x0000000e000e7308 */ /* 0x000fe20000000800 */
[----:B------:R-:W-:Y:S01]  /*13200*/  FMNMX.FTZ R50, R113, R50, !PT ;  /* 0x0000003271327209 */ /* 0x000fe20007810000 */
[C-C-:B------:R-:W-:Y:S01]  /*13210*/  FFMA.FTZ R28, R2.reuse, R147, -R12.reuse ;  /* 0x00000093021c7223 */ /* 0x140fe2000001080c */
[----:B0-----:R-:W-:Y:S01]  /*13220*/  FSEL R171, R39, -INF , P6 ;  /* 0xff80000027ab7808 */ /* 0x001fe20003000000 */
[C-C-:B------:R-:W-:Y:S01]  /*13230*/  FFMA.FTZ R32, R2.reuse, R151, -R12.reuse ;  /* 0x0000009702207223 */ /* 0x140fe2000001080c */
[----:B------:R-:W-:Y:S01]  /*13240*/  FMNMX.FTZ R52, R119, R50, !PT ;  /* 0x0000003277347209 */ /* 0x000fe20007810000 */
[C-C-:B------:R-:W-:Y:S01]  /*13250*/  FFMA.FTZ R143, R2.reuse, R155, -R12.reuse ;  /* 0x0000009b028f7223 */ /* 0x140fe2000001080c */
[----:B------:R-:W-:-:S01]  /*13260*/  FFMA.FTZ R36, R2, R157, -R12 ;  /* 0x0000009d02247223 */ /* 0x000fc2000001080c */
[----:B------:R-:W-:Y:S01]  /*13270*/  MUFU.EX2 R137, R137 ;  /* 0x0000008900897308 */ /* 0x000fe20000000800 */
        /* <DEDUP_REMOVED lines=39> */
[C-C-:B0-----:R-:W-:Y:S01]  /*134f0*/  FFMA.FTZ R169, R2.reuse, R217, -R12.reuse ;  /* 0x000000d902a97223 */ /* 0x141fe2000001080c */
[----:B------:R-:W-:Y:S01]  /*13500*/  FMNMX.FTZ R56, R183, R56, !PT ;  /* 0x00000038b7387209 */ /* 0x000fe20007810000 */
[C-C-:B------:R-:W-:Y:S01]  /*13510*/  FFMA.FTZ R70, R2.reuse, R219, -R12.reuse ;  /* 0x000000db02467223 */ /* 0x140fe2000001080c */
[----:B------:R-:W-:-:S01]  /*13520*/  FFMA.FTZ R175, R2, R221, -R12 ;  /* 0x000000dd02af7223 */ /* 0x000fc2000001080c */
[C-C-:B------:R-:W-:Y:S01]  /*13530*/  FFMA.FTZ R25, R2.reuse, R25, -R12.reuse ;  /* 0x0000001902197223 */ /* 0x140fe2000001080c */
[----:B------:R-:W-:Y:S01]  /*13540*/  FMNMX.FTZ R58, R79, R56, !PT ;  /* 0x000000384f3a7209 */ /* 0x000fe20007810000 */
[C-C-:B------:R-:W-:Y:S01]  /*13550*/  FFMA.FTZ R74, R2.reuse, R227, -R12.reuse ;  /* 0x000000e3024a7223 */ /* 0x140fe2000001080c */
[----:B------:R-:W-:-:S01]  /*13560*/  FFMA.FTZ R29, R2, R29, -R12 ;  /* 0x0000001d021d7223 */ /* 0x000fc2000001080c */
[C-C-:B------:R-:W-:Y:S01]  /*13570*/  FFMA.FTZ R76, R2.reuse, R235, -R12.reuse ;  /* 0x000000eb024c7223 */ /* 0x140fe2000001080c */
[----:B------:R-:W-:Y:S01]  /*13580*/  FMNMX.FTZ R58, R189, R58, !PT ;  /* 0x0000003abd3a7209 */ /* 0x000fe20007810000 */
[C-C-:B-1----:R-:W-:Y:S01]  /*13590*/  FFMA.FTZ R177, R2.reuse, R237, -R12.reuse ;  /* 0x000000ed02b17223 */ /* 0x142fe2000001080c */
[----:B------:R-:W-:-:S01]  /*135a0*/  FFMA.FTZ R33, R2, R33, -R12 ;  /* 0x0000002102217223 */ /* 0x000fc2000001080c */
[----:B------:R-:W0:Y:S01]  /*135b0*/  MUFU.EX2 R125, R125 ;  /* 0x0000007d007d7308 */ /* 0x000e220000000800 */
[----:B------:R-:W-:-:S02]  /*135c0*/  FMNMX.FTZ R58, R83, R58, !PT ;  /* 0x0000003a533a7209 */ /* 0x000fc40007810000 */
[----:B------:R-:W-:Y:S02]  /*135d0*/  ISETP.NE.AND P2, PT, R140, RZ, PT ;  /* 0x000000ff8c00720c */ /* 0x000fe40003f45270 */
[----:B------:R-:W-:-:S03]  /*135e0*/  FMNMX.FTZ R58, R57, R58, !PT ;  /* 0x0000003a393a7209 */ /* 0x000fc60007810000 */
[----:B------:R-:W-:Y:S01]  /*135f0*/  MUFU.EX2 R24, R24 ;  /* 0x0000001800187308 */ /* 0x000fe20000000800 */
[----:B------:R-:W-:-:S04]  /*13600*/  FMNMX.FTZ R60, R87, R58, !PT ;  /* 0x0000003a573c7209 */ /* 0x000fc80007810000 */
[----:B------:R-:W-:-:S03]  /*13610*/  FMNMX.FTZ R60, R61, R60, !PT ;  /* 0x0000003c3d3c7209 */ /* 0x000fc60007810000 */
[----:B------:R-:W-:Y:S01]  /*13620*/  MUFU.EX2 R139, R139 ;  /* 0x0000008b008b7308 */ /* 0x000fe20000000800 */
[----:B------:R-:W-:Y:S02]  /*13630*/  FMNMX.FTZ R60, R59, R60, !PT ;  /* 0x0000003c3b3c7209 */ /* 0x000fe40007810000 */
[----:B0-----:R-:W-:Y:S02]  /*13640*/  F2FP.SATFINITE.E4M3.F32.PACK_AB_MERGE_C R224, R125, R20, RZ ;  /* 0x000000147de0723e */ /* 0x001fe400048070ff */
[----:B------:R-:W-:Y:S02]  /*13650*/  FMNMX.FTZ R60, R65, R60, !PT ;  /* 0x0000003c413c7209 */ /* 0x000fe40007810000 */
[----:B------:R-:W-:Y:S01]  /*13660*/  F2FP.SATFINITE.E4M3.F32.PACK_AB_MERGE_C R224, R137, R14, R224 ;  /* 0x0000000e89e0723e */ /* 0x000fe200048070e0 */
[----:B------:R-:W-:Y:S01]  /*13670*/  MUFU.EX2 R28, R28 ;  /* 0x0000001c001c7308 */ /* 0x000fe20000000800 */
[----:B------:R-:W-:-:S04]  /*13680*/  FMNMX.FTZ R62, R63, R60, !PT ;  /* 0x0000003c3f3e7209 */ /* 0x000fc80007810000 */
[----:B------:R-:W-:-:S03]  /*13690*/  FMNMX.FTZ R62, R69, R62, !PT ;  /* 0x0000003e453e7209 */ /* 0x000fc60007810000 */
[----:B------:R-:W0:Y:S01]  /*136a0*/  MUFU.EX2 R133, R133 ;  /* 0x0000008500857308 */ /* 0x000e220000000800 */
[----:B------:R-:W-:-:S04]  /*136b0*/  FMNMX.FTZ R62, R67, R62, !PT ;  /* 0x0000003e433e7209 */ /* 0x000fc80007810000 */
        /* <DEDUP_REMOVED lines=30> */
[----:B------:R-:W-:Y:S01]  /*138a0*/  FMNMX.FTZ R13, R171, R68, !PT ;  /* 0x00000044ab0d7209 */ /* 0x000fe20007810000 */
[----:B------:R-:W-:-:S04]  /*138b0*/  FFMA.FTZ R68, R2, R215, -R12 ;  /* 0x000000d702447223 */ /* 0x000fc8000001080c */
[----:B------:R-:W1:Y:S02]  /*138c0*/  SHFL.BFLY PT, R72, R13, 0x2, 0x1f ;  /* 0x0c401f000d487f89 */ /* 0x000e6400000e0000 */
[----:B------:R-:W2:Y:S01]  /*138d0*/  MUFU.EX2 R93, R93 ;  /* 0x0000005d005d7308 */ /* 0x000ea20000000800 */
[----:B0-----:R-:W-:-:S04]  /*138e0*/  F2FP.SATFINITE.E4M3.F32.PACK_AB_MERGE_C R222, R117, R42, RZ ;  /* 0x0000002a75de723e */ /* 0x001fc800048070ff */
[----:B------:R-:W-:-:S03]  /*138f0*/  F2FP.SATFINITE.E4M3.F32.PACK_AB_MERGE_C R222, R145, R40, R222 ;  /* 0x0000002891de723e */ /* 0x000fc600048070de */
[----:B------:R-:W-:Y:S08]  /*13900*/  MUFU.EX2 R147, R147 ;  /* 0x0000009300937308 */ /* 0x000ff00000000800 */
[----:B------:R-:W0:Y:S01]  /*13910*/  MUFU.EX2 R101, R101 ;  /* 0x0000006500657308 */ /* 0x000e220000000800 */
[----:B--2---:R-:W-:-:S04]  /*13920*/  F2FP.SATFINITE.E4M3.F32.PACK_AB_MERGE_C R200, R93, R46, RZ ;  /* 0x0000002e5dc8723e */ /* 0x004fc800048070ff */
[----:B------:R-:W-:Y:S02]  /*13930*/  F2FP.SATFINITE.E4M3.F32.PACK_AB_MERGE_C R200, R105, R44, R200 ;  /* 0x0000002c69c8723e */ /* 0x000fe400048070c8 */
[----:B-1----:R-:W-:Y:S01]  /*13940*/  FMNMX.FTZ R78, R13, R72, !PT ;  /* 0x000000480d4e7209 */ /* 0x002fe20007810000 */
[C-C-:B------:R-:W-:Y:S01]  /*13950*/  FFMA.FTZ R72, R2.reuse, R223, -R12.reuse ;  /* 0x000000df02487223 */ /* 0x140fe2000001080c */
[----:B------:R-:W-:-:S01]  /*13960*/  FFMA.FTZ R12, R2, R37, -R12 ;  /* 0x00000025020c7223 */ /* 0x000fc2000001080c */
[----:B------:R-:W-:Y:S02]  /*13970*/  MUFU.EX2 R73, R73 ;  /* 0x0000004900497308 */ /* 0x000fe40000000800 */
[----:B------:R-:W1:Y:S01]  /*13980*/  SHFL.BFLY PT, R13, R78, 0x1, 0x1f ;  /* 0x0c201f004e0d7f89 */ /* 0x000e6200000e0000 */
[----:B0-----:R-:W-:-:S05]  /*13990*/  F2FP.SATFINITE.E4M3.F32.PACK_AB_MERGE_C R202, R101, R50, RZ ;  /* 0x0000003265ca723e */ /* 0x001fca00048070ff */
[----:B------:R-:W-:Y:S01]  /*139a0*/  MUFU.EX2 R54, R179 ;  /* 0x000000b300367308 */ /* 0x000fe20000000800 */
[----:B------:R-:W-:-:S07]  /*139b0*/  F2FP.SATFINITE.E4M3.F32.PACK_AB_MERGE_C R202, R147, R48, R202 ;  /* 0x0000003093ca723e */ /* 0x000fce00048070ca */
[----:B------:R-:W0:Y:S08]  /*139c0*/  MUFU.EX2 R77, R77 ;  /* 0x0000004d004d7308 */ /* 0x000e300000000800 */
[----:B------:R-:W-:Y:S01]  /*139d0*/  MUFU.EX2 R56, R185 ;  /* 0x000000b900387308 */ /* 0x000fe20000000800 */
[----:B-1----:R-:W-:-:S04]  /*139e0*/  FMNMX.FTZ R13, R78, R13, !PT ;  /* 0x0000000d4e0d7209 */ /* 0x002fc80007810000 */
[----:B------:R-:W-:Y:S01]  /*139f0*/  FSETP.NEU.FTZ.AND P1, PT, R13, -INF , PT ;  /* 0xff8000000d00780b */ /* 0x000fe20003f3d000 */
[----:B------:R-:W-:-:S02]  /*13a00*/  FFMA.FTZ R92, R2, R13, -8 ;  /* 0xc1000000025c7423 */ /* 0x000fc4000001000d */
[----:B------:R-:W-:Y:S01]  /*13a10*/  MUFU.EX2 R81, R81 ;  /* 0x0000005100517308 */ /* 0x000fe20000000800 */
[----:B0-----:R-:W-:Y:S02]  /*13a20*/  F2FP.SATFINITE.E4M3.F32.PACK_AB_MERGE_C R204, R77, R54, RZ ;  /* 0x000000364dcc723e */ /* 0x001fe400048070ff */
[----:B------:R-:W-:Y:S02]  /*13a30*/  FSEL R92, R92, RZ, P1 ;  /* 0x000000ff5c5c7208 */ /* 0x000fe40000800000 */
[----:B------:R-:W-:-:S03]  /*13a40*/  ISETP.GE.AND P1, PT, R138, 0xe1, PT ;  /* 0x000000e18a00780c */ /* 0x000fc60003f26270 */
[----:B------:R-:W-:Y:S01]  /*13a50*/  MUFU.EX2 R58, R187 ;  /* 0x000000bb003a7308 */ /* 0x000fe20000000800 */
[----:B------:R-:W-:-:S01]  /*13a60*/  FFMA.FTZ R21, R2, R21, -R92 ;  /* 0x0000001502157223 */ /* 0x000fc2000001085c */
[C-C-:B------:R-:W-:Y:S01]  /*13a70*/  FFMA.FTZ R78, R2.reuse, R123, -R92.reuse ;  /* 0x0000007b024e7223 */ /* 0x140fe2000001085c */
[----:B------:R-:W-:-:S01]  /*13a80*/  FFMA.FTZ R94, R2, R121, -R92 ;  /* 0x00000079025e7223 */ /* 0x000fc2000001085c */
[C-C-:B------:R-:W-:Y:S01]  /*13a90*/  FFMA.FTZ R121, R2.reuse, R127, -R92.reuse ;  /* 0x0000007f02797223 */ /* 0x140fe2000001085c */
[----:B------:R-:W-:-:S01]  /*13aa0*/  FFMA.FTZ R37, R2, R141, -R92 ;  /* 0x0000008d02257223 */ /* 0x000fc2000001085c */
[C-C-:B------:R-:W-:Y:S01]  /*13ab0*/  FFMA.FTZ R80, R2.reuse, R131, -R92.reuse ;  /* 0x0000008302507223 */ /* 0x140fe2000001085c */
[----:B------:R-:W-:-:S01]  /*13ac0*/  FFMA.FTZ R96, R2, R129, -R92 ;  /* 0x0000008102607223 */ /* 0x000fc2000001085c */
[----:B------:R-:W-:Y:S01]  /*13ad0*/  MUFU.EX2 R21, R21 ;  /* 0x0000001500157308 */ /* 0x000fe20000000800 */
[----:B------:R-:W-:-:S01]  /*13ae0*/  FFMA.FTZ R102, R2, R83, -R92 ;  /* 0x0000005302667223 */ /* 0x000fc2000001085c */
[----:B------:R-:W-:Y:S01]  /*13af0*/  FADD.FTZ R83, R14, R137 ;  /* 0x000000890e537221 */ /* 0x000fe20000010000 */
[----:B------:R-:W-:-:S01]  /*13b00*/  FFMA.FTZ R112, R2, R87, -R92 ;  /* 0x0000005702707223 */ /* 0x000fc2000001085c */
[C-C-:B------:R-:W-:Y:S01]  /*13b10*/  FFMA.FTZ R123, R2.reuse, R135, -R92.reuse ;  /* 0x00000087027b7223 */ /* 0x140fe2000001085c */
[----:B------:R-:W-:-:S01]  /*13b20*/  FFMA.FTZ R82, R2, R149, -R92 ;  /* 0x0000009502527223 */ /* 0x000fc2000001085c */
[----:B------:R-:W-:Y:S01]  /*13b30*/  FADD.FTZ R108, R20, R83 ;  /* 0x00000053146c7221 */ /* 0x000fe20000010000 */
[----:B------:R-:W-:-:S01]  /*13b40*/  FFMA.FTZ R107, R2, R107, -R92 ;  /* 0x0000006b026b7223 */ /* 0x000fc2000001085c */
[----:B------:R-:W0:Y:S01]  /*13b50*/  MUFU.EX2 R78, R78 ;  /* 0x0000004e004e7308 */ /* 0x000e220000000800 */
[----:B------:R-:W-:-:S01]  /*13b60*/  FFMA.FTZ R83, R2, R61, -R92 ;  /* 0x0000003d02537223 */ /* 0x000fc2000001085c */
[C-C-:B------:R-:W-:Y:S01]  /*13b70*/  FFMA.FTZ R98, R2.reuse, R153, -R92.reuse ;  /* 0x0000009902627223 */ /* 0x140fe2000001085c */
[----:B------:R-:W-:Y:S01]  /*13b80*/  @!P2 IADD3 R61, R3, 0x2e840, RZ ;  /* 0x0002e840033da810 */ /* 0x000fe20007ffe0ff */
[C-C-:B------:R-:W-:Y:S01]  /*13b90*/  FFMA.FTZ R127, R2.reuse, R111, -R92.reuse ;  /* 0x0000006f027f7223 */ /* 0x140fe2000001085c */
[----:B------:R-:W-:-:S01]  /*13ba0*/  FFMA.FTZ R84, R2, R159, -R92 ;  /* 0x0000009f02547223 */ /* 0x000fc2000001085c */
[C-C-:B------:R-:W-:Y:S01]  /*13bb0*/  FFMA.FTZ R111, R2.reuse, R115, -R92.reuse ;  /* 0x00000073026f7223 */ /* 0x140fe2000001085c */
[----:B------:R-:W-:Y:S01]  /*13bc0*/  @!P2 PRMT R61, RZ, 0x654, R61 ;  /* 0x00000654ff3da816 */ /* 0x000fe2000000003d */
[----:B------:R-:W1:Y:S01]  /*13bd0*/  MUFU.EX2 R94, R94 ;  /* 0x0000005e005e7308 */ /* 0x000e620000000800 */
[----:B------:R-:W-:-:S01]  /*13be0*/  FFMA.FTZ R100, R2, R113, -R92 ;  /* 0x0000007102647223 */ /* 0x000fc2000001085c */
[C-C-:B------:R-:W-:Y:S01]  /*13bf0*/  FFMA.FTZ R113, R2.reuse, R119, -R92.reuse ;  /* 0x0000007702717223 */ /* 0x140fe2000001085c */
[----:B------:R2:W-:Y:S01]  /*13c00*/  @!P2 SYNCS.ARRIVE.TRANS64.RED.A1T0 RZ, [R61+URZ], RZ ;  /* 0x000000ff3dffa9a7 */ /* 0x0005e2000810043f */
[----:B------:R-:W-:-:S01]  /*13c10*/  FFMA.FTZ R15, R2, R15, -R92 ;  /* 0x0000000f020f7223 */ /* 0x000fc2000001085c */
[C-C-:B------:R-:W-:Y:S01]  /*13c20*/  FFMA.FTZ R86, R2.reuse, R91, -R92.reuse ;  /* 0x0000005b02567223 */ /* 0x140fe2000001085c */
[----:B------:R-:W-:-:S01]  /*13c30*/  FFMA.FTZ R91, R2, R89, -R92 ;  /* 0x00000059025b7223 */ /* 0x000fc2000001085c */
[----:B------:R-:W-:Y:S01]  /*13c40*/  FFMA.FTZ R104, R2, R95, -R92 ;  /* 0x0000005f02687223 */ /* 0x000fe2000001085c */
[----:B------:R-:W3:Y:S01]  /*13c50*/  MUFU.EX2 R121, R121 ;  /* 0x0000007900797308 */ /* 0x000ee20000000800 */
[----:B0-----:R-:W-:-:S01]  /*13c60*/  FADD.FTZ R87, R21, R78 ;  /* 0x0000004e15577221 */ /* 0x001fc20000010000 */
[C-C-:B------:R-:W-:Y:S01]  /*13c70*/  FFMA.FTZ R88, R2.reuse, R173, -R92.reuse ;  /* 0x000000ad02587223 */ /* 0x140fe2000001085c */
[----:B------:R-:W-:-:S01]  /*13c80*/  FFMA.FTZ R89, R2, R99, -R92 ;  /* 0x0000006302597223 */ /* 0x000fc2000001085c */
[C-C-:B------:R-:W-:Y:S01]  /*13c90*/  FFMA.FTZ R69, R2.reuse, R69, -R92.reuse ;  /* 0x0000004502457223 */ /* 0x140fe2000001085c */
[----:B------:R-:W-:-:S01]  /*13ca0*/  FFMA.FTZ R95, R2, R97, -R92 ;  /* 0x00000061025f7223 */ /* 0x000fc2000001085c */
[C-C-:B------:R-:W-:Y:S01]  /*13cb0*/  FFMA.FTZ R106, R2.reuse, R103, -R92.reuse ;  /* 0x00000067026a7223 */ /* 0x140fe2000001085c */
[----:B------:R-:W-:-:S01]  /*13cc0*/  FFMA.FTZ R90, R2, R181, -R92 ;  /* 0x000000b5025a7223 */ /* 0x000fc2000001085c */
[----:B------:R-:W0:Y:S01]  /*13cd0*/  MUFU.EX2 R37, R37 ;  /* 0x0000002500257308 */ /* 0x000e220000000800 */
[----:B-1----:R-:W-:-:S01]  /*13ce0*/  FADD.FTZ R114, R94, R87 ;  /* 0x000000575e727221 */ /* 0x002fc20000010000 */
[----:B------:R-:W-:Y:S01]  /*13cf0*/  FADD.FTZ R87, R125, R108 ;  /* 0x0000006c7d577221 */ /* 0x000fe20000010000 */
[----:B------:R-:W-:-:S01]  /*13d00*/  FFMA.FTZ R108, R2, R59, -R92 ;  /* 0x0000003b026c7223 */ /* 0x000fc2000001085c */
[C-C-:B------:R-:W-:Y:S01]  /*13d10*/  FFMA.FTZ R75, R2.reuse, R75, -R92.reuse ;  /* 0x0000004b024b7223 */ /* 0x140fe2000001085c */
[----:B------:R-:W-:-:S01]  /*13d20*/  FFMA.FTZ R97, R2, R183, -R92 ;  /* 0x000000b702617223 */ /* 0x000fc2000001085c */
[----:B------:R-:W-:Y:S01]  /*13d30*/  FADD.FTZ R116, R24, R87 ;  /* 0x0000005718747221 */ /* 0x000fe20000010000 */
[----:B------:R-:W-:-:S01]  /*13d40*/  FFMA.FTZ R110, R2, R79, -R92 ;  /* 0x0000004f026e7223 */ /* 0x000fc2000001085c */
[----:B------:R-:W1:Y:S01]  /*13d50*/  MUFU.EX2 R80, R80 ;  /* 0x0000005000507308 */ /* 0x000e620000000800 */
[----:B---3--:R-:W-:-:S01]  /*13d60*/  FADD.FTZ R114, R121, R114 ;  /* 0x0000007279727221 */ /* 0x008fc20000010000 */
[----:B------:R-:W-:Y:S01]  /*13d70*/  FADD.FTZ R59, R139, R116 ;  /* 0x000000748b3b7221 */ /* 0x000fe20000010000 */
[----:B------:R-:W-:-:S01]  /*13d80*/  FFMA.FTZ R116, R2, R63, -R92 ;  /* 0x0000003f02747223 */ /* 0x000fc2000001085c */
[C-C-:B------:R-:W-:Y:S01]  /*13d90*/  FFMA.FTZ R79, R2.reuse, R189, -R92.reuse ;  /* 0x000000bd024f7223 */ /* 0x140fe2000001085c */
[----:B------:R-:W-:-:S01]  /*13da0*/  FFMA.FTZ R57, R2, R57, -R92 ;  /* 0x0000003902397223 */ /* 0x000fc2000001085c */
[C-C-:B------:R-:W-:Y:S01]  /*13db0*/  FFMA.FTZ R53, R2.reuse, R53, -R92.reuse ;  /* 0x0000003502357223 */ /* 0x140fe2000001085c */
[----:B------:R-:W-:-:S01]  /*13dc0*/  FFMA.FTZ R71, R2, R71, -R92 ;  /* 0x0000004702477223 */ /* 0x000fc2000001085c */
[----:B------:R-:W3:Y:S01]  /*13dd0*/  MUFU.EX2 R96, R96 ;  /* 0x0000006000607308 */ /* 0x000ee20000000800 */
[----:B0-----:R-:W-:-:S01]  /*13de0*/  FADD.FTZ R87, R37, R114 ;  /* 0x0000007225577221 */ /* 0x001fc20000010000 */
[----:B------:R-:W-:Y:S01]  /*13df0*/  FADD.FTZ R114, R28, R59 ;  /* 0x0000003b1c727221 */ /* 0x000fe20000010000 */
[----:B------:R-:W-:-:S01]  /*13e00*/  FFMA.FTZ R59, R2, R65, -R92 ;  /* 0x00000041023b7223 */ /* 0x000fc2000001085c */
[C-C-:B------:R-:W-:Y:S01]  /*13e10*/  FFMA.FTZ R51, R2.reuse, R51, -R92.reuse ;  /* 0x0000003302337223 */ /* 0x140fe2000001085c */
[----:B------:R-:W-:-:S01]  /*13e20*/  FFMA.FTZ R225, R2, R225, -R92 ;  /* 0x000000e102e17223 */ /* 0x000fc2000001085c */
[----:B--2---:R-:W-:Y:S01]  /*13e30*/  FADD.FTZ R61, R133, R114 ;  /* 0x00000072853d7221 */ /* 0x004fe20000010000 */
[----:B------:R-:W-:-:S01]  /*13e40*/  FFMA.FTZ R114, R2, R67, -R92 ;  /* 0x0000004302727223 */ /* 0x000fc2000001085c */
[----:B------:R-:W0:Y:S01]  /*13e50*/  MUFU.EX2 R123, R123 ;  /* 0x0000007b007b7308 */ /* 0x000e220000000800 */
[----:B-1----:R-:W-:-:S01]  /*13e60*/  FADD.FTZ R87, R80, R87 ;  /* 0x0000005750577221 */ /* 0x002fc20000010000 */
[C-C-:B------:R-:W-:Y:S01]  /*13e70*/  FFMA.FTZ R67, R2.reuse, R49, -R92.reuse ;  /* 0x0000003102437223 */ /* 0x140fe2000001085c */
[----:B------:R-:W-:-:S01]  /*13e80*/  FFMA.FTZ R49, R2, R47, -R92 ;  /* 0x0000002f02317223 */ /* 0x000fc2000001085c */
[C-C-:B------:R-:W-:Y:S01]  /*13e90*/  FFMA.FTZ R55, R2.reuse, R55, -R92.reuse ;  /* 0x0000003702377223 */ /* 0x140fe2000001085c */
[----:B------:R-:W-:Y:S01]  /*13ea0*/  F2FP.SATFINITE.E4M3.F32.PACK_AB_MERGE_C R94, R121, R94, RZ ;  /* 0x0000005e795e723e */ /* 0x000fe200048070ff */
[C-C-:B------:R-:W-:Y:S01]  /*13eb0*/  FFMA.FTZ R30, R2.reuse, R30, -R92.reuse ;  /* 0x0000001e021e7223 */ /* 0x140fe2000001085c */
[----:B------:R-:W-:-:S01]  /*13ec0*/  FFMA.FTZ R161, R2, R161, -R92 ;  /* 0x000000a102a17223 */ /* 0x000fc2000001085c */
[----:B------:R-:W1:Y:S01]  /*13ed0*/  MUFU.EX2 R82, R82 ;  /* 0x0000005200527308 */ /* 0x000e620000000800 */
[----:B---3--:R-:W-:-:S01]  /*13ee0*/  FADD.FTZ R118, R96, R87 ;  /* 0x0000005760767221 */ /* 0x008fc20000010000 */
[C-C-:B------:R-:W-:Y:S01]  /*13ef0*/  FFMA.FTZ R163, R2.reuse, R163, -R92.reuse ;  /* 0x000000a302a37223 */ /* 0x140fe2000001085c */
[----:B------:R-:W-:-:S01]  /*13f00*/  FFMA.FTZ R165, R2, R165, -R92 ;  /* 0x000000a502a57223 */ /* 0x000fc2000001085c */
[----:B------:R-:W-:Y:S01]  /*13f10*/  FFMA.FTZ R167, R2, R167, -R92 ;  /* 0x000000a702a77223 */ /* 0x000fe2000001085c */
[----:B------:R-:W-:Y:S01]  /*13f20*/  IMAD.MOV.U32 R87, RZ, RZ, RZ ;  /* 0x000000ffff577224 */ /* 0x000fe200078e00ff */
[----:B------:R-:W-:-:S02]  /*13f30*/  F2FP.SATFINITE.E4M3.F32.PACK_AB_MERGE_C R204, R73, R52, R204 ;  /* 0x0000003449cc723e */ /* 0x000fc400048070cc */
[----:B------:R-:W2:Y:S01]  /*13f40*/  MUFU.EX2 R107, R107 ;  /* 0x0000006b006b7308 */ /* 0x000ea20000000800 */
[----:B0-----:R-:W-:-:S01]  /*13f50*/  FADD.FTZ R63, R123, R118 ;  /* 0x000000767b3f7221 */ /* 0x001fc20000010000 */
[----:B------:R-:W-:Y:S01]  /*13f60*/  FADD.FTZ R118, R32, R61 ;  /* 0x0000003d20767221 */ /* 0x000fe20000010000 */
[----:B------:R-:W-:-:S01]  /*13f70*/  FFMA.FTZ R61, R2, R41, -R92 ;  /* 0x00000029023d7223 */ /* 0x000fc2000001085c */
[----:B------:R-:W-:Y:S02]  /*13f80*/  F2FP.SATFINITE.E4M3.F32.PACK_AB_MERGE_C R227, R123, R96, RZ ;  /* 0x000000607be3723e */ /* 0x000fe400048070ff */
[----:B------:R-:W-:-:S02]  /*13f90*/  FADD.FTZ R41, R143, R118 ;  /* 0x000000768f297221 */ /* 0x000fc40000010000 */
[----:B------:R-:W0:Y:S01]  /*13fa0*/  MUFU.EX2 R98, R98 ;  /* 0x0000006200627308 */ /* 0x000e220000000800 */
[----:B-1----:R-:W-:-:S01]  /*13fb0*/  FADD.FTZ R120, R82, R63 ;  /* 0x0000003f52787221 */ /* 0x002fc20000010000 */
[----:B------:R-:W-:Y:S01]  /*13fc0*/  FADD.FTZ R118, R36, R41 ;  /* 0x0000002924767221 */ /* 0x000fe20000010000 */
[----:B------:R-:W-:-:S01]  /*13fd0*/  FFMA.FTZ R63, R2, R45, -R92 ;  /* 0x0000002d023f7223 */ /* 0x000fc2000001085c */
[----:B------:R-:W-:Y:S01]  /*13fe0*/  F2FP.SATFINITE.E4M3.F32.PACK_AB_MERGE_C R227, R80, R37, R227 ;  /* 0x0000002550e3723e */ /* 0x000fe200048070e3 */
[----:B------:R-:W-:-:S02]  /*13ff0*/  IMAD.MOV.U32 R80, RZ, RZ, R87 ;  /* 0x000000ffff507224 */ /* 0x000fc400078e0057 */
[----:B------:R-:W-:Y:S01]  /*14000*/  IMAD.MOV.U32 R37, RZ, RZ, R87 ;  /* 0x000000ffff257224 */ /* 0x000fe200078e0057 */
[----:B------:R-:W1:Y:S01]  /*14010*/  MUFU.EX2 R127, R127 ;  /* 0x0000007f007f7308 */ /* 0x000e620000000800 */
[----:B--2---:R-:W-:-:S07]  /*14020*/  FADD.FTZ R65, R107, R120 ;  /* 0x000000786b417221 */ /* 0x004fce0000010000 */
[----:B------:R-:W2:Y:S01]  /*14030*/  MUFU.EX2 R84, R84 ;  /* 0x0000005400547308 */ /* 0x000ea20000000800 */
[----:B0-----:R-:W-:-:S01]  /*14040*/  FADD.FTZ R120, R98, R65 ;  /* 0x0000004162787221 */ /* 0x001fc20000010000 */
[----:B------:R-:W-:Y:S01]  /*14050*/  FFMA.FTZ R65, R2, R43, -R92 ;  /* 0x0000002b02417223 */ /* 0x000fe2000001085c */
[----:B------:R-:W-:-:S04]  /*14060*/  FADD.FTZ R43, R109, R118 ;  /* 0x000000766d2b7221 */ /* 0x000fc80000010000 */
[----:B------:R-:W-:Y:S01]  /*14070*/  FADD.FTZ R118, R40, R43 ;  /* 0x0000002b28767221 */ /* 0x000fe20000010000 */
[----:B------:R-:W0:Y:S01]  /*14080*/  MUFU.EX2 R111, R111 ;  /* 0x0000006f006f7308 */ /* 0x000e220000000800 */
[----:B-1----:R-:W-:-:S01]  /*14090*/  FADD.FTZ R45, R127, R120 ;  /* 0x000000787f2d7221 */ /* 0x002fc20000010000 */
[----:B------:R-:W-:Y:S01]  /*140a0*/  F2FP.SATFINITE.E4M3.F32.PACK_AB_MERGE_C R221, R127, R98, RZ ;  /* 0x000000627fdd723e */ /* 0x000fe200048070ff */
[----:B------:R-:W-:-:S03]  /*140b0*/  FADD.FTZ R43, R145, R118 ;  /* 0x00000076912b7221 */ /* 0x000fc60000010000 */
[----:B------:R-:W-:Y:S01]  /*140c0*/  F2FP.SATFINITE.E4M3.F32.PACK_AB_MERGE_C R221, R107, R82, R221 ;  /* 0x000000526bdd723e */ /* 0x000fe200048070dd */
[----:B------:R-:W-:-:S01]  /*140d0*/  FADD.FTZ R118, R42, R43 ;  /* 0x0000002b2a767221 */ /* 0x000fc20000010000 */
[----:B------:R-:W1:Y:S01]  /*140e0*/  MUFU.EX2 R100, R100 ;  /* 0x0000006400647308 */ /* 0x000e620000000800 */
[----:B--2---:R-:W-:-:S01]  /*140f0*/  FADD.FTZ R120, R84, R45 ;  /* 0x0000002d54787221 */ /* 0x004fc20000010000 */
[----:B------:R-:W-:Y:S01]  /*14100*/  FFMA.FTZ R43, R2, R26, -R92 ;  /* 0x0000001a022b7223 */ /* 0x000fe2000001085c */
[----:B------:R-:W-:-:S05]  /*14110*/  MOV R82, R87 ;  /* 0x0000005700527202 */ /* 0x000fca0000000f00 */
[----:B------:R-:W2:Y:S01]  /*14120*/  MUFU.EX2 R113, R113 ;  /* 0x0000007100717308 */ /* 0x000ea20000000800 */
[----:B0-----:R-:W-:-:S07]  /*14130*/  FADD.FTZ R45, R111, R120 ;  /* 0x000000786f2d7221 */ /* 0x001fce0000010000 */
[----:B------:R-:W0:Y:S01]  /*14140*/  MUFU.EX2 R15, R15 ;  /* 0x0000000f000f7308 */ /* 0x000e220000000800 */
[----:B-1----:R-:W-:-:S01]  /*14150*/  FADD.FTZ R120, R100, R45 ;  /* 0x0000002d64787221 */ /* 0x002fc20000010000 */
[----:B------:R-:W-:-:S04]  /*14160*/  FADD.FTZ R45, R117, R118 ;  /* 0x00000076752d7221 */ /* 0x000fc80000010000 */
[----:B------:R-:W-:Y:S01]  /*14170*/  FADD.FTZ R118, R44, R45 ;  /* 0x0000002d2c767221 */ /* 0x000fe20000010000 */
[----:B------:R-:W-:-:S01]  /*14180*/  FFMA.FTZ R45, R2, R27, -R92 ;  /* 0x0000001b022d7223 */ /* 0x000fc2000001085c */
[----:B------:R-:W1:Y:S01]  /*14190*/  MUFU.EX2 R86, R86 ;  /* 0x0000005600567308 */ /* 0x000e620000000800 */
[----:B--2---:R-:W-:-:S01]  /*141a0*/  FADD.FTZ R120, R113, R120 ;  /* 0x0000007871787221 */ /* 0x004fc20000010000 */
[----:B------:R-:W-:Y:S01]  /*141b0*/  FFMA.FTZ R92, R2, R171, -R92 ;  /* 0x000000ab025c7223 */ /* 0x000fe2000001085c */
[----:B------:R-:W-:Y:S01]  /*141c0*/  F2FP.SATFINITE.E4M3.F32.PACK_AB_MERGE_C R100, R113, R100, RZ ;  /* 0x000000647164723e */ /* 0x000fe200048070ff */
[----:B------:R-:W-:-:S03]  /*141d0*/  IMAD.MOV.U32 R44, RZ, RZ, R87 ;  /* 0x000000ffff2c7224 */ /* 0x000fc600078e0057 */
[----:B------:R-:W-:Y:S01]  /*141e0*/  F2FP.SATFINITE.E4M3.F32.PACK_AB_MERGE_C R223, R111, R84, R100 ;  /* 0x000000546fdf723e */ /* 0x000fe20004807064 */
[----:B------:R-:W2:Y:S01]  /*141f0*/  MUFU.EX2 R91, R91 ;  /* 0x0000005b005b7308 */ /* 0x000ea20000000800 */
[----:B0-----:R-:W-:-:S01]  /*14200*/  FADD.FTZ R27, R15, R120 ;  /* 0x000000780f1b7221 */ /* 0x001fc20000010000 */
[----:B------:R-:W-:-:S06]  /*14210*/  IMAD.MOV.U32 R84, RZ, RZ, R87 ;  /* 0x000000ffff547224 */ /* 0x000fcc00078e0057 */
[----:B------:R-:W0:Y:S08]  /*14220*/  MUFU.EX2 R104, R104 ;  /* 0x0000006800687308 */ /* 0x000e300000000800 */
[----:B------:R-:W3:Y:S08]  /*14230*/  MUFU.EX2 R88, R88 ;  /* 0x0000005800587308 */ /* 0x000ef00000000800 */
[----:B------:R4:W-:Y:S08]  /*14240*/  MUFU.EX2 R41, R69 ;  /* 0x0000004500297308 */ /* 0x0009f00000000800 */
[----:B------:R-:W3:Y:S01]  /*14250*/  MUFU.EX2 R89, R89 ;  /* 0x0000005900597308 */ /* 0x000ee20000000800 */
[----:B----4-:R-:W-:-:S01]  /*14260*/  FADD.FTZ R69, R105, R118 ;  /* 0x0000007669457221 */ /* 0x010fc20000010000 */
[----:B-1----:R-:W-:-:S03]  /*14270*/  FADD.FTZ R118, R86, R27 ;  /* 0x0000001b56767221 */ /* 0x002fc60000010000 */
[----:B------:R-:W-:Y:S01]  /*14280*/  FADD.FTZ R120, R46, R69 ;  /* 0x000000452e787221 */ /* 0x000fe20000010000 */
[----:B--2---:R-:W-:-:S01]  /*14290*/  FADD.FTZ R27, R91, R118 ;  /* 0x000000765b1b7221 */ /* 0x004fc20000010000 */
[C---:B0-----:R-:W-:Y:S01]  /*142a0*/  F2FP.SATFINITE.E4M3.F32.PACK_AB_MERGE_C R91, R104.reuse, R91, RZ ;  /* 0x0000005b685b723e */ /* 0x041fe200048070ff */
[----:B------:R-:W0:Y:S02]  /*142b0*/  MUFU.EX2 R95, R95 ;  /* 0x0000005f005f7308 */ /* 0x000e240000000800 */
[----:B------:R-:W-:-:S01]  /*142c0*/  FADD.FTZ R69, R104, R27 ;  /* 0x0000001b68457221 */ /* 0x000fc20000010000 */
[----:B------:R-:W-:Y:S01]  /*142d0*/  F2FP.SATFINITE.E4M3.F32.PACK_AB_MERGE_C R201, R86, R15, R91 ;  /* 0x0000000f56c9723e */ /* 0x000fe2000480705b */
[----:B------:R-:W-:-:S04]  /*142e0*/  IMAD.MOV.U32 R86, RZ, RZ, R87 ;  /* 0x000000ffff567224 */ /* 0x000fc800078e0057 */
[----:B------:R1:W-:Y:S08]  /*142f0*/  MUFU.EX2 R26, R61 ;  /* 0x0000003d001a7308 */ /* 0x0003f00000000800 */
[----:B------:R-:W2:Y:S01]  /*14300*/  MUFU.EX2 R106, R106 ;  /* 0x0000006a006a7308 */ /* 0x000ea20000000800 */
[----:B-1----:R-:W-:-:S01]  /*14310*/  FADD.FTZ R61, R93, R120 ;  /* 0x000000785d3d7221 */ /* 0x002fc20000010000 */
[----:B---3--:R-:W-:Y:S01]  /*14320*/  FADD.FTZ R120, R88, R69 ;  /* 0x0000004558787221 */ /* 0x008fe20000010000 */
[----:B------:R-:W-:-:S02]  /*14330*/  IMAD.MOV.U32 R69, RZ, RZ, R87 ;  /* 0x000000ffff457224 */ /* 0x000fc400078e0057 */
[----:B------:R-:W-:Y:S01]  /*14340*/  FADD.FTZ R118, R48, R61 ;  /* 0x0000003d30767221 */ /* 0x000fe20000010000 */
[----:B------:R-:W-:-:S01]  /*14350*/  FADD.FTZ R120, R89, R120 ;  /* 0x0000007859787221 */ /* 0x000fc20000010000 */
[----:B------:R-:W-:Y:S01]  /*14360*/  IMAD.MOV.U32 R48, RZ, RZ, R87 ;  /* 0x000000ffff307224 */ /* 0x000fe200078e0057 */
[----:B------:R-:W1:Y:S01]  /*14370*/  MUFU.EX2 R90, R90 ;  /* 0x0000005a005a7308 */ /* 0x000e620000000800 */
[----:B------:R-:W-:-:S04]  /*14380*/  FADD.FTZ R61, R147, R118 ;  /* 0x00000076933d7221 */ /* 0x000fc80000010000 */
[----:B------:R-:W-:Y:S01]  /*14390*/  FADD.FTZ R28, R50, R61 ;  /* 0x0000003d321c7221 */ /* 0x000fe20000010000 */
[----:B0-----:R-:W-:-:S01]  /*143a0*/  FADD.FTZ R61, R95, R120 ;  /* 0x000000785f3d7221 */ /* 0x001fc20000010000 */
[----:B------:R-:W-:Y:S01]  /*143b0*/  IMAD.MOV.U32 R50, RZ, RZ, R87 ;  /* 0x000000ffff327224 */ /* 0x000fe200078e0057 */
[----:B------:R-:W0:Y:S01]  /*143c0*/  MUFU.EX2 R75, R75 ;  /* 0x0000004b004b7308 */ /* 0x000e220000000800 */
[C---:B--2---:R-:W-:Y:S01]  /*143d0*/  F2FP.SATFINITE.E4M3.F32.PACK_AB_MERGE_C R95, R106.reuse, R95, RZ ;  /* 0x0000005f6a5f723e */ /* 0x044fe200048070ff */
[----:B------:R-:W-:-:S06]  /*143e0*/  FADD.FTZ R61, R106, R61 ;  /* 0x0000003d6a3d7221 */ /* 0x000fcc0000010000 */
[----:B------:R-:W2:Y:S01]  /*143f0*/  MUFU.EX2 R97, R97 ;  /* 0x0000006100617308 */ /* 0x000ea20000000800 */
[----:B-1----:R-:W-:-:S07]  /*14400*/  FADD.FTZ R42, R90, R61 ;  /* 0x0000003d5a2a7221 */ /* 0x002fce0000010000 */
[----:B------:R1:W-:Y:S01]  /*14410*/  MUFU.EX2 R27, R63 ;  /* 0x0000003f001b7308 */ /* 0x0003e20000000800 */
[----:B0-----:R-:W-:-:S07]  /*14420*/  FADD.FTZ R42, R75, R42 ;  /* 0x0000002a4b2a7221 */ /* 0x001fce0000010000 */
[----:B------:R-:W0:Y:S01]  /*14430*/  MUFU.EX2 R110, R110 ;  /* 0x0000006e006e7308 */ /* 0x000e220000000800 */
[----:B-1----:R-:W-:-:S04]  /*14440*/  FADD.FTZ R63, R101, R28 ;  /* 0x0000001c653f7221 */ /* 0x002fc80000010000 */
[----:B------:R-:W-:Y:S01]  /*14450*/  FADD.FTZ R36, R52, R63 ;  /* 0x0000003f34247221 */ /* 0x000fe20000010000 */
[----:B------:R-:W-:Y:S02]  /*14460*/  MOV R52, R87 ;  /* 0x0000005700347202 */ /* 0x000fe40000000f00 */
[----:B------:R-:W1:Y:S01]  /*14470*/  MUFU.EX2 R79, R79 ;  /* 0x0000004f004f7308 */ /* 0x000e620000000800 */
[----:B------:R-:W-:-:S01]  /*14480*/  FADD.FTZ R61, R73, R36 ;  /* 0x00000024493d7221 */ /* 0x000fc20000010000 */
[----:B------:R-:W-:-:S03]  /*14490*/  IMAD.MOV.U32 R73, RZ, RZ, R87 ;  /* 0x000000ffff497224 */ /* 0x000fc600078e0057 */
[----:B------:R-:W-:Y:S01]  /*144a0*/  FADD.FTZ R36, R54, R61 ;  /* 0x0000003d36247221 */ /* 0x000fe20000010000 */
[----:B--2---:R-:W-:-:S01]  /*144b0*/  FADD.FTZ R61, R97, R42 ;  /* 0x0000002a613d7221 */ /* 0x004fc20000010000 */
[----:B------:R-:W-:Y:S01]  /*144c0*/  IMAD.MOV.U32 R54, RZ, RZ, R87 ;  /* 0x000000ffff367224 */ /* 0x000fe200078e0057 */
[----:B------:R-:W2:Y:S01]  /*144d0*/  MUFU.EX2 R102, R102 ;  /* 0x0000006600667308 */ /* 0x000ea20000000800 */
[----:B------:R-:W-:-:S01]  /*144e0*/  FADD.FTZ R77, R77, R36 ;  /* 0x000000244d4d7221 */ /* 0x000fc20000010000 */
[C---:B0-----:R-:W-:Y:S01]  /*144f0*/  FADD.FTZ R42, R110.reuse, R61 ;  /* 0x0000003d6e2a7221 */ /* 0x041fe20000010000 */
[----:B------:R-:W-:Y:S02]  /*14500*/  F2FP.SATFINITE.E4M3.F32.PACK_AB_MERGE_C R97, R110, R97, RZ ;  /* 0x000000616e61723e */ /* 0x000fe400048070ff */
[----:B------:R-:W-:Y:S01]  /*14510*/  FADD.FTZ R46, R56, R77 ;  /* 0x0000004d382e7221 */ /* 0x000fe20000010000 */
[----:B------:R-:W-:Y:S02]  /*14520*/  IMAD.MOV.U32 R77, RZ, RZ, R87 ;  /* 0x000000ffff4d7224 */ /* 0x000fe400078e0057 */
[----:B------:R-:W-:Y:S01]  /*14530*/  MUFU.EX2 R57, R57 ;  /* 0x0000003900397308 */ /* 0x000fe20000000800 */
[----:B-1----:R-:W-:-:S01]  /*14540*/  FADD.FTZ R61, R79, R42 ;  /* 0x0000002a4f3d7221 */ /* 0x002fc20000010000 */
[----:B------:R-:W-:-:S04]  /*14550*/  FADD.FTZ R63, R81, R46 ;  /* 0x0000002e513f7221 */ /* 0x000fc80000010000 */
[----:B------:R-:W-:Y:S01]  /*14560*/  FADD.FTZ R46, R58, R63 ;  /* 0x0000003f3a2e7221 */ /* 0x000fe20000010000 */
[----:B------:R-:W-:Y:S01]  /*14570*/  IMAD.MOV.U32 R63, RZ, RZ, R87 ;  /* 0x000000ffff3f7224 */ /* 0x000fe200078e0057 */
[----:B------:R-:W0:Y:S01]  /*14580*/  MUFU.EX2 R85, R85 ;  /* 0x0000005500557308 */ /* 0x000e220000000800 */
[----:B--2---:R-:W-:-:S01]  /*14590*/  FADD.FTZ R42, R102, R61 ;  /* 0x0000003d662a7221 */ /* 0x004fc20000010000 */
[----:B------:R-:W-:-:S06]  /*145a0*/  IMAD.MOV.U32 R61, RZ, RZ, R87 ;  /* 0x000000ffff3d7224 */ /* 0x000fcc00078e0057 */
[----:B------:R-:W1:Y:S08]  /*145b0*/  MUFU.EX2 R112, R112 ;  /* 0x0000007000707308 */ /* 0x000e700000000800 */
[----:B------:R-:W2:Y:S01]  /*145c0*/  MUFU.EX2 R60, R191 ;  /* 0x000000bf003c7308 */ /* 0x000ea20000000800 */
[C---:B0-----:R-:W-:Y:S01]  /*145d0*/  F2FP.SATFINITE.E4M3.F32.PACK_AB_MERGE_C R206, R85.reuse, R58, RZ ;  /* 0x0000003a55ce723e */ /* 0x041fe200048070ff */
[----:B------:R-:W-:Y:S01]  /*145e0*/  FADD.FTZ R85, R85, R46 ;  /* 0x0000002e55557221 */ /* 0x000fe20000010000 */
[----:B------:R-:W-:-:S02]  /*145f0*/  MOV R58, R87 ;  /* 0x00000057003a7202 */ /* 0x000fc40000000f00 */
[----:B------:R-:W-:Y:S01]  /*14600*/  F2FP.SATFINITE.E4M3.F32.PACK_AB_MERGE_C R206, R81, R56, R206 ;  /* 0x0000003851ce723e */ /* 0x000fe200048070ce */
[--C-:B------:R-:W-:Y:S02]  /*14610*/  IMAD.MOV.U32 R81, RZ, RZ, R87.reuse ;  /* 0x000000ffff517224 */ /* 0x100fe400078e0057 */
[----:B------:R0:W-:Y:S01]  /*14620*/  MUFU.EX2 R3, R83 ;  /* 0x0000005300037308 */ /* 0x0001e20000000800 */
[----:B-1----:R-:W-:Y:S01]  /*14630*/  F2FP.SATFINITE.E4M3.F32.PACK_AB_MERGE_C R46, R112, R57, RZ ;  /* 0x00000039702e723e */ /* 0x002fe200048070ff */
[----:B------:R-:W-:-:S03]  /*14640*/  IMAD.MOV.U32 R56, RZ, RZ, R87 ;  /* 0x000000ffff387224 */ /* 0x000fc600078e0057 */
[----:B------:R-:W-:Y:S01]  /*14650*/  F2FP.SATFINITE.E4M3.F32.PACK_AB_MERGE_C R207, R102, R79, R46 ;  /* 0x0000004f66cf723e */ /* 0x000fe2000480702e */
[--C-:B------:R-:W-:Y:S01]  /*14660*/  IMAD.MOV.U32 R79, RZ, RZ, R87.reuse ;  /* 0x000000ffff4f7224 */ /* 0x100fe200078e0057 */
[----:B------:R-:W-:Y:S01]  /*14670*/  MOV R46, R87 ;  /* 0x00000057002e7202 */ /* 0x000fe20000000f00 */
[----:B------:R-:W1:Y:S01]  /*14680*/  MUFU.EX2 R151, R151 ;  /* 0x0000009700977308 */ /* 0x000e620000000800 */
[----:B0-----:R-:W-:-:S07]  /*14690*/  IMAD.MOV.U32 R83, RZ, RZ, R87 ;  /* 0x000000ffff537224 */ /* 0x001fce00078e0057 */
[----:B------:R-:W-:Y:S08]  /*146a0*/  MUFU.EX2 R108, R108 ;  /* 0x0000006c006c7308 */ /* 0x000ff00000000800 */
[----:B------:R-:W0:Y:S08]  /*146b0*/  MUFU.EX2 R62, R195 ;  /* 0x000000c3003e7308 */ /* 0x000e300000000800 */
[----:B------:R-:W3:Y:S08]  /*146c0*/  MUFU.EX2 R59, R59 ;  /* 0x0000003b003b7308 */ /* 0x000ef00000000800 */
[----:B------:R4:W-:Y:S08]  /*146d0*/  MUFU.EX2 R36, R53 ;  /* 0x0000003500247308 */ /* 0x0009f00000000800 */
[----:B------:R-:W3:Y:S01]  /*146e0*/  MUFU.EX2 R155, R155 ;  /* 0x0000009b009b7308 */ /* 0x000ee20000000800 */
[----:B----4-:R-:W-:-:S01]  /*146f0*/  FADD.FTZ R53, R57, R42 ;  /* 0x0000002a39357221 */ /* 0x010fc20000010000 */
[----:B--2---:R-:W-:Y:S01]  /*14700*/  FADD.FTZ R42, R60, R85 ;  /* 0x000000553c2a7221 */ /* 0x004fe20000010000 */
[----:B------:R-:W-:-:S02]  /*14710*/  IMAD.MOV.U32 R85, RZ, RZ, R87 ;  /* 0x000000ffff557224 */ /* 0x000fc400078e0057 */
[----:B------:R-:W-:Y:S01]  /*14720*/  FADD.FTZ R112, R112, R53 ;  /* 0x0000003570707221 */ /* 0x000fe20000010000 */
[----:B-1----:R-:W-:-:S01]  /*14730*/  FADD.FTZ R57, R151, R42 ;  /* 0x0000002a97397221 */ /* 0x002fc20000010000 */
[----:B------:R-:W-:Y:S01]  /*14740*/  IMAD.MOV.U32 R42, RZ, RZ, R87 ;  /* 0x000000ffff2a7224 */ /* 0x000fe200078e0057 */
[----:B------:R-:W1:Y:S01]  /*14750*/  MUFU.EX2 R116, R116 ;  /* 0x0000007400747308 */ /* 0x000e620000000800 */
[----:B------:R-:W-:-:S01]  /*14760*/  FADD.FTZ R53, R3, R112 ;  /* 0x0000007003357221 */ /* 0x000fc20000010000 */
[----:B0-----:R-:W-:-:S03]  /*14770*/  FADD.FTZ R32, R62, R57 ;  /* 0x000000393e207221 */ /* 0x001fc60000010000 */
[----:B------:R-:W-:-:S03]  /*14780*/  FADD.FTZ R24, R108, R53 ;  /* 0x000000356c187221 */ /* 0x000fc60000010000 */
[----:B------:R-:W0:Y:S01]  /*14790*/  MUFU.EX2 R64, R199 ;  /* 0x000000c700407308 */ /* 0x000e220000000800 */
[----:B---3--:R-:W-:-:S01]  /*147a0*/  FADD.FTZ R53, R59, R24 ;  /* 0x000000183b357221 */ /* 0x008fc20000010000 */
[C---:B------:R-:W-:Y:S01]  /*147b0*/  F2FP.SATFINITE.E4M3.F32.PACK_AB_MERGE_C R208, R155.reuse, R62, RZ ;  /* 0x0000003e9bd0723e */ /* 0x040fe200048070ff */
[----:B------:R-:W-:-:S01]  /*147c0*/  FADD.FTZ R155, R155, R32 ;  /* 0x000000209b9b7221 */ /* 0x000fc20000010000 */
[--C-:B------:R-:W-:Y:S02]  /*147d0*/  IMAD.MOV.U32 R62, RZ, RZ, R87.reuse ;  /* 0x000000ffff3e7224 */ /* 0x100fe400078e0057 */
[----:B------:R-:W-:Y:S01]  /*147e0*/  F2FP.SATFINITE.E4M3.F32.PACK_AB_MERGE_C R208, R151, R60, R208 ;  /* 0x0000003c97d0723e */ /* 0x000fe200048070d0 */
[----:B------:R-:W-:Y:S01]  /*147f0*/  IMAD.MOV.U32 R60, RZ, RZ, R87 ;  /* 0x000000ffff3c7224 */ /* 0x000fe200078e0057 */
[----:B------:R-:W2:Y:S01]  /*14800*/  MUFU.EX2 R157, R157 ;  /* 0x0000009d009d7308 */ /* 0x000ea20000000800 */
[C---:B-1----:R-:W-:Y:S01]  /*14810*/  F2FP.SATFINITE.E4M3.F32.PACK_AB_MERGE_C R59, R116.reuse, R59, RZ ;  /* 0x0000003b743b723e */ /* 0x042fe200048070ff */
[----:B------:R-:W-:-:S03]  /*14820*/  FADD.FTZ R116, R116, R53 ;  /* 0x0000003574747221 */ /* 0x000fc60000010000 */
[----:B------:R-:W-:Y:S01]  /*14830*/  F2FP.SATFINITE.E4M3.F32.PACK_AB_MERGE_C R209, R108, R3, R59 ;  /* 0x000000036cd1723e */ /* 0x000fe2000480703b */
[----:B------:R-:W-:-:S01]  /*14840*/  FADD.FTZ R53, R41, R116 ;  /* 0x0000007429357221 */ /* 0x000fc20000010000 */
[----:B------:R-:W-:Y:S01]  /*14850*/  IMAD.MOV.U32 R59, RZ, RZ, R87 ;  /* 0x000000ffff3b7224 */ /* 0x000fe200078e0057 */
[----:B------:R-:W1:Y:S01]  /*14860*/  MUFU.EX2 R114, R114 ;  /* 0x0000007200727308 */ /* 0x000e620000000800 */
[----:B0-----:R-:W-:-:S07]  /*14870*/  FADD.FTZ R24, R64, R155 ;  /* 0x0000009b40187221 */ /* 0x001fce0000010000 */
[----:B------:R0:W3:Y:S01]  /*14880*/  MUFU.EX2 R66, R203 ;  /* 0x000000cb00427308 */ /* 0x0000e20000000800 */
[----:B--2---:R-:W-:-:S07]  /*14890*/  FADD.FTZ R57, R157, R24 ;  /* 0x000000189d397221 */ /* 0x004fce0000010000 */
[----:B------:R2:W4:Y:S01]  /*148a0*/  MUFU.EX2 R31, R205 ;  /* 0x000000cd001f7308 */ /* 0x0005220000000800 */
[----:B-1----:R-:W-:-:S01]  /*148b0*/  FADD.FTZ R53, R114, R53 ;  /* 0x0000003572357221 */ /* 0x002fc20000010000 */
[----:B0-----:R-:W-:-:S03]  /*148c0*/  F2FP.SATFINITE.E4M3.F32.PACK_AB_MERGE_C R203, R89, R88, R95 ;  /* 0x0000005859cb723e */ /* 0x001fc6000480705f */
[----:B------:R-:W-:Y:S01]  /*148d0*/  FADD.FTZ R40, R26, R53 ;  /* 0x000000351a287221 */ /* 0x000fe20000010000 */
[----:B------:R-:W-:Y:S02]  /*148e0*/  IMAD.MOV.U32 R53, RZ, RZ, R87 ;  /* 0x000000ffff357224 */ /* 0x000fe400078e0057 */
[----:B------:R0:W1:Y:S01]  /*148f0*/  MUFU.EX2 R47, R71 ;  /* 0x00000047002f7308 */ /* 0x0000620000000800 */
[----:B---3--:R-:W-:-:S01]  /*14900*/  FADD.FTZ R32, R66, R57 ;  /* 0x0000003942207221 */ /* 0x008fc20000010000 */
[----:B--2---:R-:W-:Y:S01]  /*14910*/  F2FP.SATFINITE.E4M3.F32.PACK_AB_MERGE_C R205, R75, R90, R97 ;  /* 0x0000005a4bcd723e */ /* 0x004fe20004807061 */
[--C-:B------:R-:W-:Y:S02]  /*14920*/  IMAD.MOV.U32 R75, RZ, RZ, R87.reuse ;  /* 0x000000ffff4b7224 */ /* 0x100fe400078e0057 */
[----:B------:R-:W-:-:S03]  /*14930*/  IMAD.MOV.U32 R57, RZ, RZ, R87 ;  /* 0x000000ffff397224 */ /* 0x000fc600078e0057 */
[----:B------:R-:W2:Y:S01]  /*14940*/  MUFU.EX2 R34, R34 ;  /* 0x0000002200227308 */ /* 0x000ea20000000800 */
[C---:B----4-:R-:W-:Y:S01]  /*14950*/  F2FP.SATFINITE.E4M3.F32.PACK_AB_MERGE_C R210, R31.reuse, R66, RZ ;  /* 0x000000421fd2723e */ /* 0x050fe200048070ff */
[----:B------:R-:W-:Y:S01]  /*14960*/  FADD.FTZ R31, R31, R32 ;  /* 0x000000201f1f7221 */ /* 0x000fe20000010000 */
[--C-:B0-----:R-:W-:Y:S02]  /*14970*/  IMAD.MOV.U32 R71, RZ, RZ, R87.reuse ;  /* 0x000000ffff477224 */ /* 0x101fe400078e0057 */
[----:B------:R-:W-:Y:S01]  /*14980*/  F2FP.SATFINITE.E4M3.F32.PACK_AB_MERGE_C R210, R157, R64, R210 ;  /* 0x000000409dd2723e */ /* 0x000fe200048070d2 */
[----:B------:R-:W-:Y:S01]  /*14990*/  IMAD.MOV.U32 R66, RZ, RZ, R87 ;  /* 0x000000ffff427224 */ /* 0x000fe200078e0057 */
[----:B------:R-:W-:Y:S01]  /*149a0*/  MOV R64, R87 ;  /* 0x0000005700407202 */ /* 0x000fe20000000f00 */
[----:B------:R-:W-:Y:S01]  /*149b0*/  MUFU.EX2 R35, R35 ;  /* 0x0000002300237308 */ /* 0x000fe20000000800 */
[----:B-1----:R-:W-:-:S01]  /*149c0*/  FADD.FTZ R40, R47, R40 ;  /* 0x000000282f287221 */ /* 0x002fc20000010000 */
[----:B------:R-:W-:Y:S01]  /*149d0*/  F2FP.SATFINITE.E4M3.F32.PACK_AB_MERGE_C R32, R47, R26, RZ ;  /* 0x0000001a2f20723e */ /* 0x000fe200048070ff */
[----:B------:R-:W-:-:S03]  /*149e0*/  IMAD.MOV.U32 R47, RZ, RZ, R87 ;  /* 0x000000ffff2f7224 */ /* 0x000fc600078e0057 */
[----:B------:R-:W-:Y:S01]  /*149f0*/  F2FP.SATFINITE.E4M3.F32.PACK_AB_MERGE_C R211, R114, R41, R32 ;  /* 0x0000002972d3723e */ /* 0x000fe20004807020 */
[----:B------:R-:W-:Y:S01]  /*14a00*/  IMAD.MOV.U32 R41, RZ, RZ, R87 ;  /* 0x000000ffff297224 */ /* 0x000fe200078e0057 */
[----:B------:R0:W1:Y:S01]  /*14a10*/  MUFU.EX2 R20, R65 ;  /* 0x0000004100147308 */ /* 0x0000620000000800 */
[----:B--2---:R-:W-:-:S01]  /*14a20*/  FADD.FTZ R26, R34, R31 ;  /* 0x0000001f221a7221 */ /* 0x004fc20000010000 */
[----:B------:R-:W-:Y:S01]  /*14a30*/  FADD.FTZ R31, R27, R40 ;  /* 0x000000281b1f7221 */ /* 0x000fe20000010000 */
[----:B------:R-:W-:Y:S01]  /*14a40*/  MOV R40, R87 ;  /* 0x0000005700287202 */ /* 0x000fe20000000f00 */
[----:B------:R-:W-:-:S04]  /*14a50*/  IMAD.MOV.U32 R32, RZ, RZ, R87 ;  /* 0x000000ffff207224 */ /* 0x000fc800078e0057 */
[----:B------:R-:W-:Y:S01]  /*14a60*/  MUFU.EX2 R38, R38 ;  /* 0x0000002600267308 */ /* 0x000fe20000000800 */
[----:B0-----:R-:W-:-:S07]  /*14a70*/  IMAD.MOV.U32 R65, RZ, RZ, R87 ;  /* 0x000000ffff417224 */ /* 0x001fce00078e0057 */
[----:B------:R-:W0:Y:S01]  /*14a80*/  MUFU.EX2 R39, R39 ;  /* 0x0000002700277308 */ /* 0x000e220000000800 */
[----:B-1----:R-:W-:-:S07]  /*14a90*/  FADD.FTZ R31, R20, R31 ;  /* 0x0000001f141f7221 */ /* 0x002fce0000010000 */
[----:B------:R1:W-:Y:S08]  /*14aa0*/  MUFU.EX2 R28, R67 ;  /* 0x00000043001c7308 */ /* 0x0003f00000000800 */
[----:B------:R-:W-:Y:S01]  /*14ab0*/  MUFU.EX2 R49, R49 ;  /* 0x0000003100317308 */ /* 0x000fe20000000800 */
[----:B0-----:R-:W-:Y:S01]  /*14ac0*/  F2FP.SATFINITE.E4M3.F32.PACK_AB_MERGE_C R212, R39, R38, RZ ;  /* 0x0000002627d4723e */ /* 0x001fe200048070ff */
[----:B-1----:R-:W-:-:S03]  /*14ad0*/  IMAD.MOV.U32 R67, RZ, RZ, R87 ;  /* 0x000000ffff437224 */ /* 0x002fc600078e0057 */
[----:B------:R-:W-:-:S03]  /*14ae0*/  F2FP.SATFINITE.E4M3.F32.PACK_AB_MERGE_C R212, R35, R34, R212 ;  /* 0x0000002223d4723e */ /* 0x000fc600048070d4 */
[----:B------:R-:W-:Y:S08]  /*14af0*/  MUFU.EX2 R70, R70 ;  /* 0x0000004600467308 */ /* 0x000ff00000000800 */
[----:B------:R-:W0:Y:S08]  /*14b00*/  MUFU.EX2 R175, R175 ;  /* 0x000000af00af7308 */ /* 0x000e300000000800 */
[----:B------:R-:W-:Y:S08]  /*14b10*/  MUFU.EX2 R68, R68 ;  /* 0x0000004400447308 */ /* 0x000ff00000000800 */
[----:B------:R-:W1:Y:S01]  /*14b20*/  MUFU.EX2 R169, R169 ;  /* 0x000000a900a97308 */ /* 0x000e620000000800 */
[----:B0-----:R-:W-:-:S07]  /*14b30*/  F2FP.SATFINITE.E4M3.F32.PACK_AB_MERGE_C R214, R175, R70, RZ ;  /* 0x00000046afd6723e */ /* 0x001fce00048070ff */
[----:B------:R-:W0:Y:S08]  /*14b40*/  MUFU.EX2 R51, R51 ;  /* 0x0000003300337308 */ /* 0x000e300000000800 */
[----:B------:R2:W-:Y:S01]  /*14b50*/  MUFU.EX2 R24, R45 ;  /* 0x0000002d00187308 */ /* 0x0005e20000000800 */
[----:B-1----:R-:W-:-:S07]  /*14b60*/  F2FP.SATFINITE.E4M3.F32.PACK_AB_MERGE_C R214, R169, R68, R214 ;  /* 0x00000044a9d6723e */ /* 0x002fce00048070d6 */
[----:B------:R1:W3:Y:S01]  /*14b70*/  MUFU.EX2 R14, R225 ;  /* 0x000000e1000e7308 */ /* 0x0002e20000000800 */
[----:B--2---:R-:W-:-:S01]  /*14b80*/  FADD.FTZ R45, R35, R26 ;  /* 0x0000001a232d7221 */ /* 0x004fc20000010000 */
[----:B------:R-:W-:Y:S01]  /*14b90*/  FADD.FTZ R26, R28, R31 ;  /* 0x0000001f1c1a7221 */ /* 0x000fe20000010000 */
[----:B------:R-:W-:Y:S01]  /*14ba0*/  F2FP.SATFINITE.E4M3.F32.PACK_AB_MERGE_C R31, R49, R28, RZ ;  /* 0x0000001c311f723e */ /* 0x000fe200048070ff */
[----:B------:R-:W-:Y:S02]  /*14bb0*/  IMAD.MOV.U32 R35, RZ, RZ, R87 ;  /* 0x000000ffff237224 */ /* 0x000fe400078e0057 */
[----:B------:R-:W-:-:S01]  /*14bc0*/  FADD.FTZ R38, R38, R45 ;  /* 0x0000002d26267221 */ /* 0x000fc20000010000 */
[----:B------:R-:W-:Y:S01]  /*14bd0*/  FADD.FTZ R49, R49, R26 ;  /* 0x0000001a31317221 */ /* 0x000fe20000010000 */
[----:B------:R-:W-:Y:S01]  /*14be0*/  F2FP.SATFINITE.E4M3.F32.PACK_AB_MERGE_C R213, R20, R27, R31 ;  /* 0x0000001b14d5723e */ /* 0x000fe2000480701f */
[----:B------:R-:W2:Y:S01]  /*14bf0*/  MUFU.EX2 R55, R55 ;  /* 0x0000003700377308 */ /* 0x000ea20000000800 */
[----:B------:R-:W-:-:S01]  /*14c00*/  FADD.FTZ R39, R39, R38 ;  /* 0x0000002627277221 */ /* 0x000fc20000010000 */
[----:B------:R-:W-:Y:S01]  /*14c10*/  FADD.FTZ R28, R36, R49 ;  /* 0x00000031241c7221 */ /* 0x000fe20000010000 */
[----:B-1----:R-:W-:Y:S01]  /*14c20*/  F2FP.SATFINITE.E4M3.F32.PACK_AB_MERGE_C R225, R78, R21, R94 ;  /* 0x000000154ee1723e */ /* 0x002fe2000480705e */
[----:B------:R-:W-:-:S02]  /*14c30*/  IMAD.MOV.U32 R78, RZ, RZ, R87 ;  /* 0x000000ffff4e7224 */ /* 0x000fc400078e0057 */
[----:B------:R-:W-:-:S01]  /*14c40*/  FADD.FTZ R26, R68, R39 ;  /* 0x00000027441a7221 */ /* 0x000fc20000010000 */
[----:B0-----:R-:W-:Y:S01]  /*14c50*/  FADD.FTZ R21, R51, R28 ;  /* 0x0000001c33157221 */ /* 0x001fe20000010000 */
[----:B------:R-:W-:Y:S01]  /*14c60*/  IMAD.MOV.U32 R68, RZ, RZ, R87 ;  /* 0x000000ffff447224 */ /* 0x000fe200078e0057 */
[----:B------:R-:W-:Y:S01]  /*14c70*/  MUFU.EX2 R74, R74 ;  /* 0x0000004a004a7308 */ /* 0x000fe20000000800 */
[----:B------:R-:W-:-:S01]  /*14c80*/  FADD.FTZ R169, R169, R26 ;  /* 0x0000001aa9a97221 */ /* 0x000fc20000010000 */
[----:B---3--:R-:W-:Y:S01]  /*14c90*/  FADD.FTZ R28, R14, R21 ;  /* 0x000000150e1c7221 */ /* 0x008fe20000010000 */
[----:B------:R-:W-:Y:S02]  /*14ca0*/  IMAD.MOV.U32 R49, RZ, RZ, R87 ;  /* 0x000000ffff317224 */ /* 0x000fe400078e0057 */
[----:B------:R-:W-:Y:S01]  /*14cb0*/  FADD.FTZ R70, R70, R169 ;  /* 0x000000a946467221 */ /* 0x000fe20000010000 */
[----:B------:R-:W-:Y:S02]  /*14cc0*/  IMAD.MOV.U32 R45, RZ, RZ, R87 ;  /* 0x000000ffff2d7224 */ /* 0x000fe400078e0057 */
[----:B------:R-:W0:Y:S01]  /*14cd0*/  MUFU.EX2 R29, R29 ;  /* 0x0000001d001d7308 */ /* 0x000e220000000800 */
[----:B------:R-:W-:-:S01]  /*14ce0*/  FADD.FTZ R175, R175, R70 ;  /* 0x00000046afaf7221 */ /* 0x000fc20000010000 */
[C---:B--2---:R-:W-:Y:S01]  /*14cf0*/  FADD.FTZ R28, R55.reuse, R28 ;  /* 0x0000001c371c7221 */ /* 0x044fe20000010000 */
[----:B------:R-:W-:Y:S01]  /*14d00*/  F2FP.SATFINITE.E4M3.F32.PACK_AB_MERGE_C R21, R55, R14, RZ ;  /* 0x0000000e3715723e */ /* 0x000fe200048070ff */
[--C-:B------:R-:W-:Y:S01]  /*14d10*/  IMAD.MOV.U32 R55, RZ, RZ, R87.reuse ;  /* 0x000000ffff377224 */ /* 0x100fe200078e0057 */
[----:B------:R-:W-:Y:S01]  /*14d20*/  MOV R70, R87 ;  /* 0x0000005700467202 */ /* 0x000fe20000000f00 */
[----:B------:R-:W-:Y:S01]  /*14d30*/  IMAD.MOV.U32 R39, RZ, RZ, R87 ;  /* 0x000000ffff277224 */ /* 0x000fe200078e0057 */
[----:B------:R-:W-:Y:S01]  /*14d40*/  F2FP.SATFINITE.E4M3.F32.PACK_AB_MERGE_C R215, R51, R36, R21 ;  /* 0x0000002433d7723e */ /* 0x000fe20004807015 */
[----:B------:R-:W1:Y:S01]  /*14d50*/  MUFU.EX2 R72, R72 ;  /* 0x0000004800487308 */ /* 0x000e620000000800 */
[----:B------:R-:W-:-:S02]  /*14d60*/  IMAD.MOV.U32 R51, RZ, RZ, R87 ;  /* 0x000000ffff337224 */ /* 0x000fc400078e0057 */
[--C-:B------:R-:W-:Y:S02]  /*14d70*/  IMAD.MOV.U32 R38, RZ, RZ, R87.reuse ;  /* 0x000000ffff267224 */ /* 0x100fe400078e0057 */
[--C-:B------:R-:W-:Y:S02]  /*14d80*/  IMAD.MOV.U32 R36, RZ, RZ, R87.reuse ;  /* 0x000000ffff247224 */ /* 0x100fe400078e0057 */
[--C-:B------:R-:W-:Y:S01]  /*14d90*/  IMAD.MOV.U32 R31, RZ, RZ, R87.reuse ;  /* 0x000000ffff1f7224 */ /* 0x100fe200078e0057 */
[----:B------:R-:W2:Y:S01]  /*14da0*/  MUFU.EX2 R43, R43 ;  /* 0x0000002b002b7308 */ /* 0x000ea20000000800 */
[----:B0-----:R-:W-:Y:S01]  /*14db0*/  F2FP.SATFINITE.E4M3.F32.PACK_AB_MERGE_C R34, R29, R74, RZ ;  /* 0x0000004a1d22723e */ /* 0x001fe200048070ff */
[----:B------:R-:W-:-:S06]  /*14dc0*/  IMAD.MOV.U32 R27, RZ, RZ, R87 ;  /* 0x000000ffff1b7224 */ /* 0x000fcc00078e0057 */
[----:B------:R-:W0:Y:S01]  /*14dd0*/  MUFU.EX2 R25, R25 ;  /* 0x0000001900197308 */ /* 0x000e220000000800 */
[----:B-1----:R-:W-:-:S07]  /*14de0*/  FADD.FTZ R14, R72, R175 ;  /* 0x000000af480e7221 */ /* 0x002fce0000010000 */
[----:B------:R-:W1:Y:S01]  /*14df0*/  MUFU.EX2 R30, R30 ;  /* 0x0000001e001e7308 */ /* 0x000e620000000800 */
[----:B--2---:R-:W-:-:S01]  /*14e00*/  FADD.FTZ R15, R43, R28 ;  /* 0x0000001c2b0f7221 */ /* 0x004fc20000010000 */
[----:B------:R-:W-:-:S03]  /*14e10*/  MOV R28, R87 ;  /* 0x00000057001c7202 */ /* 0x000fc60000000f00 */
[----:B------:R-:W-:-:S03]  /*14e20*/  FADD.FTZ R15, R24, R15 ;  /* 0x0000000f180f7221 */ /* 0x000fc60000010000 */
[----:B------:R-:W2:Y:S01]  /*14e30*/  MUFU.EX2 R161, R161 ;  /* 0x000000a100a17308 */ /* 0x000ea20000000800 */
[C---:B0-----:R-:W-:Y:S01]  /*14e40*/  F2FP.SATFINITE.E4M3.F32.PACK_AB_MERGE_C R216, R25.reuse, R72, R34 ;  /* 0x0000004819d8723e */ /* 0x041fe20004807022 */
[----:B------:R-:W-:Y:S01]  /*14e50*/  FADD.FTZ R25, R25, R14 ;  /* 0x0000000e19197221 */ /* 0x000fe20000010000 */
[----:B------:R-:W-:Y:S01]  /*14e60*/  IMAD.MOV.U32 R72, RZ, RZ, R87 ;  /* 0x000000ffff487224 */ /* 0x000fe200078e0057 */
[----:B------:R-:W-:Y:S02]  /*14e70*/  MOV R34, R87 ;  /* 0x0000005700227202 */ /* 0x000fe40000000f00 */
[----:B------:R-:W-:-:S01]  /*14e80*/  FADD.FTZ R74, R74, R25 ;  /* 0x000000194a4a7221 */ /* 0x000fc20000010000 */
[----:B------:R-:W-:Y:S01]  /*14e90*/  IMAD.MOV.U32 R25, RZ, RZ, R87 ;  /* 0x000000ffff197224 */ /* 0x000fe200078e0057 */
[----:B------:R-:W0:Y:S01]  /*14ea0*/  MUFU.EX2 R76, R76 ;  /* 0x0000004c004c7308 */ /* 0x000e220000000800 */
[----:B-1----:R-:W-:-:S01]  /*14eb0*/  FADD.FTZ R14, R30, R15 ;  /* 0x0000000f1e0e7221 */ /* 0x002fc20000010000 */
[----:B------:R-:W-:Y:S01]  /*14ec0*/  FADD.FTZ R29, R29, R74 ;  /* 0x0000004a1d1d7221 */ /* 0x000fe20000010000 */
[----:B------:R-:W-:-:S05]  /*14ed0*/  IMAD.MOV.U32 R74, RZ, RZ, R87 ;  /* 0x000000ffff4a7224 */ /* 0x000fca00078e0057 */
[----:B------:R-:W1:Y:S01]  /*14ee0*/  MUFU.EX2 R163, R163 ;  /* 0x000000a300a37308 */ /* 0x000e620000000800 */
[----:B--2---:R-:W-:-:S01]  /*14ef0*/  FADD.FTZ R14, R161, R14 ;  /* 0x0000000ea10e7221 */ /* 0x004fc20000010000 */
[----:B------:R-:W-:-:S04]  /*14f00*/  F2FP.SATFINITE.E4M3.F32.PACK_AB_MERGE_C R30, R161, R30, RZ ;  /* 0x0000001ea11e723e */ /* 0x000fc800048070ff */
[----:B------:R-:W-:Y:S01]  /*14f10*/  F2FP.SATFINITE.E4M3.F32.PACK_AB_MERGE_C R217, R24, R43, R30 ;  /* 0x0000002b18d9723e */ /* 0x000fe2000480701e */
[----:B------:R-:W-:Y:S01]  /*14f20*/  IMAD.MOV.U32 R43, RZ, RZ, R87 ;  /* 0x000000ffff2b7224 */ /* 0x000fe200078e0057 */
[----:B------:R-:W-:Y:S01]  /*14f30*/  MUFU.EX2 R33, R33 ;  /* 0x0000002100217308 */ /* 0x000fe20000000800 */
[----:B0-----:R-:W-:-:S01]  /*14f40*/  FADD.FTZ R20, R76, R29 ;  /* 0x0000001d4c147221 */ /* 0x001fc20000010000 */
[--C-:B------:R-:W-:Y:S02]  /*14f50*/  IMAD.MOV.U32 R30, RZ, RZ, R87.reuse ;  /* 0x000000ffff1e7224 */ /* 0x100fe400078e0057 */
[--C-:B------:R-:W-:Y:S02]  /*14f60*/  IMAD.MOV.U32 R29, RZ, RZ, R87.reuse ;  /* 0x000000ffff1d7224 */ /* 0x100fe400078e0057 */
[----:B------:R-:W-:Y:S02]  /*14f70*/  IMAD.MOV.U32 R24, RZ, RZ, R87 ;  /* 0x000000ffff187224 */ /* 0x000fe400078e0057 */
[----:B------:R-:W0:Y:S01]  /*14f80*/  MUFU.EX2 R12, R12 ;  /* 0x0000000c000c7308 */ /* 0x000e220000000800 */
[----:B-1----:R-:W-:-:S07]  /*14f90*/  FADD.FTZ R3, R163, R14 ;  /* 0x0000000ea3037221 */ /* 0x002fce0000010000 */
[----:B------:R-:W1:Y:S08]  /*14fa0*/  MUFU.EX2 R177, R177 ;  /* 0x000000b100b17308 */ /* 0x000e700000000800 */
[----:B------:R-:W2:Y:S01]  /*14fb0*/  MUFU.EX2 R26, R165 ;  /* 0x000000a5001a7308 */ /* 0x000ea20000000800 */
[----:B0-----:R-:W-:-:S07]  /*14fc0*/  F2FP.SATFINITE.E4M3.F32.PACK_AB_MERGE_C R15, R12, R33, RZ ;  /* 0x000000210c0f723e */ /* 0x001fce00048070ff */
[----:B------:R-:W-:Y:S01]  /*14fd0*/  MUFU.EX2 R167, R167 ;  /* 0x000000a700a77308 */ /* 0x000fe20000000800 */
[----:B-1----:R-:W-:-:S01]  /*14fe0*/  FADD.FTZ R20, R177, R20 ;  /* 0x00000014b1147221 */ /* 0x002fc20000010000 */
[----:B------:R-:W-:Y:S02]  /*14ff0*/  F2FP.SATFINITE.E4M3.F32.PACK_AB_MERGE_C R218, R177, R76, R15 ;  /* 0x0000004cb1da723e */ /* 0x000fe4000480700f */
[----:B------:R-:W-:Y:S01]  /*15000*/  MOV R76, R87 ;  /* 0x00000057004c7202 */ /* 0x000fe20000000f00 */
[----:B------:R-:W-:Y:S01]  /*15010*/  FADD.FTZ R15, R33, R20 ;  /* 0x00000014210f7221 */ /* 0x000fe20000010000 */
[----:B------:R-:W-:Y:S02]  /*15020*/  IMAD.MOV.U32 R33, RZ, RZ, R87 ;  /* 0x000000ffff217224 */ /* 0x000fe400078e0057 */
[----:B------:R-:W0:Y:S01]  /*15030*/  MUFU.EX2 R92, R92 ;  /* 0x0000005c005c7308 */ /* 0x000e220000000800 */
[----:B--2---:R-:W-:-:S01]  /*15040*/  FADD.FTZ R14, R26, R3 ;  /* 0x000000031a0e7221 */ /* 0x004fc20000010000 */
[----:B------:R-:W-:Y:S01]  /*15050*/  FADD.FTZ R15, R12, R15 ;  /* 0x0000000f0c0f7221 */ /* 0x000fe20000010000 */
[----:B0-----:R-:W-:-:S02]  /*15060*/  F2FP.SATFINITE.E4M3.F32.PACK_AB_MERGE_C R3, R92, R167, RZ ;  /* 0x000000a75c03723e */ /* 0x001fc400048070ff */
[----:B------:R-:W-:Y:S02]  /*15070*/  FADD.FTZ R167, R167, R14 ;  /* 0x0000000ea7a77221 */ /* 0x000fe40000010000 */
[----:B------:R-:W-:Y:S02]  /*15080*/  F2FP.SATFINITE.E4M3.F32.PACK_AB_MERGE_C R219, R26, R163, R3 ;  /* 0x000000a31adb723e */ /* 0x000fe40004807003 */
[----:B------:R-:W-:Y:S01]  /*15090*/  FADD.FTZ R232, R92, R167 ;  /* 0x000000a75ce87221 */ /* 0x000fe20000010000 */
[----:B------:R-:W-:Y:S01]  /*150a0*/  IMAD.MOV.U32 R26, RZ, RZ, R87 ;  /* 0x000000ffff1a7224 */ /* 0x000fe200078e0057 */
[----:B------:R-:W-:Y:S06]  /*150b0*/  @!P1 BRA `(.L_x_465) ;  /* 0x0000004000b09947 */ /* 0x000fec0003800000 */
[----:B------:R-:W-:Y:S01]  /*150c0*/  VIADD R233, R233, 0xfffffffe ;  /* 0xfffffffee9e97836 */ /* 0x000fe20000000000 */
[----:B------:R-:W-:Y:S01]  /*150d0*/  MOV R14, R13 ;  /* 0x0000000d000e7202 */ /* 0x000fe20000000f00 */
[----:B------:R-:W-:Y:S01]  /*150e0*/  IMAD.MOV.U32 R3, RZ, RZ, R0 ;  /* 0x000000ffff037224 */ /* 0x000fe200078e0000 */
[----:B------:R-:W-:Y:S01]  /*150f0*/  CS2R R86, SRZ ;  /* 0x0000000000567805 */ /* 0x000fe2000001ff00 */
[----:B------:R-:W-:Y:S01]  /*15100*/  IMAD.MOV.U32 R12, RZ, RZ, R236 ;  /* 0x000000ffff0c7224 */ /* 0x000fe200078e00ec */
        /* <DEDUP_REMOVED lines=30> */
[----:B------:R-:W-:-:S07]  /*152f0*/  CS2R R24, SRZ ;  /* 0x0000000000187805 */ /* 0x000fce000001ff00 */
.L_x_476:
[----:B------:R-:W2:Y:S01]  /*15300*/  LDL R0, [R1+0x48] ;  /* 0x0000480001007983 */ /* 0x000ea20000100800 */
[----:B------:R-:W-:Y:S01]  /*15310*/  ISETP.NE.AND P1, PT, R234, 0x1, PT ;  /* 0x00000001ea00780c */ /* 0x000fe20003f25270 */
[----:B------:R-:W-:Y:S05]  /*15320*/  YIELD ;  /* 0x0000000000007946 */ /* 0x000fea0003800000 */
[----:B------:R-:W-:-:S04]  /*15330*/  SEL R13, RZ, 0x1, P1 ;  /* 0x00000001ff0d7807 */ /* 0x000fc80000800000 */
[----:B------:R-:W-:Y:S02]  /*15340*/  LOP3.LUT R236, R12, R13, RZ, 0x3c, !PT ;  /* 0x0000000d0cec7212 */ /* 0x000fe400078e3cff */
[----:B--2---:R-:W-:-:S13]  /*15350*/  ISETP.NE.AND P1, PT, R0, RZ, PT ;  /* 0x000000ff0000720c */ /* 0x004fda0003f25270 */
[----:B0-----:R-:W-:Y:S05]  /*15360*/  @P1 BRA `(.L_x_466) ;  /* 0x00000000003c1947 */ /* 0x001fea0003800000 */
[----:B------:R-:W-:Y:S05]  /*15370*/  @!P0 BRA `(.L_x_467) ;  /* 0x0000000000048947 */ /* 0x000fea0003800000 */
[----:B------:R-:W-:Y:S01]  /*15380*/  BPT.TRAP 0x1 ;  /* 0x000000040000795c */ /* 0x000fe20000300000 */
.L_x_467:
[----:B------:R-:W-:-:S05]  /*15390*/  VIADD R0, R234, 0x1 ;  /* 0x00000001ea007836 */ /* 0x000fca0000000000 */
[----:B------:R-:W-:-:S04]  /*153a0*/  ISETP.NE.AND P2, PT, R0, 0x2, PT ;  /* 0x000000020000780c */ /* 0x000fc80003f45270 */
[----:B------:R-:W-:Y:S02]  /*153b0*/  SEL R13, R0, RZ, P2 ;  /* 0x000000ff000d7207 */ /* 0x000fe40001000000 */
[----:B------:R-:W-:-:S03]  /*153c0*/  SHF.L.U32 R0, R236, 0x1f, RZ ;  /* 0x0000001fec007819 */ /* 0x000fc600000006ff */
[----:B------:R-:W-:-:S04]  /*153d0*/  IMAD R13, R13, 0x8, R16 ;  /* 0x000000080d0d7824 */ /* 0x000fc800078e0210 */
[----:B------:R0:W1:Y:S01]  /*153e0*/  SYNCS.PHASECHK.TRANS64.TRYWAIT P2, [R13+URZ+0x2e830], R0 ;  /* 0x02e830000d0075a7 */ /* 0x000062000804017f */
[----:B------:R-:W-:Y:S05]  /*153f0*/  @!P0 BRA `(.L_x_468) ;  /* 0x0000000000048947 */ /* 0x000fea0003800000 */
[----:B------:R-:W-:Y:S01]  /*15400*/  BPT.TRAP 0x1 ;  /* 0x000000040000795c */ /* 0x000fe20000300000 */
.L_x_468:
[----:B------:R-:W-:Y:S04]  /*15410*/  BSSY B0, `(.L_x_466) ;  /* 0x0000004000007945 */ /* 0x000fe80003800000 */
[----:B-1----:R-:W-:Y:S05]  /*15420*/  @P2 BRA `(.L_x_469) ;  /* 0x0000000000082947 */ /* 0x002fea0003800000 */
[----:B------:R-:W1:Y:S02]  /*15430*/  SYNCS.PHASECHK.TRANS64.TRYWAIT P2, [R13+URZ+0x2e830], R0 ;  /* 0x02e830000d0075a7 */ /* 0x000e64000804017f */
[----:B-1----:R-:W-:Y:S05]  /*15440*/  @!P2 BRA `(.L_x_470) ;  /* 0x000000e000a8a947 */ /* 0x002fea0003800000 */
.L_x_469:
[----:B------:R-:W-:Y:S05]  /*15450*/  BSYNC B0 ;  /* 0x0000000000007941 */ /* 0x000fea0003800000 */
.L_x_466:
[----:B01----:R-:W2:Y:S01]  /*15460*/  LDL R0, [R1+0x4c] ;  /* 0x00004c0001007983 */ /* 0x003ea20000100800 */
[----:B------:R-:W-:Y:S01]  /*15470*/  VIADD R235, R234, 0x1 ;  /* 0x00000001eaeb7836 */ /* 0x000fe20000000000 */
[----:B------:R-:W-:Y:S05]  /*15480*/  WARPSYNC.ALL ;  /* 0x0000000000007948 */ /* 0x000fea0003800000 */
[C---:B------:R-:W-:Y:S01]  /*15490*/  ISETP.NE.AND P2, PT, R235.reuse, 0x2, PT ;  /* 0x00000002eb00780c */ /* 0x040fe20003f45270 */
[----:B------:R-:W0:Y:S01]  /*154a0*/  S2R R13, SR_TID.X ;  /* 0x00000000000d7919 */ /* 0x000e220000002100 */
[----:B------:R-:W-:Y:S01]  /*154b0*/  IMAD.MOV.U32 R89, RZ, RZ, 0x40000040 ;  /* 0x40000040ff597424 */ /* 0x000fe200078e00ff */
[----:B------:R-:W-:Y:S01]  /*154c0*/  MOV R237, UR38 ;  /* 0x0000002600ed7c02 */ /* 0x000fe20008000f00 */
[----:B------:R-:W-:Y:S01]  /*154d0*/  IMAD.MOV.U32 R93, RZ, RZ, 0x40000040 ;  /* 0x40000040ff5d7424 */ /* 0x000fe200078e00ff */
[----:B------:R-:W-:Y:S01]  /*154e0*/  SEL R235, R235, RZ, P2 ;  /* 0x000000ffebeb7207 */ /* 0x000fe20001000000 */
[----:B------:R-:W-:Y:S01]  /*154f0*/  STL [R1+0xf4], R27 ;  /* 0x0000f41b01007387 */ /* 0x000fe20000100800 */
[----:B------:R-:W-:Y:S01]  /*15500*/  R2UR UR35, R89 ;  /* 0x00000000592372ca */ /* 0x000fe200000e0000 */
[----:B------:R-:W-:Y:S01]  /*15510*/  IMAD.MOV.U32 R21, RZ, RZ, 0x40000040 ;  /* 0x40000040ff157424 */ /* 0x000fe200078e00ff */
[----:B------:R-:W-:Y:S01]  /*15520*/  R2UR UR17, R93 ;  /* 0x000000005d1172ca */ /* 0x000fe200000e0000 */
[----:B------:R-:W-:Y:S01]  /*15530*/  STL [R1+0xf0], R26 ;  /* 0x0000f01a01007387 */ /* 0x000fe20000100800 */
[----:B------:R-:W-:Y:S01]  /*15540*/  IMAD.MOV.U32 R91, RZ, RZ, 0x40000040 ;  /* 0x40000040ff5b7424 */ /* 0x000fe200078e00ff */
[----:B------:R-:W-:-:S02]  /*15550*/  R2UR UR25, R89 ;  /* 0x00000000591972ca */ /* 0x000fc400000e0000 */
[----:B------:R-:W-:Y:S01]  /*15560*/  STL [R1+0xec], R25 ;  /* 0x0000ec1901007387 */ /* 0x000fe20000100800 */
[----:B------:R-:W-:Y:S01]  /*15570*/  R2UR UR19, R21 ;  /* 0x00000000151372ca */ /* 0x000fe200000e0000 */
[----:B------:R-:W-:Y:S01]  /*15580*/  IMAD.MOV.U32 R21, RZ, RZ, 0x40000040 ;  /* 0x40000040ff157424 */ /* 0x000fe200078e00ff */
[C---:B------:R-:W-:Y:S01]  /*15590*/  R2UR UR43, R91.reuse ;  /* 0x000000005b2b72ca */ /* 0x040fe200000e0000 */
[----:B------:R-:W-:Y:S01]  /*155a0*/  STL [R1+0xe8], R24 ;  /* 0x0000e81801007387 */ /* 0x000fe20000100800 */
[C---:B------:R-:W-:Y:S02]  /*155b0*/  R2UR UR5, R91.reuse ;  /* 0x000000005b0572ca */ /* 0x040fe400000e0000 */
[----:B------:R-:W-:Y:S01]  /*155c0*/  R2UR UR7, R91 ;  /* 0x000000005b0772ca */ /* 0x000fe200000e0000 */
[----:B------:R-:W-:Y:S01]  /*155d0*/  STL [R1+0xe4], R23 ;  /* 0x0000e41701007387 */ /* 0x000fe20000100800 */
[----:B------:R-:W-:Y:S02]  /*155e0*/  R2UR UR9, R93 ;  /* 0x000000005d0972ca */ /* 0x000fe400000e0000 */
[----:B------:R-:W-:Y:S01]  /*155f0*/  R2UR UR11, R89 ;  /* 0x00000000590b72ca */ /* 0x000fe200000e0000 */
[----:B------:R-:W-:Y:S01]  /*15600*/  STL [R1+0xe0], R22 ;  /* 0x0000e01601007387 */ /* 0x000fe20000100800 */
[----:B------:R-:W-:-:S02]  /*15610*/  R2UR UR59, R91 ;  /* 0x000000005b3b72ca */ /* 0x000fc400000e0000 */
[----:B------:R-:W-:Y:S01]  /*15620*/  R2UR UR29, R91 ;  /* 0x000000005b1d72ca */ /* 0x000fe200000e0000 */
[----:B------:R1:W-:Y:S01]  /*15630*/  STL [R1+0xdc], R19 ;  /* 0x0000dc1301007387 */ /* 0x0003e20000100800 */
[----:B------:R-:W-:Y:S02]  /*15640*/  R2UR UR13, R89 ;  /* 0x00000000590d72ca */ /* 0x000fe400000e0000 */
[----:B0-----:R-:W-:Y:S01]  /*15650*/  SHF.R.U32.HI R13, RZ, 0x7, R13 ;  /* 0x00000007ff0d7819 */ /* 0x001fe2000001160d */
[----:B------:R-:W-:Y:S01]  /*15660*/  STL [R1+0xd8], R18 ;  /* 0x0000d81201007387 */ /* 0x000fe20000100800 */
[----:B------:R-:W-:Y:S02]  /*15670*/  R2UR UR15, R93 ;  /* 0x000000005d0f72ca */ /* 0x000fe400000e0000 */
[----:B------:R-:W-:Y:S01]  /*15680*/  IADD3 R94, R13, 0x8, RZ ;  /* 0x000000080d5e7810 */ /* 0x000fe20007ffe0ff */
[----:B------:R0:W-:Y:S01]  /*15690*/  STL [R1+0xd4], R17 ;  /* 0x0000d41101007387 */ /* 0x0001e20000100800 */
[----:B------:R-:W-:-:S02]  /*156a0*/  R2UR UR31, R89 ;  /* 0x00000000591f72ca */ /* 0x000fc400000e0000 */
[----:B-1----:R-:W-:Y:S01]  /*156b0*/  MOV R19, UR43 ;  /* 0x0000002b00137c02 */ /* 0x002fe20008000f00 */
[----:B------:R1:W-:Y:S01]  /*156c0*/  BAR.SYNC.DEFER_BLOCKING R94, 0x100 ;  /* 0x0004005e0000751d */ /* 0x0003e20000010000 */
[C---:B------:R-:W-:Y:S02]  /*156d0*/  R2UR UR21, R91.reuse ;  /* 0x000000005b1572ca */ /* 0x040fe400000e0000 */
[----:B------:R-:W-:Y:S02]  /*156e0*/  R2UR UR23, R91 ;  /* 0x000000005b1772ca */ /* 0x000fe400000e0000 */
[----:B------:R-:W-:Y:S01]  /*156f0*/  R2UR UR27, R89 ;  /* 0x00000000591b72ca */ /* 0x000fe200000e0000 */
[----:B------:R-:W-:Y:S01]  /*15700*/  UMOV UR43, UR25 ;  /* 0x00000019002b7c82 */ /* 0x000fe20008000000 */
[----:B0-----:R-:W-:Y:S01]  /*15710*/  MOV R17, UR35 ;  /* 0x0000002300117c02 */ /* 0x001fe20008000f00 */
[----:B------:R-:W-:Y:S01]  /*15720*/  STL [R1+0xd0], R16 ;  /* 0x0000d01001007387 */ /* 0x000fe20000100800 */
[----:B------:R-:W-:Y:S01]  /*15730*/  UMOV UR35, UR17 ;  /* 0x0000001100237c82 */ /* 0x000fe20008000000 */
[----:B------:R-:W-:-:S02]  /*15740*/  R2UR UR17, R5 ;  /* 0x00000000051172ca */ /* 0x000fc400000e0000 */
[----:B------:R-:W-:Y:S01]  /*15750*/  MOV R96, UR43 ;  /* 0x0000002b00607c02 */ /* 0x000fe20008000f00 */
[----:B------:R-:W-:Y:S01]  /*15760*/  UMOV UR43, UR5 ;  /* 0x00000005002b7c82 */ /* 0x000fe20008000000 */
[C---:B------:R-:W-:Y:S01]  /*15770*/  R2UR UR5, R5.reuse ;  /* 0x00000000050572ca */ /* 0x040fe200000e0000 */
[----:B------:R0:W-:Y:S01]  /*15780*/  STL [R1+0xcc], R15 ;  /* 0x0000cc0f01007387 */ /* 0x0001e20000100800 */
[----:B------:R-:W-:Y:S01]  /*15790*/  MOV R27, UR35 ;  /* 0x00000023001b7c02 */ /* 0x000fe20008000f00 */
[----:B------:R-:W-:Y:S01]  /*157a0*/  UMOV UR35, UR9 ;  /* 0x0000000900237c82 */ /* 0x000fe20008000000 */
[C---:B------:R-:W-:Y:S01]  /*157b0*/  R2UR UR9, R5.reuse ;  /* 0x00000000050972ca */ /* 0x040fe200000e0000 */
[----:B------:R-:W-:Y:S01]  /*157c0*/  STL [R1+0xc8], R14 ;  /* 0x0000c80e01007387 */ /* 0x000fe20000100800 */
[----:B------:R-:W-:Y:S02]  /*157d0*/  R2UR UR25, R5 ;  /* 0x00000000051972ca */ /* 0x000fe400000e0000 */
[----:B------:R-:W-:Y:S01]  /*157e0*/  R2UR UR47, R89 ;  /* 0x00000000592f72ca */ /* 0x000fe200000e0000 */
[----:B------:R-:W-:Y:S01]  /*157f0*/  STL [R1+0xc4], R12 ;  /* 0x0000c40c01007387 */ /* 0x000fe20000100800 */
[----:B------:R-:W-:Y:S01]  /*15800*/  WARPGROUP.ARRIVE ;  /* 0x00000000000079c5 */ /* 0x000fe20000000000 */
[----:B0-----:R-:W-:Y:S01]  /*15810*/  MOV R15, UR59 ;  /* 0x0000003b000f7c02 */ /* 0x001fe20008000f00 */
[----:B------:R-:W-:Y:S01]  /*15820*/  UMOV UR59, UR29 ;  /* 0x0000001d003b7c82 */ /* 0x000fe20008000000 */
[----:B------:R-:W-:Y:S01]  /*15830*/  STL [R1+0xc0], R3 ;  /* 0x0000c00301007387 */ /* 0x000fe20000100800 */
[----:B------:R-:W-:Y:S01]  /*15840*/  MOV R25, UR59 ;  /* 0x0000003b00197c02 */ /* 0x000fe20008000f00 */
[----:B------:R-:W-:Y:S01]  /*15850*/  UMOV UR59, UR13 ;  /* 0x0000000d003b7c82 */ /* 0x000fe20008000000 */
[----:B------:R-:W-:Y:S01]  /*15860*/  R2UR UR13, R5 ;  /* 0x00000000050d72ca */ /* 0x000fe200000e0000 */
[----:B------:R0:W-:Y:S01]  /*15870*/  STL [R1+0xbc], R2 ;  /* 0x0000bc0201007387 */ /* 0x0001e20000100800 */
[----:B------:R-:W-:Y:S01]  /*15880*/  R2UR UR51, R91 ;  /* 0x000000005b3372ca */ /* 0x000fe200000e0000 */
[----:B------:R-:W-:Y:S01]  /*15890*/  IMAD.MOV.U32 R91, RZ, RZ, 0x40000040 ;  /* 0x40000040ff5b7424 */ /* 0x000fe200078e00ff */
[----:B------:R-:W-:Y:S01]  /*158a0*/  R2UR UR55, R89 ;  /* 0x00000000593772ca */ /* 0x000fe200000e0000 */
[----:B------:R-:W-:Y:S01]  /*158b0*/  IMAD.MOV.U32 R89, RZ, RZ, 0x40000040 ;  /* 0x40000040ff597424 */ /* 0x000fe200078e00ff */
[----:B------:R-:W-:-:S02]  /*158c0*/  R2UR UR40, R4 ;  /* 0x00000000042872ca */ /* 0x000fc400000e0000 */
[----:B------:R-:W-:Y:S02]  /*158d0*/  R2UR UR41, R5 ;  /* 0x00000000052972ca */ /* 0x000fe400000e0000 */
[C---:B------:R-:W-:Y:S02]  /*158e0*/  R2UR UR32, R10.reuse ;  /* 0x000000000a2072ca */ /* 0x040fe400000e0000 */
[----:B0-----:R-:W-:Y:S02]  /*158f0*/  MOV R2, UR39 ;  /* 0x0000002700027c02 */ /* 0x001fe40008000f00 */
[----:B------:R-:W-:Y:S02]  /*15900*/  R2UR UR39, R93 ;  /* 0x000000005d2772ca */ /* 0x000fe400000e0000 */
[----:B------:R-:W-:Y:S02]  /*15910*/  R2UR UR33, R11 ;  /* 0x000000000b2172ca */ /* 0x000fe400000e0000 */
[----:B------:R-:W-:-:S02]  /*15920*/  R2UR UR56, R10 ;  /* 0x000000000a3872ca */ /* 0x000fc400000e0000 */
[----:B------:R-:W-:Y:S02]  /*15930*/  R2UR UR57, R11 ;  /* 0x000000000b3972ca */ /* 0x000fe400000e0000 */
[----:B------:R-:W-:-:S05]  /*15940*/  MOV R13, UR37 ;  /* 0x00000025000d7c02 */ /* 0x000fca0008000f00 */
[----:B------:R-:W-:Y:S01]  /*15950*/  MOV R12, UR39 ;  /* 0x00000027000c7c02 */ /* 0x000fe20008000f00 */
[----:B------:R-:W-:Y:S01]  /*15960*/  UMOV UR39, UR31 ;  /* 0x0000001f00277c82 */ /* 0x000fe20008000000 */
[----:B------:R-:W-:Y:S02]  /*15970*/  R2UR UR31, R21 ;  /* 0x00000000151f72ca */ /* 0x000fe400000e0000 */
[----:B------:R-:W-:Y:S01]  /*15980*/  MOV R23, UR39 ;  /* 0x0000002700177c02 */ /* 0x000fe20008000f00 */
[----:B------:R-:W-:Y:S01]  /*15990*/  UMOV UR39, UR21 ;  /* 0x0000001500277c82 */ /* 0x000fe20008000000 */
[----:B------:R-:W-:Y:S01]  /*159a0*/  R2UR UR21, R5 ;  /* 0x00000000051572ca */ /* 0x000fe200000e0000 */
[----:B--2---:R-:W-:Y:S01]  /*159b0*/  IMAD R20, R235, 0x700, R0 ;  /* 0x00000700eb147824 */ /* 0x004fe200078e0200 */
[----:B------:R-:W-:-:S03]  /*159c0*/  MOV R0, UR36 ;  /* 0x0000002400007c02 */ /* 0x000fc60008000f00 */
[C---:B------:R-:W-:Y:S01]  /*159d0*/  VIADD R88, R20.reuse, 0x200 ;  /* 0x0000020014587836 */ /* 0x040fe20000000000 */
[C---:B------:R-:W-:Y:S01]  /*159e0*/  R2UR UR18, R20.reuse ;  /* 0x00000000141272ca */ /* 0x040fe200000e0000 */
[C---:B------:R-:W-:Y:S02]  /*159f0*/  VIADD R92, R20.reuse, 0x300 ;  /* 0x00000300145c7836 */ /* 0x040fe40000000000 */
[----:B------:R-:W-:Y:S01]  /*15a00*/  VIADD R90, R20, 0x100 ;  /* 0x00000100145a7836 */ /* 0x000fe20000000000 */
[----:B------:R-:W-:Y:S01]  /*15a10*/  R2UR UR10, R88 ;  /* 0x00000000580a72ca */ /* 0x000fe200000e0000 */
[----:B------:R-:W-:Y:S01]  /*15a20*/  VIADD R88, R20, 0x500 ;  /* 0x0000050014587836 */ /* 0x000fe20000000000 */
[----:B------:R-:W-:Y:S01]  /*15a30*/  R2UR UR14, R92 ;  /* 0x000000005c0e72ca */ /* 0x000fe200000e0000 */
[----:B------:R-:W-:Y:S01]  /*15a40*/  VIADD R92, R20, 0x2 ;  /* 0x00000002145c7836 */ /* 0x000fe20000000000 */
[----:B------:R-:W-:Y:S02]  /*15a50*/  R2UR UR6, R90 ;  /* 0x000000005a0672ca */ /* 0x000fe400000e0000 */
[----:B------:R-:W-:-:S02]  /*15a60*/  R2UR UR26, R88 ;  /* 0x00000000581a72ca */ /* 0x000fc400000e0000 */
[----:B------:R-:W-:Y:S02]  /*15a70*/  IADD3 R88, R20, 0x102, RZ ;  /* 0x0000010214587810 */ /* 0x000fe40007ffe0ff */
[----:B------:R-:W-:Y:S01]  /*15a80*/  R2UR UR8, R92 ;  /* 0x000000005c0872ca */ /* 0x000fe200000e0000 */
[----:B------:R-:W-:Y:S01]  /*15a90*/  VIADD R92, R20, 0x402 ;  /* 0x00000402145c7836 */ /* 0x000fe20000000000 */
[----:B------:R-:W-:Y:S01]  /*15aa0*/  R2UR UR12, R88 ;  /* 0x00000000580c72ca */ /* 0x000fe200000e0000 */
[C---:B------:R-:W-:Y:S01]  /*15ab0*/  VIADD R88, R20.reuse, 0x302 ;  /* 0x0000030214587836 */ /* 0x040fe20000000000 */
[----:B------:R-:W-:Y:S02]  /*15ac0*/  IADD3 R90, R20, 0x400, RZ ;  /* 0x00000400145a7810 */ /* 0x000fe40007ffe0ff */
[----:B------:R-:W-:Y:S02]  /*15ad0*/  R2UR UR16, R92 ;  /* 0x000000005c1072ca */ /* 0x000fe400000e0000 */
[----:B------:R-:W-:Y:S01]  /*15ae0*/  R2UR UR24, R88 ;  /* 0x00000000581872ca */ /* 0x000fe200000e0000 */
[----:B------:R-:W-:Y:S01]  /*15af0*/  VIADD R88, R20, 0x602 ;  /* 0x0000060214587836 */ /* 0x000fe20000000000 */
[----:B------:R-:W-:Y:S01]  /*15b00*/  R2UR UR22, R90 ;  /* 0x000000005a1672ca */ /* 0x000fe200000e0000 */
[C---:B------:R-:W-:Y:S01]  /*15b10*/  VIADD R90, R20.reuse, 0x600 ;  /* 0x00000600145a7836 */ /* 0x040fe20000000000 */
[----:B------:R-:W-:-:S02]  /*15b20*/  IADD3 R92, R20, 0x4, RZ ;  /* 0x00000004145c7810 */ /* 0x000fc40007ffe0ff */
[----:B------:R-:W-:Y:S01]  /*15b30*/  R2UR UR30, R88 ;  /* 0x00000000581e72ca */ /* 0x000fe200000e0000 */
[----:B------:R-:W-:Y:S01]  /*15b40*/  VIADD R88, R20, 0x204 ;  /* 0x0000020414587836 */ /* 0x000fe20000000000 */
[----:B------:R-:W-:Y:S01]  /*15b50*/  R2UR UR4, R90 ;  /* 0x000000005a0472ca */ /* 0x000fe200000e0000 */
[----:B------:R-:W-:Y:S01]  /*15b60*/  VIADD R90, R20, 0x202 ;  /* 0x00000202145a7836 */ /* 0x000fe20000000000 */
[----:B------:R-:W-:Y:S02]  /*15b70*/  R2UR UR38, R92 ;  /* 0x000000005c2672ca */ /* 0x000fe400000e0000 */
[----:B------:R-:W-:Y:S01]  /*15b80*/  R2UR UR34, R88 ;  /* 0x00000000582272ca */ /* 0x000fe200000e0000 */
[----:B------:R-:W-:Y:S01]  /*15b90*/  VIADD R88, R20, 0x404 ;  /* 0x0000040414587836 */ /* 0x000fe20000000000 */
[----:B------:R-:W-:Y:S01]  /*15ba0*/  R2UR UR20, R90 ;  /* 0x000000005a1472ca */ /* 0x000fe200000e0000 */
[----:B------:R-:W-:-:S03]  /*15bb0*/  VIADD R90, R20, 0x502 ;  /* 0x00000502145a7836 */ /* 0x000fc60000000000 */
[----:B------:R-:W-:Y:S02]  /*15bc0*/  R2UR UR46, R88 ;  /* 0x00000000582e72ca */ /* 0x000fe400000e0000 */
[----:B------:R-:W-:Y:S01]  /*15bd0*/  R2UR UR28, R90 ;  /* 0x000000005a1c72ca */ /* 0x000fe200000e0000 */
[C---:B------:R-:W-:Y:S01]  /*15be0*/  VIADD R90, R20.reuse, 0x104 ;  /* 0x00000104145a7836 */ /* 0x040fe20000000000 */
[----:B------:R-:W-:Y:S02]  /*15bf0*/  IADD3 R88, R20, 0x604, RZ ;  /* 0x0000060414587810 */ /* 0x000fe40007ffe0ff */
[----:B------:R-:W-:Y:S01]  /*15c00*/  MOV R3, UR38 ;  /* 0x0000002600037c02 */ /* 0x000fe20008000f00 */
[----:B------:R-:W-:Y:S01]  /*15c10*/  UMOV UR38, UR30 ;  /* 0x0000001e00267c82 */ /* 0x000fe20008000000 */
[----:B------:R-:W-:Y:S01]  /*15c20*/  MOV R16, UR34 ;  /* 0x0000002200107c02 */ /* 0x000fe20008000f00 */
[----:B------:R-:W-:Y:S01]  /*15c30*/  UMOV UR34, UR16 ;  /* 0x0000001000227c82 */ /* 0x000fe20008000000 */
[----:B------:R-:W-:-:S02]  /*15c40*/  R2UR UR16, R4 ;  /* 0x00000000041072ca */ /* 0x000fc400000e0000 */
[----:B------:R-:W-:Y:S01]  /*15c50*/  R2UR UR58, R90 ;  /* 0x000000005a3a72ca */ /* 0x000fe200000e0000 */
[----:B------:R-:W-:Y:S01]  /*15c60*/  VIADD R90, R20, 0x304 ;  /* 0x00000304145a7836 */ /* 0x000fe20000000000 */
[----:B------:R-:W-:Y:S01]  /*15c70*/  MOV R26, UR34 ;  /* 0x00000022001a7c02 */ /* 0x000fe20008000f00 */
[----:B------:R-:W-:Y:S01]  /*15c80*/  UMOV UR34, UR8 ;  /* 0x0000000800227c82 */ /* 0x000fe20008000000 */
[----:B------:R-:W-:Y:S02]  /*15c90*/  R2UR UR8, R4 ;  /* 0x00000000040872ca */ /* 0x000fe400000e0000 */
[----:B------:R-:W-:Y:S01]  /*15ca0*/  R2UR UR42, R90 ;  /* 0x000000005a2a72ca */ /* 0x000fe200000e0000 */
[----:B------:R-:W-:Y:S01]  /*15cb0*/  VIADD R90, R20, 0x504 ;  /* 0x00000504145a7836 */ /* 0x000fe20000000000 */
[----:B------:R-:W-:Y:S01]  /*15cc0*/  MOV R22, UR38 ;  /* 0x0000002600167c02 */ /* 0x000fe20008000f00 */
[----:B------:R-:W-:Y:S01]  /*15cd0*/  UMOV UR38, UR20 ;  /* 0x0000001400267c82 */ /* 0x000fe20008000000 */
[----:B------:R-:W-:Y:S01]  /*15ce0*/  R2UR UR20, R4 ;  /* 0x00000000041472ca */ /* 0x000fe200000e0000 */
[----:B------:R-:W-:Y:S01]  /*15cf0*/  QGMMA.64x32x32.F32.E4M3.E4M3 R184, gdesc[UR16], RZ, !UPT, gsb0 ;  /* 0x0060000010b879f3 */ /* 0x000fe2000c0008ff */
[----:B------:R-:W-:Y:S01]  /*15d00*/  R2UR UR50, R90 ;  /* 0x000000005a3272ca */ /* 0x000fe200000e0000 */
[----:B------:R-:W-:Y:S01]  /*15d10*/  VIADD R90, R20, 0x6 ;  /* 0x00000006145a7836 */ /* 0x000fe20000000000 */
[----:B------:R-:W-:Y:S01]  /*15d20*/  MOV R14, UR58 ;  /* 0x0000003a000e7c02 */ /* 0x000fe20008000f00 */
[----:B------:R-:W-:Y:S01]  /*15d30*/  UMOV UR58, UR28 ;  /* 0x0000001c003a7c82 */ /* 0x000fe20008000000 */
[----:B------:R-:W-:Y:S01]  /*15d40*/  R2UR UR54, R88 ;  /* 0x00000000583672ca */ /* 0x000fe200000e0000 */
[----:B------:R-:W-:Y:S01]  /*15d50*/  VIADD R88, R20, 0x106 ;  /* 0x0000010614587836 */ /* 0x000fe20000000000 */
[----:B------:R-:W-:Y:S01]  /*15d60*/  MOV R24, UR58 ;  /* 0x0000003a00187c02 */ /* 0x000fe20008000f00 */
[----:B------:R-:W-:Y:S01]  /*15d70*/  UMOV UR58, UR12 ;  /* 0x0000000c003a7c82 */ /* 0x000fe20008000000 */
[----:B------:R-:W-:Y:S01]  /*15d80*/  MOV R18, UR42 ;  /* 0x0000002a00127c02 */ /* 0x000fe20008000f00 */
[----:B------:R-:W-:Y:S01]  /*15d90*/  UMOV UR42, UR24 ;  /* 0x00000018002a7c82 */ /* 0x000fe20008000000 */
[----:B------:R-:W-:-:S02]  /*15da0*/  R2UR UR12, R4 ;  /* 0x00000000040c72ca */ /* 0x000fc400000e0000 */
[----:B------:R-:W-:Y:S01]  /*15db0*/  MOV R95, UR42 ;  /* 0x0000002a005f7c02 */ /* 0x000fe20008000f00 */
[----:B------:R-:W-:Y:S01]  /*15dc0*/  UMOV UR42, UR4 ;  /* 0x00000004002a7c82 */ /* 0x000fe20008000000 */
[C---:B------:R-:W-:Y:S02]  /*15dd0*/  R2UR UR4, R4.reuse ;  /* 0x00000000040472ca */ /* 0x040fe400000e0000 */
[----:B------:R-:W-:Y:S01]  /*15de0*/  R2UR UR24, R4 ;  /* 0x00000000041872ca */ /* 0x000fe200000e0000 */
[----:B------:R-:W-:Y:S01]  /*15df0*/  IMAD.MOV.U32 R21, RZ, RZ, R95 ;  /* 0x000000ffff157224 */ /* 0x000fe200078e005f */
[----:B------:R-:W-:Y:S02]  /*15e00*/  WARPGROUP.DEPBAR.LE gsb0, 0x0 ;  /* 0x00008000000079c5 */ /* 0x000fe40000010000 */
[----:B------:R-:W-:-:S07]  /*15e10*/  WARPGROUP.ARRIVE ;  /* 0x00000000000079c5 */ /* 0x000fce0000000000 */
[----:B------:R-:W-:Y:S01]  /*15e20*/  QGMMA.64x32x32.F32.E4M3.E4M3 R168, gdesc[UR4], RZ, !UPT, gsb0 ;  /* 0x0060000004a879f3 */ /* 0x000fe2000c0008ff */
[----:B------:R-:W-:Y:S01]  /*15e30*/  R2UR UR6, R90 ;  /* 0x000000005a0672ca */ /* 0x000fe200000e0000 */
[----:B------:R-:W-:Y:S01]  /*15e40*/  VIADD R90, R20, 0x206 ;  /* 0x00000206145a7836 */ /* 0x000fe20000000000 */
[----:B------:R-:W-:Y:S01]  /*15e50*/  R2UR UR7, R91 ;  /* 0x000000005b0772ca */ /* 0x000fe200000e0000 */
[----:B------:R-:W-:Y:S01]  /*15e60*/  IMAD.MOV.U32 R91, RZ, RZ, 0x40000040 ;  /* 0x40000040ff5b7424 */ /* 0x000fe200078e00ff */
[----:B------:R-:W-:Y:S02]  /*15e70*/  WARPGROUP.DEPBAR.LE gsb0, 0x0 ;  /* 0x00008000000079c5 */ /* 0x000fe40000010000 */
[----:B------:R-:W-:-:S06]  /*15e80*/  WARPGROUP.ARRIVE ;  /* 0x00000000000079c5 */ /* 0x000fcc0000000000 */
[----:B------:R-:W-:Y:S01]  /*15e90*/  QGMMA.64x32x32.F32.E4M3.E4M3 R152, gdesc[UR8], RZ, !UPT, gsb0 ;  /* 0x00600000089879f3 */ /* 0x000fe2000c0008ff */
[----:B------:R-:W-:Y:S02]  /*15ea0*/  R2UR UR10, R88 ;  /* 0x00000000580a72ca */ /* 0x000fe400000e0000 */
[----:B------:R-:W-:Y:S01]  /*15eb0*/  R2UR UR11, R89 ;  /* 0x00000000590b72ca */ /* 0x000fe200000e0000 */
[----:B------:R-:W-:Y:S01]  /*15ec0*/  IMAD.MOV.U32 R89, RZ, RZ, 0x40000040 ;  /* 0x40000040ff597424 */ /* 0x000fe200078e00ff */
[----:B------:R-:W-:-:S04]  /*15ed0*/  IADD3 R88, R20, 0x306, RZ ;  /* 0x0000030614587810 */ /* 0x000fc80007ffe0ff */
[----:B------:R-:W-:Y:S01]  /*15ee0*/  R2UR UR18, R88 ;  /* 0x00000000581272ca */ /* 0x000fe200000e0000 */
[----:B------:R-:W-:Y:S01]  /*15ef0*/  VIADD R88, R20, 0x506 ;  /* 0x0000050614587836 */ /* 0x000fe20000000000 */
[----:B------:R-:W-:Y:S02]  /*15f00*/  R2UR UR19, R89 ;  /* 0x00000000591372ca */ /* 0x000fe400000e0000 */
[----:B------:R-:W-:Y:S01]  /*15f10*/  MOV R89, 0x40000040 ;  /* 0x4000004000597802 */ /* 0x000fe20000000f00 */
[----:B------:R-:W-:Y:S02]  /*15f20*/  WARPGROUP.DEPBAR.LE gsb0, 0x0 ;  /* 0x00008000000079c5 */ /* 0x000fe40000010000 */
[----:B------:R-:W-:-:S06]  /*15f30*/  WARPGROUP.ARRIVE ;  /* 0x00000000000079c5 */ /* 0x000fcc0000000000 */
[----:B------:R-:W-:Y:S01]  /*15f40*/  QGMMA.64x32x32.F32.E4M3.E4M3 R136, gdesc[UR12], RZ, !UPT, gsb0 ;  /* 0x006000000c8879f3 */ /* 0x000fe2000c0008ff */
[----:B------:R-:W-:Y:S01]  /*15f50*/  R2UR UR14, R90 ;  /* 0x000000005a0e72ca */ /* 0x000fe200000e0000 */
[C---:B------:R-:W-:Y:S01]  /*15f60*/  VIADD R90, R20.reuse, 0x406 ;  /* 0x00000406145a7836 */ /* 0x040fe20000000000 */
[----:B------:R-:W-:Y:S01]  /*15f70*/  R2UR UR15, R91 ;  /* 0x000000005b0f72ca */ /* 0x000fe200000e0000 */
[----:B------:R-:W-:Y:S02]  /*15f80*/  VIADD R20, R20, 0x606 ;  /* 0x0000060614147836 */ /* 0x000fe40000000000 */
[----:B------:R-:W-:-:S03]  /*15f90*/  IMAD.MOV.U32 R91, RZ, RZ, 0x40000040 ;  /* 0x40000040ff5b7424 */ /* 0x000fc600078e00ff */
[----:B------:R-:W-:Y:S01]  /*15fa0*/  R2UR UR30, R20 ;  /* 0x00000000141e72ca */ /* 0x000fe200000e0000 */
[----:B------:R-:W-:Y:S01]  /*15fb0*/  IMAD.MOV.U32 R20, RZ, RZ, R96 ;  /* 0x000000ffff147224 */ /* 0x000fe200078e0060 */
        /* <DEDUP_REMOVED lines=11> */
[----:B-1----:R-:W-:-:S06]  /*16070*/  WARPGROUP.ARRIVE ;  /* 0x00000000000079c5 */ /* 0x002fcc0000000000 */
[----:B------:R-:W-:Y:S01]  /*16080*/  QGMMA.64x32x32.F32.E4M3.E4M3 R88, gdesc[UR40], RZ, !UPT, gsb0 ;  /* 0x00600000285879f3 */ /* 0x000fe2000c0008ff */
[----:B------:R-:W-:Y:S02]  /*16090*/  R2UR UR36, R10 ;  /* 0x000000000a2472ca */ /* 0x000fe400000e0000 */
[----:B------:R-:W-:Y:S02]  /*160a0*/  R2UR UR37, R11 ;  /* 0x000000000b2572ca */ /* 0x000fe400000e0000 */
[----:B------:R-:W-:Y:S02]  /*160b0*/  R2UR UR43, R20 ;  /* 0x00000000142b72ca */ /* 0x000fe400000e0000 */
[----:B------:R-:W-:Y:S01]  /*160c0*/  R2UR UR42, R21 ;  /* 0x00000000152a72ca */ /* 0x000fe200000e0000 */
[----:B------:R-:W-:Y:S02]  /*160d0*/  WARPGROUP.DEPBAR.LE gsb0, 0x0 ;  /* 0x00008000000079c5 */ /* 0x000fe40000010000 */
[----:B------:R-:W-:-:S06]  /*160e0*/  WARPGROUP.ARRIVE ;  /* 0x00000000000079c5 */ /* 0x000fcc0000000000 */
[----:B------:R-:W-:Y:S01]  /*160f0*/  QGMMA.64x32x32.F32.E4M3.E4M3 R184, gdesc[UR32], R184, gsb0 ;  /* 0x0060000020b879f3 */ /* 0x000fe200080008b8 */
[----:B------:R-:W-:Y:S02]  /*16100*/  R2UR UR40, R10 ;  /* 0x000000000a2872ca */ /* 0x000fe400000e0000 */
[----:B------:R-:W-:Y:S02]  /*16110*/  R2UR UR41, R11 ;  /* 0x000000000b2972ca */ /* 0x000fe400000e0000 */
[----:B------:R-:W-:Y:S02]  /*16120*/  R2UR UR35, R27 ;  /* 0x000000001b2372ca */ /* 0x000fe400000e0000 */
[----:B------:R-:W-:Y:S01]  /*16130*/  R2UR UR34, R26 ;  /* 0x000000001a2272ca */ /* 0x000fe200000e0000 */
[----:B------:R0:W5:Y:S01]  /*16140*/  LDL.LU R27, [R1+0xf4] ;  /* 0x0000f400011b7983 */ /* 0x0001620000300800 */
[----:B------:R-:W-:Y:S02]  /*16150*/  R2UR UR32, R10 ;  /* 0x000000000a2072ca */ /* 0x000fe400000e0000 */
[----:B------:R-:W-:Y:S01]  /*16160*/  R2UR UR33, R11 ;  /* 0x000000000b2172ca */ /* 0x000fe200000e0000 */
[----:B------:R0:W5:Y:S01]  /*16170*/  LDL.LU R26, [R1+0xf0] ;  /* 0x0000f000011a7983 */ /* 0x0001620000300800 */
[----:B------:R-:W-:-:S02]  /*16180*/  WARPGROUP.DEPBAR.LE gsb0, 0x0 ;  /* 0x00008000000079c5 */ /* 0x000fc40000010000 */
        /* <DEDUP_REMOVED lines=11> */
[----:B------:R-:W-:Y:S02]  /*16240*/  R2UR UR59, R25 ;  /* 0x00000000193b72ca */ /* 0x000fe400000e0000 */
[----:B------:R-:W-:Y:S01]  /*16250*/  R2UR UR58, R24 ;  /* 0x00000000183a72ca */ /* 0x000fe200000e0000 */
[----:B------:R0:W5:Y:S01]  /*16260*/  LDL.LU R25, [R1+0xec] ;  /* 0x0000ec0001197983 */ /* 0x0001620000300800 */
[----:B------:R-:W-:Y:S02]  /*16270*/  R2UR UR56, R10 ;  /* 0x000000000a3872ca */ /* 0x000fe400000e0000 */
[----:B------:R-:W-:Y:S01]  /*16280*/  R2UR UR57, R11 ;  /* 0x000000000b3972ca */ /* 0x000fe200000e0000 */
[----:B------:R0:W5:Y:S01]  /*16290*/  LDL.LU R24, [R1+0xe8] ;  /* 0x0000e80001187983 */ /* 0x0001620000300800 */
[----:B------:R-:W-:Y:S02]  /*162a0*/  WARPGROUP.DEPBAR.LE gsb0, 0x0 ;  /* 0x00008000000079c5 */ /* 0x000fe40000010000 */
[----:B------:R-:W-:-:S09]  /*162b0*/  WARPGROUP.ARRIVE ;  /* 0x00000000000079c5 */ /* 0x000fd20000000000 */
        /* <DEDUP_REMOVED lines=11> */
[----:B------:R-:W-:Y:S02]  /*16370*/  R2UR UR38, R3 ;  /* 0x00000000032672ca */ /* 0x000fe400000e0000 */
[----:B------:R-:W-:Y:S02]  /*16380*/  R2UR UR36, R8 ;  /* 0x00000000082472ca */ /* 0x000fe400000e0000 */
[----:B------:R-:W-:Y:S01]  /*16390*/  R2UR UR37, R9 ;  /* 0x00000000092572ca */ /* 0x000fe200000e0000 */
[----:B------:R-:W-:Y:S02]  /*163a0*/  WARPGROUP.DEPBAR.LE gsb0, 0x0 ;  /* 0x00008000000079c5 */ /* 0x000fe40000010000 */
[----:B------:R-:W-:-:S10]  /*163b0*/  WARPGROUP.ARRIVE ;  /* 0x00000000000079c5 */ /* 0x000fd40000000000 */
        /* <DEDUP_REMOVED lines=16> */
[----:B------:R-:W-:Y:S01]  /*164c0*/  R2UR UR42, R18 ;  /* 0x00000000122a72ca */ /* 0x000fe200000e0000 */
[----:B------:R0:W5:Y:S01]  /*164d0*/  LDL.LU R19, [R1+0xdc] ;  /* 0x0000dc0001137983 */ /* 0x0001620000300800 */
[C---:B------:R-:W-:Y:S02]  /*164e0*/  R2UR UR40, R8.reuse ;  /* 0x00000000082872ca */ /* 0x040fe400000e0000 */
[C---:B------:R-:W-:Y:S01]  /*164f0*/  R2UR UR41, R9.reuse ;  /* 0x00000000092972ca */ /* 0x040fe200000e0000 */
[----:B------:R0:W5:Y:S01]  /*16500*/  LDL.LU R18, [R1+0xd8] ;  /* 0x0000d80001127983 */ /* 0x0001620000300800 */
[C---:B------:R-:W-:Y:S02]  /*16510*/  R2UR UR44, R8.reuse ;  /* 0x00000000082c72ca */ /* 0x040fe400000e0000 */
[----:B------:R-:W-:Y:S01]  /*16520*/  R2UR UR45, R9 ;  /* 0x00000000092d72ca */ /* 0x000fe200000e0000 */
[----:B------:R0:W5:Y:S01]  /*16530*/  LDL.LU R17, [R1+0xd4] ;  /* 0x0000d40001117983 */ /* 0x0001620000300800 */
[----:B------:R-:W-:-:S02]  /*16540*/  R2UR UR48, R8 ;  /* 0x00000000083072ca */ /* 0x000fc400000e0000 */
[C---:B------:R-:W-:Y:S01]  /*16550*/  R2UR UR49, R9.reuse ;  /* 0x00000000093172ca */ /* 0x040fe200000e0000 */
[----:B------:R0:W5:Y:S01]  /*16560*/  LDL.LU R16, [R1+0xd0] ;  /* 0x0000d00001107983 */ /* 0x0001620000300800 */
[----:B------:R-:W-:Y:S02]  /*16570*/  R2UR UR52, R8 ;  /* 0x00000000083472ca */ /* 0x000fe400000e0000 */
[----:B------:R-:W-:Y:S01]  /*16580*/  R2UR UR53, R9 ;  /* 0x00000000093572ca */ /* 0x000fe200000e0000 */
        /* <DEDUP_REMOVED lines=29> */
[----:B------:R0:W5:Y:S01]  /*16760*/  LDL.LU R2, [R1+0xbc] ;  /* 0x0000bc0001027983 */ /* 0x0001620000300800 */
[----:B------:R-:W-:Y:S02]  /*16770*/  WARPGROUP.DEPBAR.LE gsb0, 0x0 ;  /* 0x00008000000079c5 */ /* 0x000fe40000010000 */
[----:B------:R-:W-:-:S06]  /*16780*/  WARPGROUP.ARRIVE ;  /* 0x00000000000079c5 */ /* 0x000fcc0000000000 */
[----:B------:R-:W-:Y:S01]  /*16790*/  QGMMA.64x32x32.F32.E4M3.E4M3 R152, gdesc[UR12], R152, gsb0 ;  /* 0x006000000c9879f3 */ /* 0x000fe20008000898 */
[----:B------:R-:W-:Y:S02]  /*167a0*/  R2UR UR16, R6 ;  /* 0x00000000061072ca */ /* 0x000fe400000e0000 */
[----:B------:R-:W-:Y:S01]  /*167b0*/  R2UR UR17, R7 ;  /* 0x00000000071172ca */ /* 0x000fe200000e0000 */
[----:B------:R-:W-:Y:S02]  /*167c0*/  WARPGROUP.DEPBAR.LE gsb0, 0x0 ;  /* 0x00008000000079c5 */ /* 0x000fe40000010000 */
[----:B------:R-:W-:-:S10]  /*167d0*/  WARPGROUP.ARRIVE ;  /* 0x00000000000079c5 */ /* 0x000fd40000000000 */
        /* <DEDUP_REMOVED lines=17> */
[----:B------:R-:W-:Y:S02]  /*168f0*/  R2UR UR37, R13 ;  /* 0x000000000d2572ca */ /* 0x000fe400000e0000 */
[----:B------:R-:W-:Y:S01]  /*16900*/  R2UR UR36, R0 ;  /* 0x00000000002472ca */ /* 0x000fe200000e0000 */
[----:B------:R-:W-:Y:S02]  /*16910*/  WARPGROUP.DEPBAR.LE gsb0, 0x0 ;  /* 0x00008000000079c5 */ /* 0x000fe40000010000 */
[----:B0-----:R-:W-:-:S12]  /*16920*/  @P1 BRA `(.L_x_471) ;  /* 0x0000000000281947 */ /* 0x001fd80003800000 */
[----:B------:R-:W-:Y:S05]  /*16930*/  @!P0 BRA `(.L_x_472) ;  /* 0x0000000000048947 */ /* 0x000fea0003800000 */
[----:B------:R-:W-:Y:S01]  /*16940*/  BPT.TRAP 0x1 ;  /* 0x000000040000795c */ /* 0x000fe20000300000 */
.L_x_472:
[----:B-----5:R-:W-:Y:S01]  /*16950*/  SHF.L.U32 R0, R12, 0x1f, RZ ;  /* 0x0000001f0c007819 */ /* 0x020fe200000006ff */
[----:B------:R-:W-:-:S04]  /*16960*/  IMAD R12, R234, 0x8, R16 ;  /* 0x00000008ea0c7824 */ /* 0x000fc800078e0210 */
[----:B------:R0:W1:Y:S01]  /*16970*/  SYNCS.PHASECHK.TRANS64.TRYWAIT P1, [R12+URZ+0x2e850], R0 ;  /* 0x02e850000c0075a7 */ /* 0x000062000802017f */
[----:B------:R-:W-:Y:S05]  /*16980*/  @!P0 BRA `(.L_x_473) ;  /* 0x0000000000048947 */ /* 0x000fea0003800000 */
[----:B------:R-:W-:Y:S01]  /*16990*/  BPT.TRAP 0x1 ;  /* 0x000000040000795c */ /* 0x000fe20000300000 */
.L_x_473:
[----:B-1----:R-:W-:Y:S05]  /*169a0*/  @P1 BRA `(.L_x_471) ;  /* 0x0000000000081947 */ /* 0x002fea0003800000 */
[----:B------:R-:W1:Y:S02]  /*169b0*/  SYNCS.PHASECHK.TRANS64.TRYWAIT P1, [R12+URZ+0x2e850], R0 ;  /* 0x02e850000c0075a7 */ /* 0x000e64000802017f */
[----:B-1----:R-:W-:Y:S05]  /*169c0*/  @!P1 BRA `(.L_x_474) ;  /* 0x000000cc005c9947 */ /* 0x002fea0003800000 */
.L_x_471:
[----:B01---5:R-:W-:Y:S01]  /*169d0*/  IADD3 R0, R16, 0x400, RZ ;  /* 0x0000040010007810 */ /* 0x023fe20007ffe0ff */
[----:B------:R-:W-:Y:S01]  /*169e0*/  IMAD.MOV.U32 R13, RZ, RZ, -0x3ffffff0 ;  /* 0xc0000010ff0d7424 */ /* 0x000fe200078e00ff */
[----:B------:R-:W-:Y:S05]  /*169f0*/  WARPSYNC.ALL ;  /* 0x0000000000007948 */ /* 0x000fea0003800000 */
[----:B------:R-:W-:Y:S01]  /*16a00*/  SHF.R.U32.HI R0, RZ, 0x4, R0 ;  /* 0x00000004ff007819 */ /* 0x000fe20000011600 */
[----:B------:R-:W-:Y:S01]  /*16a10*/  WARPGROUP.ARRIVE ;  /* 0x00000000000079c5 */ /* 0x000fe20000000000 */
[----:B------:R-:W-:Y:S01]  /*16a20*/  R2UR UR7, R13 ;  /* 0x000000000d0772ca */ /* 0x000fe200000e0000 */
[----:B------:R-:W-:Y:S01]  /*16a30*/  IMAD.MOV.U32 R21, RZ, RZ, -0x3ffffff0 ;  /* 0xc0000010ff157424 */ /* 0x000fe200078e00ff */
[----:B------:R-:W-:-:S02]  /*16a40*/  LOP3.LUT R0, R0, 0x3fff, RZ, 0xc0, !PT ;  /* 0x00003fff00007812 */ /* 0x000fc400078ec0ff */
[----:B------:R-:W-:Y:S02]  /*16a50*/  FMNMX.FTZ R13, R186, R14, !PT ;  /* 0x0000000eba0d7209 */ /* 0x000fe40007810000 */
[----:B------:R-:W-:Y:S02]  /*16a60*/  LOP3.LUT R0, R0, 0x10000, RZ, 0xfc, !PT ;  /* 0x0001000000007812 */ /* 0x000fe400078efcff */
[----:B------:R-:W-:-:S03]  /*16a70*/  FMNMX.FTZ R13, R187, R13, !PT ;  /* 0x0000000dbb0d7209 */ /* 0x000fc60007810000 */
[----:B------:R-:W-:Y:S01]  /*16a80*/  IMAD R12, R234, 0x700, R0 ;  /* 0x00000700ea0c7824 */ /* 0x000fe200078e0200 */
[----:B------:R-:W-:Y:S02]  /*16a90*/  FMNMX.FTZ R0, R184, R3, !PT ;  /* 0x00000003b8007209 */ /* 0x000fe40007810000 */
[----:B------:R-:W-:Y:S01]  /*16aa0*/  FMNMX.FTZ R13, R190, R13, !PT ;  /* 0x0000000dbe0d7209 */ /* 0x000fe20007810000 */
[C---:B------:R-:W-:Y:S01]  /*16ab0*/  VIADD R20, R12.reuse, 0x100 ;  /* 0x000001000c147836 */ /* 0x040fe20000000000 */
[----:B------:R-:W-:Y:S02]  /*16ac0*/  R2UR UR6, R12 ;  /* 0x000000000c0672ca */ /* 0x000fe400000e0000 */
[----:B------:R-:W-:Y:S02]  /*16ad0*/  FMNMX.FTZ R0, R185, R0, !PT ;  /* 0x00000000b9007209 */ /* 0x000fe40007810000 */
[----:B------:R-:W-:Y:S02]  /*16ae0*/  FMNMX.FTZ R13, R191, R13, !PT ;  /* 0x0000000dbf0d7209 */ /* 0x000fe40007810000 */
[----:B------:R-:W-:-:S02]  /*16af0*/  FMNMX.FTZ R0, R188, R0, !PT ;  /* 0x00000000bc007209 */ /* 0x000fc40007810000 */
[----:B------:R-:W-:Y:S02]  /*16b00*/  FMNMX.FTZ R13, R194, R13, !PT ;  /* 0x0000000dc20d7209 */ /* 0x000fe40007810000 */
[----:B------:R-:W-:Y:S02]  /*16b10*/  FMNMX.FTZ R0, R189, R0, !PT ;  /* 0x00000000bd007209 */ /* 0x000fe40007810000 */
[----:B------:R-:W-:Y:S01]  /*16b20*/  FMNMX.FTZ R13, R195, R13, !PT ;  /* 0x0000000dc30d7209 */ /* 0x000fe20007810000 */
[----:B------:R-:W-:Y:S01]  /*16b30*/  QGMMA.64x128x32.F32.E4M3.E4M3 R24, R224, gdesc[UR4], R24, gsb0 ;  /* 0x01e00004e0187df3 */ /* 0x000fe20008000818 */
[----:B------:R-:W-:Y:S01]  /*16b40*/  R2UR UR6, R20 ;  /* 0x00000000140672ca */ /* 0x000fe200000e0000 */
[----:B------:R-:W-:Y:S01]  /*16b50*/  VIADD R20, R12, 0x200 ;  /* 0x000002000c147836 */ /* 0x000fe20000000000 */
[----:B------:R-:W-:Y:S01]  /*16b60*/  R2UR UR7, R21 ;  /* 0x00000000150772ca */ /* 0x000fe200000e0000 */
[----:B------:R-:W-:Y:S01]  /*16b70*/  IMAD.MOV.U32 R21, RZ, RZ, -0x3ffffff0 ;  /* 0xc0000010ff157424 */ /* 0x000fe200078e00ff */
        /* <DEDUP_REMOVED lines=76> */
[----:B------:R-:W-:Y:S02]  /*17040*/  R2UR UR6, R20 ;  /* 0x00000000140672ca */ /* 0x000fe400000e0000 */
[----:B------:R-:W-:Y:S01]  /*17050*/  R2UR UR7, R21 ;  /* 0x00000000150772ca */ /* 0x000fe200000e0000 */
[----:B------:R-:W-:Y:S01]  /*17060*/  IMAD.MOV.U32 R21, RZ, RZ, -0x3ffffff0 ;  /* 0xc0000010ff157424 */ /* 0x000fe200078e00ff */
[----:B------:R-:W-:Y:S02]  /*17070*/  IADD3 R20, R12, 0x300, RZ ;  /* 0x000003000c147810 */ /* 0x000fe40007ffe0ff */
        /* <DEDUP_REMOVED lines=30> */
[----:B0-----:R-:W-:-:S04]  /*17260*/  LOP3.LUT R227, R227, 0x7f, RZ, 0xc0, !PT ;  /* 0x0000007fe3e37812 */ /* 0x001fc800078ec0ff */
[----:B------:R-:W-:Y:S02]  /*17270*/  ISETP.NE.AND P1, PT, R227, RZ, PT ;  /* 0x000000ffe300720c */ /* 0x000fe40003f25270 */
[----:B------:R-:W0:Y:S02]  /*17280*/  S2R R227, SR_TID.X ;  /* 0x0000000000e37919 */ /* 0x000e240000002100 */
[----:B0-----:R-:W-:Y:S01]  /*17290*/  SHF.R.U32.HI R227, RZ, 0x7, R227 ;  /* 0x00000007ffe37819 */ /* 0x001fe200000116e3 */
        /* <DEDUP_REMOVED lines=10> */
[----:B------:R-:W-:Y:S02]  /*17340*/  R2UR UR6, R20 ;  /* 0x00000000140672ca */ /* 0x000fe400000e0000 */
[----:B------:R-:W-:Y:S01]  /*17350*/  R2UR UR7, R21 ;  /* 0x00000000150772ca */ /* 0x000fe200000e0000 */
[----:B------:R-:W0:Y:S04]  /*17360*/  SHFL.BFLY PT, R20, R13, 0x2, 0x1f ;  /* 0x0c401f000d147f89 */ /* 0x000e2800000e0000 */
[----:B------:R-:W1:Y:S01]  /*17370*/  SHFL.BFLY PT, R21, R0, 0x2, 0x1f ;  /* 0x0c401f0000157f89 */ /* 0x000e6200000e0000 */
[----:B0-----:R-:W-:Y:S01]  /*17380*/  FMNMX.FTZ R13, R13, R20, !PT ;  /* 0x000000140d0d7209 */ /* 0x001fe20007810000 */
[----:B------:R-:W-:Y:S01]  /*17390*/  VIADD R20, R12, 0x500 ;  /* 0x000005000c147836 */ /* 0x000fe20000000000 */
[----:B-1----:R-:W-:-:S03]  /*173a0*/  FMNMX.FTZ R0, R0, R21, !PT ;  /* 0x0000001500007209 */ /* 0x002fc60007810000 */
[----:B------:R-:W0:Y:S01]  /*173b0*/  SHFL.BFLY PT, R200, R13, 0x1, 0x1f ;  /* 0x0c201f000dc87f89 */ /* 0x000e2200000e0000 */
[----:B------:R-:W-:-:S03]  /*173c0*/  IMAD.MOV.U32 R21, RZ, RZ, -0x3ffffff0 ;  /* 0xc0000010ff157424 */ /* 0x000fc600078e00ff */
[----:B------:R-:W1:Y:S01]  /*173d0*/  SHFL.BFLY PT, R201, R0, 0x1, 0x1f ;  /* 0x0c201f0000c97f89 */ /* 0x000e6200000e0000 */
[----:B0-----:R-:W-:Y:S02]  /*173e0*/  FMNMX.FTZ R13, R13, R200, !PT ;  /* 0x000000c80d0d7209 */ /* 0x001fe40007810000 */
[----:B-1----:R-:W-:-:S03]  /*173f0*/  FMNMX.FTZ R0, R0, R201, !PT ;  /* 0x000000c900007209 */ /* 0x002fc60007810000 */
[----:B------:R-:W-:Y:S02]  /*17400*/  FADD.FTZ R14, -R13, R14 ;  /* 0x0000000e0d0e7221 */ /* 0x000fe40000010100 */
[----:B------:R-:W-:-:S02]  /*17410*/  FADD.FTZ R3, -R0, R3 ;  /* 0x0000000300037221 */ /* 0x000fc40000010100 */
[C---:B------:R-:W-:Y:S02]  /*17420*/  FMUL.FTZ R14, R2.reuse, R14 ;  /* 0x0000000e020e7220 */ /* 0x040fe40000410000 */
[----:B------:R-:W-:-:S04]  /*17430*/  FMUL.FTZ R3, R2, R3 ;  /* 0x0000000302037220 */ /* 0x000fc80000410000 */
[----:B------:R-:W-:Y:S08]  /*17440*/  MUFU.EX2 R14, R14 ;  /* 0x0000000e000e7308 */ /* 0x000ff00000000800 */
[----:B------:R-:W-:Y:S01]  /*17450*/  MUFU.EX2 R3, R3 ;  /* 0x0000000300037308 */ /* 0x000fe20000000800 */
[----:B------:R-:W-:Y:S02]  /*17460*/  WARPGROUP.DEPBAR.LE gsb0, 0x0 ;  /* 0x00008000000079c5 */ /* 0x000fe40000010000 */
[----:B------:R-:W-:-:S06]  /*17470*/  WARPGROUP.ARRIVE ;  /* 0x00000000000079c5 */ /* 0x000fcc0000000000 */
[----:B------:R-:W-:Y:S01]  /*17480*/  QGMMA.64x128x32.F32.E4M3.E4M3 R24, R208, gdesc[UR4], R24, gsb0 ;  /* 0x01e00004d0187df3 */ /* 0x000fe20008000818 */
[----:B------:R-:W-:Y:S01]  /*17490*/  R2UR UR7, R21 ;  /* 0x00000000150772ca */ /* 0x000fe200000e0000 */
[----:B------:R-:W-:Y:S01]  /*174a0*/  FFMA.FTZ R21, R2, R0, -8 ;  /* 0xc100000002157423 */ /* 0x000fe20000010000 */
[----:B------:R-:W-:-:S03]  /*174b0*/  R2UR UR6, R20 ;  /* 0x00000000140672ca */ /* 0x000fc600000e0000 */
[C-C-:B------:R-:W-:Y:S01]  /*174c0*/  FFMA.FTZ R20, R2.reuse, R184, -R21.reuse ;  /* 0x000000b802147223 */ /* 0x140fe20000010815 */
[----:B------:R-:W-:-:S01]  /*174d0*/  FFMA.FTZ R184, R2, R185, -R21 ;  /* 0x000000b902b87223 */ /* 0x000fc20000010815 */
        /* <DEDUP_REMOVED lines=54> */
[----:B------:R-:W-:Y:S01]  /*17840*/  FFMA.FTZ R101, R2, R13, -8 ;  /* 0xc100000002657423 */ /* 0x000fe2000001000d */
[----:B------:R-:W0:Y:S01]  /*17850*/  MUFU.EX2 R20, R20 ;  /* 0x0000001400147308 */ /* 0x000e220000000800 */
[----:B------:R-:W-:Y:S01]  /*17860*/  IMAD.MOV.U32 R89, RZ, RZ, -0x3ffffff0 ;  /* 0xc0000010ff597424 */ /* 0x000fe200078e00ff */
[----:B------:R-:W-:Y:S01]  /*17870*/  IADD3 R88, R12, 0x600, RZ ;  /* 0x000006000c587810 */ /* 0x000fe20007ffe0ff */
[----:B------:R-:W-:-:S01]  /*17880*/  FFMA.FTZ R186, R2, R186, -R101 ;  /* 0x000000ba02ba7223 */ /* 0x000fc20000010865 */
[C-C-:B------:R-:W-:Y:S01]  /*17890*/  FFMA.FTZ R187, R2.reuse, R187, -R101.reuse ;  /* 0x000000bb02bb7223 */ /* 0x140fe20000010865 */
[----:B------:R-:W-:-:S01]  /*178a0*/  FFMA.FTZ R190, R2, R190, -R101 ;  /* 0x000000be02be7223 */ /* 0x000fc20000010865 */
[C-C-:B------:R-:W-:Y:S01]  /*178b0*/  FFMA.FTZ R191, R2.reuse, R191, -R101.reuse ;  /* 0x000000bf02bf7223 */ /* 0x140fe20000010865 */
[----:B------:R-:W-:-:S01]  /*178c0*/  FFMA.FTZ R194, R2, R194, -R101 ;  /* 0x000000c202c27223 */ /* 0x000fc20000010865 */
[----:B------:R-:W1:Y:S01]  /*178d0*/  MUFU.EX2 R184, R184 ;  /* 0x000000b800b87308 */ /* 0x000e620000000800 */
[----:B------:R-:W-:-:S01]  /*178e0*/  FFMA.FTZ R195, R2, R195, -R101 ;  /* 0x000000c302c37223 */ /* 0x000fc20000010865 */
[C-C-:B------:R-:W-:Y:S01]  /*178f0*/  FFMA.FTZ R198, R2.reuse, R198, -R101.reuse ;  /* 0x000000c602c67223 */ /* 0x140fe20000010865 */
[----:B------:R-:W-:-:S01]  /*17900*/  FFMA.FTZ R199, R2, R199, -R101 ;  /* 0x000000c702c77223 */ /* 0x000fc20000010865 */
[C-C-:B------:R-:W-:Y:S01]  /*17910*/  FFMA.FTZ R170, R2.reuse, R170, -R101.reuse ;  /* 0x000000aa02aa7223 */ /* 0x140fe20000010865 */
[----:B------:R-:W-:-:S01]  /*17920*/  FFMA.FTZ R171, R2, R171, -R101 ;  /* 0x000000ab02ab7223 */ /* 0x000fc20000010865 */
[C-C-:B------:R-:W-:Y:S01]  /*17930*/  FFMA.FTZ R174, R2.reuse, R174, -R101.reuse ;  /* 0x000000ae02ae7223 */ /* 0x140fe20000010865 */
[----:B------:R-:W-:-:S01]  /*17940*/  FFMA.FTZ R175, R2, R175, -R101 ;  /* 0x000000af02af7223 */ /* 0x000fc20000010865 */
[----:B------:R-:W2:Y:S01]  /*17950*/  MUFU.EX2 R186, R186 ;  /* 0x000000ba00ba7308 */ /* 0x000ea20000000800 */
[----:B0-----:R-:W-:-:S01]  /*17960*/  FFMA.FTZ R15, R3, R15, R20 ;  /* 0x0000000f030f7223 */ /* 0x001fc20000010014 */
        /* <DEDUP_REMOVED lines=8> */
[C-C-:B------:R-:W-:Y:S01]  /*179f0*/  FFMA.FTZ R158, R2.reuse, R158, -R101.reuse ;  /* 0x0000009e029e7223 */ /* 0x140fe20000010865 */
[----:B------:R-:W-:-:S01]  /*17a00*/  FFMA.FTZ R159, R2, R159, -R101 ;  /* 0x0000009f029f7223 */ /* 0x000fc20000010865 */
[C-C-:B------:R-:W-:Y:S01]  /*17a10*/  FFMA.FTZ R162, R2.reuse, R162, -R101.reuse ;  /* 0x000000a202a27223 */ /* 0x140fe20000010865 */
[----:B------:R-:W-:-:S01]  /*17a20*/  FFMA.FTZ R163, R2, R163, -R101 ;  /* 0x000000a302a37223 */ /* 0x000fc20000010865 */
[C-C-:B------:R-:W-:Y:S01]  /*17a30*/  FFMA.FTZ R166, R2.reuse, R166, -R101.reuse ;  /* 0x000000a602a67223 */ /* 0x140fe20000010865 */
[----:B------:R-:W-:-:S01]  /*17a40*/  FFMA.FTZ R167, R2, R167, -R101 ;  /* 0x000000a702a77223 */ /* 0x000fc20000010865 */
[----:B------:R-:W1:Y:S01]  /*17a50*/  MUFU.EX2 R185, R185 ;  /* 0x000000b900b97308 */ /* 0x000e620000000800 */
[----:B--2---:R-:W-:-:S01]  /*17a60*/  FFMA.FTZ R232, R14, R232, R186 ;  /* 0x000000e80ee87223 */ /* 0x004fc200000100ba */
[C-C-:B------:R-:W-:Y:S01]  /*17a70*/  FFMA.FTZ R138, R2.reuse, R138, -R101.reuse ;  /* 0x0000008a028a7223 */ /* 0x140fe20000010865 */
[----:B------:R-:W-:-:S01]  /*17a80*/  FFMA.FTZ R139, R2, R139, -R101 ;  /* 0x0000008b028b7223 */ /* 0x000fc20000010865 */
[C-C-:B------:R-:W-:Y:S01]  /*17a90*/  FFMA.FTZ R142, R2.reuse, R142, -R101.reuse ;  /* 0x0000008e028e7223 */ /* 0x140fe20000010865 */
[----:B------:R-:W-:-:S01]  /*17aa0*/  FFMA.FTZ R143, R2, R143, -R101 ;  /* 0x0000008f028f7223 */ /* 0x000fc20000010865 */
[C-C-:B------:R-:W-:Y:S01]  /*17ab0*/  FFMA.FTZ R146, R2.reuse, R146, -R101.reuse ;  /* 0x0000009202927223 */ /* 0x140fe20000010865 */
[----:B------:R-:W-:-:S01]  /*17ac0*/  FFMA.FTZ R147, R2, R147, -R101 ;  /* 0x0000009302937223 */ /* 0x000fc20000010865 */
[----:B------:R-:W2:Y:S01]  /*17ad0*/  MUFU.EX2 R190, R190 ;  /* 0x000000be00be7308 */ /* 0x000ea20000000800 */
        /* <DEDUP_REMOVED lines=16> */
[----:B--2---:R-:W-:-:S01]  /*17be0*/  FADD.FTZ R232, R190, R232 ;  /* 0x000000e8bee87221 */ /* 0x004fc20000010000 */
[C-C-:B------:R-:W-:Y:S01]  /*17bf0*/  FFMA.FTZ R110, R2.reuse, R110, -R101.reuse ;  /* 0x0000006e026e7223 */ /* 0x140fe20000010865 */
[----:B------:R-:W-:-:S01]  /*17c00*/  FFMA.FTZ R111, R2, R111, -R101 ;  /* 0x0000006f026f7223 */ /* 0x000fc20000010865 */
[C-C-:B------:R-:W-:Y:S01]  /*17c10*/  FFMA.FTZ R12, R2.reuse, R114, -R101.reuse ;  /* 0x00000072020c7223 */ /* 0x140fe20000010865 */
[----:B------:R-:W-:-:S01]  /*17c20*/  FFMA.FTZ R115, R2, R115, -R101 ;  /* 0x0000007302737223 */ /* 0x000fc20000010865 */
[----:B------:R-:W-:Y:S01]  /*17c30*/  FFMA.FTZ R119, R2, R119, -R101 ;  /* 0x0000007702777223 */ /* 0x000fe20000010865 */
[----:B------:R-:W-:Y:S01]  /*17c40*/  @!P1 IMAD R114, R235, 0x8, R16 ;  /* 0x00000008eb729824 */ /* 0x000fe200078e0210 */
[----:B------:R-:W2:Y:S01]  /*17c50*/  MUFU.EX2 R189, R189 ;  /* 0x000000bd00bd7308 */ /* 0x000ea20000000800 */
[----:B0-----:R-:W-:-:S02]  /*17c60*/  FADD.FTZ R15, R188, R15 ;  /* 0x0000000fbc0f7221 */ /* 0x001fc40000010000 */
[----:B------:R-:W-:-:S05]  /*17c70*/  @!P1 VIADD R114, R114, 0x2e840 ;  /* 0x0002e84072729836 */ /* 0x000fca0000000000 */
[----:B------:R-:W0:Y:S01]  /*17c80*/  MUFU.EX2 R194, R194 ;  /* 0x000000c200c27308 */ /* 0x000e220000000800 */
[----:B-1----:R-:W-:-:S01]  /*17c90*/  FADD.FTZ R232, R191, R232 ;  /* 0x000000e8bfe87221 */ /* 0x002fc20000010000 */
[----:B------:R-:W-:Y:S01]  /*17ca0*/  @!P1 PRMT R114, RZ, 0x654, R114 ;  /* 0x00000654ff729816 */ /* 0x000fe20000000072 */
[----:B------:R-:W-:-:S05]  /*17cb0*/  WARPGROUP.DEPBAR.LE gsb0, 0x0 ;  /* 0x00008000000079c5 */ /* 0x000fca0000010000 */
[----:B------:R-:W1:Y:S01]  /*17cc0*/  MUFU.EX2 R192, R192 ;  /* 0x000000c000c07308 */ /* 0x000e620000000800 */
[----:B------:R-:W-:Y:S01]  /*17cd0*/  WARPGROUP.ARRIVE ;  /* 0x00000000000079c5 */ /* 0x000fe20000000000 */
[----:B--2---:R-:W-:-:S05]  /*17ce0*/  FADD.FTZ R15, R189, R15 ;  /* 0x0000000fbd0f7221 */ /* 0x004fca0000010000 */
[----:B------:R-:W-:Y:S01]  /*17cf0*/  QGMMA.64x128x32.F32.E4M3.E4M3 R24, R212, gdesc[UR4], R24, gsb0 ;  /* 0x01e00004d4187df3 */ /* 0x000fe20008000818 */
[----:B------:R-:W2:Y:S01]  /*17d00*/  MUFU.EX2 R195, R195 ;  /* 0x000000c300c37308 */ /* 0x000ea20000000800 */
[----:B0-----:R-:W-:-:S01]  /*17d10*/  FADD.FTZ R232, R194, R232 ;  /* 0x000000e8c2e87221 */ /* 0x001fc20000010000 */
[----:B------:R-:W-:Y:S01]  /*17d20*/  R2UR UR6, R88 ;  /* 0x00000000580672ca */ /* 0x000fe200000e0000 */
[----:B------:R-:W-:-:S01]  /*17d30*/  FFMA.FTZ R88, R2, R118, -R101 ;  /* 0x0000007602587223 */ /* 0x000fc20000010865 */
[----:B------:R-:W-:Y:S01]  /*17d40*/  R2UR UR7, R89 ;  /* 0x00000000590772ca */ /* 0x000fe200000e0000 */
        /* <DEDUP_REMOVED lines=9> */
[----:B------:R-:W-:-:S02]  /*17de0*/  FFMA.FTZ R101, R2, R103, -R101 ;  /* 0x0000006702657223 */ /* 0x000fc40000010865 */
        /* <DEDUP_REMOVED lines=32> */
[----:B------:R-:W-:Y:S02]  /*17ff0*/  WARPGROUP.DEPBAR.LE gsb0, 0x0 ;  /* 0x00008000000079c5 */ /* 0x000fe40000010000 */
[----:B------:R-:W-:-:S04]  /*18000*/  WARPGROUP.ARRIVE ;  /* 0x00000000000079c5 */ /* 0x000fc80000000000 */
[----:B------:R-:W2:Y:S01]  /*18010*/  MUFU.EX2 R182, R182 ;  /* 0x000000b600b67308 */ /* 0x000ea20000000800 */
[----:B0-----:R-:W-:-:S01]  /*18020*/  FADD.FTZ R232, R179, R232 ;  /* 0x000000e8b3e87221 */ /* 0x001fc20000010000 */
[----:B------:R-:W-:Y:S06]  /*18030*/  QGMMA.64x128x32.F32.E4M3.E4M3 R24, R216, gdesc[UR4], R24, gsb0 ;  /* 0x01e00004d8187df3 */ /* 0x000fec0008000818 */
        /* <DEDUP_REMOVED lines=36> */
[----:B------:R-:W-:-:S06]  /*18280*/  WARPGROUP.DEPBAR.LE gsb0, 0x0 ;  /* 0x00008000000079c5 */ /* 0x000fcc0000010000 */
        /* <DEDUP_REMOVED lines=114> */
[----:B------:R2:W-:Y:S01]  /*189b0*/  @!P1 SYNCS.ARRIVE.TRANS64.RED.A1T0 RZ, [R114+URZ], RZ ;  /* 0x000000ff72ff99a7 */ /* 0x0005e2000810043f */
[----:B0-----:R-:W-:-:S05]  /*189c0*/  FADD.FTZ R102, R93, R102 ;  /* 0x000000665d667221 */ /* 0x001fca0000010000 */
[----:B------:R-:W0:Y:S08]  /*189d0*/  MUFU.EX2 R96, R96 ;  /* 0x0000006000607308 */ /* 0x000e300000000800 */
[----:B------:R-:W4:Y:S01]  /*189e0*/  MUFU.EX2 R95, R95 ;  /* 0x0000005f005f7308 */ /* 0x000f220000000800 */
[----:B---3--:R-:W-:-:S07]  /*189f0*/  FADD.FTZ R103, R94, R103 ;  /* 0x000000675e677221 */ /* 0x008fce0000010000 */
[----:B------:R-:W3:Y:S01]  /*18a00*/  MUFU.EX2 R97, R97 ;  /* 0x0000006100617308 */ /* 0x000ee20000000800 */
[----:B0-----:R-:W-:-:S07]  /*18a10*/  FADD.FTZ R102, R96, R102 ;  /* 0x0000006660667221 */ /* 0x001fce0000010000 */
[----:B------:R-:W0:Y:S01]  /*18a20*/  MUFU.EX2 R98, R98 ;  /* 0x0000006200627308 */ /* 0x000e220000000800 */
[----:B----4-:R-:W-:-:S07]  /*18a30*/  FADD.FTZ R103, R95, R103 ;  /* 0x000000675f677221 */ /* 0x010fce0000010000 */
[----:B------:R-:W4:Y:S01]  /*18a40*/  MUFU.EX2 R100, R100 ;  /* 0x0000006400647308 */ /* 0x000f220000000800 */
[----:B---3--:R-:W-:-:S07]  /*18a50*/  FADD.FTZ R102, R97, R102 ;  /* 0x0000006661667221 */ /* 0x008fce0000010000 */
[----:B------:R-:W3:Y:S01]  /*18a60*/  MUFU.EX2 R99, R99 ;  /* 0x0000006300637308 */ /* 0x000ee20000000800 */
[----:B0-----:R-:W-:-:S07]  /*18a70*/  FADD.FTZ R103, R98, R103 ;  /* 0x0000006762677221 */ /* 0x001fce0000010000 */
[----:B------:R-:W1:Y:S01]  /*18a80*/  MUFU.EX2 R21, R21 ;  /* 0x0000001500157308 */ /* 0x000e620000000800 */
[----:B----4-:R-:W-:-:S07]  /*18a90*/  FADD.FTZ R102, R100, R102 ;  /* 0x0000006664667221 */ /* 0x010fce0000010000 */
[----:B------:R-:W0:Y:S01]  /*18aa0*/  MUFU.EX2 R101, R101 ;  /* 0x0000006500657308 */ /* 0x000e220000000800 */
[----:B---3--:R-:W-:-:S01]  /*18ab0*/  FADD.FTZ R103, R99, R103 ;  /* 0x0000006763677221 */ /* 0x008fc20000010000 */
[----:B-1----:R-:W-:-:S03]  /*18ac0*/  FADD.FTZ R15, R21, R102 ;  /* 0x00000066150f7221 */ /* 0x002fc60000010000 */
[----:B0-----:R-:W-:Y:S01]  /*18ad0*/  FADD.FTZ R232, R101, R103 ;  /* 0x0000006765e87221 */ /* 0x001fe20000010000 */
[----:B--2---:R-:W-:Y:S06]  /*18ae0*/  @!P0 BRA `(.L_x_475) ;  /* 0x0000000000048947 */ /* 0x004fec0003800000 */
[----:B------:R-:W-:Y:S01]  /*18af0*/  BPT.TRAP 0x1 ;  /* 0x000000040000795c */ /* 0x000fe20000300000 */
.L_x_475:
[----:B------:R-:W2:Y:S01]  /*18b00*/  LDL R102, [R1+0x74] ;  /* 0x0000740001667983 */ /* 0x000ea20000100800 */
[----:B------:R-:W-:Y:S01]  /*18b10*/  ISETP.GT.AND P1, PT, R233, RZ, PT ;  /* 0x000000ffe900720c */ /* 0x000fe20003f24270 */
[-C--:B------:R-:W-:Y:S01]  /*18b20*/  FMUL.FTZ R24, R24, R3.reuse ;  /* 0x0000000318187220 */ /* 0x080fe20000410000 */
[----:B------:R-:W-:Y:S01]  /*18b30*/  F2FP.SATFINITE.E4M3.F32.PACK_AB_MERGE_C R156, R157, R156, RZ ;  /* 0x0000009c9d9c723e */ /* 0x000fe200048070ff */
[-C--:B------:R-:W-:Y:S01]  /*18b40*/  FMUL.FTZ R25, R25, R3.reuse ;  /* 0x0000000319197220 */ /* 0x080fe20000410000 */
[----:B------:R-:W-:Y:S01]  /*18b50*/  F2FP.SATFINITE.E4M3.F32.PACK_AB_MERGE_C R88, R119, R88, RZ ;  /* 0x000000587758723e */ /* 0x000fe200048070ff */
[-C--:B------:R-:W-:Y:S01]  /*18b60*/  FMUL.FTZ R28, R28, R3.reuse ;  /* 0x000000031c1c7220 */ /* 0x080fe20000410000 */
[----:B------:R-:W-:Y:S01]  /*18b70*/  F2FP.SATFINITE.E4M3.F32.PACK_AB_MERGE_C R92, R93, R92, RZ ;  /* 0x0000005c5d5c723e */ /* 0x000fe200048070ff */
[----:B------:R-:W-:Y:S01]  /*18b80*/  FMUL.FTZ R29, R29, R3 ;  /* 0x000000031d1d7220 */ /* 0x000fe20000410000 */
[----:B------:R-:W-:Y:S01]  /*18b90*/  F2FP.SATFINITE.E4M3.F32.PACK_AB_MERGE_C R185, R188, R185, RZ ;  /* 0x000000b9bcb9723e */ /* 0x000fe200048070ff */
[-C--:B------:R-:W-:Y:S01]  /*18ba0*/  FMUL.FTZ R32, R32, R3.reuse ;  /* 0x0000000320207220 */ /* 0x080fe20000410000 */
[----:B------:R-:W-:Y:S01]  /*18bb0*/  F2FP.SATFINITE.E4M3.F32.PACK_AB_MERGE_C R190, R191, R190, RZ ;  /* 0x000000bebfbe723e */ /* 0x000fe200048070ff */
[----:B------:R-:W-:Y:S01]  /*18bc0*/  FMUL.FTZ R33, R33, R3 ;  /* 0x0000000321217220 */ /* 0x000fe20000410000 */
        /* <DEDUP_REMOVED lines=46> */
[----:B------:R-:W-:Y:S01]  /*18eb0*/  F2FP.SATFINITE.E4M3.F32.PACK_AB_MERGE_C R156, R153, R152, R156 ;  /* 0x00000098999c723e */ /* 0x000fe2000480709c */
[-C--:B------:R-:W-:Y:S01]  /*18ec0*/  FMUL.FTZ R81, R81, R3.reuse ;  /* 0x0000000351517220 */ /* 0x080fe20000410000 */
[----:B------:R-:W-:Y:S01]  /*18ed0*/  F2FP.SATFINITE.E4M3.F32.PACK_AB_MERGE_C R215, R115, R12, R88 ;  /* 0x0000000c73d7723e */ /* 0x000fe20004807058 */
[----:B------:R-:W-:Y:S01]  /*18ee0*/  FMUL.FTZ R84, R84, R3 ;  /* 0x0000000354547220 */ /* 0x000fe20000410000 */
[----:B------:R-:W-:Y:S01]  /*18ef0*/  F2FP.SATFINITE.E4M3.F32.PACK_AB_MERGE_C R216, R200, R197, R92 ;  /* 0x000000c5c8d8723e */ /* 0x000fe2000480705c */
        /* <DEDUP_REMOVED lines=34> */
[----:B------:R-:W-:Y:S01]  /*19120*/  VIADD R233, R233, 0xffffffff ;  /* 0xffffffffe9e97836 */ /* 0x000fe20000000000 */
[----:B------:R-:W-:Y:S01]  /*19130*/  F2FP.SATFINITE.E4M3.F32.PACK_AB_MERGE_C R225, R187, R186, R190 ;  /* 0x000000babbe1723e */ /* 0x000fe200048070be */
[----:B------:R-:W-:Y:S01]  /*19140*/  IMAD.MOV.U32 R14, RZ, RZ, R13 ;  /* 0x000000ffff0e7224 */ /* 0x000fe200078e000d */
        /* <DEDUP_REMOVED lines=25> */
[----:B------:R-:W-:Y:S02]  /*192e0*/  MOV R200, R156 ;  /* 0x0000009c00c87202 */ /* 0x000fe40000000f00 */
[----:B--2---:R-:W-:Y:S01]  /*192f0*/  R2UR UR4, R102 ;  /* 0x00000000660472ca */ /* 0x004fe200000e0000 */
[----:B------:R-:W-:Y:S02]  /*19300*/  IMAD R102, R234, 0x8, R16 ;  /* 0x00000008ea667824 */ /* 0x000fe400078e0210 */
[----:B------:R-:W-:Y:S02]  /*19310*/  IMAD.MOV.U32 R234, RZ, RZ, R235 ;  /* 0x000000ffffea7224 */ /* 0x000fe400078e00eb */
[----:B------:R-:W-:-:S08]  /*19320*/  VIADD R102, R102, 0x2e860 ;  /* 0x0002e86066667836 */ /* 0x000fd00000000000 */
[----:B------:R-:W-:-:S04]  /*19330*/  MOV R103, UR4 ;  /* 0x0000000400677c02 */ /* 0x000fc80008000f00 */
[----:B------:R-:W-:-:S04]  /*19340*/  PRMT R102, R103, 0x654, R102 ;  /* 0x0000065467667816 */ /* 0x000fc80000000066 */
[----:B------:R0:W-:Y:S01]  /*19350*/  SYNCS.ARRIVE.TRANS64.RED.A1T0 RZ, [R102+URZ], RZ ;  /* 0x000000ff66ff79a7 */ /* 0x0001e2000810043f */
[----:B------:R-:W-:Y:S05]  /*19360*/  @P1 BRA `(.L_x_476) ;  /* 0xffffffbc00e41947 */ /* 0x000fea000383ffff */
[----:B------:R-:W-:-:S07]  /*19370*/  IMAD.MOV.U32 R234, RZ, RZ, R235 ;  /* 0x000000ffffea7224 */ /* 0x000fce00078e00eb */
.L_x_465:
[----:B------:R-:W-:Y:S05]  /*19380*/  WARPSYNC.ALL ;  /* 0x0000000000007948 */ /* 0x000fea0003800000 */
[----:B------:R-:W-:Y:S06]  /*19390*/  BAR.ARV 0x8, 0x180 ;  /* 0x0206000000007b1d */ /* 0x000fec0000002000 */
[----:B------:R-:W-:Y:S05]  /*193a0*/  @!P0 BRA `(.L_x_477) ;  /* 0x0000000000048947 */ /* 0x000fea0003800000 */
[----:B------:R-:W-:Y:S01]  /*193b0*/  BPT.TRAP 0x1 ;  /* 0x000000040000795c */ /* 0x000fe20000300000 */
.L_x_477:
[----:B------:R-:W-:Y:S01]  /*193c0*/  IMAD R12, R234, 0x8, R16 ;  /* 0x00000008ea0c7824 */ /* 0x000fe200078e0210 */
[----:B------:R-:W-:-:S04]  /*193d0*/  SHF.L.U32 R3, R236, 0x1f, RZ ;  /* 0x0000001fec037819 */ /* 0x000fc800000006ff */
[----:B------:R1:W2:Y:S01]  /*193e0*/  SYNCS.PHASECHK.TRANS64.TRYWAIT P1, [R12+URZ+0x2e850], R3 ;  /* 0x02e850030c0075a7 */ /* 0x0002a2000802017f */
[----:B------:R-:W-:Y:S05]  /*193f0*/  @!P0 BRA `(.L_x_478) ;  /* 0x0000000000048947 */ /* 0x000fea0003800000 */
[----:B------:R-:W-:Y:S01]  /*19400*/  BPT.TRAP 0x1 ;  /* 0x000000040000795c */ /* 0x000fe20000300000 */
.L_x_478:
[----:B------:R-:W-:-:S05]  /*19410*/  VIADD R16, R16, 0x400 ;  /* 0x0000040010107836 */ /* 0x000fca0000000000 */
[----:B------:R-:W-:-:S04]  /*19420*/  SHF.R.U32.HI R16, RZ, 0x4, R16 ;  /* 0x00000004ff107819 */ /* 0x000fc80000011610 */
[----:B------:R-:W-:-:S04]  /*19430*/  LOP3.LUT R16, R16, 0x3fff, RZ, 0xc0, !PT ;  /* 0x00003fff10107812 */ /* 0x000fc800078ec0ff */
[----:B------:R-:W-:Y:S01]  /*19440*/  LOP3.LUT R5, R16, 0x10000, RZ, 0xfc, !PT ;  /* 0x0001000010057812 */ /* 0x000fe200078efcff */
[----:B--2---:R-:W-:Y:S06]  /*19450*/  @P1 BRA `(.L_x_479) ;  /* 0x0000000000081947 */ /* 0x004fec0003800000 */
[----:B------:R-:W2:Y:S02]  /*19460*/  SYNCS.PHASECHK.TRANS64.TRYWAIT P1, [R12+URZ+0x2e850], R3 ;  /* 0x02e850030c0075a7 */ /* 0x000ea4000802017f */
[----:B--2---:R-:W-:Y:S05]  /*19470*/  @!P1 BRA `(.L_x_480) ;  /* 0x000000a000c49947 */ /* 0x004fea0003800000 */
.L_x_479:
[----:B------:R-:W-:Y:S01]  /*19480*/  IMAD R4, R234, 0x700, R5 ;  /* 0x00000700ea047824 */ /* 0x000fe200078e0205 */
[----:B------:R-:W3:Y:S01]  /*19490*/  LDL R20, [R1+0x8c] ;  /* 0x00008c0001147983 */ /* 0x000ee20000100800 */
[----:B------:R-:W-:Y:S01]  /*194a0*/  IMAD.MOV.U32 R5, RZ, RZ, -0x3ffffff0 ;  /* 0xc0000010ff057424 */ /* 0x000fe200078e00ff */
[----:B------:R-:W-:Y:S05]  /*194b0*/  WARPSYNC.ALL ;  /* 0x0000000000007948 */ /* 0x000fea0003800000 */
[C---:B------:R-:W-:Y:S01]  /*194c0*/  R2UR UR6, R4.reuse ;  /* 0x00000000040672ca */ /* 0x040fe200000e0000 */
[----:B------:R-:W-:Y:S01]  /*194d0*/  VIADD R6, R4, 0x100 ;  /* 0x0000010004067836 */ /* 0x000fe20000000000 */
[----:B------:R-:W-:Y:S01]  /*194e0*/  R2UR UR7, R5 ;  /* 0x00000000050772ca */ /* 0x000fe200000e0000 */
[----:B------:R-:W-:Y:S01]  /*194f0*/  WARPGROUP.ARRIVE ;  /* 0x00000000000079c5 */ /* 0x000fe20000000000 */
[----:B------:R-:W-:Y:S01]  /*19500*/  MOV R7, 0xc0000010 ;  /* 0xc000001000077802 */ /* 0x000fe20000000f00 */
[----:B------:R-:W1:Y:S01]  /*19510*/  LDL R16, [R1+0x78] ;  /* 0x0000780001107983 */ /* 0x000e620000100800 */
[----:B------:R-:W-:-:S03]  /*19520*/  ULDC.64 UR4, c[0x0][0x9a0] ;  /* 0x0002680000047ab9 */ /* 0x000fc60000000a00 */
[----:B------:R-:W4:Y:S01]  /*19530*/  LDL.LU R14, [R1+0x58] ;  /* 0x00005800010e7983 */ /* 0x000f220000300800 */
[----:B------:R-:W-:-:S04]  /*19540*/  ISETP.NE.U32.AND P1, PT, RZ, UR4, PT ;  /* 0x00000004ff007c0c */ /* 0x000fc8000bf25070 */
[----:B------:R-:W-:Y:S01]  /*19550*/  ISETP.NE.AND.EX P1, PT, RZ, UR5, PT, P1 ;  /* 0x00000005ff007c0c */ /* 0x000fe2000bf25310 */
[----:B------:R-:W-:Y:S01]  /*19560*/  QGMMA.64x128x32.F32.E4M3.E4M3 R24, R224, gdesc[UR4], R24, gsb0 ;  /* 0x01e00004e0187df3 */ /* 0x000fe20008000818 */
[----:B------:R-:W-:Y:S01]  /*19570*/  R2UR UR6, R6 ;  /* 0x00000000060672ca */ /* 0x000fe200000e0000 */
[----:B------:R-:W-:Y:S01]  /*19580*/  VIADD R6, R4, 0x200 ;  /* 0x0000020004067836 */ /* 0x000fe20000000000 */
[----:B------:R-:W-:Y:S01]  /*19590*/  R2UR UR7, R7 ;  /* 0x00000000070772ca */ /* 0x000fe200000e0000 */
[----:B------:R-:W-:-:S08]  /*195a0*/  IMAD.MOV.U32 R7, RZ, RZ, -0x3ffffff0 ;  /* 0xc0000010ff077424 */ /* 0x000fd000078e00ff */
[----:B------:R-:W3:Y:S08]  /*195b0*/  @P1 LDC.64 R8, c[0x0][0x9c8] ;  /* 0x00027200ff081b82 */ /* 0x000ef00000000a00 */
[----:B------:R-:W5:Y:S01]  /*195c0*/  @P1 LDC.64 R10, c[0x0][0x9d0] ;  /* 0x00027400ff0a1b82 */ /* 0x000f620000000a00 */
        /* <DEDUP_REMOVED lines=8> */
[----:B------:R-:W-:Y:S01]  /*19650*/  WARPGROUP.ARRIVE ;  /* 0x00000000000079c5 */ /* 0x000fe20000000000 */
[----:B----4-:R-:W-:-:S08]  /*19660*/  @P1 SHF.R.S32.HI R5, RZ, 0x1f, R14 ;  /* 0x0000001fff051819 */ /* 0x010fd0000001140e */
[----:B------:R-:W-:Y:S01]  /*19670*/  QGMMA.64x128x32.F32.E4M3.E4M3 R24, R200, gdesc[UR4], R24, gsb0 ;  /* 0x01e00004c8187df3 */ /* 0x000fe20008000818 */
[----:B------:R-:W-:Y:S01]  /*19680*/  R2UR UR6, R6 ;  /* 0x00000000060672ca */ /* 0x000fe200000e0000 */
[----:B---3--:R-:W-:Y:S01]  /*19690*/  @P1 IMAD R6, R20, R8, RZ ;  /* 0x0000000814061224 */ /* 0x008fe200078e02ff */
[----:B------:R-:W-:-:S03]  /*196a0*/  R2UR UR7, R7 ;  /* 0x00000000070772ca */ /* 0x000fc600000e0000 */
[C---:B-12---:R-:W-:Y:S02]  /*196b0*/  @P1 IMAD R3, R16.reuse, R9, R6 ;  /* 0x0000000910031224 */ /* 0x046fe400078e0206 */
[----:B------:R-:W-:-:S04]  /*196c0*/  @P1 IMAD.WIDE.U32 R6, R16, R8, RZ ;  /* 0x0000000810061225 */ /* 0x000fc800078e00ff */
[-C--:B-----5:R-:W-:Y:S02]  /*196d0*/  @P1 IMAD R8, R5, R10.reuse, RZ ;  /* 0x0000000a05081224 */ /* 0x0a0fe400078e02ff */
[----:B------:R-:W-:Y:S02]  /*196e0*/  @P1 IMAD.IADD R7, R7, 0x1, R3 ;  /* 0x0000000107071824 */ /* 0x000fe400078e0203 */
[C---:B------:R-:W-:Y:S02]  /*196f0*/  @P1 IMAD R3, R14.reuse, R11, R8 ;  /* 0x0000000b0e031224 */ /* 0x040fe400078e0208 */
[----:B------:R-:W-:-:S04]  /*19700*/  @P1 IMAD.WIDE.U32 R6, R14, R10, R6 ;  /* 0x0000000a0e061225 */ /* 0x000fc800078e0006 */
[----:B------:R-:W-:Y:S01]  /*19710*/  VIADD R10, R4, 0x400 ;  /* 0x00000400040a7836 */ /* 0x000fe20000000000 */
[----:B------:R-:W-:Y:S01]  /*19720*/  @P1 IADD3 R3, R7, R3, RZ ;  /* 0x0000000307031210 */ /* 0x000fe20007ffe0ff */
[----:B------:R-:W-:Y:S01]  /*19730*/  IMAD.MOV.U32 R11, RZ, RZ, -0x3ffffff0 ;  /* 0xc0000010ff0b7424 */ /* 0x000fe200078e00ff */
[----:B------:R-:W-:-:S04]  /*19740*/  @P1 LEA R8, P2, R6, UR4, 0x2 ;  /* 0x0000000406081c11 */ /* 0x000fc8000f8410ff */
[----:B------:R-:W-:Y:S01]  /*19750*/  @P1 LEA.HI.X R9, R6, UR5, R3, 0x2, P2 ;  /* 0x0000000506091c11 */ /* 0x000fe200090f1403 */
[----:B------:R-:W-:-:S06]  /*19760*/  IMAD.MOV.U32 R3, RZ, RZ, 0x3f800000 ;  /* 0x3f800000ff037424 */ /* 0x000fcc00078e00ff */
[----:B------:R1:W2:Y:S01]  /*19770*/  @P1 LDG.E R3, desc[UR60][R8.64] ;  /* 0x0000003c08031981 */ /* 0x0002a2000c1e1900 */
[----:B------:R-:W-:Y:S02]  /*19780*/  WARPGROUP.DEPBAR.LE gsb0, 0x0 ;  /* 0x00008000000079c5 */ /* 0x000fe40000010000 */
[----:B------:R-:W-:-:S06]  /*19790*/  WARPGROUP.ARRIVE ;  /* 0x00000000000079c5 */ /* 0x000fcc0000000000 */
[----:B------:R-:W-:Y:S01]  /*197a0*/  QGMMA.64x128x32.F32.E4M3.E4M3 R24, R204, gdesc[UR4], R24, gsb0 ;  /* 0x01e00004cc187df3 */ /* 0x000fe20008000818 */
[----:B------:R-:W-:Y:S02]  /*197b0*/  R2UR UR6, R10 ;  /* 0x000000000a0672ca */ /* 0x000fe400000e0000 */
[----:B------:R-:W-:Y:S01]  /*197c0*/  R2UR UR7, R11 ;  /* 0x000000000b0772ca */ /* 0x000fe200000e0000 */
[----:B------:R-:W-:Y:S02]  /*197d0*/  VIADD R6, R4, 0x500 ;  /* 0x0000050004067836 */ /* 0x000fe40000000000 */
[----:B------:R-:W-:Y:S01]  /*197e0*/  IMAD.MOV.U32 R7, RZ, RZ, -0x3ffffff0 ;  /* 0xc0000010ff077424 */ /* 0x000fe200078e00ff */
[----:B------:R-:W-:Y:S02]  /*197f0*/  WARPGROUP.DEPBAR.LE gsb0, 0x0 ;  /* 0x00008000000079c5 */ /* 0x000fe40000010000 */
[----:B------:R-:W-:-:S07]  /*19800*/  WARPGROUP.ARRIVE ;  /* 0x00000000000079c5 */ /* 0x000fce0000000000 */
[----:B------:R-:W-:Y:S01]  /*19810*/  QGMMA.64x128x32.F32.E4M3.E4M3 R24, R208, gdesc[UR4], R24, gsb0 ;  /* 0x01e00004d0187df3 */ /* 0x000fe20008000818 */
[----:B------:R-:W-:Y:S02]  /*19820*/  R2UR UR6, R6 ;  /* 0x00000000060672ca */ /* 0x000fe400000e0000 */
[----:B------:R-:W-:Y:S01]  /*19830*/  R2UR UR7, R7 ;  /* 0x00000000070772ca */ /* 0x000fe200000e0000 */
[----:B------:R-:W-:Y:S01]  /*19840*/  IMAD.MOV.U32 R5, RZ, RZ, -0x3ffffff0 ;  /* 0xc0000010ff057424 */ /* 0x000fe200078e00ff */
[----:B------:R-:W-:Y:S01]  /*19850*/  IADD3 R4, R4, 0x600, RZ ;  /* 0x0000060004047810 */ /* 0x000fe20007ffe0ff */
[----:B------:R-:W3:Y:S04]  /*19860*/  SHFL.BFLY PT, R6, R15, 0x2, 0x1f ;  /* 0x0c401f000f067f89 */ /* 0x000ee800000e0000 */
[----:B------:R-:W4:Y:S01]  /*19870*/  SHFL.BFLY PT, R7, R232, 0x2, 0x1f ;  /* 0x0c401f00e8077f89 */ /* 0x000f2200000e0000 */
[----:B------:R-:W-:-:S02]  /*19880*/  WARPGROUP.DEPBAR.LE gsb0, 0x0 ;  /* 0x00008000000079c5 */ /* 0x000fc40000010000 */
[----:B------:R-:W-:-:S06]  /*19890*/  WARPGROUP.ARRIVE ;  /* 0x00000000000079c5 */ /* 0x000fcc0000000000 */
[----:B------:R-:W-:Y:S01]  /*198a0*/  QGMMA.64x128x32.F32.E4M3.E4M3 R24, R212, gdesc[UR4], R24, gsb0 ;  /* 0x01e00004d4187df3 */ /* 0x000fe20008000818 */
[----:B------:R-:W-:Y:S02]  /*198b0*/  R2UR UR6, R4 ;  /* 0x00000000040672ca */ /* 0x000fe400000e0000 */
[----:B------:R-:W-:Y:S01]  /*198c0*/  R2UR UR7, R5 ;  /* 0x00000000050772ca */ /* 0x000fe200000e0000 */
[----:B---3--:R-:W-:-:S01]  /*198d0*/  FADD.FTZ R6, R6, R15 ;  /* 0x0000000f06067221 */ /* 0x008fc20000010000 */
[----:B----4-:R-:W-:-:S04]  /*198e0*/  FADD.FTZ R7, R7, R232 ;  /* 0x000000e807077221 */ /* 0x010fc80000010000 */
[----:B------:R-:W1:Y:S04]  /*198f0*/  SHFL.BFLY PT, R5, R6, 0x1, 0x1f ;  /* 0x0c201f0006057f89 */ /* 0x000e6800000e0000 */
[----:B------:R-:W3:Y:S01]  /*19900*/  SHFL.BFLY PT, R4, R7, 0x1, 0x1f ;  /* 0x0c201f0007047f89 */ /* 0x000ee200000e0000 */
[----:B-1----:R-:W-:-:S01]  /*19910*/  FADD.FTZ R9, R6, R5 ;  /* 0x0000000506097221 */ /* 0x002fc20000010000 */
[----:B---3--:R-:W-:-:S04]  /*19920*/  FADD.FTZ R10, R7, R4 ;  /* 0x00000004070a7221 */ /* 0x008fc80000010000 */
        /* <DEDUP_REMOVED lines=12> */
[----:B------:R-:W1:Y:S08]  /*199f0*/  @P3 MUFU.LG2 R7, R14 ;  /* 0x0000000e00073308 */ /* 0x000e700000000c00 */
[----:B------:R-:W3:Y:S08]  /*19a00*/  @P2 MUFU.LG2 R6, R11 ;  /* 0x0000000b00062308 */ /* 0x000ef00000000c00 */
[----:B------:R-:W4:Y:S01]  /*19a10*/  @P1 MUFU.RCP R8, R10 ;  /* 0x0000000a00081308 */ /* 0x000f220000001000 */
[C---:B------:R-:W-:Y:S01]  /*19a20*/  @P2 FMUL.FTZ R5, R2.reuse, 0.69314718246459960938 ;  /* 0x3f31721802052820 */ /* 0x040fe20000410000 */
[----:B------:R-:W-:Y:S01]  /*19a30*/  @P3 FMUL.FTZ R15, R2, 0.69314718246459960938 ;  /* 0x3f317218020f3820 */ /* 0x000fe20000410000 */
[----:B-1----:R-:W-:Y:S01]  /*19a40*/  @P3 FMUL.FTZ R2, R7, 0.69314718246459960938 ;  /* 0x3f31721807023820 */ /* 0x002fe20000410000 */
[----:B------:R-:W-:-:S02]  /*19a50*/  IMAD.MOV.U32 R89, RZ, RZ, -0x800000 ;  /* 0xff800000ff597424 */ /* 0x000fc400078e00ff */
[----:B--2---:R-:W-:Y:S01]  /*19a60*/  FMUL.FTZ R7, R4, R3 ;  /* 0x0000000304077220 */ /* 0x004fe20000410000 */
[----:B------:R-:W-:Y:S02]  /*19a70*/  IMAD.MOV.U32 R88, RZ, RZ, -0x800000 ;  /* 0xff800000ff587424 */ /* 0x000fe400078e00ff */
[----:B---3--:R-:W-:Y:S01]  /*19a80*/  @P2 FMUL.FTZ R6, R6, 0.69314718246459960938 ;  /* 0x3f31721806062820 */ /* 0x008fe20000410000 */
[----:B------:R-:W-:-:S03]  /*19a90*/  @P3 FFMA.FTZ R89, R15, R13, R2 ;  /* 0x0000000d0f593223 */ /* 0x000fc60000010002 */
[----:B------:R-:W-:Y:S01]  /*19aa0*/  @P2 FFMA.FTZ R88, R5, R0, R6 ;  /* 0x0000000005582223 */ /* 0x000fe20000010006 */
[----:B----4-:R-:W-:Y:S01]  /*19ab0*/  FMUL.FTZ R2, R8, R3 ;  /* 0x0000000308027220 */ /* 0x010fe20000410000 */
[----:B------:R-:W-:Y:S02]  /*19ac0*/  WARPGROUP.DEPBAR.LE gsb0, 0x0 ;  /* 0x00008000000079c5 */ /* 0x000fe40000010000 */
[----:B------:R-:W-:Y:S05]  /*19ad0*/  @!P0 BRA `(.L_x_481) ;  /* 0x0000000000048947 */ /* 0x000fea0003800000 */
[----:B------:R-:W-:Y:S01]  /*19ae0*/  BPT.TRAP 0x1 ;  /* 0x000000040000795c */ /* 0x000fe20000300000 */
.L_x_481:
[----:B------:R-:W2:Y:S04]  /*19af0*/  LDL R0, [R1+0x74] ;  /* 0x0000740001007983 */ /* 0x000ea80000100800 */
[----:B------:R-:W3:Y:S01]  /*19b00*/  LDL.LU R4, [R1+0x94] ;  /* 0x0000940001047983 */ /* 0x000ee20000300800 */
[----:B------:R-:W-:Y:S02]  /*19b10*/  VIADD R234, R234, 0x1 ;  /* 0x00000001eaea7836 */ /* 0x000fe40000000000 */
[-C--:B------:R-:W-:Y:S01]  /*19b20*/  FMUL.FTZ R103, R24, R7.reuse ;  /* 0x0000000718677220 */ /* 0x080fe20000410000 */
[-C--:B------:R-:W-:Y:S01]  /*19b30*/  FMUL.FTZ R98, R29, R7.reuse ;  /* 0x000000071d627220 */ /* 0x080fe20000410000 */
[-C--:B------:R-:W-:Y:S01]  /*19b40*/  FMUL.FTZ R99, R32, R7.reuse ;  /* 0x0000000720637220 */ /* 0x080fe20000410000 */
[-C--:B------:R-:W-:Y:S01]  /*19b50*/  FMUL.FTZ R97, R33, R7.reuse ;  /* 0x0000000721617220 */ /* 0x080fe20000410000 */
[----:B------:R-:W-:Y:S01]  /*19b60*/  ISETP.NE.AND P1, PT, R234, 0x2, PT ;  /* 0x00000002ea00780c */ /* 0x000fe20003f25270 */
        /* <DEDUP_REMOVED lines=57> */
[----:B------:R-:W-:Y:S01]  /*19f00*/  FMUL.FTZ R87, R87, R2 ;  /* 0x0000000257577220 */ /* 0x000fe20000410000 */
[----:B------:R-:W-:-:S02]  /*19f10*/  SEL R234, R234, RZ, P1 ;  /* 0x000000ffeaea7207 */ /* 0x000fc40000800000 */
[----:B--2---:R-:W-:Y:S02]  /*19f20*/  R2UR UR4, R0 ;  /* 0x00000000000472ca */ /* 0x004fe400000e0000 */
[----:B------:R-:W-:Y:S01]  /*19f30*/  IADD3 R0, R12, 0x2e860, RZ ;  /* 0x0002e8600c007810 */ /* 0x000fe20007ffe0ff */
[----:B------:R-:W-:-:S10]  /*19f40*/  FMUL.FTZ R12, R75, R2 ;  /* 0x000000024b0c7220 */ /* 0x000fd40000410000 */
[----:B------:R-:W-:Y:S01]  /*19f50*/  IMAD.U32 R3, RZ, RZ, UR4 ;  /* 0x00000004ff037e24 */ /* 0x000fe2000f8e00ff */
[----:B---3--:R-:W-:Y:S01]  /*19f60*/  R2UR UR4, R4 ;  /* 0x00000000040472ca */ /* 0x008fe200000e0000 */
[-C--:B------:R-:W-:Y:S01]  /*19f70*/  FMUL.FTZ R4, R84, R7.reuse ;  /* 0x0000000754047220 */ /* 0x080fe20000410000 */
[----:B------:R-:W-:Y:S02]  /*19f80*/  FMUL.FTZ R7, R85, R7 ;  /* 0x0000000755077220 */ /* 0x000fe40000410000 */
[----:B------:R-:W-:Y:S02]  /*19f90*/  PRMT R0, R3, 0x654, R0 ;  /* 0x0000065403007816 */ /* 0x000fe40000000000 */
[----:B------:R-:W-:Y:S02]  /*19fa0*/  SEL R3, RZ, 0x1, P1 ;  /* 0x00000001ff037807 */ /* 0x000fe40000800000 */
[----:B------:R1:W-:Y:S02]  /*19fb0*/  SYNCS.ARRIVE.TRANS64.RED.A1T0 RZ, [R0+URZ], RZ ;  /* 0x000000ff00ff79a7 */ /* 0x0003e4000810043f */
[----:B------:R-:W-:-:S03]  /*19fc0*/  LOP3.LUT R236, R236, R3, RZ, 0x3c, !PT ;  /* 0x00000003ecec7212 */ /* 0x000fc600078e3cff */
[----:B------:R-:W-:-:S06]  /*19fd0*/  UIADD3 UR4, UR4, 0x1, URZ ;  /* 0x0000000104047890 */ /* 0x000fcc000fffe03f */
[----:B-1----:R-:W-:-:S05]  /*19fe0*/  IMAD.U32 R0, RZ, RZ, UR4 ;  /* 0x00000004ff007e24 */ /* 0x002fca000f8e00ff */
[----:B------:R1:W-:Y:S02]  /*19ff0*/  STL [R1+0x94], R0 ;  /* 0x0000940001007387 */ /* 0x0003e40000100800 */
.L_x_429:
[----:B------:R-:W-:Y:S05]  /*1a000*/  WARPSYNC.ALL ;  /* 0x0000000000007948 */ /* 0x000fea0003800000 */
[----:B------:R-:W2:Y:S08]  /*1a010*/  S2UR UR5, SR_CgaCtaId ;  /* 0x00000000000579c3 */ /* 0x000eb00000008800 */
[----:B------:R-:W-:Y:S06]  /*1a020*/  BAR.SYNC.DEFER_BLOCKING 0x5, 0x180 ;  /* 0x0146000000007b1d */ /* 0x000fec0000010000 */
[----:B------:R-:W-:Y:S01]  /*1a030*/  UMOV UR4, 0x400 ;  /* 0x0000040000047882 */ /* 0x000fe20000000000 */
[----:B------:R-:W-:Y:S01]  /*1a040*/  BSSY B0, `(.L_x_482) ;  /* 0x00002a5000007945 */ /* 0x000fe20003800000 */
[----:B--2---:R-:W-:-:S02]  /*1a050*/  ULEA UR4, UR5, UR4, 0x18 ;  /* 0x0000000405047291 */ /* 0x004fc4000f8ec03f */
[----:B-1----:R-:W-:-:S04]  /*1a060*/  IMAD.U32 R0, RZ, RZ, UR5 ;  /* 0x00000005ff007e24 */ /* 0x002fc8000f8e00ff */
[----:B------:R-:W-:Y:S01]  /*1a070*/  IMAD.U32 R16, RZ, RZ, UR4 ;  /* 0x00000004ff107e24 */ /* 0x000fe2000f8e00ff */
[----:B------:R-:W-:Y:S04]  /*1a080*/  STL [R1+0x74], R0 ;  /* 0x0000740001007387 */ /* 0x000fe80000100800 */
[----:B------:R-:W1:Y:S04]  /*1a090*/  LDS.128 R76, [R16+0x2e8d0] ;  /* 0x02e8d000104c7984 */ /* 0x000e680000000c00 */
[----:B-1----:R1:W-:Y:S04]  /*1a0a0*/  STL.64 [R1+0x50], R76 ;  /* 0x0000504c01007387 */ /* 0x0023e80000100a00 */
[----:B------:R1:W-:Y:S01]  /*1a0b0*/  STL.64 [R1+0x58], R78 ;  /* 0x0000584e01007387 */ /* 0x0003e20000100a00 */
[----:B------:R-:W-:Y:S06]  /*1a0c0*/  BAR.ARV 0x4, 0x180 ;  /* 0x0106000000007b1d */ /* 0x000fec0000002000 */
[----:B------:R-:W-:Y:S05]  /*1a0d0*/  @P0 BRA `(.L_x_483) ;  /* 0x0000001c00240947 */ /* 0x000fea0003800000 */
[----:B------:R-:W2:Y:S01]  /*1a0e0*/  S2R R54, SR_TID.X ;  /* 0x0000000000367919 */ /* 0x000ea20000002100 */
[----:B------:R-:W-:Y:S01]  /*1a0f0*/  ULDC.64 UR4, c[0x4][0x38] ;  /* 0x01000e0000047ab9 */ /* 0x000fe20000000a00 */
[----:B------:R-:W3:Y:S01]  /*1a100*/  LDL R50, [R1+0xac] ;  /* 0x0000ac0001327983 */ /* 0x000ee20000100800 */
[----:B--2---:R-:W-:-:S04]  /*1a110*/  SHF.L.U32 R0, R54, 0x2, RZ ;  /* 0x0000000236007819 */ /* 0x004fc800000006ff */
[----:B------:R-:W-:-:S04]  /*1a120*/  LOP3.LUT R0, R0, 0xc, RZ, 0xc0, !PT ;  /* 0x0000000c00007812 */ /* 0x000fc800078ec0ff */
[----:B------:R-:W-:-:S05]  /*1a130*/  IADD3 R2, P0, R0, UR4, RZ ;  /* 0x0000000400027c10 */ /* 0x000fca000ff1e0ff */
[----:B------:R-:W-:-:S05]  /*1a140*/  IMAD.X R3, RZ, RZ, UR5, P0 ;  /* 0x00000005ff037e24 */ /* 0x000fca00080e06ff */
[----:B------:R2:W4:Y:S01]  /*1a150*/  LDG.E.CONSTANT R0, desc[UR60][R2.64] ;  /* 0x0000003c02007981 */ /* 0x000522000c1e9900 */
[----:B------:R-:W-:Y:S01]  /*1a160*/  F2FP.BF16.F32.PACK_AB R51, R57, R64 ;  /* 0x000000403933723e */ /* 0x000fe200000010ff */
[----:B------:R-:W-:Y:S01]  /*1a170*/  UMOV UR4, 0xffffffff ;  /* 0xffffffff00047882 */ /* 0x000fe20000000000 */
[----:B------:R-:W-:Y:S01]  /*1a180*/  F2FP.BF16.F32.PACK_AB R55, R49, R56 ;  /* 0x000000383137723e */ /* 0x000fe200000010ff */
[----:B------:R-:W0:Y:S01]  /*1a190*/  S2R R59, SR_SWINHI ;  /* 0x00000000003b7919 */ /* 0x000e220000002f00 */
[----:B------:R-:W-:Y:S02]  /*1a1a0*/  F2FP.BF16.F32.PACK_AB R46, R43, R46 ;  /* 0x0000002e2b2e723e */ /* 0x000fe400000010ff */
[----:B------:R-:W-:Y:S02]  /*1a1b0*/  F2FP.BF16.F32.PACK_AB R43, R4, R5 ;  /* 0x00000005042b723e */ /* 0x000fe400000010ff */
[----:B------:R-:W-:Y:S02]  /*1a1c0*/  F2FP.BF16.F32.PACK_AB R37, R36, R37 ;  /* 0x000000252425723e */ /* 0x000fe400000010ff */
[----:B-1----:R-:W-:-:S02]  /*1a1d0*/  F2FP.BF16.F32.PACK_AB R77, R8, R9 ;  /* 0x00000009084d723e */ /* 0x002fc400000010ff */
[----:B------:R-:W-:Y:S02]  /*1a1e0*/  F2FP.BF16.F32.PACK_AB R36, R7, R10 ;  /* 0x0000000a0724723e */ /* 0x000fe400000010ff */
[----:B------:R-:W-:Y:S02]  /*1a1f0*/  F2FP.BF16.F32.PACK_AB R68, R61, R68 ;  /* 0x000000443d44723e */ /* 0x000fe400000010ff */
[----:B------:R-:W-:Y:S02]  /*1a200*/  F2FP.BF16.F32.PACK_AB R61, R39, R42 ;  /* 0x0000002a273d723e */ /* 0x000fe400000010ff */
[----:B------:R-:W-:Y:S02]  /*1a210*/  F2FP.BF16.F32.PACK_AB R42, R87, R6 ;  /* 0x00000006572a723e */ /* 0x000fe400000010ff */
[----:B------:R-:W-:Y:S02]  /*1a220*/  F2FP.BF16.F32.PACK_AB R73, R15, R20 ;  /* 0x000000140f49723e */ /* 0x000fe400000010ff */
[----:B------:R-:W-:-:S02]  /*1a230*/  F2FP.BF16.F32.PACK_AB R38, R35, R38 ;  /* 0x000000262326723e */ /* 0x000fc400000010ff */
[----:B------:R-:W-:Y:S02]  /*1a240*/  F2FP.BF16.F32.PACK_AB R35, R28, R29 ;  /* 0x0000001d1c23723e */ /* 0x000fe400000010ff */
[----:B------:R-:W-:Y:S02]  /*1a250*/  F2FP.BF16.F32.PACK_AB R28, R13, R14 ;  /* 0x0000000e0d1c723e */ /* 0x000fe400000010ff */
[----:B------:R-:W-:Y:S02]  /*1a260*/  F2FP.BF16.F32.PACK_AB R67, R31, R34 ;  /* 0x000000221f43723e */ /* 0x000fe400000010ff */
[----:B------:R-:W-:Y:S02]  /*1a270*/  F2FP.BF16.F32.PACK_AB R30, R27, R30 ;  /* 0x0000001e1b1e723e */ /* 0x000fe400000010ff */
[----:B------:R-:W-:Y:S02]  /*1a280*/  F2FP.BF16.F32.PACK_AB R69, R25, R26 ;  /* 0x0000001a1945723e */ /* 0x000fe400000010ff */
[----:B------:R-:W-:-:S02]  /*1a290*/  F2FP.BF16.F32.PACK_AB R34, R11, R12 ;  /* 0x0000000c0b22723e */ /* 0x000fc400000010ff */
[----:B------:R-:W-:Y:S02]  /*1a2a0*/  MOV R56, R16 ;  /* 0x0000001000387202 */ /* 0x000fe40000000f00 */
[----:B0-----:R-:W-:Y:S02]  /*1a2b0*/  MOV R57, R59 ;  /* 0x0000003b00397202 */ /* 0x001fe40000000f00 */
[----:B------:R-:W-:Y:S02]  /*1a2c0*/  F2FP.BF16.F32.PACK_AB R39, R21, R24 ;  /* 0x000000181527723e */ /* 0x000fe400000010ff */
[----:B--2---:R-:W-:Y:S02]  /*1a2d0*/  LOP3.LUT P0, R2, R54, 0x3, RZ, 0xc0, !PT ;  /* 0x0000000336027812 */ /* 0x004fe4000780c0ff */
[----:B------:R-:W-:Y:S02]  /*1a2e0*/  F2FP.BF16.F32.PACK_AB R100, R100, R103 ;  /* 0x000000676464723e */ /* 0x000fe400000010ff */
[----:B------:R-:W-:-:S02]  /*1a2f0*/  F2FP.BF16.F32.PACK_AB R101, R98, R101 ;  /* 0x000000656265723e */ /* 0x000fc400000010ff */
[----:B------:R-:W-:Y:S02]  /*1a300*/  ISETP.EQ.OR P0, PT, R2, 0x3, !P0 ;  /* 0x000000030200780c */ /* 0x000fe40004702670 */
        /* <DEDUP_REMOVED lines=11> */
[----:B------:R-:W-:Y:S02]  /*1a3c0*/  SEL R13, R100, R101, P0 ;  /* 0x00000065640d7207 */ /* 0x000fe40000000000 */
[----:B------:R-:W-:Y:S01]  /*1a3d0*/  SEL R3, R101, R100, P0 ;  /* 0x0000006465037207 */ /* 0x000fe20000000000 */
[----:B---3--:R-:W-:-:S03]  /*1a3e0*/  IMAD.WIDE R4, R50, 0x2, R56 ;  /* 0x0000000232047825 */ /* 0x008fc600078e0238 */
[C---:B------:R-:W-:Y:S02]  /*1a3f0*/  IADD3 R7, P5, R4.reuse, 0x4060, RZ ;  /* 0x0000406004077810 */ /* 0x040fe40007fbe0ff */
[C---:B------:R-:W-:Y:S02]  /*1a400*/  IADD3 R9, P1, R4.reuse, 0x4040, RZ ;  /* 0x0000404004097810 */ /* 0x040fe40007f3e0ff */
[----:B------:R-:W-:Y:S02]  /*1a410*/  LOP3.LUT R6, R7, 0x380, RZ, 0xc0, !PT ;  /* 0x0000038007067812 */ /* 0x000fe400078ec0ff */
[----:B------:R-:W-:Y:S02]  /*1a420*/  LOP3.LUT R8, R9, 0x380, RZ, 0xc0, !PT ;  /* 0x0000038009087812 */ /* 0x000fe400078ec0ff */
[----:B------:R-:W-:Y:S02]  /*1a430*/  IADD3 R15, P3, R4, 0x4000, RZ ;  /* 0x00004000040f7810 */ /* 0x000fe40007f7e0ff */
[----:B------:R-:W-:-:S02]  /*1a440*/  SHF.R.U64 R6, R6, 0x3, RZ ;  /* 0x0000000306067819 */ /* 0x000fc400000012ff */
[----:B------:R-:W-:Y:S02]  /*1a450*/  SHF.R.U64 R8, R8, 0x3, RZ ;  /* 0x0000000308087819 */ /* 0x000fe400000012ff */
[----:B------:R-:W-:Y:S02]  /*1a460*/  LOP3.LUT R14, R15, 0x380, RZ, 0xc0, !PT ;  /* 0x000003800f0e7812 */ /* 0x000fe400078ec0ff */
[----:B------:R-:W-:Y:S01]  /*1a470*/  LOP3.LUT R6, R6, R7, RZ, 0x3c, !PT ;  /* 0x0000000706067212 */ /* 0x000fe200078e3cff */
[--C-:B------:R-:W-:Y:S01]  /*1a480*/  IMAD.X R7, RZ, RZ, R5.reuse, P5 ;  /* 0x000000ffff077224 */ /* 0x100fe200028e0605 */
[----:B------:R-:W-:Y:S01]  /*1a490*/  LOP3.LUT R8, R8, R9, RZ, 0x3c, !PT ;  /* 0x0000000908087212 */ /* 0x000fe200078e3cff */
[----:B------:R-:W-:Y:S01]  /*1a4a0*/  IMAD.X R9, RZ, RZ, R5, P1 ;  /* 0x000000ffff097224 */ /* 0x000fe200008e0605 */
[----:B------:R-:W-:Y:S02]  /*1a4b0*/  SHF.R.U64 R14, R14, 0x3, RZ ;  /* 0x000000030e0e7819 */ /* 0x000fe400000012ff */
[----:B------:R-:W-:-:S02]  /*1a4c0*/  IADD3 R11, P2, R4, 0x4020, RZ ;  /* 0x00004020040b7810 */ /* 0x000fc40007f5e0ff */
[C---:B------:R-:W-:Y:S02]  /*1a4d0*/  IADD3 R25, P5, R4.reuse, 0x40, RZ ;  /* 0x0000004004197810 */ /* 0x040fe40007fbe0ff */
[C---:B------:R-:W-:Y:S02]  /*1a4e0*/  IADD3 R27, P1, R4.reuse, 0x20, RZ ;  /* 0x00000020041b7810 */ /* 0x040fe40007f3e0ff */
[----:B------:R-:W-:Y:S02]  /*1a4f0*/  IADD3 R21, P4, R4, 0x60, RZ ;  /* 0x0000006004157810 */ /* 0x000fe40007f9e0ff */
[----:B------:R-:W-:Y:S02]  /*1a500*/  LOP3.LUT R14, R14, R15, RZ, 0x3c, !PT ;  /* 0x0000000f0e0e7212 */ /* 0x000fe400078e3cff */
[----:B------:R-:W-:Y:S02]  /*1a510*/  LOP3.LUT R10, R11, 0x380, RZ, 0xc0, !PT ;  /* 0x000003800b0a7812 */ /* 0x000fe400078ec0ff */
[----:B------:R-:W-:-:S02]  /*1a520*/  LOP3.LUT R24, R25, 0x380, RZ, 0xc0, !PT ;  /* 0x0000038019187812 */ /* 0x000fc400078ec0ff */
[----:B------:R-:W-:Y:S02]  /*1a530*/  LOP3.LUT R26, R27, 0x380, RZ, 0xc0, !PT ;  /* 0x000003801b1a7812 */ /* 0x000fe400078ec0ff */
[----:B------:R-:W-:Y:S02]  /*1a540*/  LOP3.LUT R15, R4, 0x380, RZ, 0xc0, !PT ;  /* 0x00000380040f7812 */ /* 0x000fe400078ec0ff */
[----:B------:R-:W-:Y:S02]  /*1a550*/  LOP3.LUT R20, R21, 0x380, RZ, 0xc0, !PT ;  /* 0x0000038015147812 */ /* 0x000fe400078ec0ff */
[----:B------:R-:W-:Y:S02]  /*1a560*/  SHF.R.U64 R10, R10, 0x3, RZ ;  /* 0x000000030a0a7819 */ /* 0x000fe400000012ff */
[----:B------:R-:W-:Y:S02]  /*1a570*/  SHF.R.U64 R24, R24, 0x3, RZ ;  /* 0x0000000318187819 */ /* 0x000fe400000012ff */
[----:B------:R-:W-:-:S02]  /*1a580*/  SHF.R.U64 R26, R26, 0x3, RZ ;  /* 0x000000031a1a7819 */ /* 0x000fc400000012ff */
[----:B------:R-:W-:Y:S02]  /*1a590*/  SHF.R.U64 R15, R15, 0x3, RZ ;  /* 0x000000030f0f7819 */ /* 0x000fe400000012ff */
[----:B------:R-:W-:Y:S02]  /*1a5a0*/  SHF.R.U64 R20, R20, 0x3, RZ ;  /* 0x0000000314147819 */ /* 0x000fe400000012ff */
[----:B------:R-:W-:Y:S01]  /*1a5b0*/  LOP3.LUT R10, R10, R11, RZ, 0x3c, !PT ;  /* 0x0000000b0a0a7212 */ /* 0x000fe200078e3cff */
[--C-:B------:R-:W-:Y:S01]  /*1a5c0*/  IMAD.X R11, RZ, RZ, R5.reuse, P2 ;  /* 0x000000ffff0b7224 */ /* 0x100fe200010e0605 */
[----:B------:R-:W-:Y:S01]  /*1a5d0*/  LOP3.LUT R24, R24, R25, RZ, 0x3c, !PT ;  /* 0x0000001918187212 */ /* 0x000fe200078e3cff */
[--C-:B------:R-:W-:Y:S01]  /*1a5e0*/  IMAD.X R25, RZ, RZ, R5.reuse, P5 ;  /* 0x000000ffff197224 */ /* 0x100fe200028e0605 */
[----:B------:R-:W-:Y:S01]  /*1a5f0*/  LOP3.LUT R26, R26, R27, RZ, 0x3c, !PT ;  /* 0x0000001b1a1a7212 */ /* 0x000fe200078e3cff */
[--C-:B------:R-:W-:Y:S01]  /*1a600*/  IMAD.X R27, RZ, RZ, R5.reuse, P1 ;  /* 0x000000ffff1b7224 */ /* 0x100fe200008e0605 */
[----:B------:R-:W-:Y:S01]  /*1a610*/  LOP3.LUT R4, R15, R4, RZ, 0x3c, !PT ;  /* 0x000000040f047212 */ /* 0x000fe200078e3cff */
[----:B------:R-:W-:Y:S01]  /*1a620*/  IMAD.X R15, RZ, RZ, R5, P3 ;  /* 0x000000ffff0f7224 */ /* 0x000fe200018e0605 */
[----:B------:R-:W-:-:S02]  /*1a630*/  LOP3.LUT R20, R20, R21, RZ, 0x3c, !PT ;  /* 0x0000001514147212 */ /* 0x000fc400078e3cff */
[-C--:B------:R-:W-:Y:S02]  /*1a640*/  IADD3.X R21, RZ, R5.reuse, RZ, P4, !PT ;  /* 0x00000005ff157210 */ /* 0x080fe400027fe4ff */
[----:B------:R-:W-:Y:S02]  /*1a650*/  MOV R78, R4 ;  /* 0x00000004004e7202 */ /* 0x000fe40000000f00 */
[----:B------:R-:W-:Y:S02]  /*1a660*/  MOV R62, R6 ;  /* 0x00000006003e7202 */ /* 0x000fe40000000f00 */
[----:B------:R-:W-:Y:S02]  /*1a670*/  MOV R64, R8 ;  /* 0x0000000800407202 */ /* 0x000fe40000000f00 */
[----:B------:R-:W-:Y:S02]  /*1a680*/  MOV R66, R10 ;  /* 0x0000000a00427202 */ /* 0x000fe40000000f00 */
[----:B------:R-:W-:-:S02]  /*1a690*/  MOV R70, R14 ;  /* 0x0000000e00467202 */ /* 0x000fc40000000f00 */
[----:B------:R-:W-:Y:S02]  /*1a6a0*/  MOV R72, R20 ;  /* 0x0000001400487202 */ /* 0x000fe40000000f00 */
[----:B------:R-:W-:Y:S02]  /*1a6b0*/  MOV R74, R24 ;  /* 0x00000018004a7202 */ /* 0x000fe40000000f00 */
[----:B------:R-:W-:Y:S02]  /*1a6c0*/  MOV R76, R26 ;  /* 0x0000001a004c7202 */ /* 0x000fe40000000f00 */
[----:B----4-:R-:W-:Y:S01]  /*1a6d0*/  LOP3.LUT R2, R0, 0x2, RZ, 0x3c, !PT ;  /* 0x0000000200027812 */ /* 0x010fe200078e3cff */
[----:B------:R-:W-:Y:S06]  /*1a6e0*/  BRA.DIV UR4, `(.L_x_484) ;  /* 0x00000092043c7947 */ /* 0x000fec000b800000 */
[----:B------:R-:W-:Y:S01]  /*1a6f0*/  SEL R29, R40, R37, P0 ;  /* 0x00000025281d7207 */ /* 0x000fe20000000000 */
[----:B------:R-:W-:Y:S01]  /*1a700*/  SHFL.IDX PT, R6, R13, R0, 0x1c1f ;  /* 0x001c1f000d067589 */ /* 0x000fe200000e0000 */
[----:B------:R-:W-:Y:S02]  /*1a710*/  SEL R31, R37, R40, P0 ;  /* 0x00000028251f7207 */ /* 0x000fe40000000000 */
[----:B------:R-:W-:Y:S01]  /*1a720*/  SEL R25, R48, R45, P0 ;  /* 0x0000002d30197207 */ /* 0x000fe20000000000 */
[----:B------:R-:W-:Y:S01]  /*1a730*/  SHFL.IDX PT, R3, R3, R2, 0x1c1f ;  /* 0x001c1f0203037589 */ /* 0x000fe200000e0000 */
[----:B------:R-:W-:Y:S02]  /*1a740*/  SEL R27, R45, R48, P0 ;  /* 0x000000302d1b7207 */ /* 0x000fe40000000000 */
[----:B------:R-:W-:Y:S01]  /*1a750*/  SEL R33, R32, R35, P0 ;  /* 0x0000002320217207 */ /* 0x000fe20000000000 */
[----:B------:R-:W-:Y:S01]  /*1a760*/  SHFL.IDX PT, R26, R25, R0, 0x1c1f ;  /* 0x001c1f00191a7589 */ /* 0x000fe200000e0000 */
[----:B------:R-:W-:-:S02]  /*1a770*/  SEL R37, R39, R28, P0 ;  /* 0x0000001c27257207 */ /* 0x000fc40000000000 */
        /* <DEDUP_REMOVED lines=13> */
[----:B------:R-:W0:Y:S01]  /*1a850*/  SHFL.IDX PT, R10, R5, R0, 0x1c1f ;  /* 0x001c1f00050a7589 */ /* 0x000e2200000e0000 */
[----:B------:R-:W-:Y:S02]  /*1a860*/  SEL R63, R38, R67, P0 ;  /* 0x00000043263f7207 */ /* 0x000fe40000000000 */
[----:B------:R-:W-:Y:S01]  /*1a870*/  SEL R65, R67, R38, P0 ;  /* 0x0000002643417207 */ /* 0x000fe20000000000 */
[----:B------:R-:W-:Y:S01]  /*1a880*/  SHFL.IDX PT, R39, R39, R2, 0x1c1f ;  /* 0x001c1f0227277589 */ /* 0x000fe200000e0000 */
[----:B------:R-:W-:-:S02]  /*1a890*/  SEL R21, R93, R92, P0 ;  /* 0x0000005c5d157207 */ /* 0x000fc40000000000 */
[----:B------:R-:W-:Y:S01]  /*1a8a0*/  SEL R49, R51, R60, P0 ;  /* 0x0000003c33317207 */ /* 0x000fe20000000000 */
[----:B------:R-:W1:Y:S01]  /*1a8b0*/  SHFL.IDX PT, R38, R37, R0, 0x1c1f ;  /* 0x001c1f0025267589 */ /* 0x000e6200000e0000 */
[----:B------:R-:W-:Y:S02]  /*1a8c0*/  SEL R53, R55, R52, P0 ;  /* 0x0000003437357207 */ /* 0x000fe40000000000 */
[----:B------:R-:W-:Y:S01]  /*1a8d0*/  SEL R59, R46, R61, P0 ;  /* 0x0000003d2e3b7207 */ /* 0x000fe20000000000 */
[----:B------:R-:W-:Y:S01]  /*1a8e0*/  SHFL.IDX PT, R9, R9, R0, 0x1c1f ;  /* 0x001c1f0009097589 */ /* 0x000fe200000e0000 */
[----:B------:R-:W-:Y:S02]  /*1a8f0*/  SEL R67, R30, R69, P0 ;  /* 0x000000451e437207 */ /* 0x000fe40000000000 */
[----:B------:R-:W-:Y:S01]  /*1a900*/  SEL R71, R73, R34, P0 ;  /* 0x0000002249477207 */ /* 0x000fe20000000000 */
[----:B------:R-:W2:Y:S01]  /*1a910*/  SHFL.IDX PT, R20, R21, R2, 0x1c1f ;  /* 0x001c1f0215147589 */ /* 0x000ea200000e0000 */
        /* <DEDUP_REMOVED lines=8> */
[----:B------:R-:W3:Y:S01]  /*1a9a0*/  SHFL.IDX PT, R30, R29, R0, 0x1c1f ;  /* 0x001c1f001d1e7589 */ /* 0x000ee200000e0000 */
[----:B------:R-:W-:-:S02]  /*1a9b0*/  SEL R77, R42, R77, P0 ;  /* 0x0000004d2a4d7207 */ /* 0x000fc40000000000 */
[----:B0-----:R-:W-:Y:S01]  /*1a9c0*/  SEL R8, R10, R7, P0 ;  /* 0x000000070a087207 */ /* 0x001fe20000000000 */
[----:B------:R-:W0:Y:S01]  /*1a9d0*/  SHFL.IDX PT, R34, R33, R0, 0x1c1f ;  /* 0x001c1f0021227589 */ /* 0x000e2200000e0000 */
[----:B------:R-:W-:Y:S02]  /*1a9e0*/  SEL R24, R26, R27, P0 ;  /* 0x0000001b1a187207 */ /* 0x000fe40000000000 */
[----:B-1----:R-:W-:Y:S01]  /*1a9f0*/  SEL R36, R38, R39, P0 ;  /* 0x0000002726247207 */ /* 0x002fe20000000000 */
[----:B------:R-:W1:Y:S01]  /*1aa00*/  SHFL.IDX PT, R42, R41, R0, 0x1c1f ;  /* 0x001c1f00292a7589 */ /* 0x000e6200000e0000 */
[----:B------:R-:W-:Y:S02]  /*1aa10*/  SEL R4, R6, R3, P0 ;  /* 0x0000000306047207 */ /* 0x000fe40000000000 */
[----:B------:R-:W-:Y:S01]  /*1aa20*/  SEL R10, R7, R10, P0 ;  /* 0x0000000a070a7207 */ /* 0x000fe20000000000 */
[----:B------:R-:W-:Y:S01]  /*1aa30*/  SHFL.IDX PT, R49, R49, R0, 0x1c1f ;  /* 0x001c1f0031317589 */ /* 0x000fe200000e0000 */
[----:B--2---:R-:W-:-:S02]  /*1aa40*/  SEL R12, R9, R20, P0 ;  /* 0x00000014090c7207 */ /* 0x004fc40000000000 */
[----:B------:R-:W-:Y:S01]  /*1aa50*/  SEL R14, R20, R9, P0 ;  /* 0x00000009140e7207 */ /* 0x000fe20000000000 */
[----:B------:R-:W-:Y:S01]  /*1aa60*/  SHFL.IDX PT, R53, R53, R0, 0x1c1f ;  /* 0x001c1f0035357589 */ /* 0x000fe200000e0000 */
[----:B------:R-:W-:Y:S02]  /*1aa70*/  SEL R26, R27, R26, P0 ;  /* 0x0000001a1b1a7207 */ /* 0x000fe40000000000 */
[----:B------:R-:W-:Y:S01]  /*1aa80*/  SEL R38, R39, R38, P0 ;  /* 0x0000002627267207 */ /* 0x000fe20000000000 */
[----:B------:R-:W-:Y:S01]  /*1aa90*/  SHFL.IDX PT, R59, R59, R0, 0x1c1f ;  /* 0x001c1f003b3b7589 */ /* 0x000fe200000e0000 */
[----:B------:R-:W-:-:S03]  /*1aaa0*/  SEL R6, R3, R6, P0 ;  /* 0x0000000603067207 */ /* 0x000fc60000000000 */
[----:B------:R-:W-:Y:S01]  /*1aab0*/  SHFL.IDX PT, R63, R63, R0, 0x1c1f ;  /* 0x001c1f003f3f7589 */ /* 0x000fe200000e0000 */
[----:B---3--:R-:W-:Y:S02]  /*1aac0*/  SEL R28, R30, R31, P0 ;  /* 0x0000001f1e1c7207 */ /* 0x008fe40000000000 */
[----:B------:R-:W-:Y:S01]  /*1aad0*/  SEL R30, R31, R30, P0 ;  /* 0x0000001e1f1e7207 */ /* 0x000fe20000000000 */
[----:B------:R-:W-:Y:S01]  /*1aae0*/  SHFL.IDX PT, R67, R67, R0, 0x1c1f ;  /* 0x001c1f0043437589 */ /* 0x000fe200000e0000 */
[----:B0-----:R-:W-:Y:S02]  /*1aaf0*/  SEL R32, R34, R35, P0 ;  /* 0x0000002322207207 */ /* 0x001fe40000000000 */
[----:B------:R-:W-:Y:S01]  /*1ab00*/  SEL R34, R35, R34, P0 ;  /* 0x0000002223227207 */ /* 0x000fe20000000000 */
[----:B------:R-:W-:Y:S01]  /*1ab10*/  SHFL.IDX PT, R71, R71, R0, 0x1c1f ;  /* 0x001c1f0047477589 */ /* 0x000fe200000e0000 */
[----:B-1----:R-:W-:Y:S02]  /*1ab20*/  SEL R40, R42, R43, P0 ;  /* 0x0000002b2a287207 */ /* 0x002fe40000000000 */
[----:B------:R-:W-:Y:S01]  /*1ab30*/  SEL R42, R43, R42, P0 ;  /* 0x0000002a2b2a7207 */ /* 0x000fe20000000000 */
[----:B------:R0:W1:Y:S04]  /*1ab40*/  SHFL.IDX PT, R44, R47, R2, 0x1c1f ;  /* 0x001c1f022f2c7589 */ /* 0x00006800000e0000 */
[----:B------:R-:W2:Y:S04]  /*1ab50*/  SHFL.IDX PT, R46, R51, R2, 0x1c1f ;  /* 0x001c1f02332e7589 */ /* 0x000ea800000e0000 */
[----:B------:R-:W3:Y:S01]  /*1ab60*/  SHFL.IDX PT, R48, R55, R2, 0x1c1f ;  /* 0x001c1f0237307589 */ /* 0x000ee200000e0000 */
[----:B0-----:R-:W-:-:S03]  /*1ab70*/  IMAD.MOV.U32 R47, RZ, RZ, RZ ;  /* 0x000000ffff2f7224 */ /* 0x001fc600078e00ff */
[----:B------:R-:W0:Y:S04]  /*1ab80*/  SHFL.IDX PT, R50, R61, R2, 0x1c1f ;  /* 0x001c1f023d327589 */ /* 0x000e2800000e0000 */
[----:B------:R-:W4:Y:S04]  /*1ab90*/  SHFL.IDX PT, R52, R65, R2, 0x1c1f ;  /* 0x001c1f0241347589 */ /* 0x000f2800000e0000 */
[----:B------:R-:W4:Y:S04]  /*1aba0*/  SHFL.IDX PT, R54, R69, R2, 0x1c1f ;  /* 0x001c1f0245367589 */ /* 0x000f2800000e0000 */
[----:B------:R-:W4:Y:S01]  /*1abb0*/  SHFL.IDX PT, R58, R73, R2, 0x1c1f ;  /* 0x001c1f02493a7589 */ /* 0x000f2200000e0000 */
[----:B-1----:R-:W-:-:S02]  /*1abc0*/  SEL R5, R45, R44, P0 ;  /* 0x0000002c2d057207 */ /* 0x002fc40000000000 */
[----:B------:R-:W-:Y:S01]  /*1abd0*/  SEL R7, R44, R45, P0 ;  /* 0x0000002d2c077207 */ /* 0x000fe20000000000 */
[----:B------:R1:W1:Y:S01]  /*1abe0*/  SHFL.IDX PT, R75, R75, R0, 0x1c1f ;  /* 0x001c1f004b4b7589 */ /* 0x00026200000e0000 */
[----:B--2---:R-:W-:Y:S02]  /*1abf0*/  SEL R9, R49, R46, P0 ;  /* 0x0000002e31097207 */ /* 0x004fe40000000000 */
[----:B------:R-:W-:Y:S01]  /*1ac00*/  SEL R11, R46, R49, P0 ;  /* 0x000000312e0b7207 */ /* 0x000fe20000000000 */
[----:B------:R2:W1:Y:S01]  /*1ac10*/  SHFL.IDX PT, R60, R77, R2, 0x1c1f ;  /* 0x001c1f024d3c7589 */ /* 0x00046200000e0000 */
[----:B---3--:R-:W-:Y:S02]  /*1ac20*/  SEL R13, R53, R48, P0 ;  /* 0x00000030350d7207 */ /* 0x008fe40000000000 */
[----:B------:R-:W-:Y:S02]  /*1ac30*/  SEL R15, R48, R53, P0 ;  /* 0x00000035300f7207 */ /* 0x000fe40000000000 */
[----:B0-----:R-:W-:-:S02]  /*1ac40*/  SEL R25, R59, R50, P0 ;  /* 0x000000323b197207 */ /* 0x001fc40000000000 */
[----:B------:R-:W-:Y:S02]  /*1ac50*/  SEL R27, R50, R59, P0 ;  /* 0x0000003b321b7207 */ /* 0x000fe40000000000 */
[----:B----4-:R-:W-:Y:S02]  /*1ac60*/  SEL R29, R63, R52, P0 ;  /* 0x000000343f1d7207 */ /* 0x010fe40000000000 */
[----:B------:R-:W-:Y:S02]  /*1ac70*/  SEL R31, R52, R63, P0 ;  /* 0x0000003f341f7207 */ /* 0x000fe40000000000 */
[----:B------:R-:W-:Y:S02]  /*1ac80*/  SEL R33, R67, R54, P0 ;  /* 0x0000003643217207 */ /* 0x000fe40000000000 */
[----:B------:R-:W-:Y:S02]  /*1ac90*/  SEL R35, R54, R67, P0 ;  /* 0x0000004336237207 */ /* 0x000fe40000000000 */
[----:B------:R-:W-:-:S02]  /*1aca0*/  SEL R37, R71, R58, P0 ;  /* 0x0000003a47257207 */ /* 0x000fc40000000000 */
[----:B--2---:R-:W-:-:S07]  /*1acb0*/  SEL R39, R58, R71, P0 ;  /* 0x000000473a277207 */ /* 0x004fce0000000000 */
.L_x_686:
[----:B------:R-:W2:Y:S01]  /*1acc0*/  LDL.LU R2, [R1+0x84] ;  /* 0x0000840001027983 */ /* 0x000ea20000300800 */
[----:B------:R-:W-:Y:S05]  /*1acd0*/  WARPSYNC.ALL ;  /* 0x0000000000007948 */ /* 0x000fea0003800000 */
[----:B-1----:R-:W3:Y:S01]  /*1ace0*/  LDL.LU R0, [R1+0x88] ;  /* 0x0000880001007983 */ /* 0x002ee20000300800 */
[----:B------:R-:W-:Y:S01]  /*1acf0*/  ULDC.64 UR4, c[0x0][0xc00] ;  /* 0x0003000000047ab9 */ /* 0x000fe20000000a00 */
[----:B------:R-:W-:Y:S01]  /*1ad00*/  SEL R41, R75, R60, P0 ;  /* 0x0000003c4b297207 */ /* 0x000fe20000000000 */
[----:B------:R-:W0:Y:S08]  /*1ad10*/  LDC R49, c[0x0][0xbe8] ;  /* 0x0002fa00ff317b82 */ /* 0x000e300000000800 */
[----:B------:R-:W-:Y:S01]  /*1ad20*/  BAR.SYNC.DEFER_BLOCKING 0x1, 0x100 ;  /* 0x0044000000007b1d */ /* 0x000fe20000010000 */
[----:B------:R-:W-:-:S02]  /*1ad30*/  ISETP.NE.U32.AND P1, PT, RZ, UR4, PT ;  /* 0x00000004ff007c0c */ /* 0x000fc4000bf25070 */
[----:B------:R-:W-:Y:S02]  /*1ad40*/  SEL R43, R60, R75, P0 ;  /* 0x0000004b3c2b7207 */ /* 0x000fe40000000000 */
[----:B------:R-:W-:Y:S01]  /*1ad50*/  ISETP.NE.AND.EX P1, PT, RZ, UR5, PT, P1 ;  /* 0x00000005ff007c0c */ /* 0x000fe2000bf25310 */
[----:B------:R-:W4:Y:S04]  /*1ad60*/  LDL R44, [R1+0xa8] ;  /* 0x0000a800012c7983 */ /* 0x000f280000100800 */
[----:B------:R-:W4:Y:S04]  /*1ad70*/  LDL R52, [R1+0x90] ;  /* 0x0000900001347983 */ /* 0x000f280000100800 */
[----:B------:R-:W-:Y:S04]  /*1ad80*/  STSM.16.M88.4 [R78], R4 ;  /* 0x000000044e007844 */ /* 0x000fe80000000200 */
[----:B------:R-:W-:Y:S04]  /*1ad90*/  STSM.16.M88.4 [R76], R8 ;  /* 0x000000084c007844 */ /* 0x000fe80000000200 */
[----:B------:R4:W-:Y:S04]  /*1ada0*/  STSM.16.M88.4 [R74], R12 ;  /* 0x0000000c4a007844 */ /* 0x0009e80000000200 */
[----:B------:R1:W-:Y:S04]  /*1adb0*/  STSM.16.M88.4 [R72], R24 ;  /* 0x0000001848007844 */ /* 0x0003e80000000200 */
[----:B------:R1:W-:Y:S04]  /*1adc0*/  STSM.16.M88.4 [R70], R28 ;  /* 0x0000001c46007844 */ /* 0x0003e80000000200 */
[----:B------:R1:W-:Y:S04]  /*1add0*/  STSM.16.M88.4 [R66], R32 ;  /* 0x0000002042007844 */ /* 0x0003e80000000200 */
[----:B------:R1:W-:Y:S04]  /*1ade0*/  STSM.16.M88.4 [R64], R36 ;  /* 0x0000002440007844 */ /* 0x0003e80000000200 */
[----:B------:R1:W-:Y:S01]  /*1adf0*/  STSM.16.M88.4 [R62], R40 ;  /* 0x000000283e007844 */ /* 0x0003e20000000200 */
[----:B------:R-:W-:Y:S01]  /*1ae00*/  BAR.SYNC.DEFER_BLOCKING 0x1, 0x100 ;  /* 0x0044000000007b1d */ /* 0x000fe20000010000 */
[----:B--2---:R-:W-:-:S04]  /*1ae10*/  IADD3 R20, P2, R2, UR4, RZ ;  /* 0x0000000402147c10 */ /* 0x004fc8000ff5e0ff */
[----:B---3--:R-:W-:Y:S01]  /*1ae20*/  IADD3.X R21, R0, UR5, RZ, P2, !PT ;  /* 0x0000000500157c10 */ /* 0x008fe200097fe4ff */
[----:B------:R-:W-:Y:S02]  /*1ae30*/  ULDC.64 UR4, c[0x0][0xc08] ;  /* 0x0003020000047ab9 */ /* 0x000fe40000000a00 */
[----:B------:R-:W-:Y:S02]  /*1ae40*/  ISETP.NE.U32.AND P0, PT, RZ, UR4, PT ;  /* 0x00000004ff007c0c */ /* 0x000fe4000bf05070 */
[----:B------:R1:W5:Y:S01]  /*1ae50*/  @P1 LDG.E R47, desc[UR60][R20.64] ;  /* 0x0000003c142f1981 */ /* 0x000362000c1e1900 */
[----:B0-----:R-:W-:Y:S02]  /*1ae60*/  ISETP.NE.AND P2, PT, R49, 0x1, PT ;  /* 0x000000013100780c */ /* 0x001fe40003f45270 */
[----:B------:R-:W-:Y:S01]  /*1ae70*/  ISETP.NE.AND.EX P0, PT, RZ, UR5, PT, P0 ;  /* 0x00000005ff007c0c */ /* 0x000fe2000bf05300 */
[----:B----4-:R-:W-:-:S10]  /*1ae80*/  IMAD R13, R52, 0x80, R44 ;  /* 0x00000080340d7824 */ /* 0x010fd400078e022c */
[----:B------:R-:W0:Y:S02]  /*1ae90*/  @P2 LDC R4, c[0x0][0xbec] ;  /* 0x0002fb00ff042b82 */ /* 0x000e240000000800 */
[----:B------:R-:W-:Y:S01]  /*1aea0*/  @P0 IADD3 R2, P3, R2, UR4, RZ ;  /* 0x0000000402020c10 */ /* 0x000fe2000ff7e0ff */
[----:B------:R-:W-:-:S03]  /*1aeb0*/  ULDC UR4, c[0x0][0xa88] ;  /* 0x0002a20000047ab9 */ /* 0x000fc60000000800 */
[----:B------:R-:W-:Y:S01]  /*1aec0*/  @P0 IADD3.X R3, R0, UR5, RZ, P3, !PT ;  /* 0x0000000500030c10 */ /* 0x000fe20009ffe4ff */
[----:B------:R-:W-:Y:S01]  /*1aed0*/  IMAD.U32 R0, RZ, RZ, UR4 ;  /* 0x00000004ff007e24 */ /* 0x000fe2000f8e00ff */
[----:B------:R-:W2:Y:S05]  /*1aee0*/  @P2 LDC R5, c[0x0][0xbf0] ;  /* 0x0002fc00ff052b82 */ /* 0x000eaa0000000800 */
[----:B------:R1:W5:Y:S01]  /*1aef0*/  @P0 LDG.E R0, desc[UR60][R2.64] ;  /* 0x0000003c02000981 */ /* 0x000362000c1e1900 */
[----:B------:R-:W-:Y:S05]  /*1af00*/  @P0 BRA `(.L_x_485) ;  /* 0x0000000000100947 */ /* 0x000fea0003800000 */
[----:B------:R-:W-:Y:S05]  /*1af10*/  @!P1 BRA `(.L_x_485) ;  /* 0x00000000000c9947 */ /* 0x000fea0003800000 */
[----:B-1----:R-:W3:Y:S04]  /*1af20*/  LDG.E R3, desc[UR60][R20.64] ;  /* 0x0000003c14037981 */ /* 0x002ee8000c1e1900 */
[----:B-----5:R-:W3:Y:S02]  /*1af30*/  LDG.E R0, desc[UR60][R20.64+0x4] ;  /* 0x0000043c14007981 */ /* 0x020ee4000c1e1900 */
[----:B---3--:R-:W-:-:S07]  /*1af40*/  IADD3 R0, -R3, R0, RZ ;  /* 0x0000000003007210 */ /* 0x008fce0007ffe1ff */
.L_x_485:
[----:B------:R-:W3:Y:S01]  /*1af50*/  LDL.LU R10, [R1+0x8c] ;  /* 0x00008c00010a7983 */ /* 0x000ee20000300800 */
[----:B------:R-:W4:Y:S01]  /*1af60*/  S2R R6, SR_TID.X ;  /* 0x0000000000067919 */ /* 0x000f220000002100 */
[----:B01----:R-:W-:Y:S01]  /*1af70*/  @P2 IMAD.HI.U32 R2, R13, R4, RZ ;  /* 0x000000040d022227 */ /* 0x003fe200078e00ff */
[----:B------:R-:W-:Y:S01]  /*1af80*/  ULDC.64 UR4, c[0x0][0xb90] ;  /* 0x0002e40000047ab9 */ /* 0x000fe20000000a00 */
[----:B-----5:R-:W-:Y:S01]  /*1af90*/  SHF.R.S32.HI R3, RZ, 0x1f, R47 ;  /* 0x0000001fff037819 */ /* 0x020fe2000001142f */
[----:B------:R-:W3:Y:S01]  /*1afa0*/  LDL.LU R8, [R1+0x78] ;  /* 0x0000780001087983 */ /* 0x000ee20000300800 */
[----:B------:R-:W0:Y:S01]  /*1afb0*/  S2R R14, SR_TID.X ;  /* 0x00000000000e7919 */ /* 0x000e220000002100 */
[----:B------:R-:W-:Y:S01]  /*1afc0*/  IMAD.MOV.U32 R7, RZ, RZ, R13 ;  /* 0x000000ffff077224 */ /* 0x000fe200078e000d */
[----:B------:R-:W1:Y:S01]  /*1afd0*/  @P2 LDC R55, c[0x0][0xbec] ;  /* 0x0002fb00ff372b82 */ /* 0x000e620000000800 */
[----:B------:R-:W3:Y:S04]  /*1afe0*/  LDL.LU R58, [R1+0x80] ;  /* 0x00008000013a7983 */ /* 0x000ee80000300800 */
[----:B------:R-:W3:Y:S01]  /*1aff0*/  LDL R50, [R1+0x64] ;  /* 0x0000640001327983 */ /* 0x000ee20000100800 */
[----:B--2---:R-:W-:Y:S01]  /*1b000*/  @P2 SHF.R.U32.HI R7, RZ, R5, R2 ;  /* 0x00000005ff072219 */ /* 0x004fe20000011602 */
[----:B------:R-:W-:-:S02]  /*1b010*/  IMAD.MOV.U32 R2, RZ, RZ, R47 ;  /* 0x000000ffff027224 */ /* 0x000fc400078e002f */
[----:B----4-:R-:W-:-:S05]  /*1b020*/  VIADD R60, R6, 0xffffff80 ;  /* 0xffffff80063c7836 */ /* 0x010fca0000000000 */
[----:B------:R-:W-:-:S04]  /*1b030*/  SHF.R.S32.HI R54, RZ, 0x1f, R60 ;  /* 0x0000001fff367819 */ /* 0x000fc8000001143c */
[----:B------:R-:W-:-:S04]  /*1b040*/  LEA.HI R54, R54, R60, RZ, 0x3 ;  /* 0x0000003c36367211 */ /* 0x000fc800078f18ff */
[----:B------:R-:W-:Y:S02]  /*1b050*/  SHF.R.S32.HI R54, RZ, 0x3, R54 ;  /* 0x00000003ff367819 */ /* 0x000fe40000011436 */
[----:B---3--:R-:W-:Y:S02]  /*1b060*/  SEL R46, R10, RZ, !P1 ;  /* 0x000000ff0a2e7207 */ /* 0x008fe40004800000 */
[----:B------:R-:W2:Y:S01]  /*1b070*/  LDL R10, [R1+0xa0] ;  /* 0x0000a000010a7983 */ /* 0x000ea20000100800 */
[----:B------:R-:W-:Y:S02]  /*1b080*/  SEL R51, R8, RZ, !P1 ;  /* 0x000000ff08337207 */ /* 0x000fe40004800000 */
[----:B------:R-:W-:Y:S01]  /*1b090*/  SHF.R.S32.HI R48, RZ, 0x1f, R58 ;  /* 0x0000001fff307819 */ /* 0x000fe2000001143a */
[----:B------:R-:W-:-:S04]  /*1b0a0*/  IMAD.WIDE.U32 R4, R58, UR4, R2 ;  /* 0x000000043a047c25 */ /* 0x000fc8000f8e0002 */
[----:B------:R-:W-:Y:S02]  /*1b0b0*/  IMAD R6, R48, UR4, RZ ;  /* 0x0000000430067c24 */ /* 0x000fe4000f8e02ff */
[----:B------:R-:W-:Y:S02]  /*1b0c0*/  IMAD.MOV R2, RZ, RZ, -R7 ;  /* 0x000000ffff027224 */ /* 0x000fe400078e0a07 */
[----:B------:R-:W-:Y:S01]  /*1b0d0*/  IMAD R9, R58, UR5, R6 ;  /* 0x000000053a097c24 */ /* 0x000fe2000f8e0206 */
[----:B------:R-:W-:Y:S01]  /*1b0e0*/  ULDC.64 UR4, c[0x0][0xb98] ;  /* 0x0002e60000047ab9 */ /* 0x000fe20000000a00 */
[----:B------:R-:W-:-:S03]  /*1b0f0*/  IMAD R11, R54, 0x40, R50 ;  /* 0x00000040360b7824 */ /* 0x000fc600078e0232 */
[----:B------:R-:W-:Y:S01]  /*1b100*/  IADD3 R5, R5, R9, RZ ;  /* 0x0000000905057210 */ /* 0x000fe20007ffe0ff */
[----:B------:R-:W-:Y:S02]  /*1b110*/  IMAD R9, R49, R2, R13 ;  /* 0x0000000231097224 */ /* 0x000fe400078e020d */
[----:B------:R-:W-:Y:S02]  /*1b120*/  IMAD R2, R46, UR4, RZ ;  /* 0x000000042e027c24 */ /* 0x000fe4000f8e02ff */
[----:B------:R-:W-:-:S04]  /*1b130*/  IMAD.WIDE.U32 R4, R51, UR4, R4 ;  /* 0x0000000433047c25 */ /* 0x000fc8000f8e0004 */
[----:B------:R-:W-:Y:S01]  /*1b140*/  IMAD.WIDE R56, R11, 0x2, R56 ;  /* 0x000000020b387825 */ /* 0x000fe200078e0238 */
[----:B------:R-:W-:Y:S02]  /*1b150*/  SHF.R.S32.HI R11, RZ, 0x1f, R7 ;  /* 0x0000001fff0b7819 */ /* 0x000fe40000011407 */
[----:B------:R-:W-:Y:S01]  /*1b160*/  IADD3 R4, P1, R7, R4, RZ ;  /* 0x0000000407047210 */ /* 0x000fe20007f3e0ff */
[----:B------:R-:W-:Y:S01]  /*1b170*/  IMAD R6, R51, UR5, R2 ;  /* 0x0000000533067c24 */ /* 0x000fe2000f8e0202 */
[----:B------:R-:W-:Y:S01]  /*1b180*/  SHF.R.S32.HI R2, RZ, 0x1f, R9 ;  /* 0x0000001fff027819 */ /* 0x000fe20000011409 */
[----:B------:R-:W-:-:S03]  /*1b190*/  ULDC.64 UR4, c[0x0][0xb88] ;  /* 0x0002e20000047ab9 */ /* 0x000fc60000000a00 */
[----:B------:R-:W-:Y:S01]  /*1b1a0*/  IADD3.X R5, R11, R5, R6, P1, !PT ;  /* 0x000000050b057210 */ /* 0x000fe20000ffe406 */
[----:B------:R-:W-:Y:S02]  /*1b1b0*/  IMAD R2, R2, UR4, RZ ;  /* 0x0000000402027c24 */ /* 0x000fe4000f8e02ff */
[----:B0-----:R-:W-:Y:S02]  /*1b1c0*/  VIADD R15, R14, 0xffffff80 ;  /* 0xffffff800e0f7836 */ /* 0x001fe40000000000 */
[C---:B------:R-:W-:Y:S02]  /*1b1d0*/  IMAD R11, R9.reuse, UR5, R2 ;  /* 0x00000005090b7c24 */ /* 0x040fe4000f8e0202 */
[----:B------:R-:W-:Y:S01]  /*1b1e0*/  IMAD.WIDE.U32 R4, R9, UR4, R4 ;  /* 0x0000000409047c25 */ /* 0x000fe2000f8e0004 */
[----:B------:R-:W-:Y:S01]  /*1b1f0*/  ULDC.64 UR4, c[0x0][0xb50] ;  /* 0x0002d40000047ab9 */ /* 0x000fe20000000a00 */
[----:B------:R-:W-:Y:S02]  /*1b200*/  SHF.R.S32.HI R14, RZ, 0x1f, R15 ;  /* 0x0000001fff0e7819 */ /* 0x000fe4000001140f */
[----:B------:R-:W-:Y:S01]  /*1b210*/  IMAD.IADD R5, R5, 0x1, R11 ;  /* 0x0000000105057824 */ /* 0x000fe200078e020b */
[----:B------:R-:W-:-:S02]  /*1b220*/  LEA R2, P1, R4, UR4, 0x2 ;  /* 0x0000000404027c11 */ /* 0x000fc4000f8210ff */
[----:B------:R-:W-:Y:S02]  /*1b230*/  LEA.HI R14, R14, R15, RZ, 0x7 ;  /* 0x0000000f0e0e7211 */ /* 0x000fe400078f38ff */
[----:B------:R-:W-:Y:S01]  /*1b240*/  LEA.HI.X R4, R4, UR5, R5, 0x2, P1 ;  /* 0x0000000504047c11 */ /* 0x000fe200088f1405 */
[----:B------:R-:W-:Y:S01]  /*1b250*/  SHFL.IDX PT, R20, R2, RZ, 0x1c1f ;  /* 0x001c1fff02147589 */ /* 0x000fe200000e0000 */
[----:B------:R-:W-:Y:S01]  /*1b260*/  IADD3 R25, P1, R56, 0x3000, RZ ;  /* 0x0000300038197810 */ /* 0x000fe20007f3e0ff */
[----:B------:R-:W-:Y:S01]  /*1b270*/  IMAD R53, R0, R49, RZ ;  /* 0x0000003100357224 */ /* 0x000fe200078e02ff */
[----:B------:R-:W-:Y:S01]  /*1b280*/  LOP3.LUT R14, R14, 0xffffff80, RZ, 0xc0, !PT ;  /* 0xffffff800e0e7812 */ /* 0x000fe200078ec0ff */
[----:B------:R-:W0:Y:S01]  /*1b290*/  SHFL.IDX PT, R21, R4, RZ, 0x1c1f ;  /* 0x001c1fff04157589 */ /* 0x000e2200000e0000 */
[----:B------:R-:W-:Y:S01]  /*1b2a0*/  IADD3 R7, P0, R56, 0x1000, RZ ;  /* 0x0000100038077810 */ /* 0x000fe20007f1e0ff */
[----:B------:R-:W-:Y:S01]  /*1b2b0*/  ULDC.64 UR4, c[0x0][0xaa0] ;  /* 0x0002a80000047ab9 */ /* 0x000fe20000000a00 */
[----:B------:R-:W-:Y:S01]  /*1b2c0*/  LOP3.LUT R24, R25, 0x380, RZ, 0xc0, !PT ;  /* 0x0000038019187812 */ /* 0x000fe200078ec0ff */
[----:B------:R-:W-:Y:S01]  /*1b2d0*/  SHFL.IDX PT, R44, R2, 0x1, 0x1c1f ;  /* 0x003c1f00022c7f89 */ /* 0x000fe200000e0000 */
[----:B------:R-:W-:-:S03]  /*1b2e0*/  IMAD.IADD R14, R15, 0x1, -R14 ;  /* 0x000000010f0e7824 */ /* 0x000fc600078e0a0e */
[----:B------:R-:W3:Y:S01]  /*1b2f0*/  SHFL.IDX PT, R45, R4, 0x1, 0x1c1f ;  /* 0x003c1f00042d7f89 */ /* 0x000ee200000e0000 */
[----:B------:R-:W-:Y:S01]  /*1b300*/  IADD3 R29, P3, R56, 0x4000, RZ ;  /* 0x00004000381d7810 */ /* 0x000fe20007f7e0ff */
[--C-:B------:R-:W-:Y:S01]  /*1b310*/  IMAD.X R9, RZ, RZ, R57.reuse, P0 ;  /* 0x000000ffff097224 */ /* 0x100fe200000e0639 */
[----:B------:R-:W-:Y:S02]  /*1b320*/  SHF.R.U64 R24, R24, 0x3, RZ ;  /* 0x0000000318187819 */ /* 0x000fe400000012ff */
[----:B------:R-:W-:Y:S02]  /*1b330*/  LOP3.LUT P0, RZ, R14, 0x3, RZ, 0xc0, !PT ;  /* 0x000000030eff7812 */ /* 0x000fe4000780c0ff */
[----:B------:R-:W-:Y:S02]  /*1b340*/  LOP3.LUT R28, R29, 0x380, RZ, 0xc0, !PT ;  /* 0x000003801d1c7812 */ /* 0x000fe400078ec0ff */
[----:B------:R-:W-:Y:S01]  /*1b350*/  LOP3.LUT R24, R24, R25, RZ, 0x3c, !PT ;  /* 0x0000001918187212 */ /* 0x000fe200078e3cff */
[----:B------:R-:W-:Y:S01]  /*1b360*/  IMAD.X R25, RZ, RZ, R57, P1 ;  /* 0x000000ffff197224 */ /* 0x000fe200008e0639 */
[----:B------:R-:W-:-:S04]  /*1b370*/  SHF.R.U64 R28, R28, 0x3, RZ ;  /* 0x000000031c1c7819 */ /* 0x000fc800000012ff */
[----:B------:R-:W-:Y:S01]  /*1b380*/  LOP3.LUT R28, R28, R29, RZ, 0x3c, !PT ;  /* 0x0000001d1c1c7212 */ /* 0x000fe200078e3cff */
[----:B------:R-:W-:Y:S01]  /*1b390*/  IMAD.X R29, RZ, RZ, R57, P3 ;  /* 0x000000ffff1d7224 */ /* 0x000fe200018e0639 */
[----:B------:R-:W-:Y:S02]  /*1b3a0*/  IADD3 R5, P3, R56, 0x7000, RZ ;  /* 0x0000700038057810 */ /* 0x000fe40007f7e0ff */
[----:B------:R-:W-:-:S04]  /*1b3b0*/  SHF.R.S32.HI R59, RZ, 0x1f, R60 ;  /* 0x0000001fff3b7819 */ /* 0x000fc8000001143c */
[----:B------:R-:W-:-:S04]  /*1b3c0*/  LEA.HI R59, R59, R60, RZ, 0x3 ;  /* 0x0000003c3b3b7211 */ /* 0x000fc800078f18ff */
[----:B------:R-:W-:-:S05]  /*1b3d0*/  LOP3.LUT R59, R59, 0xfffffff8, RZ, 0xc0, !PT ;  /* 0xfffffff83b3b7812 */ /* 0x000fca00078ec0ff */
[----:B------:R-:W-:Y:S02]  /*1b3e0*/  IMAD.IADD R59, R60, 0x1, -R59 ;  /* 0x000000013c3b7824 */ /* 0x000fe400078e0a3b */
[----:B--2---:R-:W-:-:S04]  /*1b3f0*/  IMAD R6, R52, 0x80, R10 ;  /* 0x0000008034067824 */ /* 0x004fc800078e020a */
[C---:B------:R-:W-:Y:S01]  /*1b400*/  VIADD R0, R6.reuse, 0x8 ;  /* 0x0000000806007836 */ /* 0x040fe20000000000 */
[----:B------:R-:W-:-:S04]  /*1b410*/  ISETP.GE.OR P1, PT, R6, R53, P0 ;  /* 0x000000350600720c */ /* 0x000fc80000726670 */
[----:B------:R-:W-:Y:S02]  /*1b420*/  ISETP.GE.OR P0, PT, R0, R53, P0 ;  /* 0x000000350000720c */ /* 0x000fe40000706670 */
[----:B------:R-:W-:-:S04]  /*1b430*/  LOP3.LUT R0, R5, 0x380, RZ, 0xc0, !PT ;  /* 0x0000038005007812 */ /* 0x000fc800078ec0ff */
[----:B------:R-:W-:-:S03]  /*1b440*/  SHF.R.U64 R0, R0, 0x3, RZ ;  /* 0x0000000300007819 */ /* 0x000fc600000012ff */
[----:B0-----:R-:W-:Y:S04]  /*1b450*/  @!P1 ST.E desc[UR60][R20.64], R88 ;  /* 0x0000005814009985 */ /* 0x001fe8000c10193c */
[----:B---3--:R0:W-:Y:S01]  /*1b460*/  @!P0 ST.E desc[UR60][R44.64], R89 ;  /* 0x000000592c008985 */ /* 0x0081e2000c10193c */
[----:B------:R-:W-:Y:S01]  /*1b470*/  LOP3.LUT R40, R0, R5, RZ, 0x3c, !PT ;  /* 0x0000000500287212 */ /* 0x000fe200078e3cff */
[----:B------:R-:W-:Y:S01]  /*1b480*/  IMAD R0, R3, UR4, RZ ;  /* 0x0000000403007c24 */ /* 0x000fe2000f8e02ff */
[----:B0-----:R-:W0:Y:S03]  /*1b490*/  @P2 LDC R45, c[0x0][0xbf0] ;  /* 0x0002fc00ff2d2b82 */ /* 0x001e260000000800 */
[C---:B------:R-:W-:Y:S01]  /*1b4a0*/  IMAD R21, R47.reuse, UR5, R0 ;  /* 0x000000052f157c24 */ /* 0x040fe2000f8e0200 */
[----:B------:R-:W-:Y:S01]  /*1b4b0*/  IADD3 R13, P4, R56, 0x2000, RZ ;  /* 0x00002000380d7810 */ /* 0x000fe20007f9e0ff */
[----:B------:R-:W-:Y:S01]  /*1b4c0*/  IMAD.WIDE.U32 R2, R47, UR4, RZ ;  /* 0x000000042f027c25 */ /* 0x000fe2000f8e00ff */
[----:B------:R-:W-:Y:S01]  /*1b4d0*/  ULDC.64 UR4, c[0x0][0xae8] ;  /* 0x0002ba0000047ab9 */ /* 0x000fe20000000a00 */
[----:B------:R-:W-:Y:S01]  /*1b4e0*/  LOP3.LUT R8, R7, 0x380, RZ, 0xc0, !PT ;  /* 0x0000038007087812 */ /* 0x000fe200078ec0ff */
[----:B------:R-:W5:Y:S01]  /*1b4f0*/  LD.E.128 R24, desc[UR60][R24.64] ;  /* 0x0000003c18187980 */ /* 0x000f62000c101d00 */
[----:B------:R-:W-:-:S02]  /*1b500*/  IMAD R0, R59, 0x20, R54 ;  /* 0x000000203b007824 */ /* 0x000fc400078e0236 */
[----:B------:R-:W-:Y:S01]  /*1b510*/  IMAD.IADD R3, R3, 0x1, R21 ;  /* 0x0000000103037824 */ /* 0x000fe200078e0215 */
[----:B------:R-:W-:Y:S01]  /*1b520*/  IADD3 R33, P5, R56, 0x5000, RZ ;  /* 0x0000500038217810 */ /* 0x000fe20007fbe0ff */
[----:B------:R-:W-:Y:S01]  /*1b530*/  IMAD R20, R48, UR4, RZ ;  /* 0x0000000430147c24 */ /* 0x000fe2000f8e02ff */
[----:B------:R-:W-:Y:S01]  /*1b540*/  IADD3.X R41, RZ, R57, RZ, P3, !PT ;  /* 0x00000039ff297210 */ /* 0x000fe20001ffe4ff */
[----:B------:R-:W-:Y:S01]  /*1b550*/  IMAD R44, R52, 0x80, R0 ;  /* 0x00000080342c7824 */ /* 0x000fe200078e0200 */
[----:B------:R2:W5:Y:S01]  /*1b560*/  LDL R48, [R1+0x7c] ;  /* 0x00007c0001307983 */ /* 0x0005620000100800 */
[C---:B------:R-:W-:Y:S02]  /*1b570*/  IMAD R21, R58.reuse, UR5, R20 ;  /* 0x000000053a157c24 */ /* 0x040fe4000f8e0214 */
[----:B------:R-:W-:Y:S01]  /*1b580*/  IMAD.WIDE.U32 R2, R58, UR4, R2 ;  /* 0x000000043a027c25 */ /* 0x000fe2000f8e0002 */
[----:B------:R-:W-:Y:S01]  /*1b590*/  ULDC.64 UR4, c[0x0][0xaf0] ;  /* 0x0002bc0000047ab9 */ /* 0x000fe20000000a00 */
[----:B------:R-:W-:Y:S01]  /*1b5a0*/  LOP3.LUT R12, R13, 0x380, RZ, 0xc0, !PT ;  /* 0x000003800d0c7812 */ /* 0x000fe200078ec0ff */
[----:B------:R-:W5:Y:S01]  /*1b5b0*/  LD.E.128 R28, desc[UR60][R28.64] ;  /* 0x0000003c1c1c7980 */ /* 0x000f62000c101d00 */
[----:B-1----:R-:W-:Y:S01]  /*1b5c0*/  @P2 IMAD.HI.U32 R0, R44, R55, RZ ;  /* 0x000000372c002227 */ /* 0x002fe200078e00ff */
[----:B------:R-:W-:-:S02]  /*1b5d0*/  SHF.R.U64 R8, R8, 0x3, RZ ;  /* 0x0000000308087819 */ /* 0x000fc400000012ff */
[----:B------:R-:W-:Y:S01]  /*1b5e0*/  LOP3.LUT R32, R33, 0x380, RZ, 0xc0, !PT ;  /* 0x0000038021207812 */ /* 0x000fe200078ec0ff */
[----:B------:R-:W-:Y:S01]  /*1b5f0*/  IMAD.IADD R3, R3, 0x1, R21 ;  /* 0x0000000103037824 */ /* 0x000fe200078e0215 */
[----:B------:R-:W-:Y:S01]  /*1b600*/  MOV R21, R44 ;  /* 0x0000002c00157202 */ /* 0x000fe20000000f00 */
[----:B------:R-:W-:Y:S01]  /*1b610*/  IMAD R20, R46, UR4, RZ ;  /* 0x000000042e147c24 */ /* 0x000fe2000f8e02ff */
[----:B0-----:R-:W-:Y:S01]  /*1b620*/  @P2 SHF.R.U32.HI R21, RZ, R45, R0 ;  /* 0x0000002dff152219 */ /* 0x001fe20000011600 */
[C---:B------:R-:W-:Y:S01]  /*1b630*/  IMAD.WIDE.U32 R2, R51.reuse, UR4, R2 ;  /* 0x0000000433027c25 */ /* 0x040fe2000f8e0002 */
[----:B------:R-:W5:Y:S03]  /*1b640*/  LD.E.128 R40, desc[UR60][R40.64] ;  /* 0x0000003c28287980 */ /* 0x000f66000c101d00 */
[----:B------:R-:W-:Y:S01]  /*1b650*/  IMAD R45, R51, UR5, R20 ;  /* 0x00000005332d7c24 */ /* 0x000fe2000f8e0214 */
[----:B------:R-:W-:Y:S01]  /*1b660*/  SHF.R.U64 R12, R12, 0x3, RZ ;  /* 0x000000030c0c7819 */ /* 0x000fe200000012ff */
[----:B------:R-:W-:Y:S01]  /*1b670*/  IMAD.MOV R20, RZ, RZ, -R21 ;  /* 0x000000ffff147224 */ /* 0x000fe200078e0a15 */
[----:B------:R2:W5:Y:S01]  /*1b680*/  LDL R51, [R1+0xb4] ;  /* 0x0000b40001337983 */ /* 0x0005620000100800 */
[----:B------:R-:W-:Y:S01]  /*1b690*/  IMAD.IADD R3, R3, 0x1, R45 ;  /* 0x0000000103037824 */ /* 0x000fe200078e022d */
[----:B------:R-:W-:Y:S01]  /*1b6a0*/  LOP3.LUT R8, R8, R7, RZ, 0x3c, !PT ;  /* 0x0000000708087212 */ /* 0x000fe200078e3cff */
[----:B------:R-:W-:Y:S01]  /*1b6b0*/  IMAD R45, R49, R20, R44 ;  /* 0x00000014312d7224 */ /* 0x000fe200078e022c */
[----:B------:R-:W-:Y:S01]  /*1b6c0*/  SHF.R.U64 R32, R32, 0x3, RZ ;  /* 0x0000000320207819 */ /* 0x000fe200000012ff */
[----:B------:R2:W5:Y:S01]  /*1b6d0*/  LDL R49, [R1+0xb0] ;  /* 0x0000b00001317983 */ /* 0x0005620000100800 */
[----:B------:R-:W-:Y:S01]  /*1b6e0*/  LOP3.LUT R12, R12, R13, RZ, 0x3c, !PT ;  /* 0x0000000d0c0c7212 */ /* 0x000fe200078e3cff */
[----:B------:R-:W-:Y:S01]  /*1b6f0*/  ULDC.64 UR4, c[0x0][0xae0] ;  /* 0x0002b80000047ab9 */ /* 0x000fe20000000a00 */
[----:B------:R-:W-:Y:S01]  /*1b700*/  IADD3.X R13, RZ, R57, RZ, P4, !PT ;  /* 0x00000039ff0d7210 */ /* 0x000fe200027fe4ff */
[----:B------:R-:W5:Y:S01]  /*1b710*/  LD.E.128 R8, desc[UR60][R8.64] ;  /* 0x0000003c08087980 */ /* 0x000f62000c101d00 */
[----:B------:R-:W-:-:S02]  /*1b720*/  IADD3 R37, P4, R56, 0x6000, RZ ;  /* 0x0000600038257810 */ /* 0x000fc40007f9e0ff */
[----:B------:R-:W-:Y:S02]  /*1b730*/  LOP3.LUT R7, R56, 0x380, RZ, 0xc0, !PT ;  /* 0x0000038038077812 */ /* 0x000fe400078ec0ff */
[----:B------:R-:W-:Y:S01]  /*1b740*/  LOP3.LUT R36, R37, 0x380, RZ, 0xc0, !PT ;  /* 0x0000038025247812 */ /* 0x000fe200078ec0ff */
[----:B------:R-:W5:Y:S01]  /*1b750*/  LD.E.128 R12, desc[UR60][R12.64] ;  /* 0x0000003c0c0c7980 */ /* 0x000f62000c101d00 */
[----:B------:R-:W-:Y:S02]  /*1b760*/  SHF.R.U64 R7, R7, 0x3, RZ ;  /* 0x0000000307077819 */ /* 0x000fe400000012ff */
[----:B------:R-:W-:Y:S02]  /*1b770*/  SHF.R.U64 R36, R36, 0x3, RZ ;  /* 0x0000000324247819 */ /* 0x000fe400000012ff */
[----:B------:R-:W-:Y:S01]  /*1b780*/  LOP3.LUT R32, R32, R33, RZ, 0x3c, !PT ;  /* 0x0000002120207212 */ /* 0x000fe200078e3cff */
[--C-:B------:R-:W-:Y:S01]  /*1b790*/  IMAD.X R33, RZ, RZ, R57.reuse, P5 ;  /* 0x000000ffff217224 */ /* 0x100fe200028e0639 */
[----:B------:R-:W-:Y:S01]  /*1b7a0*/  LOP3.LUT R36, R36, R37, RZ, 0x3c, !PT ;  /* 0x0000002524247212 */ /* 0x000fe200078e3cff */
[----:B------:R-:W-:Y:S01]  /*1b7b0*/  IMAD.X R37, RZ, RZ, R57, P4 ;  /* 0x000000ffff257224 */ /* 0x000fe200020e0639 */
[----:B------:R-:W-:-:S02]  /*1b7c0*/  SHF.R.S32.HI R0, RZ, 0x1f, R21 ;  /* 0x0000001fff007819 */ /* 0x000fc40000011415 */
[----:B------:R-:W-:Y:S01]  /*1b7d0*/  LOP3.LUT R56, R7, R56, RZ, 0x3c, !PT ;  /* 0x0000003807387212 */ /* 0x000fe200078e3cff */
[----:B------:R-:W5:Y:S02]  /*1b7e0*/  LD.E.128 R32, desc[UR60][R32.64] ;  /* 0x0000003c20207980 */ /* 0x000f64000c101d00 */
[----:B------:R-:W-:Y:S02]  /*1b7f0*/  IMAD R0, R0, UR4, RZ ;  /* 0x0000000400007c24 */ /* 0x000fe4000f8e02ff */
[----:B------:R2:W5:Y:S02]  /*1b800*/  LD.E.128 R4, desc[UR60][R56.64] ;  /* 0x0000003c38047980 */ /* 0x000564000c101d00 */
[C---:B------:R-:W-:Y:S02]  /*1b810*/  IMAD R47, R21.reuse, UR5, R0 ;  /* 0x00000005152f7c24 */ /* 0x040fe4000f8e0200 */
[----:B------:R-:W5:Y:S01]  /*1b820*/  LD.E.128 R36, desc[UR60][R36.64] ;  /* 0x0000003c24247980 */ /* 0x000f62000c101d00 */
[----:B------:R-:W-:Y:S01]  /*1b830*/  SHF.R.S32.HI R0, RZ, 0x1f, R45 ;  /* 0x0000001fff007819 */ /* 0x000fe2000001142d */
[----:B------:R-:W-:Y:S01]  /*1b840*/  @!PT LDS RZ, [RZ] ;  /* 0x00000000fffff984 */ /* 0x000fe20000000800 */
[----:B------:R-:W-:Y:S01]  /*1b850*/  @!PT LDS RZ, [RZ] ;  /* 0x00000000fffff984 */ /* 0x000fe20000000800 */
[----:B------:R-:W-:Y:S01]  /*1b860*/  @!PT LDS RZ, [RZ] ;  /* 0x00000000fffff984 */ /* 0x000fe20000000800 */
[----:B------:R-:W-:Y:S01]  /*1b870*/  @!PT LDS RZ, [RZ] ;  /* 0x00000000fffff984 */ /* 0x000fe20000000800 */
[----:B------:R0:W-:Y:S06]  /*1b880*/  MEMBAR.ALL.CTA ;  /* 0x0000000000007992 */ /* 0x0001ec0000008000 */
[----:B0-----:R-:W0:Y:S01]  /*1b890*/  FENCE.VIEW.ASYNC.S ;  /* 0x00000000000073c6 */ /* 0x001e220000000000 */
[----:B------:R-:W-:Y:S01]  /*1b8a0*/  IMAD.WIDE.U32 R2, R21, UR4, R2 ;  /* 0x0000000415027c25 */ /* 0x000fe2000f8e0002 */
[----:B------:R-:W-:-:S03]  /*1b8b0*/  ULDC.64 UR4, c[0x0][0xad8] ;  /* 0x0002b60000047ab9 */ /* 0x000fc60000000a00 */
[----:B------:R-:W-:Y:S02]  /*1b8c0*/  IMAD R46, R52, 0x80, R54 ;  /* 0x00000080342e7824 */ /* 0x000fe400078e0236 */
[----:B------:R-:W-:Y:S02]  /*1b8d0*/  IMAD.IADD R3, R3, 0x1, R47 ;  /* 0x0000000103037824 */ /* 0x000fe400078e022f */
[----:B------:R-:W-:Y:S02]  /*1b8e0*/  IMAD R20, R0, UR4, RZ ;  /* 0x0000000400147c24 */ /* 0x000fe4000f8e02ff */
[C---:B------:R-:W-:Y:S02]  /*1b8f0*/  VIADD R0, R46.reuse, 0x20 ;  /* 0x000000202e007836 */ /* 0x040fe40000000000 */
[C---:B------:R-:W-:Y:S02]  /*1b900*/  IMAD R21, R45.reuse, UR5, R20 ;  /* 0x000000052d157c24 */ /* 0x040fe4000f8e0214 */
[----:B------:R-:W-:Y:S01]  /*1b910*/  IMAD.WIDE.U32 R2, R45, UR4, R2 ;  /* 0x000000042d027c25 */ /* 0x000fe2000f8e0002 */
[-C--:B------:R-:W-:Y:S01]  /*1b920*/  ISETP.GE.AND P2, PT, R46, R53.reuse, PT ;  /* 0x000000352e00720c */ /* 0x080fe20003f46270 */
[----:B------:R-:W-:Y:S01]  /*1b930*/  ULDC.64 UR4, c[0x0][0xa80] ;  /* 0x0002a00000047ab9 */ /* 0x000fe20000000a00 */
[----:B------:R-:W-:Y:S01]  /*1b940*/  ISETP.GE.AND P0, PT, R0, R53, PT ;  /* 0x000000350000720c */ /* 0x000fe20003f06270 */
[----:B------:R-:W-:Y:S01]  /*1b950*/  IMAD.IADD R3, R3, 0x1, R21 ;  /* 0x0000000103037824 */ /* 0x000fe200078e0215 */
[----:B------:R-:W-:-:S02]  /*1b960*/  IADD3 R0, R16, 0x2e820, RZ ;  /* 0x0002e82010007810 */ /* 0x000fc40007ffe0ff */
[----:B------:R-:W-:Y:S01]  /*1b970*/  LEA R44, P3, R2, UR4, 0x1 ;  /* 0x00000004022c7c11 */ /* 0x000fe2000f8608ff */
[----:B------:R-:W-:Y:S01]  /*1b980*/  VIADD R20, R46, 0x40 ;  /* 0x000000402e147836 */ /* 0x000fe20000000000 */
[----:B------:R-:W-:Y:S02]  /*1b990*/  PRMT R0, RZ, 0x654, R0 ;  /* 0x00000654ff007816 */ /* 0x000fe40000000000 */
[----:B------:R-:W-:Y:S01]  /*1b9a0*/  LEA.HI.X R45, R2, UR5, R3, 0x1, P3 ;  /* 0x00000005022d7c11 */ /* 0x000fe200098f0c03 */
[----:B------:R-:W-:Y:S01]  /*1b9b0*/  BSSY B1, `(.L_x_486) ;  /* 0x000000f000017945 */ /* 0x000fe20003800000 */
[----:B------:R-:W-:Y:S01]  /*1b9c0*/  ISETP.GE.AND P1, PT, R20, R53, PT ;  /* 0x000000351400720c */ /* 0x000fe20003f26270 */
[----:B0-----:R0:W-:Y:S01]  /*1b9d0*/  SYNCS.ARRIVE.TRANS64.RED.A1T0 RZ, [R0+URZ], RZ ;  /* 0x000000ff00ff79a7 */ /* 0x0011e2000810043f */
[----:B------:R2:W1:Y:S04]  /*1b9e0*/  SHFL.IDX PT, R20, R44, RZ, 0x181f ;  /* 0x00181fff2c147589 */ /* 0x00046800000e0000 */
[----:B0-----:R2:W0:Y:S01]  /*1b9f0*/  SHFL.IDX PT, R0, R45, RZ, 0x181f ;  /* 0x00181fff2d007589 */ /* 0x00142200000e0000 */
[----:B------:R-:W-:Y:S06]  /*1ba00*/  @P2 BRA `(.L_x_487) ;  /* 0x0000000000242947 */ /* 0x000fec0003800000 */
[----:B------:R-:W-:Y:S02]  /*1ba10*/  ULDC UR4, c[0x0][0xac8] ;  /* 0x0002b20000047ab9 */ /* 0x000fe40000000800 */
[----:B------:R-:W-:Y:S02]  /*1ba20*/  ISETP.GE.AND P2, PT, R50, UR4, PT ;  /* 0x0000000432007c0c */ /* 0x000fe4000bf46270 */
[----:B-----5:R-:W-:-:S11]  /*1ba30*/  ISETP.GE.AND P3, PT, R48, UR4, PT ;  /* 0x0000000430007c0c */ /* 0x020fd6000bf66270 */
[-C--:B-1----:R-:W-:Y:S02]  /*1ba40*/  @!P2 LEA R2, P4, R50, R20.reuse, 0x1 ;  /* 0x000000143202a211 */ /* 0x082fe400078808ff */
[----:B------:R-:W-:Y:S02]  /*1ba50*/  @!P3 LEA R20, P5, R48, R20, 0x1 ;  /* 0x000000143014b211 */ /* 0x000fe400078a08ff */
[-C--:B0-----:R-:W-:Y:S02]  /*1ba60*/  @!P2 LEA.HI.X R3, R50, R0.reuse, R51, 0x1, P4 ;  /* 0x000000003203a211 */ /* 0x081fe400020f0c33 */
[----:B------:R-:W-:-:S03]  /*1ba70*/  @!P3 LEA.HI.X R21, R48, R0, R49, 0x1, P5 ;  /* 0x000000003015b211 */ /* 0x000fc600028f0c31 */
[----:B------:R3:W-:Y:S04]  /*1ba80*/  @!P2 ST.E.128 desc[UR60][R2.64], R4 ;  /* 0x000000040200a985 */ /* 0x0007e8000c101d3c */
[----:B------:R3:W-:Y:S02]  /*1ba90*/  @!P3 ST.E.128 desc[UR60][R20.64], R28 ;  /* 0x0000001c1400b985 */ /* 0x0007e4000c101d3c */
.L_x_487:
[----:B------:R-:W-:Y:S05]  /*1baa0*/  BSYNC B1 ;  /* 0x0000000000017941 */ /* 0x000fea0003800000 */
.L_x_486:
[----:B0-----:R0:W4:Y:S01]  /*1bab0*/  SHFL.IDX PT, R0, R45, 0x1, 0x181f ;  /* 0x00381f002d007f89 */ /* 0x00112200000e0000 */
[----:B------:R-:W-:Y:S03]  /*1bac0*/  BSSY B1, `(.L_x_488) ;  /* 0x000000c000017945 */ /* 0x000fe60003800000 */
[----:B---3-5:R0:W3:Y:S01]  /*1bad0*/  SHFL.IDX PT, R4, R44, 0x1, 0x181f ;  /* 0x00381f002c047f89 */ /* 0x0280e200000e0000 */
[----:B------:R-:W-:Y:S05]  /*1bae0*/  @P0 BRA `(.L_x_489) ;  /* 0x0000000000240947 */ /* 0x000fea0003800000 */
[----:B------:R-:W-:Y:S02]  /*1baf0*/  ULDC UR4, c[0x0][0xac8] ;  /* 0x0002b20000047ab9 */ /* 0x000fe40000000800 */
[----:B------:R-:W-:Y:S02]  /*1bb00*/  ISETP.GE.AND P3, PT, R50, UR4, PT ;  /* 0x0000000432007c0c */ /* 0x000fe4000bf66270 */
[----:B------:R-:W-:-:S11]  /*1bb10*/  ISETP.GE.AND P4, PT, R48, UR4, PT ;  /* 0x0000000430007c0c */ /* 0x000fd6000bf86270 */
[-C--:B---3--:R-:W-:Y:S02]  /*1bb20*/  @!P3 LEA R2, P0, R50, R4.reuse, 0x1 ;  /* 0x000000043202b211 */ /* 0x088fe400078008ff */
[----:B------:R-:W-:Y:S02]  /*1bb30*/  @!P4 LEA R4, P2, R48, R4, 0x1 ;  /* 0x000000043004c211 */ /* 0x000fe400078408ff */
[-C--:B----4-:R-:W-:Y:S02]  /*1bb40*/  @!P3 LEA.HI.X R3, R50, R0.reuse, R51, 0x1, P0 ;  /* 0x000000003203b211 */ /* 0x090fe400000f0c33 */
[----:B------:R-:W-:-:S03]  /*1bb50*/  @!P4 LEA.HI.X R5, R48, R0, R49, 0x1, P2 ;  /* 0x000000003005c211 */ /* 0x000fc600010f0c31 */
[----:B------:R3:W-:Y:S04]  /*1bb60*/  @!P3 ST.E.128 desc[UR60][R2.64], R8 ;  /* 0x000000080200b985 */ /* 0x0007e8000c101d3c */
[----:B------:R3:W-:Y:S02]  /*1bb70*/  @!P4 ST.E.128 desc[UR60][R4.64], R32 ;  /* 0x000000200400c985 */ /* 0x0007e4000c101d3c */
.L_x_489:
[----:B------:R-:W-:Y:S05]  /*1bb80*/  BSYNC B1 ;  /* 0x0000000000017941 */ /* 0x000fea0003800000 */
.L_x_488:
[----:B----4-:R4:W0:Y:S01]  /*1bb90*/  SHFL.IDX PT, R0, R45, 0x2, 0x181f ;  /* 0x00581f002d007f89 */ /* 0x01082200000e0000 */
[----:B------:R-:W-:Y:S03]  /*1bba0*/  BSSY B1, `(.L_x_490) ;  /* 0x000000c000017945 */ /* 0x000fe60003800000 */
[----:B---3--:R4:W3:Y:S01]  /*1bbb0*/  SHFL.IDX PT, R4, R44, 0x2, 0x181f ;  /* 0x00581f002c047f89 */ /* 0x0088e200000e0000 */
[----:B------:R-:W-:Y:S05]  /*1bbc0*/  @P1 BRA `(.L_x_491) ;  /* 0x0000000000241947 */ /* 0x000fea0003800000 */
[----:B------:R-:W-:Y:S02]  /*1bbd0*/  ULDC UR4, c[0x0][0xac8] ;  /* 0x0002b20000047ab9 */ /* 0x000fe40000000800 */
[----:B------:R-:W-:Y:S02]  /*1bbe0*/  ISETP.GE.AND P2, PT, R50, UR4, PT ;  /* 0x0000000432007c0c */ /* 0x000fe4000bf46270 */
[----:B------:R-:W-:-:S11]  /*1bbf0*/  ISETP.GE.AND P3, PT, R48, UR4, PT ;  /* 0x0000000430007c0c */ /* 0x000fd6000bf66270 */
[-C--:B---3--:R-:W-:Y:S02]  /*1bc00*/  @!P2 LEA R2, P0, R50, R4.reuse, 0x1 ;  /* 0x000000043202a211 */ /* 0x088fe400078008ff */
[----:B------:R-:W-:Y:S02]  /*1bc10*/  @!P3 LEA R4, P1, R48, R4, 0x1 ;  /* 0x000000043004b211 */ /* 0x000fe400078208ff */
[-C--:B0-----:R-:W-:Y:S02]  /*1bc20*/  @!P2 LEA.HI.X R3, R50, R0.reuse, R51, 0x1, P0 ;  /* 0x000000003203a211 */ /* 0x081fe400000f0c33 */
[----:B------:R-:W-:-:S03]  /*1bc30*/  @!P3 LEA.HI.X R5, R48, R0, R49, 0x1, P1 ;  /* 0x000000003005b211 */ /* 0x000fc600008f0c31 */
[----:B------:R0:W-:Y:S04]  /*1bc40*/  @!P2 ST.E.128 desc[UR60][R2.64], R12 ;  /* 0x0000000c0200a985 */ /* 0x0001e8000c101d3c */
[----:B------:R0:W-:Y:S02]  /*1bc50*/  @!P3 ST.E.128 desc[UR60][R4.64], R36 ;  /* 0x000000240400b985 */ /* 0x0001e4000c101d3c */
.L_x_491:
[----:B------:R-:W-:Y:S05]  /*1bc60*/  BSYNC B1 ;  /* 0x0000000000017941 */ /* 0x000fea0003800000 */
.L_x_490:
        /* <DEDUP_REMOVED lines=16> */
.L_x_483:
[----:B------:R-:W2:Y:S01]  /*1bd70*/  LDL.LU R4, [R1+0x84] ;  /* 0x0000840001047983 */ /* 0x000ea20000300800 */
[----:B------:R-:W-:Y:S01]  /*1bd80*/  ULDC.64 UR4, c[0x0][0xc00] ;  /* 0x0003000000047ab9 */ /* 0x000fe20000000a00 */
[----:B------:R-:W-:Y:S01]  /*1bd90*/  IMAD.MOV.U32 R0, RZ, RZ, RZ ;  /* 0x000000ffff007224 */ /* 0x000fe200078e00ff */
[----:B------:R-:W3:Y:S01]  /*1bda0*/  LDC R25, c[0x0][0xbe8] ;  /* 0x0002fa00ff197b82 */ /* 0x000ee20000000800 */
[----:B------:R-:W4:Y:S01]  /*1bdb0*/  LDL.LU R6, [R1+0x88] ;  /* 0x0000880001067983 */ /* 0x000f220000300800 */
[----:B------:R-:W-:-:S04]  /*1bdc0*/  ISETP.NE.U32.AND P0, PT, RZ, UR4, PT ;  /* 0x00000004ff007c0c */ /* 0x000fc8000bf05070 */
[----:B------:R-:W-:Y:S02]  /*1bdd0*/  ISETP.NE.AND.EX P0, PT, RZ, UR5, PT, P0 ;  /* 0x00000005ff007c0c */ /* 0x000fe4000bf05300 */
[----:B--2---:R-:W-:-:S04]  /*1bde0*/  IADD3 R2, P1, R4, UR4, RZ ;  /* 0x0000000404027c10 */ /* 0x004fc8000ff3e0ff */
[----:B----4-:R-:W-:Y:S01]  /*1bdf0*/  IADD3.X R3, R6, UR5, RZ, P1, !PT ;  /* 0x0000000506037c10 */ /* 0x010fe20008ffe4ff */
[----:B------:R-:W-:Y:S02]  /*1be00*/  ULDC.64 UR4, c[0x0][0xc08] ;  /* 0x0003020000047ab9 */ /* 0x000fe40000000a00 */
[----:B------:R-:W-:-:S04]  /*1be10*/  ISETP.NE.U32.AND P1, PT, RZ, UR4, PT ;  /* 0x00000004ff007c0c */ /* 0x000fc8000bf25070 */
[----:B------:R2:W5:Y:S01]  /*1be20*/  @P0 LDG.E R0, desc[UR60][R2.64] ;  /* 0x0000003c02000981 */ /* 0x000562000c1e1900 */
[----:B------:R-:W-:Y:S01]  /*1be30*/  ISETP.NE.AND.EX P1, PT, RZ, UR5, PT, P1 ;  /* 0x00000005ff007c0c */ /* 0x000fe2000bf25310 */
[----:B------:R-:W4:-:S12]  /*1be40*/  S2R R7, SR_TID.X ;  /* 0x0000000000077919 */ /* 0x000f180000002100 */
[----:B------:R-:W-:Y:S01]  /*1be50*/  @P1 IADD3 R4, P2, R4, UR4, RZ ;  /* 0x0000000404041c10 */ /* 0x000fe2000ff5e0ff */
[----:B------:R-:W-:-:S03]  /*1be60*/  ULDC UR4, c[0x0][0xa88] ;  /* 0x0002a20000047ab9 */ /* 0x000fc60000000800 */
[----:B------:R-:W-:Y:S01]  /*1be70*/  @P1 IADD3.X R5, R6, UR5, RZ, P2, !PT ;  /* 0x0000000506051c10 */ /* 0x000fe200097fe4ff */
[----:B------:R-:W-:-:S06]  /*1be80*/  IMAD.U32 R6, RZ, RZ, UR4 ;  /* 0x00000004ff067e24 */ /* 0x000fcc000f8e00ff */
[----:B------:R2:W5:Y:S01]  /*1be90*/  @P1 LDG.E R6, desc[UR60][R4.64] ;  /* 0x0000003c04061981 */ /* 0x000562000c1e1900 */
[----:B---3--:R-:W-:Y:S02]  /*1bea0*/  ISETP.NE.AND P2, PT, R25, 0x1, PT ;  /* 0x000000011900780c */ /* 0x008fe40003f45270 */
[----:B----4-:R-:W-:-:S11]  /*1beb0*/  IADD3 R26, R7, -0x80, RZ ;  /* 0xffffff80071a7810 */ /* 0x010fd60007ffe0ff */
[----:B------:R-:W3:Y:S01]  /*1bec0*/  @P2 LDC R14, c[0x0][0xbec] ;  /* 0x0002fb00ff0e2b82 */ /* 0x000ee20000000800 */
[----:B------:R-:W-:-:S07]  /*1bed0*/  ISETP.GE.AND P3, PT, R26, 0x80, PT ;  /* 0x000000801a00780c */ /* 0x000fce0003f66270 */
[----:B------:R-:W4:Y:S01]  /*1bee0*/  @P2 LDC R27, c[0x0][0xbf0] ;  /* 0x0002fc00ff1b2b82 */ /* 0x000f220000000800 */
[----:B--2---:R-:W-:Y:S05]  /*1bef0*/  @P1 BRA `(.L_x_493) ;  /* 0x0000000000101947 */ /* 0x004fea0003800000 */
[----:B------:R-:W-:Y:S05]  /*1bf00*/  @!P0 BRA `(.L_x_493) ;  /* 0x00000000000c8947 */ /* 0x000fea0003800000 */
[----:B------:R-:W2:Y:S04]  /*1bf10*/  LDG.E R5, desc[UR60][R2.64] ;  /* 0x0000003c02057981 */ /* 0x000ea8000c1e1900 */
[----:B-----5:R-:W2:Y:S02]  /*1bf20*/  LDG.E R6, desc[UR60][R2.64+0x4] ;  /* 0x0000043c02067981 */ /* 0x020ea4000c1e1900 */
[----:B--2---:R-:W-:-:S07]  /*1bf30*/  IMAD.IADD R6, R6, 0x1, -R5 ;  /* 0x0000000106067824 */ /* 0x004fce00078e0a05 */
.L_x_493:
[----:B------:R-:W2:Y:S04]  /*1bf40*/  LDL.LU R3, [R1+0x78] ;  /* 0x0000780001037983 */ /* 0x000ea80000300800 */
[----:B------:R-:W3:Y:S04]  /*1bf50*/  LDL.LU R2, [R1+0x8c] ;  /* 0x00008c0001027983 */ /* 0x000ee80000300800 */
[----:B------:R-:W4:Y:S04]  /*1bf60*/  LDL R24, [R1+0x80] ;  /* 0x0000800001187983 */ /* 0x000f280000100800 */
[----:B------:R0:W5:Y:S01]  /*1bf70*/  LDL R20, [R1+0x90] ;  /* 0x0000900001147983 */ /* 0x0001620000100800 */
[----:B------:R-:W-:Y:S01]  /*1bf80*/  BSSY B1, `(.L_x_494) ;  /* 0x000002d000017945 */ /* 0x000fe20003800000 */
[----:B-----5:R-:W-:-:S02]  /*1bf90*/  SHF.R.S32.HI R11, RZ, 0x1f, R0 ;  /* 0x0000001fff0b7819 */ /* 0x020fc40000011400 */
[----:B--2---:R-:W-:Y:S02]  /*1bfa0*/  SEL R13, R3, RZ, !P0 ;  /* 0x000000ff030d7207 */ /* 0x004fe40004000000 */
[----:B---3--:R-:W-:Y:S02]  /*1bfb0*/  SEL R12, R2, RZ, !P0 ;  /* 0x000000ff020c7207 */ /* 0x008fe40004000000 */
[----:B----4-:R-:W-:Y:S01]  /*1bfc0*/  SHF.R.S32.HI R10, RZ, 0x1f, R24 ;  /* 0x0000001fff0a7819 */ /* 0x010fe20000011418 */
[----:B0-----:R-:W-:Y:S06]  /*1bfd0*/  @P3 BRA `(.L_x_495) ;  /* 0x00000000009c3947 */ /* 0x001fec0003800000 */
[----:B------:R-:W0:Y:S01]  /*1bfe0*/  LDC R9, c[0x0][0xbe8] ;  /* 0x0002fa00ff097b82 */ /* 0x000e220000000800 */
[----:B------:R-:W-:-:S04]  /*1bff0*/  IMAD R2, R20, 0x80, R7 ;  /* 0x0000008014027824 */ /* 0x000fc800078e0207 */
[----:B------:R-:W-:Y:S02]  /*1c000*/  VIADD R8, R2, 0xffffff80 ;  /* 0xffffff8002087836 */ /* 0x000fe40000000000 */
[----:B0-----:R-:W-:-:S05]  /*1c010*/  IMAD R3, R6, R9, RZ ;  /* 0x0000000906037224 */ /* 0x001fca00078e02ff */
[----:B------:R-:W-:-:S13]  /*1c020*/  ISETP.GE.AND P0, PT, R8, R3, PT ;  /* 0x000000030800720c */ /* 0x000fda0003f06270 */
[----:B------:R-:W-:Y:S05]  /*1c030*/  @P0 BRA `(.L_x_495) ;  /* 0x0000000000840947 */ /* 0x000fea0003800000 */
[----:B------:R-:W-:Y:S01]  /*1c040*/  ISETP.NE.AND P0, PT, R9, 0x1, PT ;  /* 0x000000010900780c */ /* 0x000fe20003f05270 */
[----:B------:R-:W-:Y:S01]  /*1c050*/  ULDC.64 UR4, c[0x0][0xb90] ;  /* 0x0002e40000047ab9 */ /* 0x000fe20000000a00 */
[----:B------:R-:W-:Y:S01]  /*1c060*/  MOV R3, R11 ;  /* 0x0000000b00037202 */ /* 0x000fe20000000f00 */
[----:B------:R-:W-:Y:S02]  /*1c070*/  IMAD R7, R10, UR4, RZ ;  /* 0x000000040a077c24 */ /* 0x000fe4000f8e02ff */
[----:B------:R-:W-:Y:S02]  /*1c080*/  IMAD.MOV.U32 R2, RZ, RZ, R0 ;  /* 0x000000ffff027224 */ /* 0x000fe400078e0000 */
[----:B------:R-:W-:Y:S02]  /*1c090*/  IMAD.MOV.U32 R5, RZ, RZ, R8 ;  /* 0x000000ffff057224 */ /* 0x000fe400078e0008 */
[----:B------:R-:W-:-:S04]  /*1c0a0*/  IMAD.WIDE.U32 R2, R24, UR4, R2 ;  /* 0x0000000418027c25 */ /* 0x000fc8000f8e0002 */
[----:B------:R-:W0:Y:S01]  /*1c0b0*/  @P0 LDC R15, c[0x0][0xbec] ;  /* 0x0002fb00ff0f0b82 */ /* 0x000e220000000800 */
[----:B------:R-:W-:Y:S01]  /*1c0c0*/  IMAD R7, R24, UR5, R7 ;  /* 0x0000000518077c24 */ /* 0x000fe2000f8e0207 */
[----:B------:R-:W-:-:S03]  /*1c0d0*/  ULDC.64 UR4, c[0x0][0xb98] ;  /* 0x0002e60000047ab9 */ /* 0x000fc60000000a00 */
[----:B------:R-:W-:-:S03]  /*1c0e0*/  IMAD.IADD R3, R3, 0x1, R7 ;  /* 0x0000000103037824 */ /* 0x000fc600078e0207 */
[----:B------:R-:W2:Y:S01]  /*1c0f0*/  @P0 LDC R21, c[0x0][0xbf0] ;  /* 0x0002fc00ff150b82 */ /* 0x000ea20000000800 */
[----:B------:R-:W-:-:S04]  /*1c100*/  IMAD.WIDE.U32 R2, R13, UR4, R2 ;  /* 0x000000040d027c25 */ /* 0x000fc8000f8e0002 */
[----:B0-----:R-:W-:-:S05]  /*1c110*/  @P0 IMAD.HI.U32 R4, R8, R15, RZ ;  /* 0x0000000f08040227 */ /* 0x001fca00078e00ff */
[----:B--2---:R-:W-:Y:S01]  /*1c120*/  @P0 SHF.R.U32.HI R5, RZ, R21, R4 ;  /* 0x00000015ff050219 */ /* 0x004fe20000011604 */
[----:B------:R-:W-:-:S03]  /*1c130*/  IMAD R4, R12, UR4, RZ ;  /* 0x000000040c047c24 */ /* 0x000fc6000f8e02ff */
[----:B------:R-:W-:Y:S01]  /*1c140*/  IADD3 R2, P0, R5, R2, RZ ;  /* 0x0000000205027210 */ /* 0x000fe20007f1e0ff */
[----:B------:R-:W-:-:S04]  /*1c150*/  IMAD.MOV R7, RZ, RZ, -R5 ;  /* 0x000000ffff077224 */ /* 0x000fc800078e0a05 */
[----:B------:R-:W-:Y:S01]  /*1c160*/  IMAD R7, R9, R7, R8 ;  /* 0x0000000709077224 */ /* 0x000fe200078e0208 */
[----:B------:R-:W-:Y:S01]  /*1c170*/  SHF.R.S32.HI R9, RZ, 0x1f, R5 ;  /* 0x0000001fff097819 */ /* 0x000fe20000011405 */
[----:B------:R-:W-:Y:S01]  /*1c180*/  IMAD R8, R13, UR5, R4 ;  /* 0x000000050d087c24 */ /* 0x000fe2000f8e0204 */
[----:B------:R-:W-:Y:S02]  /*1c190*/  ULDC.64 UR4, c[0x0][0xb88] ;  /* 0x0002e20000047ab9 */ /* 0x000fe40000000a00 */
[----:B------:R-:W-:Y:S02]  /*1c1a0*/  SHF.R.S32.HI R4, RZ, 0x1f, R7 ;  /* 0x0000001fff047819 */ /* 0x000fe40000011407 */
[----:B------:R-:W-:-:S03]  /*1c1b0*/  IADD3.X R3, R9, R3, R8, P0, !PT ;  /* 0x0000000309037210 */ /* 0x000fc600007fe408 */
[----:B------:R-:W-:Y:S02]  /*1c1c0*/  IMAD R4, R4, UR4, RZ ;  /* 0x0000000404047c24 */ /* 0x000fe4000f8e02ff */
[----:B------:R-:W-:-:S04]  /*1c1d0*/  IMAD.WIDE.U32 R2, R7, UR4, R2 ;  /* 0x0000000407027c25 */ /* 0x000fc8000f8e0002 */
[----:B------:R-:W-:Y:S01]  /*1c1e0*/  IMAD R5, R7, UR5, R4 ;  /* 0x0000000507057c24 */ /* 0x000fe2000f8e0204 */
[----:B------:R-:W-:Y:S02]  /*1c1f0*/  ULDC.64 UR4, c[0x0][0xb50] ;  /* 0x0002d40000047ab9 */ /* 0x000fe40000000a00 */
[----:B------:R-:W-:Y:S01]  /*1c200*/  LEA R4, P0, R2, UR4, 0x2 ;  /* 0x0000000402047c11 */ /* 0x000fe2000f8010ff */
[----:B------:R-:W-:-:S05]  /*1c210*/  IMAD.IADD R3, R3, 0x1, R5 ;  /* 0x0000000103037824 */ /* 0x000fca00078e0205 */
[----:B------:R-:W-:Y:S01]  /*1c220*/  LEA.HI.X R5, R2, UR5, R3, 0x2, P0 ;  /* 0x0000000502057c11 */ /* 0x000fe200080f1403 */
[----:B------:R-:W-:-:S05]  /*1c230*/  IMAD.MOV.U32 R3, RZ, RZ, -0x800000 ;  /* 0xff800000ff037424 */ /* 0x000fca00078e00ff */
[----:B------:R0:W-:Y:S02]  /*1c240*/  STG.E desc[UR60][R4.64], R3 ;  /* 0x0000000304007986 */ /* 0x0001e4000c10193c */
.L_x_495:
[----:B------:R-:W-:Y:S05]  /*1c250*/  BSYNC B1 ;  /* 0x0000000000017941 */ /* 0x000fea0003800000 */
.L_x_494:
[--C-:B0-----:R-:W-:Y:S01]  /*1c260*/  SHF.R.S32.HI R4, RZ, 0x1f, R26.reuse ;  /* 0x0000001fff047819 */ /* 0x101fe2000001141a */
[----:B------:R-:W-:Y:S01]  /*1c270*/  ULDC.64 UR4, c[0x0][0xaa0] ;  /* 0x0002a80000047ab9 */ /* 0x000fe20000000a00 */
[----:B------:R-:W-:Y:S01]  /*1c280*/  SHF.R.S32.HI R8, RZ, 0x1f, R26 ;  /* 0x0000001fff087819 */ /* 0x000fe2000001141a */
[----:B------:R-:W-:Y:S01]  /*1c290*/  IMAD R3, R11, UR4, RZ ;  /* 0x000000040b037c24 */ /* 0x000fe2000f8e02ff */
[-C--:B------:R-:W-:Y:S02]  /*1c2a0*/  LEA.HI R4, R4, R26.reuse, RZ, 0x3 ;  /* 0x0000001a04047211 */ /* 0x080fe400078f18ff */
[----:B------:R-:W-:Y:S01]  /*1c2b0*/  LEA.HI R8, R8, R26, RZ, 0x3 ;  /* 0x0000001a08087211 */ /* 0x000fe200078f18ff */
[----:B------:R-:W-:Y:S01]  /*1c2c0*/  IMAD R5, R0, UR5, R3 ;  /* 0x0000000500057c24 */ /* 0x000fe2000f8e0203 */
[----:B------:R-:W-:Y:S01]  /*1c2d0*/  LOP3.LUT R4, R4, 0xfffffff8, RZ, 0xc0, !PT ;  /* 0xfffffff804047812 */ /* 0x000fe200078ec0ff */
[----:B------:R-:W-:Y:S01]  /*1c2e0*/  IMAD.WIDE.U32 R2, R0, UR4, RZ ;  /* 0x0000000400027c25 */ /* 0x000fe2000f8e00ff */
[----:B------:R-:W-:Y:S01]  /*1c2f0*/  SHF.R.S32.HI R8, RZ, 0x3, R8 ;  /* 0x00000003ff087819 */ /* 0x000fe20000011408 */
[----:B------:R-:W-:-:S02]  /*1c300*/  ULDC.64 UR4, c[0x0][0xae8] ;  /* 0x0002ba0000047ab9 */ /* 0x000fc40000000a00 */
[----:B------:R-:W-:Y:S02]  /*1c310*/  IMAD.IADD R4, R26, 0x1, -R4 ;  /* 0x000000011a047824 */ /* 0x000fe400078e0a04 */
[----:B------:R-:W-:-:S03]  /*1c320*/  IMAD.IADD R3, R3, 0x1, R5 ;  /* 0x0000000103037824 */ /* 0x000fc600078e0205 */
[----:B------:R-:W-:Y:S01]  /*1c330*/  LEA R0, R4, R8, 0x5 ;  /* 0x0000000804007211 */ /* 0x000fe200078e28ff */
[----:B------:R-:W-:Y:S02]  /*1c340*/  IMAD R4, R10, UR4, RZ ;  /* 0x000000040a047c24 */ /* 0x000fe4000f8e02ff */
[----:B------:R-:W-:-:S04]  /*1c350*/  IMAD.WIDE.U32 R2, R24, UR4, R2 ;  /* 0x0000000418027c25 */ /* 0x000fc8000f8e0002 */
[----:B------:R-:W-:Y:S02]  /*1c360*/  IMAD R9, R20, 0x80, R0 ;  /* 0x0000008014097824 */ /* 0x000fe400078e0200 */
[----:B------:R-:W-:Y:S01]  /*1c370*/  IMAD R7, R24, UR5, R4 ;  /* 0x0000000518077c24 */ /* 0x000fe2000f8e0204 */
[----:B------:R-:W-:Y:S01]  /*1c380*/  ULDC.64 UR4, c[0x0][0xaf0] ;  /* 0x0002bc0000047ab9 */ /* 0x000fe20000000a00 */
[----:B------:R-:W-:-:S04]  /*1c390*/  @P2 IMAD.HI.U32 R0, R9, R14, RZ ;  /* 0x0000000e09002227 */ /* 0x000fc800078e00ff */
[----:B------:R-:W-:Y:S01]  /*1c3a0*/  IMAD.MOV.U32 R5, RZ, RZ, R9 ;  /* 0x000000ffff057224 */ /* 0x000fe200078e0009 */
[----:B------:R-:W-:Y:S01]  /*1c3b0*/  @P2 SHF.R.U32.HI R5, RZ, R27, R0 ;  /* 0x0000001bff052219 */ /* 0x000fe20000011600 */
[----:B------:R-:W-:Y:S02]  /*1c3c0*/  IMAD R4, R12, UR4, RZ ;  /* 0x000000040c047c24 */ /* 0x000fe4000f8e02ff */
[----:B------:R-:W-:Y:S01]  /*1c3d0*/  IMAD.IADD R3, R3, 0x1, R7 ;  /* 0x0000000103037824 */ /* 0x000fe200078e0207 */
[----:B------:R-:W-:Y:S01]  /*1c3e0*/  SHF.R.S32.HI R0, RZ, 0x1f, R5 ;  /* 0x0000001fff007819 */ /* 0x000fe20000011405 */
[C---:B------:R-:W-:Y:S02]  /*1c3f0*/  IMAD R7, R13.reuse, UR5, R4 ;  /* 0x000000050d077c24 */ /* 0x040fe4000f8e0204 */
[----:B------:R-:W-:Y:S01]  /*1c400*/  IMAD.WIDE.U32 R2, R13, UR4, R2 ;  /* 0x000000040d027c25 */ /* 0x000fe2000f8e0002 */
[----:B------:R-:W-:-:S03]  /*1c410*/  ULDC.64 UR4, c[0x0][0xae0] ;  /* 0x0002b80000047ab9 */ /* 0x000fc60000000a00 */
[----:B------:R-:W-:Y:S01]  /*1c420*/  IMAD.MOV R4, RZ, RZ, -R5 ;  /* 0x000000ffff047224 */ /* 0x000fe200078e0a05 */
[----:B------:R-:W-:Y:S01]  /*1c430*/  IADD3 R3, R3, R7, RZ ;  /* 0x0000000703037210 */ /* 0x000fe20007ffe0ff */
[----:B------:R-:W-:Y:S02]  /*1c440*/  IMAD R0, R0, UR4, RZ ;  /* 0x0000000400007c24 */ /* 0x000fe4000f8e02ff */
[----:B------:R-:W-:Y:S02]  /*1c450*/  IMAD R7, R25, R4, R9 ;  /* 0x0000000419077224 */ /* 0x000fe400078e0209 */
[C---:B------:R-:W-:Y:S02]  /*1c460*/  IMAD R9, R5.reuse, UR5, R0 ;  /* 0x0000000505097c24 */ /* 0x040fe4000f8e0200 */
[----:B------:R-:W-:Y:S01]  /*1c470*/  IMAD.WIDE.U32 R2, R5, UR4, R2 ;  /* 0x0000000405027c25 */ /* 0x000fe2000f8e0002 */
[----:B------:R-:W-:Y:S01]  /*1c480*/  SHF.R.S32.HI R0, RZ, 0x1f, R7 ;  /* 0x0000001fff007819 */ /* 0x000fe20000011407 */
[----:B------:R-:W-:-:S02]  /*1c490*/  ULDC.64 UR4, c[0x0][0xad8] ;  /* 0x0002b60000047ab9 */ /* 0x000fc40000000a00 */
[----:B------:R-:W-:Y:S02]  /*1c4a0*/  IMAD.IADD R3, R3, 0x1, R9 ;  /* 0x0000000103037824 */ /* 0x000fe400078e0209 */
[----:B------:R-:W-:Y:S02]  /*1c4b0*/  IMAD R0, R0, UR4, RZ ;  /* 0x0000000400007c24 */ /* 0x000fe4000f8e02ff */
[----:B------:R-:W-:-:S04]  /*1c4c0*/  IMAD.WIDE.U32 R4, R7, UR4, R2 ;  /* 0x0000000407047c25 */ /* 0x000fc8000f8e0002 */
[----:B------:R-:W-:Y:S01]  /*1c4d0*/  IMAD R3, R7, UR5, R0 ;  /* 0x0000000507037c24 */ /* 0x000fe2000f8e0200 */
[----:B------:R-:W-:Y:S02]  /*1c4e0*/  ULDC.64 UR4, c[0x0][0xa80] ;  /* 0x0002a00000047ab9 */ /* 0x000fe40000000a00 */
[----:B------:R-:W-:Y:S01]  /*1c4f0*/  LEA R2, P0, R4, UR4, 0x1 ;  /* 0x0000000404027c11 */ /* 0x000fe2000f8008ff */
[----:B------:R-:W-:Y:S01]  /*1c500*/  IMAD.IADD R3, R5, 0x1, R3 ;  /* 0x0000000105037824 */ /* 0x000fe200078e0203 */
[----:B------:R-:W-:-:S04]  /*1c510*/  UMOV UR4, 0xffffffff ;  /* 0xffffffff00047882 */ /* 0x000fc80000000000 */
[----:B------:R-:W-:Y:S01]  /*1c520*/  LEA.HI.X R3, R4, UR5, R3, 0x1, P0 ;  /* 0x0000000504037c11 */ /* 0x000fe200080f0c03 */
[----:B------:R-:W-:Y:S06]  /*1c530*/  BRA.DIV UR4, `(.L_x_496) ;  /* 0x0000008204a47947 */ /* 0x000fec000b800000 */
[----:B------:R0:W2:Y:S04]  /*1c540*/  SHFL.IDX PT, R0, R3, RZ, 0x181f ;  /* 0x00181fff03007589 */ /* 0x0000a800000e0000 */
[----:B------:R0:W3:Y:S02]  /*1c550*/  SHFL.IDX PT, R14, R2, RZ, 0x181f ;  /* 0x00181fff020e7589 */ /* 0x0000e400000e0000 */
.L_x_689:
[----:B------:R-:W-:Y:S01]  /*1c560*/  IMAD R25, R6, R25, RZ ;  /* 0x0000001906197224 */ /* 0x000fe200078e02ff */
[----:B------:R-:W-:Y:S01]  /*1c570*/  BSSY B1, `(.L_x_497) ;  /* 0x0000011000017945 */ /* 0x000fe20003800000 */
[----:B------:R-:W-:-:S05]  /*1c580*/  IMAD R6, R20, 0x80, R8 ;  /* 0x0000008014067824 */ /* 0x000fca00078e0208 */
[----:B------:R-:W-:-:S13]  /*1c590*/  ISETP.GE.AND P0, PT, R6, R25, PT ;  /* 0x000000190600720c */ /* 0x000fda0003f06270 */
[----:B------:R-:W-:Y:S05]  /*1c5a0*/  @P0 BRA `(.L_x_498) ;  /* 0x0000000000340947 */ /* 0x000fea0003800000 */
[----:B------:R-:W4:Y:S01]  /*1c5b0*/  LDL R9, [R1+0x64] ;  /* 0x0000640001097983 */ /* 0x000f220000100800 */
[----:B------:R-:W-:-:S03]  /*1c5c0*/  ULDC UR4, c[0x0][0xac8] ;  /* 0x0002b20000047ab9 */ /* 0x000fc60000000800 */
[----:B------:R-:W5:Y:S04]  /*1c5d0*/  LDL R7, [R1+0x7c] ;  /* 0x00007c0001077983 */ /* 0x000f680000100800 */
[----:B------:R-:W2:Y:S04]  /*1c5e0*/  LDL R10, [R1+0xb4] ;  /* 0x0000b400010a7983 */ /* 0x000ea80000100800 */
[----:B------:R-:W2:Y:S01]  /*1c5f0*/  LDL R8, [R1+0xb0] ;  /* 0x0000b00001087983 */ /* 0x000ea20000100800 */
[----:B----4-:R-:W-:Y:S02]  /*1c600*/  ISETP.GE.AND P2, PT, R9, UR4, PT ;  /* 0x0000000409007c0c */ /* 0x010fe4000bf46270 */
[----:B-----5:R-:W-:-:S11]  /*1c610*/  ISETP.GE.AND P3, PT, R7, UR4, PT ;  /* 0x0000000407007c0c */ /* 0x020fd6000bf66270 */
[-C--:B---3--:R-:W-:Y:S02]  /*1c620*/  @!P2 LEA R4, P0, R9, R14.reuse, 0x1 ;  /* 0x0000000e0904a211 */ /* 0x088fe400078008ff */
[----:B------:R-:W-:Y:S02]  /*1c630*/  @!P3 LEA R14, P1, R7, R14, 0x1 ;  /* 0x0000000e070eb211 */ /* 0x000fe400078208ff */
[-C--:B--2---:R-:W-:Y:S02]  /*1c640*/  @!P2 LEA.HI.X R5, R9, R0.reuse, R10, 0x1, P0 ;  /* 0x000000000905a211 */ /* 0x084fe400000f0c0a */
[----:B------:R-:W-:-:S03]  /*1c650*/  @!P3 LEA.HI.X R15, R7, R0, R8, 0x1, P1 ;  /* 0x00000000070fb211 */ /* 0x000fc600008f0c08 */
[----:B------:R4:W-:Y:S04]  /*1c660*/  @!P2 ST.E.128 desc[UR60][R4.64], RZ ;  /* 0x000000ff0400a985 */ /* 0x0009e8000c101d3c */
[----:B------:R4:W-:Y:S02]  /*1c670*/  @!P3 ST.E.128 desc[UR60][R14.64], RZ ;  /* 0x000000ff0e00b985 */ /* 0x0009e4000c101d3c */
.L_x_498:
[----:B------:R-:W-:Y:S05]  /*1c680*/  BSYNC B1 ;  /* 0x0000000000017941 */ /* 0x000fea0003800000 */
.L_x_497:
[----:B------:R-:W-:-:S03]  /*1c690*/  UMOV UR4, 0xffffffff ;  /* 0xffffffff00047882 */ /* 0x000fc60000000000 */
[----:B------:R-:W-:Y:S05]  /*1c6a0*/  BRA.DIV UR4, `(.L_x_499) ;  /* 0x00000082047c7947 */ /* 0x000fea000b800000 */
[----:B--2---:R2:W0:Y:S04]  /*1c6b0*/  SHFL.IDX PT, R0, R3, 0x1, 0x181f ;  /* 0x00381f0003007f89 */ /* 0x00442800000e0000 */
[----:B---34-:R2:W3:Y:S02]  /*1c6c0*/  SHFL.IDX PT, R14, R2, 0x1, 0x181f ;  /* 0x00381f00020e7f89 */ /* 0x0184e400000e0000 */
.L_x_693:
[----:B------:R-:W-:Y:S01]  /*1c6d0*/  VIADD R4, R6, 0x20 ;  /* 0x0000002006047836 */ /* 0x000fe20000000000 */
[----:B------:R-:W-:Y:S04]  /*1c6e0*/  BSSY B1, `(.L_x_500) ;  /* 0x0000010000017945 */ /* 0x000fe80003800000 */
[----:B------:R-:W-:-:S13]  /*1c6f0*/  ISETP.GE.AND P0, PT, R4, R25, PT ;  /* 0x000000190400720c */ /* 0x000fda0003f06270 */
[----:B------:R-:W-:Y:S05]  /*1c700*/  @P0 BRA `(.L_x_501) ;  /* 0x0000000000340947 */ /* 0x000fea0003800000 */
[----:B------:R-:W4:Y:S01]  /*1c710*/  LDL R9, [R1+0x64] ;  /* 0x0000640001097983 */ /* 0x000f220000100800 */
[----:B------:R-:W-:-:S03]  /*1c720*/  ULDC UR4, c[0x0][0xac8] ;  /* 0x0002b20000047ab9 */ /* 0x000fc60000000800 */
[----:B------:R-:W5:Y:S04]  /*1c730*/  LDL R7, [R1+0x7c] ;  /* 0x00007c0001077983 */ /* 0x000f680000100800 */
[----:B------:R-:W0:Y:S04]  /*1c740*/  LDL R10, [R1+0xb4] ;  /* 0x0000b400010a7983 */ /* 0x000e280000100800 */
[----:B------:R-:W2:Y:S01]  /*1c750*/  LDL R8, [R1+0xb0] ;  /* 0x0000b00001087983 */ /* 0x000ea20000100800 */
[----:B----4-:R-:W-:Y:S02]  /*1c760*/  ISETP.GE.AND P2, PT, R9, UR4, PT ;  /* 0x0000000409007c0c */ /* 0x010fe4000bf46270 */
[----:B-----5:R-:W-:-:S11]  /*1c770*/  ISETP.GE.AND P3, PT, R7, UR4, PT ;  /* 0x0000000407007c0c */ /* 0x020fd6000bf66270 */
[-C--:B---3--:R-:W-:Y:S02]  /*1c780*/  @!P2 LEA R4, P0, R9, R14.reuse, 0x1 ;  /* 0x0000000e0904a211 */ /* 0x088fe400078008ff */
[----:B------:R-:W-:Y:S02]  /*1c790*/  @!P3 LEA R14, P1, R7, R14, 0x1 ;  /* 0x0000000e070eb211 */ /* 0x000fe400078208ff */
[-C--:B0-----:R-:W-:Y:S02]  /*1c7a0*/  @!P2 LEA.HI.X R5, R9, R0.reuse, R10, 0x1, P0 ;  /* 0x000000000905a211 */ /* 0x081fe400000f0c0a */
[----:B--2---:R-:W-:-:S03]  /*1c7b0*/  @!P3 LEA.HI.X R15, R7, R0, R8, 0x1, P1 ;  /* 0x00000000070fb211 */ /* 0x004fc600008f0c08 */
[----:B------:R4:W-:Y:S04]  /*1c7c0*/  @!P2 ST.E.128 desc[UR60][R4.64], RZ ;  /* 0x000000ff0400a985 */ /* 0x0009e8000c101d3c */
[----:B------:R4:W-:Y:S02]  /*1c7d0*/  @!P3 ST.E.128 desc[UR60][R14.64], RZ ;  /* 0x000000ff0e00b985 */ /* 0x0009e4000c101d3c */
.L_x_501:
[----:B------:R-:W-:Y:S05]  /*1c7e0*/  BSYNC B1 ;  /* 0x0000000000017941 */ /* 0x000fea0003800000 */
.L_x_500:
[----:B------:R-:W-:-:S03]  /*1c7f0*/  UMOV UR4, 0xffffffff ;  /* 0xffffffff00047882 */ /* 0x000fc60000000000 */
[----:B------:R-:W-:Y:S05]  /*1c800*/  BRA.DIV UR4, `(.L_x_502) ;  /* 0x00000082046c7947 */ /* 0x000fea000b800000 */
[----:B0-----:R0:W0:Y:S04]  /*1c810*/  SHFL.IDX PT, R0, R3, 0x2, 0x181f ;  /* 0x00581f0003007f89 */ /* 0x00102800000e0000 */
[----:B---34-:R3:W4:Y:S02]  /*1c820*/  SHFL.IDX PT, R14, R2, 0x2, 0x181f ;  /* 0x00581f00020e7f89 */ /* 0x01872400000e0000 */
.L_x_697:
[----:B------:R-:W-:Y:S01]  /*1c830*/  VIADD R4, R6, 0x40 ;  /* 0x0000004006047836 */ /* 0x000fe20000000000 */
[----:B------:R-:W-:Y:S04]  /*1c840*/  BSSY B1, `(.L_x_503) ;  /* 0x0000010000017945 */ /* 0x000fe80003800000 */
[----:B------:R-:W-:-:S13]  /*1c850*/  ISETP.GE.AND P0, PT, R4, R25, PT ;  /* 0x000000190400720c */ /* 0x000fda0003f06270 */
[----:B------:R-:W-:Y:S05]  /*1c860*/  @P0 BRA `(.L_x_504) ;  /* 0x0000000000340947 */ /* 0x000fea0003800000 */
[----:B------:R-:W5:Y:S01]  /*1c870*/  LDL R9, [R1+0x64] ;  /* 0x0000640001097983 */ /* 0x000f620000100800 */
[----:B------:R-:W-:-:S03]  /*1c880*/  ULDC UR4, c[0x0][0xac8] ;  /* 0x0002b20000047ab9 */ /* 0x000fc60000000800 */
[----:B------:R-:W2:Y:S04]  /*1c890*/  LDL R7, [R1+0x7c] ;  /* 0x00007c0001077983 */ /* 0x000ea80000100800 */
[----:B------:R-:W0:Y:S04]  /*1c8a0*/  LDL R10, [R1+0xb4] ;  /* 0x0000b400010a7983 */ /* 0x000e280000100800 */
[----:B------:R-:W3:Y:S01]  /*1c8b0*/  LDL R8, [R1+0xb0] ;  /* 0x0000b00001087983 */ /* 0x000ee20000100800 */
[----:B-----5:R-:W-:Y:S02]  /*1c8c0*/  ISETP.GE.AND P2, PT, R9, UR4, PT ;  /* 0x0000000409007c0c */ /* 0x020fe4000bf46270 */
[----:B--2---:R-:W-:-:S11]  /*1c8d0*/  ISETP.GE.AND P3, PT, R7, UR4, PT ;  /* 0x0000000407007c0c */ /* 0x004fd6000bf66270 */
[-C--:B----4-:R-:W-:Y:S02]  /*1c8e0*/  @!P2 LEA R4, P0, R9, R14.reuse, 0x1 ;  /* 0x0000000e0904a211 */ /* 0x090fe400078008ff */
[----:B------:R-:W-:Y:S02]  /*1c8f0*/  @!P3 LEA R14, P1, R7, R14, 0x1 ;  /* 0x0000000e070eb211 */ /* 0x000fe400078208ff */
[-C--:B0-----:R-:W-:Y:S02]  /*1c900*/  @!P2 LEA.HI.X R5, R9, R0.reuse, R10, 0x1, P0 ;  /* 0x000000000905a211 */ /* 0x081fe400000f0c0a */
[----:B---3--:R-:W-:-:S03]  /*1c910*/  @!P3 LEA.HI.X R15, R7, R0, R8, 0x1, P1 ;  /* 0x00000000070fb211 */ /* 0x008fc600008f0c08 */
[----:B------:R0:W-:Y:S04]  /*1c920*/  @!P2 ST.E.128 desc[UR60][R4.64], RZ ;  /* 0x000000ff0400a985 */ /* 0x0001e8000c101d3c */
[----:B------:R0:W-:Y:S02]  /*1c930*/  @!P3 ST.E.128 desc[UR60][R14.64], RZ ;  /* 0x000000ff0e00b985 */ /* 0x0001e4000c101d3c */
.L_x_504:
[----:B------:R-:W-:Y:S05]  /*1c940*/  BSYNC B1 ;  /* 0x0000000000017941 */ /* 0x000fea0003800000 */
.L_x_503:
[----:B------:R-:W-:-:S03]  /*1c950*/  UMOV UR4, 0xffffffff ;  /* 0xffffffff00047882 */ /* 0x000fc60000000000 */
[----:B------:R-:W-:Y:S05]  /*1c960*/  BRA.DIV UR4, `(.L_x_505) ;  /* 0x00000082045c7947 */ /* 0x000fea000b800000 */
[----:B0-----:R0:W0:Y:S04]  /*1c970*/  SHFL.IDX PT, R0, R3, 0x3, 0x181f ;  /* 0x00781f0003007f89 */ /* 0x00102800000e0000 */
[----:B----4-:R4:W0:Y:S02]  /*1c980*/  SHFL.IDX PT, R14, R2, 0x3, 0x181f ;  /* 0x00781f00020e7f89 */ /* 0x01082400000e0000 */
.L_x_701:
[----:B--234-:R-:W-:-:S04]  /*1c990*/  IADD3 R2, R6, 0x60, RZ ;  /* 0x0000006006027810 */ /* 0x01cfc80007ffe0ff */
[----:B------:R-:W-:-:S13]  /*1c9a0*/  ISETP.GE.AND P0, PT, R2, R25, PT ;  /* 0x000000190200720c */ /* 0x000fda0003f06270 */
[----:B------:R-:W-:Y:S05]  /*1c9b0*/  @P0 BRA `(.L_x_492) ;  /* 0x0000000000340947 */ /* 0x000fea0003800000 */
[----:B------:R-:W2:Y:S01]  /*1c9c0*/  LDL R7, [R1+0x64] ;  /* 0x0000640001077983 */ /* 0x000ea20000100800 */
[----:B------:R-:W-:-:S03]  /*1c9d0*/  ULDC UR4, c[0x0][0xac8] ;  /* 0x0002b20000047ab9 */ /* 0x000fc60000000800 */
[----:B------:R-:W3:Y:S04]  /*1c9e0*/  LDL R4, [R1+0x7c] ;  /* 0x00007c0001047983 */ /* 0x000ee80000100800 */
[----:B------:R-:W4:Y:S04]  /*1c9f0*/  LDL R8, [R1+0xb4] ;  /* 0x0000b40001087983 */ /* 0x000f280000100800 */
[----:B------:R-:W5:Y:S01]  /*1ca00*/  LDL R5, [R1+0xb0] ;  /* 0x0000b00001057983 */ /* 0x000f620000100800 */
[----:B--2---:R-:W-:Y:S02]  /*1ca10*/  ISETP.GE.AND P2, PT, R7, UR4, PT ;  /* 0x0000000407007c0c */ /* 0x004fe4000bf46270 */
[----:B---3--:R-:W-:-:S11]  /*1ca20*/  ISETP.GE.AND P3, PT, R4, UR4, PT ;  /* 0x0000000404007c0c */ /* 0x008fd6000bf66270 */
[CC--:B0-----:R-:W-:Y:S02]  /*1ca30*/  @!P2 LEA R2, P0, R7.reuse, R14.reuse, 0x1 ;  /* 0x0000000e0702a211 */ /* 0x0c1fe400078008ff */
[C---:B------:R-:W-:Y:S02]  /*1ca40*/  @!P3 LEA R14, P1, R4.reuse, R14, 0x1 ;  /* 0x0000000e040eb211 */ /* 0x040fe400078208ff */
[-C--:B----4-:R-:W-:Y:S02]  /*1ca50*/  @!P2 LEA.HI.X R3, R7, R0.reuse, R8, 0x1, P0 ;  /* 0x000000000703a211 */ /* 0x090fe400000f0c08 */
[----:B-----5:R-:W-:-:S03]  /*1ca60*/  @!P3 LEA.HI.X R15, R4, R0, R5, 0x1, P1 ;  /* 0x00000000040fb211 */ /* 0x020fc600008f0c05 */
[----:B------:R2:W-:Y:S04]  /*1ca70*/  @!P2 ST.E.128 desc[UR60][R2.64], RZ ;  /* 0x000000ff0200a985 */ /* 0x0005e8000c101d3c */
[----:B------:R2:W-:Y:S02]  /*1ca80*/  @!P3 ST.E.128 desc[UR60][R14.64], RZ ;  /* 0x000000ff0e00b985 */ /* 0x0005e4000c101d3c */
.L_x_492:
[----:B------:R-:W-:Y:S05]  /*1ca90*/  BSYNC B0 ;  /* 0x0000000000007941 */ /* 0x000fea0003800000 */
.L_x_482:
[----:B0-----:R-:W5:Y:S01]  /*1caa0*/  LDL R0, [R1+0x5c] ;  /* 0x00005c0001007983 */ /* 0x001f620000100800 */
[----:B------:R-:W-:Y:S02]  /*1cab0*/  ULDC UR4, c[0x0][0xc3c] ;  /* 0x00030f0000047ab9 */ /* 0x000fe40000000800 */
[----:B-----5:R-:W-:-:S13]  /*1cac0*/  ISETP.GE.AND P0, PT, R0, UR4, PT ;  /* 0x0000000400007c0c */ /* 0x020fda000bf06270 */
[----:B------:R-:W-:Y:S05]  /*1cad0*/  @!P0 BRA `(.L_x_506) ;  /* 0xfffffe4400f08947 */ /* 0x000fea000383ffff */
[----:B------:R-:W-:Y:S05]  /*1cae0*/  BRA `(.L_x_335) ;  /* 0x00000064004c7947 */ /* 0x000fea0003800000 */
.L_x_333:
[----:B------:R-:W-:-:S08]  /*1caf0*/  NOP ;  /* 0x0000000000007918 */ /* 0x000fd00000000000 */
[----:B0-----:R-:W0:-:S00]  /*1cb00*/  USETMAXREG.DEALLOC.CTAPOOL 0x18 ;  /* 0x00000018000079c8 */ /* 0x001e0000080e0500 */
        /* <DEDUP_REMOVED lines=13> */
[----:B------:R-:W1:Y:S01]  /*1cbe0*/  LDS.128 R16, [UR4+0x2e8d0] ;  /* 0x02e8d004ff107984 */ /* 0x000e620008000c00 */
[----:B------:R-:W-:Y:S06]  /*1cbf0*/  BAR.ARV 0x4, 0x180 ;  /* 0x0106000000007b1d */ /* 0x000fec0000002000 */
[----:B------:R-:W-:Y:S05]  /*1cc00*/  BRA `(.L_x_508) ;  /* 0x0000000400fc7947 */ /* 0x000fea0003800000 */
.L_x_507:
[----:B0-----:R-:W0:Y:S01]  /*1cc10*/  S2R R2, SR_TID.X ;  /* 0x0000000000027919 */ /* 0x001e220000002100 */
[----:B------:R-:W-:Y:S01]  /*1cc20*/  ULDC UR4, c[0x0][0xc3c] ;  /* 0x00030f0000047ab9 */ /* 0x000fe20000000800 */
[----:B------:R-:W1:Y:S01]  /*1cc30*/  S2UR UR6, SR_CTAID.X ;  /* 0x00000000000679c3 */ /* 0x000e620000002500 */
[----:B------:R-:W-:Y:S01]  /*1cc40*/  ULDC UR5, c[0x0][0xc38] ;  /* 0x00030e0000057ab9 */ /* 0x000fe20000000800 */
        /* <DEDUP_REMOVED lines=8> */
[C---:B------:R-:W-:Y:S01]  /*1ccd0*/  ISETP.GE.U32.AND P2, PT, R5.reuse, 0x2, PT ;  /* 0x000000020500780c */ /* 0x040fe20003f46070 */
[----:B------:R-:W-:Y:S01]  /*1cce0*/  IMAD.MOV.U32 R16, RZ, RZ, RZ ;  /* 0x000000ffff107224 */ /* 0x000fe200078e00ff */
        /* <DEDUP_REMOVED lines=16> */
[----:B0-----:R-:W-:-:S04]  /*1cdf0*/  SEL R7, R2, RZ, P5 ;  /* 0x000000ff02077207 */ /* 0x001fc80002800000 */
[----:B------:R-:W-:-:S05]  /*1ce00*/  IADD3 R2, R6, R7, RZ ;  /* 0x0000000706027210 */ /* 0x000fca0007ffe0ff */
[----:B------:R-:W0:Y:S02]  /*1ce10*/  SHFL.IDX PT, R4, R2, 0x1f, 0x1f ;  /* 0x03e01f0002047f89 */ /* 0x000e2400000e0000 */
[----:B0-----:R-:W-:-:S04]  /*1ce20*/  IMAD R4, R4, UR5, RZ ;  /* 0x0000000504047c24 */ /* 0x001fc8000f8e02ff */
[----:B------:R-:W-:Y:S01]  /*1ce30*/  IMAD.MOV.U32 R7, RZ, RZ, R4 ;  /* 0x000000ffff077224 */ /* 0x000fe200078e0004 */
[----:B-1----:R-:W-:-:S13]  /*1ce40*/  ISETP.GT.AND P6, PT, R4, UR6, PT ;  /* 0x0000000604007c0c */ /* 0x002fda000bfc4270 */
[----:B------:R-:W-:Y:S05]  /*1ce50*/  @P6 BRA `(.L_x_509) ;  /* 0x0000000000a06947 */ /* 0x000fea0003800000 */
[----:B------:R-:W0:Y:S01]  /*1ce60*/  LDC R6, c[0x0][0xc3c] ;  /* 0x00030f00ff067b82 */ /* 0x000e220000000800 */
[----:B------:R-:W-:Y:S01]  /*1ce70*/  IMAD.MOV.U32 R4, RZ, RZ, R7 ;  /* 0x000000ffff047224 */ /* 0x000fe200078e0007 */
[----:B------:R-:W-:Y:S01]  /*1ce80*/  UMOV UR4, URZ ;  /* 0x0000003f00047c82 */ /* 0x000fe20008000000 */
[----:B------:R-:W-:Y:S01]  /*1ce90*/  ULDC UR7, c[0x0][0xc3c] ;  /* 0x00030f0000077ab9 */ /* 0x000fe20000000800 */
[----:B------:R-:W-:-:S05]  /*1cea0*/  ULDC UR5, c[0x0][0xc38] ;  /* 0x00030e0000057ab9 */ /* 0x000fca0000000800 */
.L_x_513:
[----:B------:R-:W-:Y:S01]  /*1ceb0*/  UIADD3 UR4, UR4, 0x1f, URZ ;  /* 0x0000001f04047890 */ /* 0x000fe2000fffe03f */
[----:B------:R-:W-:-:S05]  /*1cec0*/  IMAD.U32 R19, RZ, RZ, UR7 ;  /* 0x00000007ff137e24 */ /* 0x000fca000f8e00ff */
[----:B0-----:R-:W-:-:S13]  /*1ced0*/  ISETP.LE.AND P6, PT, R6, UR4, PT ;  /* 0x0000000406007c0c */ /* 0x001fda000bfc3270 */
[----:B------:R-:W-:Y:S05]  /*1cee0*/  @P6 BRA `(.L_x_510) ;  /* 0x0000000400206947 */ /* 0x000fea0003800000 */
[----:B------:R-:W-:Y:S01]  /*1cef0*/  VIADD R7, R5, UR4 ;  /* 0x0000000405077c36 */ /* 0x000fe20008000000 */
[----:B------:R-:W-:Y:S01]  /*1cf00*/  BSSY B0, `(.L_x_511) ;  /* 0x0000007000007945 */ /* 0x000fe20003800000 */
[----:B------:R-:W-:-:S03]  /*1cf10*/  MOV R0, RZ ;  /* 0x000000ff00007202 */ /* 0x000fc60000000f00 */
[----:B------:R-:W-:-:S13]  /*1cf20*/  ISETP.GE.OR P6, PT, R7, R6, !P0 ;  /* 0x000000060700720c */ /* 0x000fda00047c6670 */
[----:B------:R-:W-:Y:S05]  /*1cf30*/  @P6 BRA `(.L_x_512) ;  /* 0x00000000000c6947 */ /* 0x000fea0003800000 */
[----:B------:R-:W0:Y:S02]  /*1cf40*/  LDC.64 R2, c[0x0][0xc80] ;  /* 0x00032000ff027b82 */ /* 0x000e240000000a00 */
[----:B0-----:R-:W-:-:S05]  /*1cf50*/  IMAD.WIDE R2, R7, 0x4, R2 ;  /* 0x0000000407027825 */ /* 0x001fca00078e0202 */
[----:B------:R0:W5:Y:S02]  /*1cf60*/  LDG.E R0, desc[UR60][R2.64] ;  /* 0x0000003c02007981 */ /* 0x000164000c1e1900 */
.L_x_512:
[----:B------:R-:W-:Y:S05]  /*1cf70*/  BSYNC B0 ;  /* 0x0000000000007941 */ /* 0x000fea0003800000 */
.L_x_511:
        /* <DEDUP_REMOVED lines=15> */
[----:B------:R-:W0:Y:S02]  /*1d070*/  SHFL.IDX PT, R3, R9, 0x1f, 0x1f ;  /* 0x03e01f0009037f89 */ /* 0x000e2400000e0000 */
[----:B0-----:R-:W-:-:S05]  /*1d080*/  IMAD R3, R3, UR5, RZ ;  /* 0x0000000503037c24 */ /* 0x001fca000f8e02ff */
[----:B------:R-:W-:-:S04]  /*1d090*/  IADD3 R4, R3, R4, RZ ;  /* 0x0000000403047210 */ /* 0x000fc80007ffe0ff */
[----:B------:R-:W-:-:S13]  /*1d0a0*/  ISETP.GT.AND P6, PT, R4, UR6, PT ;  /* 0x0000000604007c0c */ /* 0x000fda000bfc4270 */
[----:B------:R-:W-:Y:S05]  /*1d0b0*/  @!P6 BRA `(.L_x_513) ;  /* 0xfffffffc007ce947 */ /* 0x000fea000383ffff */
[----:B------:R-:W-:Y:S02]  /*1d0c0*/  IMAD.MOV.U32 R2, RZ, RZ, R9 ;  /* 0x000000ffff027224 */ /* 0x000fe400078e0009 */
[----:B------:R-:W-:-:S07]  /*1d0d0*/  IMAD.MOV.U32 R7, RZ, RZ, R3 ;  /* 0x000000ffff077224 */ /* 0x000fce00078e0003 */
.L_x_509:
[----:B------:R-:W-:-:S04]  /*1d0e0*/  IMAD.IADD R7, R4, 0x1, -R7 ;  /* 0x0000000104077824 */ /* 0x000fc800078e0a07 */
[----:B------:R-:W-:-:S05]  /*1d0f0*/  IMAD R3, R2, UR5, R7 ;  /* 0x0000000502037c24 */ /* 0x000fca000f8e0207 */
[----:B------:R-:W-:-:S13]  /*1d100*/  ISETP.GT.AND P0, PT, R3, UR6, PT ;  /* 0x0000000603007c0c */ /* 0x000fda000bf04270 */
[----:B------:R-:W-:-:S04]  /*1d110*/  VOTE.ANY R6, PT, !P0 ;  /* 0x0000000000067806 */ /* 0x000fc800040e0100 */
[----:B------:R-:W0:Y:S01]  /*1d120*/  POPC R19, R6 ;  /* 0x0000000600137309 */ /* 0x000e220000000000 */
[----:B------:R-:W-:Y:S01]  /*1d130*/  ISETP.NE.AND P0, PT, R6, RZ, PT ;  /* 0x000000ff0600720c */ /* 0x000fe20003f05270 */
[----:B0-----:R-:W0:Y:S02]  /*1d140*/  SHFL.IDX PT, R0, R0, R19, 0x1f ;  /* 0x00001f1300007589 */ /* 0x001e2400000e0000 */
[----:B0-----:R-:W-:-:S04]  /*1d150*/  IABS R4, R0 ;  /* 0x0000000000047213 */ /* 0x001fc80000000000 */
[----:B------:R-:W0:Y:S08]  /*1d160*/  I2F.RP R8, R4 ;  /* 0x0000000400087306 */ /* 0x000e300000209400 */
[----:B0-----:R-:W0:Y:S02]  /*1d170*/  MUFU.RCP R8, R8 ;  /* 0x0000000800087308 */ /* 0x001e240000001000 */
[----:B0-----:R-:W-:-:S06]  /*1d180*/  VIADD R3, R8, 0xffffffe ;  /* 0x0ffffffe08037836 */ /* 0x001fcc0000000000 */
[----:B------:R-:W0:Y:S02]  /*1d190*/  F2I.FTZ.U32.TRUNC.NTZ R3, R3 ;  /* 0x0000000300037305 */ /* 0x000e24000021f000 */
[----:B0-----:R-:W-:Y:S01]  /*1d1a0*/  IMAD.MOV R11, RZ, RZ, -R3 ;  /* 0x000000ffff0b7224 */ /* 0x001fe200078e0a03 */
[----:B------:R-:W-:Y:S06]  /*1d1b0*/  @!P0 BRA `(.L_x_514) ;  /* 0x0000000000088947 */ /* 0x000fec0003800000 */
[----:B------:R-:W-:-:S05]  /*1d1c0*/  IADD3 R9, R19, -0x1, RZ ;  /* 0xffffffff13097810 */ /* 0x000fca0007ffe0ff */
[----:B------:R0:W1:Y:S02]  /*1d1d0*/  SHFL.IDX PT, R16, R2, R9, 0x1f ;  /* 0x00001f0902107589 */ /* 0x00006400000e0000 */
.L_x_514:
[----:B-1----:R-:W-:Y:S01]  /*1d1e0*/  IMAD R16, R16, UR5, R7 ;  /* 0x0000000510107c24 */ /* 0x002fe2000f8e0207 */
[----:B------:R-:W-:Y:S01]  /*1d1f0*/  IABS R6, R0 ;  /* 0x0000000000067213 */ /* 0x000fe20000000000 */
[----:B------:R-:W-:Y:S02]  /*1d200*/  IMAD R7, R11, R4, RZ ;  /* 0x000000040b077224 */ /* 0x000fe400078e02ff */
[----:B0-----:R-:W-:Y:S01]  /*1d210*/  IMAD.MOV.U32 R2, RZ, RZ, RZ ;  /* 0x000000ffff027224 */ /* 0x001fe200078e00ff */
[----:B------:R-:W-:Y:S01]  /*1d220*/  IADD3 R17, -R16, UR6, RZ ;  /* 0x0000000610117c10 */ /* 0x000fe2000fffe1ff */
[----:B------:R-:W-:Y:S02]  /*1d230*/  IMAD.MOV R6, RZ, RZ, -R6 ;  /* 0x000000ffff067224 */ /* 0x000fe400078e0a06 */
[----:B------:R-:W-:Y:S01]  /*1d240*/  IMAD.HI.U32 R2, R3, R7, R2 ;  /* 0x0000000703027227 */ /* 0x000fe200078e0002 */
[----:B------:R-:W-:-:S03]  /*1d250*/  IABS R3, R17 ;  /* 0x0000001100037213 */ /* 0x000fc60000000000 */
[----:B------:R-:W-:Y:S02]  /*1d260*/  VIADD R19, R19, UR4 ;  /* 0x0000000413137c36 */ /* 0x000fe40008000000 */
[----:B------:R-:W-:-:S04]  /*1d270*/  IMAD.HI.U32 R2, R2, R3, RZ ;  /* 0x0000000302027227 */ /* 0x000fc800078e00ff */
[----:B------:R-:W-:-:S05]  /*1d280*/  IMAD R3, R2, R6, R3 ;  /* 0x0000000602037224 */ /* 0x000fca00078e0203 */
[----:B------:R-:W-:-:S13]  /*1d290*/  ISETP.GT.U32.AND P1, PT, R4, R3, PT ;  /* 0x000000030400720c */ /* 0x000fda0003f24070 */
[----:B------:R-:W-:Y:S02]  /*1d2a0*/  @!P1 IMAD.IADD R3, R3, 0x1, -R4 ;  /* 0x0000000103039824 */ /* 0x000fe400078e0a04 */
[----:B------:R-:W-:Y:S01]  /*1d2b0*/  @!P1 VIADD R2, R2, 0x1 ;  /* 0x0000000102029836 */ /* 0x000fe20000000000 */
[----:B------:R-:W-:Y:S02]  /*1d2c0*/  ISETP.NE.AND P1, PT, R0, RZ, PT ;  /* 0x000000ff0000720c */ /* 0x000fe40003f25270 */
[----:B------:R-:W-:Y:S02]  /*1d2d0*/  ISETP.GE.U32.AND P0, PT, R3, R4, PT ;  /* 0x000000040300720c */ /* 0x000fe40003f06070 */
[----:B------:R-:W-:-:S04]  /*1d2e0*/  LOP3.LUT R3, R17, R0, RZ, 0x3c, !PT ;  /* 0x0000000011037212 */ /* 0x000fc800078e3cff */
[----:B------:R-:W-:-:S07]  /*1d2f0*/  ISETP.GE.AND P2, PT, R3, RZ, PT ;  /* 0x000000ff0300720c */ /* 0x000fce0003f46270 */
[----:B------:R-:W-:-:S06]  /*1d300*/  @P0 VIADD R2, R2, 0x1 ;  /* 0x0000000102020836 */ /* 0x000fcc0000000000 */
[----:B------:R-:W-:Y:S02]  /*1d310*/  @!P2 IADD3 R2, -R2, RZ, RZ ;  /* 0x000000ff0202a210 */ /* 0x000fe40007ffe1ff */
[----:B------:R-:W-:-:S05]  /*1d320*/  @!P1 LOP3.LUT R2, RZ, R0, RZ, 0x33, !PT ;  /* 0x00000000ff029212 */ /* 0x000fca00078e33ff */
[--C-:B------:R-:W-:Y:S02]  /*1d330*/  IMAD.MOV R3, RZ, RZ, -R2.reuse ;  /* 0x000000ffff037224 */ /* 0x100fe400078e0a02 */
[----:B------:R-:W-:Y:S02]  /*1d340*/  IMAD.MOV.U32 R18, RZ, RZ, R2 ;  /* 0x000000ffff127224 */ /* 0x000fe400078e0002 */
[----:B------:R-:W-:Y:S01]  /*1d350*/  IMAD R17, R0, R3, R17 ;  /* 0x0000000300117224 */ /* 0x000fe200078e0211 */
[----:B------:R-:W-:Y:S06]  /*1d360*/  BRA `(.L_x_515) ;  /* 0x00000000000c7947 */ /* 0x000fec0003800000 */
.L_x_510:
[----:B------:R-:W-:Y:S01]  /*1d370*/  IMAD.MOV.U32 R17, RZ, RZ, RZ ;  /* 0x000000ffff117224 */ /* 0x000fe200078e00ff */
[----:B------:R-:W-:Y:S01]  /*1d380*/  MOV R18, RZ ;  /* 0x000000ff00127202 */ /* 0x000fe20000000f00 */
[----:B------:R-:W-:-:S07]  /*1d390*/  IMAD.U32 R16, RZ, RZ, UR6 ;  /* 0x00000006ff107e24 */ /* 0x000fce000f8e00ff */
.L_x_515:
[----:B------:R-:W-:-:S13]  /*1d3a0*/  ISETP.NE.AND P0, PT, R5, RZ, PT ;  /* 0x000000ff0500720c */ /* 0x000fda0003f05270 */
[----:B------:R-:W0:Y:S01]  /*1d3b0*/  @!P0 S2R R3, SR_CgaCtaId ;  /* 0x0000000000038919 */ /* 0x000e220000008800 */
[----:B------:R-:W-:-:S04]  /*1d3c0*/  @!P0 MOV R0, 0x400 ;  /* 0x0000040000008802 */ /* 0x000fc80000000f00 */
[----:B0-----:R-:W-:-:S05]  /*1d3d0*/  @!P0 LEA R0, R3, R0, 0x18 ;  /* 0x0000000003008211 */ /* 0x001fca00078ec0ff */
[----:B------:R2:W-:Y:S01]  /*1d3e0*/  @!P0 STS.128 [R0+0x2e8d0], R16 ;  /* 0x02e8d01000008388 */ /* 0x0005e20000000c00 */
[----:B------:R-:W-:Y:S06]  /*1d3f0*/  BAR.ARV 0x5, 0x180 ;  /* 0x0146000000007b1d */ /* 0x000fec0000002000 */
.L_x_508:
[----:B--2---:R-:W-:Y:S01]  /*1d400*/  IMAD.MOV.U32 R0, RZ, RZ, 0x1 ;  /* 0x00000001ff007424 */ /* 0x004fe200078e00ff */
[----:B------:R2:W-:Y:S01]  /*1d410*/  STL [R1+0x8], RZ ;  /* 0x000008ff01007387 */ /* 0x0005e20000100800 */
[----:B------:R-:W-:Y:S02]  /*1d420*/  ULDC UR4, c[0x0][0xc3c] ;  /* 0x00030f0000047ab9 */ /* 0x000fe40000000800 */
[----:B-1----:R-:W-:Y:S01]  /*1d430*/  ISETP.GE.AND P0, PT, R19, UR4, PT ;  /* 0x0000000413007c0c */ /* 0x002fe2000bf06270 */
[----:B------:R2:W-:Y:S04]  /*1d440*/  STL [R1+0x10], R0 ;  /* 0x0000100001007387 */ /* 0x0005e80000100800 */
[----:B------:R2:W-:Y:S08]  /*1d450*/  STL [R1+0x60], RZ ;  /* 0x000060ff01007387 */ /* 0x0005f00000100800 */
[----:B--2---:R-:W-:Y:S05]  /*1d460*/  @P0 BRA `(.L_x_516) ;  /* 0x0000005400e00947 */ /* 0x004fea0003800000 */
[----:B------:R-:W2:Y:S01]  /*1d470*/  LDL R0, [R1+0xb8] ;  /* 0x0000b80001007983 */ /* 0x000ea20000100800 */
[----:B------:R-:W1:Y:S01]  /*1d480*/  S2UR UR5, SR_CgaCtaId ;  /* 0x00000000000579c3 */ /* 0x000e620000008800 */
[----:B------:R-:W-:Y:S01]  /*1d490*/  UMOV UR4, 0x400 ;  /* 0x0000040000047882 */ /* 0x000fe20000000000 */
[----:B------:R-:W-:Y:S01]  /*1d4a0*/  BSSY B7, `(.L_x_516) ;  /* 0x0000574000077945 */ /* 0x000fe20003800000 */
[----:B------:R-:W0:Y:S01]  /*1d4b0*/  S2R R9, SR_TID.X ;  /* 0x0000000000097919 */ /* 0x000e220000002100 */
[----:B------:R-:W-:Y:S01]  /*1d4c0*/  ULDC.64 UR36, c[0x0][0x198] ;  /* 0x0000660000247ab9 */ /* 0x000fe20000000a00 */
[----:B------:R-:W-:Y:S01]  /*1d4d0*/  ULDC UR40, c[0x0][0xc] ;  /* 0x0000030000287ab9 */ /* 0x000fe20000000800 */
[----:B-1----:R-:W-:Y:S01]  /*1d4e0*/  ULEA UR4, UR5, UR4, 0x18 ;  /* 0x0000000405047291 */ /* 0x002fe2000f8ec03f */
[C---:B0-----:R-:W-:Y:S01]  /*1d4f0*/  IMAD.SHL.U32 R2, R9.reuse, 0x10, RZ ;  /* 0x0000001009027824 */ /* 0x041fe200078e00ff */
[C---:B------:R-:W-:Y:S01]  /*1d500*/  LOP3.LUT R8, R9.reuse, 0x7f, RZ, 0xc0, !PT ;  /* 0x0000007f09087812 */ /* 0x040fe200078ec0ff */
[C---:B------:R-:W-:Y:S01]  /*1d510*/  IMAD.SHL.U32 R3, R9.reuse, 0x2, RZ ;  /* 0x0000000209037824 */ /* 0x040fe200078e00ff */
[----:B------:R-:W-:Y:S01]  /*1d520*/  SHF.R.U32.HI R6, RZ, 0x1, R9 ;  /* 0x00000001ff067819 */ /* 0x000fe20000011609 */
[C---:B------:R-:W-:Y:S01]  /*1d530*/  IMAD.SHL.U32 R5, R9.reuse, 0x20, RZ ;  /* 0x0000002009057824 */ /* 0x040fe200078e00ff */
[----:B------:R-:W-:-:S04]  /*1d540*/  LOP3.LUT P0, RZ, R9, 0x4, RZ, 0xc0, !PT ;  /* 0x0000000409ff7812 */ /* 0x000fc8000780c0ff */
[----:B------:R-:W-:-:S04]  /*1d550*/  LOP3.LUT R7, R5, 0x80, RZ, 0xc0, !PT ;  /* 0x0000008005077812 */ /* 0x000fc800078ec0ff */
[----:B------:R-:W-:Y:S02]  /*1d560*/  LOP3.LUT R7, R7, 0x10, R9, 0xf8, !PT ;  /* 0x0000001007077812 */ /* 0x000fe400078ef809 */
[----:B--2---:R-:W-:Y:S02]  /*1d570*/  R2UR UR6, R0 ;  /* 0x00000000000672ca */ /* 0x004fe400000e0000 */
[----:B------:R-:W-:-:S04]  /*1d580*/  LOP3.LUT R0, R2, 0x3f0, RZ, 0xc0, !PT ;  /* 0x000003f002007812 */ /* 0x000fc800078ec0ff */
[----:B------:R-:W-:Y:S01]  /*1d590*/  LOP3.LUT R0, R0, 0x70, R3, 0x78, !PT ;  /* 0x0000007000007812 */ /* 0x000fe200078e7803 */
[----:B------:R-:W-:-:S05]  /*1d5a0*/  IMAD.SHL.U32 R3, R8, 0x10, RZ ;  /* 0x0000001008037824 */ /* 0x000fca00078e00ff */
[----:B------:R-:W-:Y:S01]  /*1d5b0*/  LOP3.LUT R4, R3, 0x600, RZ, 0xc0, !PT ;  /* 0x0000060003047812 */ /* 0x000fe200078ec0ff */
[----:B------:R-:W-:Y:S01]  /*1d5c0*/  ULOP3.LUT UR38, UR6, 0x1, URZ, 0xfc, !UPT ;  /* 0x0000000106267892 */ /* 0x000fe2000f8efc3f */
[----:B------:R-:W-:Y:S01]  /*1d5d0*/  LOP3.LUT R0, R0, 0x400, R3, 0xf8, !PT ;  /* 0x0000040000007812 */ /* 0x000fe200078ef803 */
[----:B------:R-:W-:Y:S01]  /*1d5e0*/  ULOP3.LUT UR39, UR6, 0x2, URZ, 0xfc, !UPT ;  /* 0x0000000206277892 */ /* 0x000fe2000f8efc3f */
[--C-:B------:R-:W-:Y:S02]  /*1d5f0*/  LOP3.LUT R4, R4, 0x60, R5.reuse, 0xf8, !PT ;  /* 0x0000006004047812 */ /* 0x100fe400078ef805 */
[----:B------:R-:W-:Y:S02]  /*1d600*/  SHF.L.U32 R3, R9, 0x7, RZ ;  /* 0x0000000709037819 */ /* 0x000fe400000006ff */
[----:B------:R-:W-:Y:S02]  /*1d610*/  LOP3.LUT R4, R4, 0x100, R5, 0xf8, !PT ;  /* 0x0000010004047812 */ /* 0x000fe400078ef805 */
[----:B------:R-:W-:-:S04]  /*1d620*/  LOP3.LUT R5, R3, 0x380, RZ, 0xc0, !PT ;  /* 0x0000038003057812 */ /* 0x000fc800078ec0ff */
[----:B------:R-:W-:Y:S01]  /*1d630*/  LOP3.LUT R5, R5, 0x30, R6, 0xf8, !PT ;  /* 0x0000003005057812 */ /* 0x000fe200078ef806 */
[----:B------:R-:W-:-:S05]  /*1d640*/  IMAD.SHL.U32 R6, R9, 0x4, RZ ;  /* 0x0000000409067824 */ /* 0x000fca00078e00ff */
[----:B------:R-:W-:Y:S02]  /*1d650*/  LOP3.LUT R7, R7, 0x10, R6, 0x78, !PT ;  /* 0x0000001007077812 */ /* 0x000fe400078e7806 */
[----:B------:R-:W-:Y:S02]  /*1d660*/  LOP3.LUT R6, R5, 0x70, R2, 0x78, !PT ;  /* 0x0000007005067812 */ /* 0x000fe400078e7802 */
[----:B------:R-:W-:Y:S02]  /*1d670*/  LOP3.LUT R4, R4, R7, RZ, 0xfc, !PT ;  /* 0x0000000704047212 */ /* 0x000fe400078efcff */
[----:B------:R-:W-:-:S03]  /*1d680*/  LOP3.LUT R3, R6, 0xc00, R3, 0xf8, !PT ;  /* 0x00000c0006037812 */ /* 0x000fc600078ef803 */
[----:B------:R0:W-:Y:S04]  /*1d690*/  STL [R1+0x28], R4 ;  /* 0x0000280401007387 */ /* 0x0001e80000100800 */
[----:B------:R1:W-:Y:S01]  /*1d6a0*/  STL [R1+0x2c], R3 ;  /* 0x00002c0301007387 */ /* 0x0003e20000100800 */
[----:B0-----:R-:W-:Y:S01]  /*1d6b0*/  SHF.R.U32.HI R4, RZ, 0x3, R8 ;  /* 0x00000003ff047819 */ /* 0x001fe20000011608 */
[----:B-1----:R-:W-:-:S03]  /*1d6c0*/  IMAD.MOV.U32 R3, RZ, RZ, 0x40 ;  /* 0x00000040ff037424 */ /* 0x002fc600078e00ff */
[----:B------:R-:W-:Y:S02]  /*1d6d0*/  LOP3.LUT R4, R4, 0x70, R2, 0xf8, !PT ;  /* 0x0000007004047812 */ /* 0x000fe400078ef802 */
[----:B------:R-:W-:Y:S01]  /*1d6e0*/  SEL R5, R3, 0xffffffc0, !P0 ;  /* 0xffffffc003057807 */ /* 0x000fe20004000000 */
[----:B------:R-:W-:-:S04]  /*1d6f0*/  IMAD.U32 R3, RZ, RZ, UR4 ;  /* 0x00000004ff037e24 */ /* 0x000fc8000f8e00ff */
[----:B------:R-:W-:Y:S01]  /*1d700*/  IMAD.IADD R2, R3, 0x1, R0 ;  /* 0x0000000103027824 */ /* 0x000fe200078e0200 */
[----:B------:R0:W-:Y:S01]  /*1d710*/  STL [R1+0x30], R5 ;  /* 0x0000300501007387 */ /* 0x0001e20000100800 */
[----:B------:R-:W-:-:S03]  /*1d720*/  IMAD.MOV.U32 R0, RZ, RZ, 0x1 ;  /* 0x00000001ff007424 */ /* 0x000fc600078e00ff */
[----:B------:R0:W-:Y:S04]  /*1d730*/  STL [R1+0x4], R3 ;  /* 0x0000040301007387 */ /* 0x0001e80000100800 */
[----:B------:R0:W-:Y:S04]  /*1d740*/  STL [R1+0x3c], R2 ;  /* 0x00003c0201007387 */ /* 0x0001e80000100800 */
[----:B------:R0:W-:Y:S04]  /*1d750*/  STL [R1+0x60], RZ ;  /* 0x000060ff01007387 */ /* 0x0001e80000100800 */
[----:B------:R0:W-:Y:S04]  /*1d760*/  STL [R1+0x14], R0 ;  /* 0x0000140001007387 */ /* 0x0001e80000100800 */
[----:B------:R0:W-:Y:S04]  /*1d770*/  STL [R1+0xc], RZ ;  /* 0x00000cff01007387 */ /* 0x0001e80000100800 */
[----:B------:R0:W-:Y:S04]  /*1d780*/  STL [R1+0x8], RZ ;  /* 0x000008ff01007387 */ /* 0x0001e80000100800 */
[----:B------:R0:W-:Y:S02]  /*1d790*/  STL [R1+0x10], R0 ;  /* 0x0000100001007387 */ /* 0x0001e40000100800 */
.L_x_618:
[----:B0--3--:R-:W0:Y:S02]  /*1d7a0*/  LDC.64 R2, c[0x0][0xc88] ;  /* 0x00032200ff027b82 */ /* 0x009e240000000a00 */
[----:B0-----:R-:W-:-:S05]  /*1d7b0*/  IMAD.WIDE R2, R19, 0x4, R2 ;  /* 0x0000000413027825 */ /* 0x001fca00078e0202 */
[----:B------:R-:W2:Y:S01]  /*1d7c0*/  LDG.E R15, desc[UR60][R2.64] ;  /* 0x0000003c020f7981 */ /* 0x000ea2000c1e1900 */
[----:B------:R-:W-:Y:S05]  /*1d7d0*/  YIELD ;  /* 0x0000000000007946 */ /* 0x000fea0003800000 */
[----:B------:R-:W-:Y:S01]  /*1d7e0*/  ULDC.64 UR4, c[0x0][0xa28] ;  /* 0x00028a0000047ab9 */ /* 0x000fe20000000a00 */
[----:B-1----:R-:W-:Y:S01]  /*1d7f0*/  MOV R0, RZ ;  /* 0x000000ff00007202 */ /* 0x002fe20000000f00 */
[----:B------:R-:W-:Y:S01]  /*1d800*/  ULDC.64 UR10, c[0x0][0xa18] ;  /* 0x00028600000a7ab9 */ /* 0x000fe20000000a00 */
[----:B------:R-:W-:Y:S01]  /*1d810*/  ISETP.NE.U32.AND P0, PT, RZ, UR4, PT ;  /* 0x00000004ff007c0c */ /* 0x000fe2000bf05070 */
[----:B------:R-:W-:Y:S01]  /*1d820*/  ULDC.64 UR8, c[0x0][0xa10] ;  /* 0x0002840000087ab9 */ /* 0x000fe20000000a00 */
[----:B------:R-:W-:-:S02]  /*1d830*/  ULDC.64 UR6, c[0x0][0xa08] ;  /* 0x0002820000067ab9 */ /* 0x000fc40000000a00 */
[----:B------:R-:W-:Y:S02]  /*1d840*/  ISETP.NE.AND.EX P0, PT, RZ, UR5, PT, P0 ;  /* 0x00000005ff007c0c */ /* 0x000fe4000bf05300 */
[----:B--2---:R-:W-:Y:S01]  /*1d850*/  SHF.R.S32.HI R4, RZ, 0x1f, R15 ;  /* 0x0000001fff047819 */ /* 0x004fe2000001140f */
[----:B------:R-:W-:-:S10]  /*1d860*/  IMAD.SHL.U32 R14, R15, 0x4, RZ ;  /* 0x000000040f0e7824 */ /* 0x000fd400078e00ff */
[C---:B------:R-:W-:Y:S01]  /*1d870*/  @P0 LEA R2, P1, R15.reuse, UR4, 0x2 ;  /* 0x000000040f020c11 */ /* 0x040fe2000f8210ff */
[----:B------:R-:W-:Y:S03]  /*1d880*/  STL [R1+0x34], R15 ;  /* 0x0000340f01007387 */ /* 0x000fe60000100800 */
[C-C-:B------:R-:W-:Y:S01]  /*1d890*/  @P0 LEA.HI.X R3, R15.reuse, UR5, R4.reuse, 0x2, P1 ;  /* 0x000000050f030c11 */ /* 0x140fe200088f1404 */
[----:B------:R-:W-:Y:S01]  /*1d8a0*/  ULDC.64 UR4, c[0x0][0xa00] ;  /* 0x0002800000047ab9 */ /* 0x000fe20000000a00 */
[----:B------:R0:W-:Y:S01]  /*1d8b0*/  STL [R1+0x40], R4 ;  /* 0x0000400401007387 */ /* 0x0001e20000100800 */
[----:B------:R-:W-:Y:S02]  /*1d8c0*/  ISETP.NE.U32.AND P2, PT, RZ, UR4, PT ;  /* 0x00000004ff007c0c */ /* 0x000fe4000bf45070 */
[----:B------:R-:W-:Y:S01]  /*1d8d0*/  SHF.L.U64.HI R13, R15, 0x2, R4 ;  /* 0x000000020f0d7819 */ /* 0x000fe20000010204 */
[----:B------:R1:W5:Y:S01]  /*1d8e0*/  @P0 LDG.E R0, desc[UR60][R2.64] ;  /* 0x0000003c02000981 */ /* 0x000362000c1e1900 */
[----:B------:R-:W-:Y:S01]  /*1d8f0*/  ISETP.NE.AND.EX P2, PT, RZ, UR5, PT, P2 ;  /* 0x00000005ff007c0c */ /* 0x000fe2000bf45320 */
[----:B------:R-:W-:Y:S01]  /*1d900*/  IMAD.MOV.U32 R12, RZ, RZ, RZ ;  /* 0x000000ffff0c7224 */ /* 0x000fe200078e00ff */
[----:B------:R-:W-:Y:S01]  /*1d910*/  ISETP.NE.U32.AND P3, PT, RZ, UR10, PT ;  /* 0x0000000aff007c0c */ /* 0x000fe2000bf65070 */
[----:B------:R-:W-:Y:S01]  /*1d920*/  STL [R1], R14 ;  /* 0x0000000e01007387 */ /* 0x000fe20000100800 */
[----:B------:R-:W-:-:S02]  /*1d930*/  ISETP.NE.U32.AND P0, PT, RZ, UR6, PT ;  /* 0x00000006ff007c0c */ /* 0x000fc4000bf05070 */
[C---:B0-----:R-:W-:Y:S01]  /*1d940*/  IADD3 R4, P4, R14.reuse, UR4, RZ ;  /* 0x000000040e047c10 */ /* 0x041fe2000ff9e0ff */
[----:B------:R-:W-:Y:S01]  /*1d950*/  STL [R1+0x20], R13 ;  /* 0x0000200d01007387 */ /* 0x000fe20000100800 */
[----:B------:R-:W-:Y:S02]  /*1d960*/  ISETP.NE.AND.EX P3, PT, RZ, UR11, PT, P3 ;  /* 0x0000000bff007c0c */ /* 0x000fe4000bf65330 */
[----:B-1----:R-:W-:Y:S02]  /*1d970*/  CS2R R2, SRZ ;  /* 0x0000000000027805 */ /* 0x002fe4000001ff00 */
[C---:B------:R-:W-:Y:S02]  /*1d980*/  IADD3.X R5, R13.reuse, UR5, RZ, P4, !PT ;  /* 0x000000050d057c10 */ /* 0x040fe4000a7fe4ff */
[----:B------:R-:W-:Y:S02]  /*1d990*/  IADD3 R6, P4, R14, UR8, RZ ;  /* 0x000000080e067c10 */ /* 0x000fe4000ff9e0ff */
[----:B------:R-:W-:Y:S01]  /*1d9a0*/  ISETP.NE.U32.AND P1, PT, RZ, UR8, PT ;  /* 0x00000008ff007c0c */ /* 0x000fe2000bf25070 */
[----:B------:R-:W2:Y:S01]  /*1d9b0*/  @P2 LDG.E R2, desc[UR60][R4.64] ;  /* 0x0000003c04022981 */ /* 0x000ea2000c1e1900 */
[----:B------:R-:W-:Y:S01]  /*1d9c0*/  IADD3.X R7, R13, UR9, RZ, P4, !PT ;  /* 0x000000090d077c10 */ /* 0x000fe2000a7fe4ff */
[----:B------:R-:W-:Y:S01]  /*1d9d0*/  ULDC UR4, c[0x0][0x288] ;  /* 0x0000a20000047ab9 */ /* 0x000fe20000000800 */
[----:B------:R-:W-:-:S02]  /*1d9e0*/  ISETP.NE.AND.EX P0, PT, RZ, UR7, PT, P0 ;  /* 0x00000007ff007c0c */ /* 0x000fc4000bf05300 */
[----:B------:R-:W-:Y:S02]  /*1d9f0*/  ISETP.NE.AND.EX P1, PT, RZ, UR9, PT, P1 ;  /* 0x00000009ff007c0c */ /* 0x000fe4000bf25310 */
[C---:B------:R-:W-:Y:S02]  /*1da00*/  @P3 IADD3 R10, P4, R14.reuse, UR10, RZ ;  /* 0x0000000a0e0a3c10 */ /* 0x040fe4000ff9e0ff */
[----:B------:R-:W-:Y:S02]  /*1da10*/  IADD3 R8, P5, R14, UR6, RZ ;  /* 0x000000060e087c10 */ /* 0x000fe4000ffbe0ff */
[C---:B------:R-:W-:Y:S02]  /*1da20*/  @P3 IADD3.X R11, R13.reuse, UR11, RZ, P4, !PT ;  /* 0x0000000b0d0b3c10 */ /* 0x040fe4000a7fe4ff */
[----:B------:R-:W-:-:S05]  /*1da30*/  IADD3.X R9, R13, UR7, RZ, P5, !PT ;  /* 0x000000070d097c10 */ /* 0x000fca000affe4ff */
[----:B------:R-:W5:Y:S04]  /*1da40*/  @P0 LDG.E R12, desc[UR60][R8.64] ;  /* 0x0000003c080c0981 */ /* 0x000f68000c1e1900 */
[----:B------:R-:W5:Y:S04]  /*1da50*/  @P1 LDG.E R3, desc[UR60][R6.64] ;  /* 0x0000003c06031981 */ /* 0x000f68000c1e1900 */
[----:B--2---:R0:W-:Y:S02]  /*1da60*/  STL [R1+0x38], R2 ;  /* 0x0000380201007387 */ /* 0x0041e40000100800 */
[----:B0-----:R-:W-:Y:S01]  /*1da70*/  IMAD.U32 R2, RZ, RZ, UR4 ;  /* 0x00000004ff027e24 */ /* 0x001fe2000f8e00ff */
[----:B------:R-:W-:-:S05]  /*1da80*/  ULDC.64 UR4, c[0x0][0x418] ;  /* 0x0001060000047ab9 */ /* 0x000fca0000000a00 */
[----:B------:R0:W2:Y:S01]  /*1da90*/  @P3 LDG.E R2, desc[UR60][R10.64] ;  /* 0x0000003c0a023981 */ /* 0x0000a2000c1e1900 */
[----:B------:R-:W-:-:S03]  /*1daa0*/  UISETP.NE.U32.AND UP0, UPT, UR4, URZ, UPT ;  /* 0x0000003f0400728c */ /* 0x000fc6000bf05070 */
[----:B------:R-:W-:Y:S01]  /*1dab0*/  ULDC UR4, c[0x0][0x424] ;  /* 0x0001090000047ab9 */ /* 0x000fe20000000800 */
[----:B------:R-:W-:-:S03]  /*1dac0*/  UISETP.NE.AND.EX UP0, UPT, UR5, URZ, UPT, UP0 ;  /* 0x0000003f0500728c */ /* 0x000fc6000bf05300 */
[----:B------:R-:W-:Y:S01]  /*1dad0*/  ULDC UR5, c[0x0][0x2f0] ;  /* 0x0000bc0000057ab9 */ /* 0x000fe20000000800 */
[----:B------:R-:W-:-:S04]  /*1dae0*/  USEL UR4, UR4, 0x1, UP0 ;  /* 0x0000000104047887 */ /* 0x000fc80008000000 */
[----:B------:R-:W-:-:S03]  /*1daf0*/  UIMAD UR4, UR4, UR5, URZ ;  /* 0x00000005040472a4 */ /* 0x000fc6000f8e023f */
[----:B------:R-:W-:Y:S02]  /*1db00*/  ULDC UR5, c[0x0][0x348] ;  /* 0x0000d20000057ab9 */ /* 0x000fe40000000800 */
[----:B0-----:R-:W-:Y:S01]  /*1db10*/  IMAD.U32 R10, RZ, RZ, UR5 ;  /* 0x00000005ff0a7e24 */ /* 0x001fe2000f8e00ff */
[----:B--2---:R0:W-:Y:S02]  /*1db20*/  STL [R1+0x54], R2 ;  /* 0x0000540201007387 */ /* 0x0041e40000100800 */
[----:B0-----:R-:W-:Y:S01]  /*1db30*/  IMAD.U32 R2, RZ, RZ, UR4 ;  /* 0x00000004ff027e24 */ /* 0x001fe2000f8e00ff */
[----:B------:R-:W-:Y:S06]  /*1db40*/  @P3 BRA `(.L_x_517) ;  /* 0x0000000000143947 */ /* 0x000fec0003800000 */
[----:B------:R-:W-:Y:S05]  /*1db50*/  @!P2 BRA `(.L_x_517) ;  /* 0x000000000010a947 */ /* 0x000fea0003800000 */
[----:B------:R-:W2:Y:S04]  /*1db60*/  LDG.E R11, desc[UR60][R4.64] ;  /* 0x0000003c040b7981 */ /* 0x000ea8000c1e1900 */
[----:B------:R-:W2:Y:S02]  /*1db70*/  LDG.E R4, desc[UR60][R4.64+0x4] ;  /* 0x0000043c04047981 */ /* 0x000ea4000c1e1900 */
[----:B--2---:R-:W-:-:S05]  /*1db80*/  IADD3 R4, -R11, R4, RZ ;  /* 0x000000040b047210 */ /* 0x004fca0007ffe1ff */
[----:B------:R0:W-:Y:S02]  /*1db90*/  STL [R1+0x54], R4 ;  /* 0x0000540401007387 */ /* 0x0001e40000100800 */
.L_x_517:
[----:B------:R-:W-:Y:S01]  /*1dba0*/  IMAD.MOV.U32 R11, RZ, RZ, R15 ;  /* 0x000000ffff0b7224 */ /* 0x000fe200078e000f */
[----:B------:R-:W-:Y:S01]  /*1dbb0*/  ULDC.64 UR4, c[0x0][0xa20] ;  /* 0x0002880000047ab9 */ /* 0x000fe20000000a00 */
[----:B0----5:R-:W-:Y:S01]  /*1dbc0*/  IMAD.IADD R4, R12, 0x1, R0 ;  /* 0x000000010c047824 */ /* 0x021fe200078e0200 */
[----:B------:R-:W-:Y:S02]  /*1dbd0*/  ISETP.NE.U32.AND P2, PT, RZ, UR4, PT ;  /* 0x00000004ff007c0c */ /* 0x000fe4000bf45070 */
[----:B------:R0:W-:Y:S02]  /*1dbe0*/  STL [R1+0x18], R11 ;  /* 0x0000180b01007387 */ /* 0x0001e40000100800 */
[----:B------:R-:W-:Y:S02]  /*1dbf0*/  ISETP.NE.AND.EX P2, PT, RZ, UR5, PT, P2 ;  /* 0x00000005ff007c0c */ /* 0x000fe4000bf45320 */
[----:B------:R0:W-:Y:S11]  /*1dc00*/  STL [R1+0x24], R4 ;  /* 0x0000240401007387 */ /* 0x0001f60000100800 */
[----:B0-----:R-:W-:Y:S05]  /*1dc10*/  @!P2 BRA `(.L_x_518) ;  /* 0x000000000010a947 */ /* 0x001fea0003800000 */
[----:B------:R-:W-:-:S04]  /*1dc20*/  IADD3 R4, P0, R14, UR4, RZ ;  /* 0x000000040e047c10 */ /* 0x000fc8000ff1e0ff */
[----:B------:R-:W-:-:S05]  /*1dc30*/  IADD3.X R5, R13, UR5, RZ, P0, !PT ;  /* 0x000000050d057c10 */ /* 0x000fca00087fe4ff */
[----:B------:R0:W5:Y:S01]  /*1dc40*/  LDG.E R2, desc[UR60][R4.64] ;  /* 0x0000003c04027981 */ /* 0x000162000c1e1900 */
[----:B------:R-:W-:Y:S05]  /*1dc50*/  BRA `(.L_x_519) ;  /* 0x0000000000107947 */ /* 0x000fea0003800000 */
.L_x_518:
[----:B------:R-:W-:Y:S05]  /*1dc60*/  @!P0 BRA `(.L_x_519) ;  /* 0x00000000000c8947 */ /* 0x000fea0003800000 */
[----:B------:R-:W2:Y:S04]  /*1dc70*/  LDG.E R4, desc[UR60][R8.64] ;  /* 0x0000003c08047981 */ /* 0x000ea8000c1e1900 */
[----:B------:R-:W2:Y:S02]  /*1dc80*/  LDG.E R2, desc[UR60][R8.64+0x4] ;  /* 0x0000043c08027981 */ /* 0x000ea4000c1e1900 */
[----:B--2---:R-:W-:-:S07]  /*1dc90*/  IMAD.IADD R2, R2, 0x1, -R4 ;  /* 0x0000000102027824 */ /* 0x004fce00078e0a04 */
.L_x_519:
[----:B-----5:R-:W-:Y:S02]  /*1dca0*/  IMAD.IADD R0, R2, 0x1, -R0 ;  /* 0x0000000102007824 */ /* 0x020fe400078e0a00 */
[----:B------:R-:W2:Y:S04]  /*1dcb0*/  @P1 LDG.E R2, desc[UR60][R6.64] ;  /* 0x0000003c06021981 */ /* 0x000ea8000c1e1900 */
[----:B------:R-:W2:Y:S01]  /*1dcc0*/  @P1 LDG.E R6, desc[UR60][R6.64+0x4] ;  /* 0x0000043c06061981 */ /* 0x000ea2000c1e1900 */
[----:B0-----:R-:W-:Y:S01]  /*1dcd0*/  IMAD.MOV.U32 R4, RZ, RZ, RZ ;  /* 0x000000ffff047224 */ /* 0x001fe200078e00ff */
[----:B------:R-:W-:Y:S01]  /*1dce0*/  BSSY B0, `(.L_x_520) ;  /* 0x00000f2000007945 */ /* 0x000fe20003800000 */
[----:B--2---:R-:W-:-:S05]  /*1dcf0*/  @P1 IMAD.IADD R10, R6, 0x1, -R2 ;  /* 0x00000001060a1824 */ /* 0x004fca00078e0a02 */
[----:B------:R-:W-:-:S05]  /*1dd00*/  IADD3 R5, R0, R10, RZ ;  /* 0x0000000a00057210 */ /* 0x000fca0007ffe0ff */
[----:B------:R0:W-:Y:S02]  /*1dd10*/  STL [R1+0x44], R5 ;  /* 0x0000440501007387 */ /* 0x0001e40000100800 */
[----:B0-----:R-:W-:-:S04]  /*1dd20*/  VIADD R5, R5, 0xdf ;  /* 0x000000df05057836 */ /* 0x001fc80000000000 */
[----:B------:R-:W-:-:S05]  /*1dd30*/  IMAD.HI R4, R5, -0x6db6db6d, R4 ;  /* 0x9249249305047827 */ /* 0x000fca00078e0204 */
[----:B------:R-:W-:-:S04]  /*1dd40*/  SHF.R.U32.HI R2, RZ, 0x1f, R4 ;  /* 0x0000001fff027819 */ /* 0x000fc80000011604 */
[----:B------:R-:W-:-:S05]  /*1dd50*/  LEA.HI.SX32 R6, R4, R2, 0x19 ;  /* 0x0000000204067211 */ /* 0x000fca00078fcaff */
[--C-:B------:R-:W-:Y:S01]  /*1dd60*/  IMAD R4, R6, 0xe0, -R0.reuse ;  /* 0x000000e006047824 */ /* 0x100fe200078e0a00 */
[----:B------:R0:W-:Y:S01]  /*1dd70*/  STL [R1+0x50], R6 ;  /* 0x0000500601007387 */ /* 0x0001e20000100800 */
[----:B------:R-:W-:-:S03]  /*1dd80*/  IMAD.MOV R0, RZ, RZ, -R0 ;  /* 0x000000ffff007224 */ /* 0x000fc600078e0a00 */
[----:B------:R-:W-:Y:S02]  /*1dd90*/  VIMNMX R4, R4, R10, PT ;  /* 0x0000000a04047248 */ /* 0x000fe40003fe0100 */
[----:B------:R-:W-:-:S04]  /*1dda0*/  VIMNMX R0, RZ, R0, !PT ;  /* 0x00000000ff007248 */ /* 0x000fc80007fe0100 */
[----:B------:R-:W-:Y:S02]  /*1ddb0*/  ISETP.GT.AND P0, PT, R4, R0, PT ;  /* 0x000000000400720c */ /* 0x000fe40003f04270 */
[----:B0-----:R-:W-:-:S05]  /*1ddc0*/  SHF.R.U32.HI R6, RZ, 0x5, R0 ;  /* 0x00000005ff067819 */ /* 0x001fca0000011600 */
[----:B------:R-:W-:-:S04]  /*1ddd0*/  IMAD.WIDE.U32 R6, R6, 0x24924925, RZ ;  /* 0x2492492506067825 */ /* 0x000fc800078e00ff */
[----:B------:R-:W-:Y:S02]  /*1dde0*/  IMAD.MOV.U32 R2, RZ, RZ, R7 ;  /* 0x000000ffff027224 */ /* 0x000fe400078e0007 */
[----:B------:R-:W-:Y:S01]  /*1ddf0*/  @P0 VIADD R5, R4, 0xdf ;  /* 0x000000df04050836 */ /* 0x000fe20000000000 */
[----:B------:R-:W-:Y:S01]  /*1de00*/  @P0 MOV R4, RZ ;  /* 0x000000ff00040202 */ /* 0x000fe20000000f00 */
[----:B------:R-:W-:-:S04]  /*1de10*/  IMAD.MOV.U32 R8, RZ, RZ, R2 ;  /* 0x000000ffff087224 */ /* 0x000fc800078e0002 */
[----:B------:R-:W-:-:S05]  /*1de20*/  @P0 IMAD.HI R4, R5, -0x6db6db6d, R4 ;  /* 0x9249249305040827 */ /* 0x000fca00078e0204 */
[----:B------:R-:W-:-:S04]  /*1de30*/  @P0 SHF.R.U32.HI R0, RZ, 0x1f, R4 ;  /* 0x0000001fff000819 */ /* 0x000fc80000011604 */
[----:B------:R-:W-:Y:S02]  /*1de40*/  @P0 LEA.HI.SX32 R8, R4, R0, 0x19 ;  /* 0x0000000004080211 */ /* 0x000fe400078fcaff */
[----:B------:R-:W-:Y:S02]  /*1de50*/  PLOP3.LUT P0, PT, PT, PT, PT, 0x80, 0x0 ;  /* 0x000000000000781c */ /* 0x000fe40003f0f070 */
[----:B------:R-:W-:-:S13]  /*1de60*/  ISETP.GT.AND P2, PT, R8, R2, PT ;  /* 0x000000020800720c */ /* 0x000fda0003f44270 */
[----:B------:R-:W-:Y:S05]  /*1de70*/  @!P2 BRA `(.L_x_521) ;  /* 0x0000000c0060a947 */ /* 0x000fea0003800000 */
[----:B------:R-:W-:Y:S01]  /*1de80*/  UMOV UR4, 0xffffffff ;  /* 0xffffffff00047882 */ /* 0x000fe20000000000 */
[----:B------:R-:W-:Y:S02]  /*1de90*/  SEL R0, R11, RZ, !P1 ;  /* 0x000000ff0b007207 */ /* 0x000fe40004800000 */
[----:B------:R-:W-:Y:S05]  /*1dea0*/  BRA.DIV UR4, `(.L_x_522) ;  /* 0x0000006e04547947 */ /* 0x000fea000b800000 */
[----:B------:R-:W0:Y:S02]  /*1deb0*/  S2R R4, SR_TID.X ;  /* 0x0000000000047919 */ /* 0x000e240000002100 */
[----:B0-----:R-:W-:-:S04]  /*1dec0*/  SHF.R.U32.HI R4, RZ, 0x5, R4 ;  /* 0x00000005ff047819 */ /* 0x001fc80000011604 */
[----:B------:R-:W-:-:S05]  /*1ded0*/  LOP3.LUT R4, R4, 0x3, RZ, 0xc0, !PT ;  /* 0x0000000304047812 */ /* 0x000fca00078ec0ff */
[----:B------:R0:W1:Y:S02]  /*1dee0*/  SHFL.IDX PT, R14, R4, RZ, 0x1f ;  /* 0x00001fff040e7589 */ /* 0x00006400000e0000 */
.L_x_704:
[----:B-1----:R-:W-:Y:S02]  /*1def0*/  ISETP.NE.AND P0, PT, R14, RZ, PT ;  /* 0x000000ff0e00720c */ /* 0x002fe40003f05270 */
[----:B------:R-:W-:-:S11]  /*1df00*/  PLOP3.LUT P6, PT, PT, PT, PT, 0x8, 0x0 ;  /* 0x000000000000781c */ /* 0x000fd60003fce170 */
[----:B------:R-:W-:Y:S05]  /*1df10*/  @P0 BRA `(.L_x_523) ;  /* 0x00000000000c0947 */ /* 0x000fea0003800000 */
[----:B------:R-:W-:-:S03]  /*1df20*/  UMOV UR4, 0xffffffff ;  /* 0xffffffff00047882 */ /* 0x000fc60000000000 */
[----:B------:R-:W-:Y:S05]  /*1df30*/  BRA.DIV UR4, `(.L_x_524) ;  /* 0x0000006e04647947 */ /* 0x000fea000b800000 */
[----:B------:R-:W-:-:S13]  /*1df40*/  ELECT P6, URZ, PT ;  /* 0x00000000003f782f */ /* 0x000fda00038c0000 */
.L_x_523:
[----:B0-----:R-:W2:Y:S04]  /*1df50*/  LDL R4, [R1+0x60] ;  /* 0x0000600001047983 */ /* 0x001ea80000100800 */
[----:B------:R-:W3:Y:S01]  /*1df60*/  LDL R6, [R1+0x4] ;  /* 0x0000040001067983 */ /* 0x000ee20000100800 */
[----:B------:R-:W-:Y:S01]  /*1df70*/  BSSY B1, `(.L_x_525) ;  /* 0x0000008000017945 */ /* 0x000fe20003800000 */
[----:B--2---:R-:W-:-:S05]  /*1df80*/  VIADD R4, R4, 0x1 ;  /* 0x0000000104047836 */ /* 0x004fca0000000000 */
[----:B------:R-:W-:-:S04]  /*1df90*/  LEA.HI R5, R4, R4, RZ, 0x1 ;  /* 0x0000000404057211 */ /* 0x000fc800078f08ff */
[----:B------:R-:W-:-:S05]  /*1dfa0*/  LOP3.LUT R5, R5, 0xfffffffe, RZ, 0xc0, !PT ;  /* 0xfffffffe05057812 */ /* 0x000fca00078ec0ff */
[----:B------:R-:W-:-:S05]  /*1dfb0*/  IMAD.IADD R4, R4, 0x1, -R5 ;  /* 0x0000000104047824 */ /* 0x000fca00078e0a05 */
[----:B------:R-:W-:-:S04]  /*1dfc0*/  SHF.L.U32 R4, R4, 0x1f, RZ ;  /* 0x0000001f04047819 */ /* 0x000fc800000006ff */
[----:B---3--:R-:W0:Y:S02]  /*1dfd0*/  SYNCS.PHASECHK.TRANS64.TRYWAIT P0, [R6+URZ+0x2e820], R4 ;  /* 0x02e82004060075a7 */ /* 0x008e24000800017f */
[----:B0-----:R-:W-:Y:S05]  /*1dfe0*/  @!P0 BRA `(.L_x_526) ;  /* 0x0000006c00588947 */ /* 0x001fea0003800000 */
.L_x_707:
[----:B------:R-:W-:Y:S05]  /*1dff0*/  BSYNC B1 ;  /* 0x0000000000017941 */ /* 0x000fea0003800000 */
.L_x_525:
[----:B------:R-:W-:Y:S04]  /*1e000*/  BSSY B1, `(.L_x_527) ;  /* 0x0000053000017945 */ /* 0x000fe80003800000 */
[----:B------:R-:W-:Y:S05]  /*1e010*/  @!P6 BRA `(.L_x_528) ;  /* 0x000000040044e947 */ /* 0x000fea0003800000 */
[----:B------:R-:W2:Y:S04]  /*1e020*/  LDL R6, [R1+0x4] ;  /* 0x0000040001067983 */ /* 0x000ea80000100800 */
[----:B------:R-:W3:Y:S01]  /*1e030*/  LDL R7, [R1+0xc] ;  /* 0x00000c0001077983 */ /* 0x000ee20000100800 */
[----:B0-----:R-:W0:Y:S01]  /*1e040*/  S2R R5, SR_TID.X ;  /* 0x0000000000057919 */ /* 0x001e220000002100 */
[----:B--2---:R-:W-:Y:S02]  /*1e050*/  IMAD.MOV.U32 R9, RZ, RZ, R6 ;  /* 0x000000ffff097224 */ /* 0x004fe400078e0006 */
[----:B------:R-:W2:Y:S02]  /*1e060*/  LDL R6, [R1+0x14] ;  /* 0x0000140001067983 */ /* 0x000ea40000100800 */
[----:B---3--:R-:W-:Y:S01]  /*1e070*/  IMAD R7, R7, 0x8, R9 ;  /* 0x0000000807077824 */ /* 0x008fe200078e0209 */
[----:B0-----:R-:W-:Y:S01]  /*1e080*/  LOP3.LUT R5, R5, 0x7f, RZ, 0xc0, !PT ;  /* 0x0000007f05057812 */ /* 0x001fe200078ec0ff */
[----:B------:R-:W-:Y:S03]  /*1e090*/  BSSY B2, `(.L_x_529) ;  /* 0x0000005000027945 */ /* 0x000fe60003800000 */
[----:B------:R-:W-:-:S02]  /*1e0a0*/  ISETP.NE.AND P1, PT, R5, RZ, PT ;  /* 0x000000ff0500720c */ /* 0x000fc40003f25270 */
[----:B--2---:R-:W-:-:S04]  /*1e0b0*/  SHF.L.U32 R9, R6, 0x1f, RZ ;  /* 0x0000001f06097819 */ /* 0x004fc800000006ff */
[----:B------:R-:W0:Y:S02]  /*1e0c0*/  SYNCS.PHASECHK.TRANS64.TRYWAIT P0, [R7+URZ+0x2e8a0], R9 ;  /* 0x02e8a009070075a7 */ /* 0x000e24000800017f */
[----:B0-----:R-:W-:Y:S05]  /*1e0d0*/  @!P0 BRA `(.L_x_530) ;  /* 0x0000006c00348947 */ /* 0x001fea0003800000 */
.L_x_708:
[----:B------:R-:W-:Y:S05]  /*1e0e0*/  BSYNC B2 ;  /* 0x0000000000027941 */ /* 0x000fea0003800000 */
.L_x_529:
[----:B------:R-:W-:Y:S04]  /*1e0f0*/  BSSY B2, `(.L_x_531) ;  /* 0x0000009000027945 */ /* 0x000fe80003800000 */
[----:B------:R-:W-:Y:S05]  /*1e100*/  @P1 BRA `(.L_x_532) ;  /* 0x00000000001c1947 */ /* 0x000fea0003800000 */
[----:B------:R-:W1:Y:S02]  /*1e110*/  S2R R4, SR_TID.X ;  /* 0x0000000000047919 */ /* 0x000e640000002100 */
[----:B-1----:R-:W-:Y:S02]  /*1e120*/  LOP3.LUT R5, R4, 0x1f, RZ, 0xc0, !PT ;  /* 0x0000001f04057812 */ /* 0x002fe400078ec0ff */
[----:B------:R-:W-:Y:S02]  /*1e130*/  MOV R4, 0x7000 ;  /* 0x0000700000047802 */ /* 0x000fe40000000f00 */
[----:B------:R-:W-:Y:S02]  /*1e140*/  ISETP.NE.AND P0, PT, R5, RZ, PT ;  /* 0x000000ff0500720c */ /* 0x000fe40003f05270 */
[----:B------:R1:W-:Y:S11]  /*1e150*/  SYNCS.ARRIVE.TRANS64 RZ, [R7+URZ+0x2e890], R4 ;  /* 0x02e8900407ff79a7 */ /* 0x0003f6000800003f */
[----:B-1----:R-:W-:Y:S05]  /*1e160*/  @!P0 BRA `(.L_x_532) ;  /* 0x0000000000048947 */ /* 0x002fea0003800000 */
[----:B------:R-:W-:Y:S01]  /*1e170*/  BPT.TRAP 0x1 ;  /* 0x000000040000795c */ /* 0x000fe20000300000 */
.L_x_532:
[----:B------:R-:W-:Y:S05]  /*1e180*/  BSYNC B2 ;  /* 0x0000000000027941 */ /* 0x000fea0003800000 */
.L_x_531:
[----:B------:R-:W2:Y:S04]  /*1e190*/  LDL R6, [R1+0x4] ;  /* 0x0000040001067983 */ /* 0x000ea80000100800 */
[----:B------:R-:W2:Y:S01]  /*1e1a0*/  LDL R5, [R1+0xc] ;  /* 0x00000c0001057983 */ /* 0x000ea20000100800 */
[----:B------:R-:W-:Y:S01]  /*1e1b0*/  IMAD.MOV.U32 R11, RZ, RZ, RZ ;  /* 0x000000ffff0b7224 */ /* 0x000fe200078e00ff */
[----:B------:R-:W-:Y:S01]  /*1e1c0*/  UIADD3 UR4, UP0, UR36, 0x570, URZ ;  /* 0x0000057024047890 */ /* 0x000fe2000ff1e03f */
[----:B------:R-:W-:Y:S01]  /*1e1d0*/  IMAD R4, R8, 0xe0, R3 ;  /* 0x000000e008047824 */ /* 0x000fe200078e0203 */
[----:B------:R-:W-:Y:S01]  /*1e1e0*/  PLOP3.LUT P0, PT, PT, PT, PT, 0x80, 0x0 ;  /* 0x000000000000781c */ /* 0x000fe20003f0f070 */
[----:B------:R-:W-:Y:S01]  /*1e1f0*/  UMOV UR6, 0x0 ;  /* 0x0000000000067882 */ /* 0x000fe20000000000 */
[----:B------:R-:W-:Y:S01]  /*1e200*/  R2UR UR10, R11 ;  /* 0x000000000b0a72ca */ /* 0x000fe200000e0000 */
[----:B------:R-:W-:Y:S01]  /*1e210*/  VIADD R4, R4, 0xffffff20 ;  /* 0xffffff2004047836 */ /* 0x000fe20000000000 */
[----:B------:R-:W-:Y:S01]  /*1e220*/  UIADD3.X UR5, URZ, UR37, URZ, UP0, !UPT ;  /* 0x000000253f057290 */ /* 0x000fe200087fe43f */
[----:B------:R-:W-:Y:S01]  /*1e230*/  UMOV UR7, 0x12f00000 ;  /* 0x12f0000000077882 */ /* 0x000fe20000000000 */
[----:B--2---:R-:W-:-:S02]  /*1e240*/  IMAD R10, R5, 0x7000, R6 ;  /* 0x00007000050a7824 */ /* 0x004fc400078e0206 */
[----:B------:R-:W-:Y:S02]  /*1e250*/  VIADD R5, R7, 0x2e890 ;  /* 0x0002e89007057836 */ /* 0x000fe40000000000 */
[----:B------:R-:W-:-:S07]  /*1e260*/  VIADD R6, R10, 0x20400 ;  /* 0x000204000a067836 */ /* 0x000fce0000000000 */
.L_x_533:
[----:B------:R-:W-:-:S13]  /*1e270*/  @P0 ELECT P2, URZ, PT ;  /* 0x00000000003f082f */ /* 0x000fda0003840000 */
[----:B------:R-:W-:Y:S02]  /*1e280*/  @P2 R2UR UR13, R0 ;  /* 0x00000000000d22ca */ /* 0x000fe400000e0000 */
[----:B------:R-:W-:Y:S02]  /*1e290*/  @P2 R2UR UR12, R18 ;  /* 0x00000000120c22ca */ /* 0x000fe400000e0000 */
[----:B------:R-:W-:Y:S02]  /*1e2a0*/  @P2 R2UR UR11, R4 ;  /* 0x00000000040b22ca */ /* 0x000fe400000e0000 */
[----:B------:R-:W-:Y:S02]  /*1e2b0*/  @P2 R2UR UR9, R5 ;  /* 0x00000000050922ca */ /* 0x000fe400000e0000 */
[----:B------:R-:W-:Y:S02]  /*1e2c0*/  @P2 R2UR UR8, R6 ;  /* 0x00000000060822ca */ /* 0x000fe400000e0000 */
[----:B------:R-:W-:-:S02]  /*1e2d0*/  @P2 PLOP3.LUT P0, PT, P2, PT, PT, 0x8, 0x0 ;  /* 0x000000000000281c */ /* 0x000fc4000170e170 */
[----:B------:R-:W-:-:S09]  /*1e2e0*/  PLOP3.LUT P2, PT, PT, PT, PT, 0x8, 0x0 ;  /* 0x000000000000781c */ /* 0x000fd20003f4e170 */
[----:B------:R1:W-:Y:S02]  /*1e2f0*/  UTMALDG.4D [UR8], [UR4], desc[UR6] ;  /* 0x00000608040075b4 */ /* 0x0003e40008019000 */
[----:B-1----:R-:W-:Y:S05]  /*1e300*/  @P0 BRA.U.ANY `(.L_x_533) ;  /* 0xfffffffd00d80947 */ /* 0x002fea000393ffff */
[----:B------:R-:W1:Y:S01]  /*1e310*/  SYNCS.PHASECHK.TRANS64.TRYWAIT P0, [R7+URZ+0x2e8c0], R9 ;  /* 0x02e8c009070075a7 */ /* 0x000e62000800017f */
[----:B------:R-:W-:Y:S04]  /*1e320*/  BSSY B2, `(.L_x_534) ;  /* 0x0000002000027945 */ /* 0x000fe80003800000 */
[----:B-1----:R-:W-:Y:S05]  /*1e330*/  @!P0 BRA `(.L_x_535) ;  /* 0x0000006800b08947 */ /* 0x002fea0003800000 */
.L_x_709:
[----:B------:R-:W-:Y:S05]  /*1e340*/  BSYNC B2 ;  /* 0x0000000000027941 */ /* 0x000fea0003800000 */
.L_x_534:
[----:B------:R-:W-:Y:S01]  /*1e350*/  BSSY B2, `(.L_x_536) ;  /* 0x000000b000027945 */ /* 0x000fe20003800000 */
[----:B------:R-:W-:Y:S01]  /*1e360*/  IMAD.MOV.U32 R12, RZ, RZ, 0x0 ;  /* 0x00000000ff0c7424 */ /* 0x000fe200078e00ff */
[----:B------:R-:W-:Y:S02]  /*1e370*/  MOV R13, 0x12f00000 ;  /* 0x12f00000000d7802 */ /* 0x000fe40000000f00 */
        /* <DEDUP_REMOVED lines=8> */
.L_x_537:
[----:B------:R-:W-:Y:S05]  /*1e400*/  BSYNC B2 ;  /* 0x0000000000027941 */ /* 0x000fea0003800000 */
.L_x_536:
        /* <DEDUP_REMOVED lines=8> */
.L_x_538:
        /* <DEDUP_REMOVED lines=10> */
.L_x_528:
[----:B------:R-:W-:Y:S05]  /*1e530*/  BSYNC B1 ;  /* 0x0000000000017941 */ /* 0x000fea0003800000 */
.L_x_527:
[----:B------:R-:W2:Y:S04]  /*1e540*/  LDL.LU R6, [R1+0xc] ;  /* 0x00000c0001067983 */ /* 0x000ea80000300800 */
[----:B------:R-:W3:Y:S01]  /*1e550*/  LDL.LU R9, [R1+0x14] ;  /* 0x0000140001097983 */ /* 0x000ee20000300800 */
[----:B0-----:R-:W-:Y:S01]  /*1e560*/  VIADD R4, R8, 0xfffffffe ;  /* 0xfffffffe08047836 */ /* 0x001fe20000000000 */
[----:B------:R-:W-:-:S04]  /*1e570*/  PLOP3.LUT P0, PT, PT, PT, PT, 0x8, 0x0 ;  /* 0x000000000000781c */ /* 0x000fc80003f0e170 */
[----:B------:R-:W-:Y:S01]  /*1e580*/  ISETP.GE.AND P2, PT, R4, R2, PT ;  /* 0x000000020400720c */ /* 0x000fe20003f46270 */
[----:B--2---:R-:W-:-:S05]  /*1e590*/  VIADD R5, R6, 0x1 ;  /* 0x0000000106057836 */ /* 0x004fca0000000000 */
[----:B------:R-:W-:-:S04]  /*1e5a0*/  ISETP.NE.AND P1, PT, R5, 0x2, PT ;  /* 0x000000020500780c */ /* 0x000fc80003f25270 */
[----:B------:R-:W-:Y:S02]  /*1e5b0*/  SEL R6, RZ, 0x1, P1 ;  /* 0x00000001ff067807 */ /* 0x000fe40000800000 */
[----:B------:R-:W-:Y:S02]  /*1e5c0*/  SEL R5, R5, RZ, P1 ;  /* 0x000000ff05057207 */ /* 0x000fe40000800000 */
[----:B---3--:R-:W-:-:S03]  /*1e5d0*/  LOP3.LUT R9, R9, R6, RZ, 0x3c, !PT ;  /* 0x0000000609097212 */ /* 0x008fc600078e3cff */
[----:B------:R0:W-:Y:S04]  /*1e5e0*/  STL [R1+0xc], R5 ;  /* 0x00000c0501007387 */ /* 0x0001e80000100800 */
[----:B------:R0:W-:Y:S01]  /*1e5f0*/  STL [R1+0x14], R9 ;  /* 0x0000140901007387 */ /* 0x0001e20000100800 */
[----:B------:R-:W-:Y:S05]  /*1e600*/  @!P2 BRA `(.L_x_521) ;  /* 0x00000004007ca947 */ /* 0x000fea0003800000 */
.L_x_551:
[----:B------:R-:W-:Y:S05]  /*1e610*/  YIELD ;  /* 0x0000000000007946 */ /* 0x000fea0003800000 */
[----:B------:R-:W-:Y:S04]  /*1e620*/  BSSY B1, `(.L_x_539) ;  /* 0x0000051000017945 */ /* 0x000fe80003800000 */
[----:B-1----:R-:W-:Y:S05]  /*1e630*/  @!P6 BRA `(.L_x_540) ;  /* 0x00000004003ce947 */ /* 0x002fea0003800000 */
[----:B------:R-:W2:Y:S04]  /*1e640*/  LDL R8, [R1+0x4] ;  /* 0x0000040001087983 */ /* 0x000ea80000100800 */
[----:B0-----:R-:W2:Y:S04]  /*1e650*/  LDL R5, [R1+0xc] ;  /* 0x00000c0001057983 */ /* 0x001ea80000100800 */
[----:B------:R-:W3:Y:S01]  /*1e660*/  LDL R6, [R1+0x14] ;  /* 0x0000140001067983 */ /* 0x000ee20000100800 */
[----:B------:R-:W0:Y:S01]  /*1e670*/  S2R R7, SR_TID.X ;  /* 0x0000000000077919 */ /* 0x000e220000002100 */
[----:B------:R-:W-:Y:S01]  /*1e680*/  BSSY B2, `(.L_x_541) ;  /* 0x0000007000027945 */ /* 0x000fe20003800000 */
[----:B0-----:R-:W-:-:S04]  /*1e690*/  LOP3.LUT R7, R7, 0x7f, RZ, 0xc0, !PT ;  /* 0x0000007f07077812 */ /* 0x001fc800078ec0ff */
[----:B------:R-:W-:Y:S02]  /*1e6a0*/  ISETP.NE.AND P2, PT, R7, RZ, PT ;  /* 0x000000ff0700720c */ /* 0x000fe40003f45270 */
[----:B--2---:R-:W-:Y:S02]  /*1e6b0*/  LEA R5, R5, R8, 0x3 ;  /* 0x0000000805057211 */ /* 0x004fe400078e18ff */
[----:B---3--:R-:W-:-:S04]  /*1e6c0*/  SHF.L.U32 R6, R6, 0x1f, RZ ;  /* 0x0000001f06067819 */ /* 0x008fc800000006ff */
[----:B------:R-:W0:Y:S02]  /*1e6d0*/  SYNCS.PHASECHK.TRANS64.TRYWAIT P1, [R5+URZ+0x2e8a0], R6 ;  /* 0x02e8a006050075a7 */ /* 0x000e24000802017f */
[----:B0-----:R-:W-:Y:S05]  /*1e6e0*/  @!P1 BRA `(.L_x_542) ;  /* 0x0000006400d89947 */ /* 0x001fea0003800000 */
.L_x_710:
[----:B------:R-:W-:Y:S05]  /*1e6f0*/  BSYNC B2 ;  /* 0x0000000000027941 */ /* 0x000fea0003800000 */
.L_x_541:
        /* <DEDUP_REMOVED lines=9> */
.L_x_544:
[----:B------:R-:W-:Y:S05]  /*1e790*/  BSYNC B2 ;  /* 0x0000000000027941 */ /* 0x000fea0003800000 */
.L_x_543:
[----:B------:R-:W2:Y:S04]  /*1e7a0*/  LDL R8, [R1+0x4] ;  /* 0x0000040001087983 */ /* 0x000ea80000100800 */
[----:B------:R-:W2:Y:S01]  /*1e7b0*/  LDL R7, [R1+0xc] ;  /* 0x00000c0001077983 */ /* 0x000ea20000100800 */
[----:B------:R-:W-:Y:S01]  /*1e7c0*/  IMAD.MOV.U32 R11, RZ, RZ, RZ ;  /* 0x000000ffff0b7224 */ /* 0x000fe200078e00ff */
[----:B------:R-:W-:Y:S01]  /*1e7d0*/  UIADD3 UR4, UP0, UR36, 0x570, URZ ;  /* 0x0000057024047890 */ /* 0x000fe2000ff1e03f */
[----:B------:R-:W-:Y:S01]  /*1e7e0*/  PLOP3.LUT P1, PT, PT, PT, PT, 0x80, 0x0 ;  /* 0x000000000000781c */ /* 0x000fe20003f2f070 */
[----:B------:R-:W-:Y:S01]  /*1e7f0*/  VIADD R9, R5, 0x2e890 ;  /* 0x0002e89005097836 */ /* 0x000fe20000000000 */
[----:B------:R-:W-:Y:S01]  /*1e800*/  UMOV UR6, 0x0 ;  /* 0x0000000000067882 */ /* 0x000fe20000000000 */
[----:B------:R-:W-:Y:S01]  /*1e810*/  R2UR UR10, R11 ;  /* 0x000000000b0a72ca */ /* 0x000fe200000e0000 */
[----:B------:R-:W-:Y:S01]  /*1e820*/  UIADD3.X UR5, URZ, UR37, URZ, UP0, !UPT ;  /* 0x000000253f057290 */ /* 0x000fe200087fe43f */
[----:B------:R-:W-:Y:S01]  /*1e830*/  UMOV UR7, 0x12f00000 ;  /* 0x12f0000000077882 */ /* 0x000fe20000000000 */
[----:B--2---:R-:W-:-:S02]  /*1e840*/  IMAD R7, R7, 0x7000, R8 ;  /* 0x0000700007077824 */ /* 0x004fc400078e0208 */
[----:B------:R-:W-:Y:S02]  /*1e850*/  IMAD R8, R4, 0xe0, R3 ;  /* 0x000000e004087824 */ /* 0x000fe400078e0203 */
[----:B------:R-:W-:-:S08]  /*1e860*/  VIADD R10, R7, 0x20400 ;  /* 0x00020400070a7836 */ /* 0x000fd00000000000 */
.L_x_545:
        /* <DEDUP_REMOVED lines=13> */
.L_x_711:
[----:B------:R-:W-:Y:S05]  /*1e940*/  BSYNC B2 ;  /* 0x0000000000027941 */ /* 0x000fea0003800000 */
.L_x_546:
[----:B------:R-:W-:Y:S01]  /*1e950*/  BSSY B2, `(.L_x_548) ;  /* 0x000000b000027945 */ /* 0x000fe20003800000 */
[----:B------:R-:W-:Y:S01]  /*1e960*/  IMAD.MOV.U32 R12, RZ, RZ, 0x0 ;  /* 0x00000000ff0c7424 */ /* 0x000fe200078e00ff */
[----:B------:R-:W-:Y:S02]  /*1e970*/  MOV R13, 0x12f00000 ;  /* 0x12f00000000d7802 */ /* 0x000fe40000000f00 */
[----:B------:R-:W-:Y:S05]  /*1e980*/  @P2 BRA `(.L_x_549) ;  /* 0x00000000001c2947 */ /* 0x000fea0003800000 */
[----:B------:R-:W2:Y:S01]  /*1e990*/  S2R R9, SR_TID.X ;  /* 0x0000000000097919 */ /* 0x000ea20000002100 */
[----:B01----:R-:W-:-:S04]  /*1e9a0*/  IMAD.MOV.U32 R6, RZ, RZ, 0x7000 ;  /* 0x00007000ff067424 */ /* 0x003fc800078e00ff */
[----:B------:R3:W-:Y:S01]  /*1e9b0*/  SYNCS.ARRIVE.TRANS64 RZ, [R5+URZ+0x2e8b0], R6 ;  /* 0x02e8b00605ff79a7 */ /* 0x0007e2000800003f */
[----:B--2---:R-:W-:-:S04]  /*1e9c0*/  LOP3.LUT R9, R9, 0x1f, RZ, 0xc0, !PT ;  /* 0x0000001f09097812 */ /* 0x004fc800078ec0ff */
[----:B------:R-:W-:-:S13]  /*1e9d0*/  ISETP.NE.AND P1, PT, R9, RZ, PT ;  /* 0x000000ff0900720c */ /* 0x000fda0003f25270 */
[----:B---3--:R-:W-:Y:S05]  /*1e9e0*/  @!P1 BRA `(.L_x_549) ;  /* 0x0000000000049947 */ /* 0x008fea0003800000 */
[----:B------:R-:W-:Y:S01]  /*1e9f0*/  BPT.TRAP 0x1 ;  /* 0x000000040000795c */ /* 0x000fe20000300000 */
.L_x_549:
[----:B------:R-:W-:Y:S05]  /*1ea00*/  BSYNC B2 ;  /* 0x0000000000027941 */ /* 0x000fea0003800000 */
.L_x_548:
        /* <DEDUP_REMOVED lines=8> */
.L_x_550:
        /* <DEDUP_REMOVED lines=10> */
.L_x_540:
[----:B------:R-:W-:Y:S05]  /*1eb30*/  BSYNC B1 ;  /* 0x0000000000017941 */ /* 0x000fea0003800000 */
.L_x_539:
[----:B------:R-:W2:Y:S04]  /*1eb40*/  LDL.LU R6, [R1+0xc] ;  /* 0x00000c0001067983 */ /* 0x000ea80000300800 */
[----:B0-----:R-:W3:Y:S01]  /*1eb50*/  LDL.LU R9, [R1+0x14] ;  /* 0x0000140001097983 */ /* 0x001ee20000300800 */
[C---:B------:R-:W-:Y:S01]  /*1eb60*/  ISETP.GT.AND P2, PT, R4.reuse, R2, PT ;  /* 0x000000020400720c */ /* 0x040fe20003f44270 */
[----:B------:R-:W-:Y:S02]  /*1eb70*/  VIADD R4, R4, 0xffffffff ;  /* 0xffffffff04047836 */ /* 0x000fe40000000000 */
[----:B--2---:R-:W-:-:S05]  /*1eb80*/  VIADD R5, R6, 0x1 ;  /* 0x0000000106057836 */ /* 0x004fca0000000000 */
[----:B------:R-:W-:-:S04]  /*1eb90*/  ISETP.NE.AND P1, PT, R5, 0x2, PT ;  /* 0x000000020500780c */ /* 0x000fc80003f25270 */
[----:B------:R-:W-:Y:S02]  /*1eba0*/  SEL R6, RZ, 0x1, P1 ;  /* 0x00000001ff067807 */ /* 0x000fe40000800000 */
[----:B------:R-:W-:Y:S02]  /*1ebb0*/  SEL R5, R5, RZ, P1 ;  /* 0x000000ff05057207 */ /* 0x000fe40000800000 */
[----:B---3--:R-:W-:-:S05]  /*1ebc0*/  LOP3.LUT R9, R9, R6, RZ, 0x3c, !PT ;  /* 0x0000000609097212 */ /* 0x008fca00078e3cff */
[----:B------:R1:W-:Y:S04]  /*1ebd0*/  STL [R1+0x14], R9 ;  /* 0x0000140901007387 */ /* 0x0003e80000100800 */
[----:B------:R1:W-:Y:S01]  /*1ebe0*/  STL [R1+0xc], R5 ;  /* 0x00000c0501007387 */ /* 0x0003e20000100800 */
[----:B------:R-:W-:Y:S05]  /*1ebf0*/  @P2 BRA `(.L_x_551) ;  /* 0xfffffff800842947 */ /* 0x000fea000383ffff */
.L_x_521:
[----:B------:R-:W-:Y:S05]  /*1ec00*/  BSYNC B0 ;  /* 0x0000000000007941 */ /* 0x000fea0003800000 */
.L_x_520:
[----:B01----:R-:W2:Y:S01]  /*1ec10*/  LDL R5, [R1+0x44] ;  /* 0x0000440001057983 */ /* 0x003ea20000100800 */
[----:B------:R-:W-:Y:S05]  /*1ec20*/  @!P0 WARPSYNC.ALL ;  /* 0x0000000000008948 */ /* 0x000fea0003800000 */
[----:B------:R-:W-:Y:S01]  /*1ec30*/  @!P0 BAR.SYNC.DEFER_BLOCKING 0xc, 0x180 ;  /* 0x0306000000008b1d */ /* 0x000fe20000010000 */
[----:B--2---:R-:W-:-:S13]  /*1ec40*/  ISETP.GT.AND P0, PT, R5, RZ, PT ;  /* 0x000000ff0500720c */ /* 0x004fda0003f04270 */
[----:B------:R-:W-:Y:S05]  /*1ec50*/  @P0 BRA `(.L_x_552) ;  /* 0x0000000000440947 */ /* 0x000fea0003800000 */
[----:B------:R-:W0:Y:S02]  /*1ec60*/  S2R R5, SR_TID.X ;  /* 0x0000000000057919 */ /* 0x000e240000002100 */
[----:B0-----:R-:W-:-:S04]  /*1ec70*/  LOP3.LUT R5, R5, 0x7f, RZ, 0xc0, !PT ;  /* 0x0000007f05057812 */ /* 0x001fc800078ec0ff */
[----:B------:R-:W-:-:S13]  /*1ec80*/  ISETP.NE.AND P0, PT, R5, RZ, PT ;  /* 0x000000ff0500720c */ /* 0x000fda0003f05270 */
[----:B------:R-:W-:Y:S05]  /*1ec90*/  @P0 BRA `(.L_x_553) ;  /* 0x0000003400480947 */ /* 0x000fea0003800000 */
[----:B------:R-:W0:Y:S01]  /*1eca0*/  S2R R3, SR_LANEID ;  /* 0x0000000000037919 */ /* 0x000e220000000000 */
[----:B------:R-:W-:Y:S01]  /*1ecb0*/  VOTEU.ANY UR4, UPT, PT ;  /* 0x0000000000047886 */ /* 0x000fe200038e0100 */
[----:B------:R-:W1:Y:S01]  /*1ecc0*/  LDC.64 R4, c[0x0][0xc60] ;  /* 0x00031800ff047b82 */ /* 0x000e620000000a00 */
[----:B------:R-:W0:Y:S08]  /*1ecd0*/  FLO.U32 R0, UR4 ;  /* 0x0000000400007d00 */ /* 0x000e3000080e0000 */
[----:B------:R-:W1:Y:S01]  /*1ece0*/  POPC R2, UR4 ;  /* 0x0000000400027d09 */ /* 0x000e620008000000 */
[----:B0-----:R-:W-:-:S13]  /*1ecf0*/  ISETP.EQ.U32.AND P0, PT, R0, R3, PT ;  /* 0x000000030000720c */ /* 0x001fda0003f02070 */
[----:B-1----:R-:W2:Y:S01]  /*1ed00*/  @P0 ATOMG.E.ADD.STRONG.GPU PT, R5, desc[UR60][R4.64], R2 ;  /* 0x00000002040509a8 */ /* 0x002ea200081ee1fc */
[----:B------:R-:W0:Y:S02]  /*1ed10*/  S2R R3, SR_LTMASK ;  /* 0x0000000000037919 */ /* 0x000e240000003900 */
[----:B0-----:R-:W-:-:S06]  /*1ed20*/  LOP3.LUT R3, R3, UR4, RZ, 0xc0, !PT ;  /* 0x0000000403037c12 */ /* 0x001fcc000f8ec0ff */
[----:B------:R-:W0:Y:S01]  /*1ed30*/  POPC R3, R3 ;  /* 0x0000000300037309 */ /* 0x000e220000000000 */
[----:B--2---:R-:W0:Y:S02]  /*1ed40*/  SHFL.IDX PT, R0, R5, R0, 0x1f ;  /* 0x00001f0005007589 */ /* 0x004e2400000e0000 */
[----:B0-----:R-:W-:Y:S01]  /*1ed50*/  IADD3 R16, R0, UR40, R3 ;  /* 0x0000002800107c10 */ /* 0x001fe2000fffe003 */
[----:B------:R-:W-:Y:S06]  /*1ed60*/  BRA `(.L_x_553) ;  /* 0x0000003400147947 */ /* 0x000fec0003800000 */
.L_x_552:
[----:B------:R-:W2:Y:S01]  /*1ed70*/  LDL R0, [R1+0x4] ;  /* 0x0000040001007983 */ /* 0x000ea20000100800 */
[----:B------:R-:W-:Y:S01]  /*1ed80*/  BSSY B6, `(.L_x_554) ;  /* 0x0000014000067945 */ /* 0x000fe20003800000 */
[----:B--2---:R-:W-:-:S04]  /*1ed90*/  IADD3 R0, R0, 0x20400, RZ ;  /* 0x0002040000007810 */ /* 0x004fc80007ffe0ff */
[----:B------:R-:W-:-:S13]  /*1eda0*/  LOP3.LUT P0, RZ, R0, 0x3ff, RZ, 0xc0, !PT ;  /* 0x000003ff00ff7812 */ /* 0x000fda000780c0ff */
[----:B------:R-:W-:Y:S05]  /*1edb0*/  @!P0 BRA `(.L_x_555) ;  /* 0x0000000000408947 */ /* 0x000fea0003800000 */
[----:B------:R-:W-:Y:S01]  /*1edc0*/  MOV R2, 0x0 ;  /* 0x0000000000027802 */ /* 0x000fe20000000f00 */
[----:B------:R-:W-:Y:S01]  /*1edd0*/  ULDC.64 UR6, c[0x4][0x98] ;  /* 0x0100260000067ab9 */ /* 0x000fe20000000a00 */
[----:B------:R-:W-:Y:S01]  /*1ede0*/  ULDC.64 UR8, c[0x4][0xa0] ;  /* 0x0100280000087ab9 */ /* 0x000fe20000000a00 */
[----:B------:R-:W-:Y:S01]  /*1edf0*/  ULDC.64 UR4, c[0x4][0x8] ;  /* 0x0100020000047ab9 */ /* 0x000fe20000000a00 */
[----:B------:R-:W-:Y:S01]  /*1ee00*/  IMAD.U32 R4, RZ, RZ, UR6 ;  /* 0x00000006ff047e24 */ /* 0x000fe2000f8e00ff */
[----:B------:R-:W-:Y:S01]  /*1ee10*/  MOV R11, UR5 ;  /* 0x00000005000b7c02 */ /* 0x000fe20008000f00 */
[----:B------:R-:W0:Y:S01]  /*1ee20*/  LDC.64 R2, c[0x4][R2] ;  /* 0x0100000002027b82 */ /* 0x000e220000000a00 */
[----:B------:R-:W-:Y:S02]  /*1ee30*/  IMAD.U32 R5, RZ, RZ, UR7 ;  /* 0x00000007ff057e24 */ /* 0x000fe4000f8e00ff */
[----:B------:R-:W-:Y:S02]  /*1ee40*/  IMAD.U32 R6, RZ, RZ, UR8 ;  /* 0x00000008ff067e24 */ /* 0x000fe4000f8e00ff */
[----:B------:R-:W-:-:S02]  /*1ee50*/  IMAD.U32 R7, RZ, RZ, UR9 ;  /* 0x00000009ff077e24 */ /* 0x000fc4000f8e00ff */
[----:B------:R-:W-:Y:S02]  /*1ee60*/  IMAD.U32 R10, RZ, RZ, UR4 ;  /* 0x00000004ff0a7e24 */ /* 0x000fe4000f8e00ff */
[----:B------:R-:W-:Y:S02]  /*1ee70*/  IMAD.MOV.U32 R8, RZ, RZ, 0x70 ;  /* 0x00000070ff087424 */ /* 0x000fe400078e00ff */
[----:B------:R-:W-:Y:S02]  /*1ee80*/  IMAD.MOV.U32 R12, RZ, RZ, 0x1 ;  /* 0x00000001ff0c7424 */ /* 0x000fe400078e00ff */
[----:B------:R-:W-:-:S07]  /*1ee90*/  IMAD.MOV.U32 R13, RZ, RZ, RZ ;  /* 0x000000ffff0d7224 */ /* 0x000fce00078e00ff */
[----:B------:R-:W-:-:S07]  /*1eea0*/  LEPC R20, `(.L_x_555) ;  /* 0x000000001014794e */ /* 0x000fce0000000000 */
[----:B0-----:R-:W-:Y:S05]  /*1eeb0*/  CALL.ABS.NOINC R2 ;  /* 0x0000000002007343 */ /* 0x001fea0003c00000 */
.L_x_555:
[----:B------:R-:W-:Y:S05]  /*1eec0*/  BSYNC B6 ;  /* 0x0000000000067941 */ /* 0x000fea0003800000 */
.L_x_554:
[----:B------:R-:W2:Y:S04]  /*1eed0*/  LDL R0, [R1+0x4] ;  /* 0x0000040001007983 */ /* 0x000ea80000100800 */
[----:B------:R-:W3:Y:S01]  /*1eee0*/  LDL.LU R2, [R1+0x1c] ;  /* 0x00001c0001027983 */ /* 0x000ee20000300800 */
[----:B------:R-:W-:Y:S01]  /*1eef0*/  BSSY B6, `(.L_x_556) ;  /* 0x0000017000067945 */ /* 0x000fe20003800000 */
[----:B--2---:R-:W-:Y:S01]  /*1ef00*/  VIADD R0, R0, 0xe400 ;  /* 0x0000e40000007836 */ /* 0x004fe20000000000 */
[----:B---3--:R-:W-:-:S04]  /*1ef10*/  LOP3.LUT R2, R2, 0xfffffffe, RZ, 0xc0, !PT ;  /* 0xfffffffe02027812 */ /* 0x008fc800078ec0ff */
[----:B------:R-:W-:-:S13]  /*1ef20*/  LOP3.LUT P0, RZ, R0, 0x3ff, RZ, 0xc0, !PT ;  /* 0x000003ff00ff7812 */ /* 0x000fda000780c0ff */
[----:B------:R-:W-:-:S05]  /*1ef30*/  @P0 LOP3.LUT R2, R2, 0x1, RZ, 0xfc, !PT ;  /* 0x0000000102020812 */ /* 0x000fca00078efcff */
[----:B------:R0:W-:Y:S01]  /*1ef40*/  STL [R1+0x1c], R2 ;  /* 0x00001c0201007387 */ /* 0x0001e20000100800 */
[----:B------:R-:W-:Y:S05]  /*1ef50*/  @!P0 BRA `(.L_x_557) ;  /* 0x0000000000408947 */ /* 0x000fea0003800000 */
[----:B0-----:R-:W-:Y:S01]  /*1ef60*/  MOV R2, 0x0 ;  /* 0x0000000000027802 */ /* 0x001fe20000000f00 */
[----:B------:R-:W-:Y:S01]  /*1ef70*/  ULDC.64 UR6, c[0x4][0x98] ;  /* 0x0100260000067ab9 */ /* 0x000fe20000000a00 */
[----:B------:R-:W-:Y:S01]  /*1ef80*/  ULDC.64 UR8, c[0x4][0xa0] ;  /* 0x0100280000087ab9 */ /* 0x000fe20000000a00 */
[----:B------:R-:W-:Y:S01]  /*1ef90*/  ULDC.64 UR4, c[0x4][0x10] ;  /* 0x0100040000047ab9 */ /* 0x000fe20000000a00 */
[----:B------:R-:W-:Y:S01]  /*1efa0*/  IMAD.U32 R4, RZ, RZ, UR6 ;  /* 0x00000006ff047e24 */ /* 0x000fe2000f8e00ff */
[----:B------:R-:W-:Y:S01]  /*1efb0*/  MOV R5, UR7 ;  /* 0x0000000700057c02 */ /* 0x000fe20008000f00 */
[----:B------:R-:W0:Y:S01]  /*1efc0*/  LDC.64 R2, c[0x4][R2] ;  /* 0x0100000002027b82 */ /* 0x000e220000000a00 */
[----:B------:R-:W-:Y:S01]  /*1efd0*/  IMAD.U32 R6, RZ, RZ, UR8 ;  /* 0x00000008ff067e24 */ /* 0x000fe2000f8e00ff */
[----:B------:R-:W-:Y:S01]  /*1efe0*/  MOV R12, 0x1 ;  /* 0x00000001000c7802 */ /* 0x000fe20000000f00 */
[----:B------:R-:W-:Y:S02]  /*1eff0*/  IMAD.U32 R7, RZ, RZ, UR9 ;  /* 0x00000009ff077e24 */ /* 0x000fe4000f8e00ff */
[----:B------:R-:W-:-:S02]  /*1f000*/  IMAD.U32 R10, RZ, RZ, UR4 ;  /* 0x00000004ff0a7e24 */ /* 0x000fc4000f8e00ff */
[----:B------:R-:W-:Y:S02]  /*1f010*/  IMAD.U32 R11, RZ, RZ, UR5 ;  /* 0x00000005ff0b7e24 */ /* 0x000fe4000f8e00ff */
[----:B------:R-:W-:Y:S02]  /*1f020*/  IMAD.MOV.U32 R8, RZ, RZ, 0x70 ;  /* 0x00000070ff087424 */ /* 0x000fe400078e00ff */
[----:B------:R-:W-:-:S07]  /*1f030*/  IMAD.MOV.U32 R13, RZ, RZ, RZ ;  /* 0x000000ffff0d7224 */ /* 0x000fce00078e00ff */
[----:B------:R-:W-:-:S07]  /*1f040*/  LEPC R20, `(.L_x_557) ;  /* 0x000000001014794e */ /* 0x000fce0000000000 */
[----:B0-----:R-:W-:Y:S05]  /*1f050*/  CALL.ABS.NOINC R2 ;  /* 0x0000000002007343 */ /* 0x001fea0003c00000 */
.L_x_557:
[----:B------:R-:W-:Y:S05]  /*1f060*/  BSYNC B6 ;  /* 0x0000000000067941 */ /* 0x000fea0003800000 */
.L_x_556:
[----:B0-----:R-:W2:Y:S01]  /*1f070*/  LDL R2, [R1+0x4] ;  /* 0x0000040001027983 */ /* 0x001ea20000100800 */
[----:B------:R-:W-:Y:S01]  /*1f080*/  BSSY B6, `(.L_x_558) ;  /* 0x0000014000067945 */ /* 0x000fe20003800000 */
[----:B--2---:R-:W-:-:S05]  /*1f090*/  VIADD R0, R2, 0x400 ;  /* 0x0000040002007836 */ /* 0x004fca0000000000 */
        /* <DEDUP_REMOVED lines=18> */
.L_x_559:
[----:B------:R-:W-:Y:S05]  /*1f1c0*/  BSYNC B6 ;  /* 0x0000000000067941 */ /* 0x000fea0003800000 */
.L_x_558:
[----:B------:R-:W2:Y:S01]  /*1f1d0*/  LDL R2, [R1+0x1c] ;  /* 0x00001c0001027983 */ /* 0x000ea20000100800 */
[----:B------:R-:W-:Y:S01]  /*1f1e0*/  BSSY B6, `(.L_x_560) ;  /* 0x0000013000067945 */ /* 0x000fe20003800000 */
[----:B--2---:R-:W-:-:S13]  /*1f1f0*/  LOP3.LUT P6, RZ, R2, 0x1, RZ, 0xc0, !PT ;  /* 0x0000000102ff7812 */ /* 0x004fda00078cc0ff */
[----:B------:R-:W-:Y:S05]  /*1f200*/  @!P6 BRA `(.L_x_561) ;  /* 0x000000000040e947 */ /* 0x000fea0003800000 */
[----:B------:R-:W-:Y:S01]  /*1f210*/  MOV R2, 0x0 ;  /* 0x0000000000027802 */ /* 0x000fe20000000f00 */
[----:B------:R-:W-:Y:S01]  /*1f220*/  ULDC.64 UR4, c[0x4][0x98] ;  /* 0x0100260000047ab9 */ /* 0x000fe20000000a00 */
[----:B------:R-:W-:Y:S01]  /*1f230*/  ULDC.64 UR6, c[0x4][0xa0] ;  /* 0x0100280000067ab9 */ /* 0x000fe20000000a00 */
[----:B------:R-:W-:Y:S01]  /*1f240*/  ULDC.64 UR8, c[0x4][0x20] ;  /* 0x0100080000087ab9 */ /* 0x000fe20000000a00 */
[----:B------:R-:W-:Y:S01]  /*1f250*/  MOV R4, UR4 ;  /* 0x0000000400047c02 */ /* 0x000fe20008000f00 */
[----:B------:R-:W-:Y:S01]  /*1f260*/  IMAD.U32 R5, RZ, RZ, UR5 ;  /* 0x00000005ff057e24 */ /* 0x000fe2000f8e00ff */
        /* <DEDUP_REMOVED lines=10> */
.L_x_561:
[----:B------:R-:W-:Y:S05]  /*1f310*/  BSYNC B6 ;  /* 0x0000000000067941 */ /* 0x000fea0003800000 */
.L_x_560:
[----:B------:R-:W2:Y:S01]  /*1f320*/  LDL.LU R2, [R1] ;  /* 0x0000000001027983 */ /* 0x000ea20000300800 */
[----:B------:R-:W-:-:S03]  /*1f330*/  ULDC.64 UR4, c[0x0][0x9f8] ;  /* 0x00027e0000047ab9 */ /* 0x000fc60000000a00 */
[----:B------:R-:W3:Y:S04]  /*1f340*/  LDL.LU R0, [R1+0x20] ;  /* 0x0000200001007983 */ /* 0x000ee80000300800 */
[----:B------:R-:W4:Y:S01]  /*1f350*/  LDL R8, [R1+0x18] ;  /* 0x0000180001087983 */ /* 0x000f220000100800 */
[----:B------:R-:W-:-:S04]  /*1f360*/  ISETP.NE.U32.AND P0, PT, RZ, UR4, PT ;  /* 0x00000004ff007c0c */ /* 0x000fc8000bf05070 */
[----:B------:R-:W-:-:S13]  /*1f370*/  ISETP.NE.AND.EX P0, PT, RZ, UR5, PT, P0 ;  /* 0x00000005ff007c0c */ /* 0x000fda000bf05300 */
[----:B--2---:R-:W-:-:S04]  /*1f380*/  @P0 IADD3 R2, P1, R2, UR4, RZ ;  /* 0x0000000402020c10 */ /* 0x004fc8000ff3e0ff */
[----:B---3--:R-:W-:Y:S01]  /*1f390*/  @P0 IADD3.X R3, R0, UR5, RZ, P1, !PT ;  /* 0x0000000500030c10 */ /* 0x008fe20008ffe4ff */
[----:B------:R-:W-:-:S04]  /*1f3a0*/  ULDC.64 UR4, c[0x0][0xa08] ;  /* 0x0002820000047ab9 */ /* 0x000fc80000000a00 */
[----:B----4-:R0:W2:Y:S02]  /*1f3b0*/  @P0 LDG.E R8, desc[UR60][R2.64] ;  /* 0x0000003c02080981 */ /* 0x0100a4000c1e1900 */
[----:B0-----:R-:W0:Y:S01]  /*1f3c0*/  LDC.64 R2, c[0x0][0x418] ;  /* 0x00010600ff027b82 */ /* 0x001e220000000a00 */
[----:B--2---:R-:W-:Y:S01]  /*1f3d0*/  SHF.R.S32.HI R9, RZ, 0x1f, R8 ;  /* 0x0000001fff097819 */ /* 0x004fe20000011408 */
[----:B------:R1:W-:Y:S01]  /*1f3e0*/  @P0 STL [R1+0x18], R8 ;  /* 0x0000180801000387 */ /* 0x0003e20000100800 */
[----:B0-----:R-:W-:Y:S01]  /*1f3f0*/  LOP3.LUT P0, RZ, R2, UR4, RZ, 0xfc, !PT ;  /* 0x0000000402ff7c12 */ /* 0x001fe2000f80fcff */
[----:B------:R-:W-:Y:S02]  /*1f400*/  UMOV UR4, 0xffffffff ;  /* 0xffffffff00047882 */ /* 0x000fe40000000000 */
[----:B------:R1:W-:Y:S01]  /*1f410*/  STL [R1+0x20], R9 ;  /* 0x0000200901007387 */ /* 0x0003e20000100800 */
[----:B------:R-:W-:-:S04]  /*1f420*/  LOP3.LUT P0, RZ, R3, UR5, RZ, 0xfc, P0 ;  /* 0x0000000503ff7c12 */ /* 0x000fc8000800fcff */
[----:B------:R-:W-:Y:S01]  /*1f430*/  SEL R0, R8, RZ, !P0 ;  /* 0x000000ff08007207 */ /* 0x000fe20004000000 */
[----:B------:R-:W-:Y:S08]  /*1f440*/  BRA.DIV UR4, `(.L_x_562) ;  /* 0x0000005a04a87947 */ /* 0x000ff0000b800000 */
[----:B------:R-:W0:Y:S02]  /*1f450*/  S2R R4, SR_TID.X ;  /* 0x0000000000047919 */ /* 0x000e240000002100 */
[----:B0-----:R-:W-:-:S04]  /*1f460*/  SHF.R.U32.HI R4, RZ, 0x5, R4 ;  /* 0x00000005ff047819 */ /* 0x001fc80000011604 */
[----:B------:R-:W-:-:S05]  /*1f470*/  LOP3.LUT R4, R4, 0x3, RZ, 0xc0, !PT ;  /* 0x0000000304047812 */ /* 0x000fca00078ec0ff */
[----:B------:R0:W2:Y:S02]  /*1f480*/  SHFL.IDX PT, R14, R4, RZ, 0x1f ;  /* 0x00001fff040e7589 */ /* 0x0000a400000e0000 */
.L_x_714:
[----:B0-----:R-:W3:Y:S01]  /*1f490*/  LDL.LU R4, [R1+0x1c] ;  /* 0x00001c0001047983 */ /* 0x001ee20000300800 */
[----:B------:R-:W-:Y:S02]  /*1f4a0*/  PLOP3.LUT P1, PT, PT, PT, PT, 0x8, 0x0 ;  /* 0x000000000000781c */ /* 0x000fe40003f2e170 */
[----:B--2---:R-:W-:Y:S01]  /*1f4b0*/  ISETP.NE.AND P0, PT, R14, RZ, PT ;  /* 0x000000ff0e00720c */ /* 0x004fe20003f05270 */
[----:B------:R0:W-:Y:S01]  /*1f4c0*/  STL [R1], R0 ;  /* 0x0000000001007387 */ /* 0x0001e20000100800 */
[----:B---3--:R-:W-:-:S09]  /*1f4d0*/  LOP3.LUT R4, R4, 0xfffffffe, RZ, 0xc0, !PT ;  /* 0xfffffffe04047812 */ /* 0x008fd200078ec0ff */
[----:B------:R-:W-:-:S05]  /*1f4e0*/  @P1 LOP3.LUT R4, R4, 0x1, RZ, 0xfc, !PT ;  /* 0x0000000104041812 */ /* 0x000fca00078efcff */
[----:B------:R0:W-:Y:S01]  /*1f4f0*/  STL [R1+0x1c], R4 ;  /* 0x00001c0401007387 */ /* 0x0001e20000100800 */
[----:B------:R-:W-:Y:S05]  /*1f500*/  @P0 BRA `(.L_x_563) ;  /* 0x0000000400780947 */ /* 0x000fea0003800000 */
[----:B------:R-:W-:-:S03]  /*1f510*/  UMOV UR4, 0xffffffff ;  /* 0xffffffff00047882 */ /* 0x000fc60000000000 */
[----:B------:R-:W-:Y:S05]  /*1f520*/  BRA.DIV UR4, `(.L_x_564) ;  /* 0x0000005a04a47947 */ /* 0x000fea000b800000 */
[----:B------:R-:W-:-:S13]  /*1f530*/  ELECT P6, URZ, PT ;  /* 0x00000000003f782f */ /* 0x000fda00038c0000 */
.L_x_717:
[----:B------:R-:W-:Y:S05]  /*1f540*/  @!P6 BRA `(.L_x_563) ;  /* 0x000000040068e947 */ /* 0x000fea0003800000 */
[----:B0-----:R-:W2:Y:S01]  /*1f550*/  LDL R0, [R1+0x50] ;  /* 0x0000500001007983 */ /* 0x001ea20000100800 */
[----:B------:R-:W-:-:S04]  /*1f560*/  ISETP.NE.U32.AND P0, PT, R2, RZ, PT ;  /* 0x000000ff0200720c */ /* 0x000fc80003f05070 */
[----:B------:R-:W-:Y:S01]  /*1f570*/  ISETP.NE.AND.EX P0, PT, R3, RZ, PT, P0 ;  /* 0x000000ff0300720c */ /* 0x000fe20003f05300 */
[----:B--2---:R-:W-:-:S12]  /*1f580*/  VIADD R0, R0, 0xffffffff ;  /* 0xffffffff00007836 */ /* 0x004fd80000000000 */
        /* <DEDUP_REMOVED lines=13> */
[----:B------:R-:W-:-:S03]  /*1f660*/  IMAD.WIDE.U32 R4, R8, UR4, R4 ;  /* 0x0000000408047c25 */ /* 0x000fc6000f8e0004 */
[----:B------:R-:W-:Y:S02]  /*1f670*/  LEA R2, P0, R4, R2, 0x2 ;  /* 0x0000000204027211 */ /* 0x000fe400078010ff */
[----:B------:R-:W-:-:S04]  /*1f680*/  IADD3 R5, R5, R6, RZ ;  /* 0x0000000605057210 */ /* 0x000fc80007ffe0ff */
[----:B------:R-:W-:-:S05]  /*1f690*/  LEA.HI.X R3, R4, R3, R5, 0x2, P0 ;  /* 0x0000000304037211 */ /* 0x000fca00000f1405 */
[----:B------:R-:W2:Y:S04]  /*1f6a0*/  LDG.E R2, desc[UR60][R2.64] ;  /* 0x0000003c02027981 */ /* 0x000ea8000c1e1900 */
[----:B--2---:R0:W-:Y:S02]  /*1f6b0*/  STL [R1], R2 ;  /* 0x0000000201007387 */ /* 0x0041e40000100800 */
.L_x_565:
[----:B-1----:R-:W2:Y:S04]  /*1f6c0*/  LDL R9, [R1+0x4] ;  /* 0x0000040001097983 */ /* 0x002ea80000100800 */
[----:B0-----:R-:W2:Y:S04]  /*1f6d0*/  LDL R2, [R1+0x8] ;  /* 0x0000080001027983 */ /* 0x001ea80000100800 */
[----:B------:R-:W3:Y:S01]  /*1f6e0*/  LDL R3, [R1+0x10] ;  /* 0x0000100001037983 */ /* 0x000ee20000100800 */
[----:B------:R-:W0:Y:S02]  /*1f6f0*/  S2R R8, SR_TID.X ;  /* 0x0000000000087919 */ /* 0x000e240000002100 */
[----:B0-----:R-:W-:-:S04]  /*1f700*/  LOP3.LUT R8, R8, 0x7f, RZ, 0xc0, !PT ;  /* 0x0000007f08087812 */ /* 0x001fc800078ec0ff */
[----:B------:R-:W-:Y:S01]  /*1f710*/  ISETP.NE.AND P1, PT, R8, RZ, PT ;  /* 0x000000ff0800720c */ /* 0x000fe20003f25270 */
[----:B--2---:R-:W-:Y:S01]  /*1f720*/  IMAD R2, R2, 0x8, R9 ;  /* 0x0000000802027824 */ /* 0x004fe200078e0209 */
[----:B---3--:R-:W-:-:S04]  /*1f730*/  SHF.L.U32 R4, R3, 0x1f, RZ ;  /* 0x0000001f03047819 */ /* 0x008fc800000006ff */
[----:B------:R-:W0:Y:S02]  /*1f740*/  SYNCS.PHASECHK.TRANS64.TRYWAIT P0, [R2+URZ+0x2e880], R4 ;  /* 0x02e88004020075a7 */ /* 0x000e24000800017f */
[----:B0-----:R-:W-:Y:S05]  /*1f750*/  @!P0 BRA `(.L_x_566) ;  /* 0x0000005800388947 */ /* 0x001fea0003800000 */
.L_x_718:
        /* <DEDUP_REMOVED lines=8> */
.L_x_567:
[----:B------:R-:W2:Y:S04]  /*1f7e0*/  LDL R7, [R1+0x4] ;  /* 0x0000040001077983 */ /* 0x000ea80000100800 */
[----:B------:R-:W2:Y:S04]  /*1f7f0*/  LDL R3, [R1+0x8] ;  /* 0x0000080001037983 */ /* 0x000ea80000100800 */
[----:B------:R-:W3:Y:S04]  /*1f800*/  LDL R6, [R1+0x24] ;  /* 0x0000240001067983 */ /* 0x000ee80000100800 */
[----:B------:R-:W4:Y:S01]  /*1f810*/  LDL R5, [R1] ;  /* 0x0000000001057983 */ /* 0x000f220000100800 */
[----:B------:R-:W-:Y:S01]  /*1f820*/  R2UR UR9, R2 ;  /* 0x00000000020972ca */ /* 0x000fe200000e0000 */
[----:B------:R-:W-:Y:S01]  /*1f830*/  UIADD3 UR4, UP0, UR36, 0x470, URZ ;  /* 0x0000047024047890 */ /* 0x000fe2000ff1e03f */
[----:B------:R-:W-:Y:S01]  /*1f840*/  R2UR UR12, R18 ;  /* 0x00000000120c72ca */ /* 0x000fe200000e0000 */
[----:B------:R-:W-:Y:S01]  /*1f850*/  UMOV UR6, 0x0 ;  /* 0x0000000000067882 */ /* 0x000fe20000000000 */
[----:B------:R-:W-:Y:S01]  /*1f860*/  UMOV UR7, 0x14f00000 ;  /* 0x14f0000000077882 */ /* 0x000fe20000000000 */
[----:B------:R-:W-:Y:S01]  /*1f870*/  UIADD3.X UR5, URZ, UR37, URZ, UP0, !UPT ;  /* 0x000000253f057290 */ /* 0x000fe200087fe43f */
[----:B------:R-:W-:-:S07]  /*1f880*/  UMOV UR10, URZ ;  /* 0x0000003f000a7c82 */ /* 0x000fce0008000000 */
[----:B------:R-:W-:Y:S01]  /*1f890*/  UIADD3 UR9, UR9, 0x2e870, URZ ;  /* 0x0002e87009097890 */ /* 0x000fe2000fffe03f */
[----:B--2---:R-:W-:Y:S02]  /*1f8a0*/  IMAD R3, R3, 0x7000, R7 ;  /* 0x0000700003037824 */ /* 0x004fe400078e0207 */
[----:B---3--:R-:W-:-:S03]  /*1f8b0*/  IMAD R0, R0, 0xe0, R6 ;  /* 0x000000e000007824 */ /* 0x008fc600078e0206 */
[----:B------:R-:W-:Y:S02]  /*1f8c0*/  R2UR UR8, R3 ;  /* 0x00000000030872ca */ /* 0x000fe400000e0000 */
[----:B----4-:R-:W-:Y:S02]  /*1f8d0*/  R2UR UR13, R5 ;  /* 0x00000000050d72ca */ /* 0x010fe400000e0000 */
[----:B------:R-:W-:-:S09]  /*1f8e0*/  R2UR UR11, R0 ;  /* 0x00000000000b72ca */ /* 0x000fd200000e0000 */
[----:B------:R-:W-:-:S09]  /*1f8f0*/  UIADD3 UR8, UR8, 0xe400, URZ ;  /* 0x0000e40008087890 */ /* 0x000fd2000fffe03f */
[----:B------:R1:W-:Y:S01]  /*1f900*/  UTMALDG.4D [UR8], [UR4], desc[UR6] ;  /* 0x00000608040075b4 */ /* 0x0003e20008019000 */
[----:B------:R-:W2:Y:S02]  /*1f910*/  SYNCS.PHASECHK.TRANS64.TRYWAIT P0, [R2+URZ+0x2e840], R4 ;  /* 0x02e84004020075a7 */ /* 0x000ea4000800017f */
[----:B-12---:R-:W-:Y:S05]  /*1f920*/  @!P0 BRA `(.L_x_568) ;  /* 0x0000005400d88947 */ /* 0x006fea0003800000 */
.L_x_719:
        /* <DEDUP_REMOVED lines=8> */
.L_x_569:
[----:B------:R-:W2:Y:S04]  /*1f9b0*/  LDL R5, [R1] ;  /* 0x0000000001057983 */ /* 0x000ea80000100800 */
        /* <DEDUP_REMOVED lines=10> */
[----:B------:R-:W-:-:S04]  /*1fa60*/  UMOV UR10, URZ ;  /* 0x0000003f000a7c82 */ /* 0x000fc80008000000 */
[----:B------:R-:W-:Y:S02]  /*1fa70*/  UIADD3 UR8, UR8, 0x20400, URZ ;  /* 0x0002040008087890 */ /* 0x000fe4000fffe03f */
[----:B------:R-:W-:Y:S01]  /*1fa80*/  UIADD3 UR9, UR9, 0x2e830, URZ ;  /* 0x0002e83009097890 */ /* 0x000fe2000fffe03f */
[----:B--2---:R-:W-:Y:S02]  /*1fa90*/  R2UR UR13, R5 ;  /* 0x00000000050d72ca */ /* 0x004fe400000e0000 */
[----:B---3--:R-:W-:-:S04]  /*1faa0*/  LOP3.LUT R4, R4, 0xfffffffe, RZ, 0xc0, !PT ;  /* 0xfffffffe04047812 */ /* 0x008fc800078ec0ff */
[----:B------:R-:W-:-:S07]  /*1fab0*/  @P0 LOP3.LUT R4, R4, 0x1, RZ, 0xfc, !PT ;  /* 0x0000000104040812 */ /* 0x000fce00078efcff */
[----:B------:R2:W-:Y:S01]  /*1fac0*/  UTMALDG.4D [UR8], [UR4], desc[UR6] ;  /* 0x00000608040075b4 */ /* 0x0005e20008019000 */
[----:B------:R2:W-:Y:S01]  /*1fad0*/  STL [R1+0x1c], R4 ;  /* 0x00001c0401007387 */ /* 0x0005e20000100800 */
[----:B------:R-:W-:Y:S01]  /*1fae0*/  NOP ;  /* 0x0000000000007918 */ /* 0x000fe20000000000 */
.L_x_563:
[----:B------:R-:W3:Y:S04]  /*1faf0*/  LDL R2, [R1+0x4] ;  /* 0x0000040001027983 */ /* 0x000ee80000100800 */
[----:B------:R-:W4:Y:S04]  /*1fb00*/  LDL.LU R3, [R1+0x38] ;  /* 0x0000380001037983 */ /* 0x000f280000300800 */
[----:B------:R-:W5:Y:S04]  /*1fb10*/  LDL.LU R5, [R1+0x34] ;  /* 0x0000340001057983 */ /* 0x000f680000300800 */
[----:B0-2---:R-:W2:Y:S01]  /*1fb20*/  LDL.LU R4, [R1+0x40] ;  /* 0x0000400001047983 */ /* 0x005ea20000300800 */
[----:B------:R-:W-:Y:S05]  /*1fb30*/  WARPSYNC.ALL ;  /* 0x0000000000007948 */ /* 0x000fea0003800000 */
[----:B------:R-:W-:Y:S01]  /*1fb40*/  ULDC.64 UR4, c[0x0][0x298] ;  /* 0x0000a60000047ab9 */ /* 0x000fe20000000a00 */
[----:B------:R-:W-:Y:S01]  /*1fb50*/  ULDC.64 UR6, c[0x0][0xa00] ;  /* 0x0002800000067ab9 */ /* 0x000fe20000000a00 */
[----:B------:R-:W-:Y:S01]  /*1fb60*/  BSSY B6, `(.L_x_570) ;  /* 0x0000024000067945 */ /* 0x000fe20003800000 */
[----:B------:R-:W-:Y:S01]  /*1fb70*/  BAR.SYNC.DEFER_BLOCKING 0x8, 0x180 ;  /* 0x0206000000007b1d */ /* 0x000fe20000010000 */
[----:B------:R-:W-:-:S04]  /*1fb80*/  ISETP.NE.U32.AND P0, PT, RZ, UR6, PT ;  /* 0x00000006ff007c0c */ /* 0x000fc8000bf05070 */
[----:B------:R-:W-:Y:S01]  /*1fb90*/  ISETP.NE.AND.EX P0, PT, RZ, UR7, PT, P0 ;  /* 0x00000007ff007c0c */ /* 0x000fe2000bf05300 */
[----:B---3--:R-:W-:Y:S01]  /*1fba0*/  VIADD R2, R2, 0x1c400 ;  /* 0x0001c40002027836 */ /* 0x008fe20000000000 */
[----:B----4-:R-:W-:-:S04]  /*1fbb0*/  SHF.R.S32.HI R0, RZ, 0x1f, R3 ;  /* 0x0000001fff007819 */ /* 0x010fc80000011403 */
[----:B------:R-:W-:Y:S02]  /*1fbc0*/  LOP3.LUT P1, RZ, R2, 0x3ff, RZ, 0xc0, !PT ;  /* 0x000003ff02ff7812 */ /* 0x000fe4000782c0ff */
[----:B-----5:R-:W-:Y:S01]  /*1fbd0*/  SEL R5, R5, RZ, !P0 ;  /* 0x000000ff05057207 */ /* 0x020fe20004000000 */
[----:B------:R-:W-:Y:S01]  /*1fbe0*/  IMAD R0, R0, UR4, RZ ;  /* 0x0000000400007c24 */ /* 0x000fe2000f8e02ff */
[----:B--2---:R-:W-:-:S03]  /*1fbf0*/  SEL R4, R4, RZ, !P0 ;  /* 0x000000ff04047207 */ /* 0x004fc60004000000 */
[C---:B------:R-:W-:Y:S02]  /*1fc00*/  IMAD R0, R3.reuse, UR5, R0 ;  /* 0x0000000503007c24 */ /* 0x040fe4000f8e0200 */
[----:B------:R-:W-:-:S05]  /*1fc10*/  IMAD.WIDE.U32 R2, R3, UR4, RZ ;  /* 0x0000000403027c25 */ /* 0x000fca000f8e00ff */
[----:B------:R0:W-:Y:S04]  /*1fc20*/  STL.64 [R1+0x48], R2 ;  /* 0x0000480201007387 */ /* 0x0001e80000100a00 */
[----:B------:R2:W-:Y:S04]  /*1fc30*/  STL [R1+0x34], R5 ;  /* 0x0000340501007387 */ /* 0x0005e80000100800 */
[----:B------:R2:W-:Y:S01]  /*1fc40*/  STL [R1+0x5c], R4 ;  /* 0x00005c0401007387 */ /* 0x0005e20000100800 */
[----:B0-----:R-:W-:Y:S01]  /*1fc50*/  IMAD.IADD R2, R3, 0x1, R0 ;  /* 0x0000000103027824 */ /* 0x001fe200078e0200 */
[----:B------:R-:W-:-:S05]  /*1fc60*/  SHF.R.S32.HI R0, RZ, 0x1f, R18 ;  /* 0x0000001fff007819 */ /* 0x000fca0000011412 */
[----:B------:R2:W-:Y:S04]  /*1fc70*/  STL [R1+0x40], R0 ;  /* 0x0000400001007387 */ /* 0x0005e80000100800 */
[----:B------:R2:W-:Y:S01]  /*1fc80*/  STL [R1+0x38], R2 ;  /* 0x0000380201007387 */ /* 0x0005e20000100800 */
[----:B------:R-:W-:Y:S05]  /*1fc90*/  @!P1 BRA `(.L_x_571) ;  /* 0x0000000000409947 */ /* 0x000fea0003800000 */
[----:B--2---:R-:W-:Y:S01]  /*1fca0*/  MOV R2, 0x0 ;  /* 0x0000000000027802 */ /* 0x004fe20000000f00 */
[----:B------:R-:W-:Y:S01]  /*1fcb0*/  ULDC.64 UR4, c[0x4][0x98] ;  /* 0x0100260000047ab9 */ /* 0x000fe20000000a00 */
[----:B------:R-:W-:Y:S01]  /*1fcc0*/  ULDC.64 UR6, c[0x4][0xa0] ;  /* 0x0100280000067ab9 */ /* 0x000fe20000000a00 */
[----:B------:R-:W-:Y:S01]  /*1fcd0*/  ULDC.64 UR8, c[0x4][0x28] ;  /* 0x01000a0000087ab9 */ /* 0x000fe20000000a00 */
[----:B------:R-:W-:Y:S01]  /*1fce0*/  MOV R4, UR4 ;  /* 0x0000000400047c02 */ /* 0x000fe20008000f00 */
[----:B------:R-:W-:Y:S01]  /*1fcf0*/  IMAD.U32 R5, RZ, RZ, UR5 ;  /* 0x00000005ff057e24 */ /* 0x000fe2000f8e00ff */
[----:B------:R-:W0:Y:S01]  /*1fd00*/  LDC.64 R2, c[0x4][R2] ;  /* 0x0100000002027b82 */ /* 0x000e220000000a00 */
[----:B------:R-:W-:Y:S01]  /*1fd10*/  IMAD.U32 R6, RZ, RZ, UR6 ;  /* 0x00000006ff067e24 */ /* 0x000fe2000f8e00ff */
[----:B-1----:R-:W-:Y:S01]  /*1fd20*/  MOV R8, 0x70 ;  /* 0x0000007000087802 */ /* 0x002fe20000000f00 */
[----:B------:R-:W-:Y:S02]  /*1fd30*/  IMAD.U32 R7, RZ, RZ, UR7 ;  /* 0x00000007ff077e24 */ /* 0x000fe4000f8e00ff */
[----:B------:R-:W-:-:S02]  /*1fd40*/  IMAD.U32 R10, RZ, RZ, UR8 ;  /* 0x00000008ff0a7e24 */ /* 0x000fc4000f8e00ff */
[----:B------:R-:W-:Y:S02]  /*1fd50*/  IMAD.U32 R11, RZ, RZ, UR9 ;  /* 0x00000009ff0b7e24 */ /* 0x000fe4000f8e00ff */
[----:B------:R-:W-:Y:S02]  /*1fd60*/  IMAD.MOV.U32 R12, RZ, RZ, 0x1 ;  /* 0x00000001ff0c7424 */ /* 0x000fe400078e00ff */
[----:B------:R-:W-:-:S07]  /*1fd70*/  IMAD.MOV.U32 R13, RZ, RZ, RZ ;  /* 0x000000ffff0d7224 */ /* 0x000fce00078e00ff */
[----:B------:R-:W-:-:S07]  /*1fd80*/  LEPC R20, `(.L_x_571) ;  /* 0x000000001014794e */ /* 0x000fce0000000000 */
[----:B0-----:R-:W-:Y:S05]  /*1fd90*/  CALL.ABS.NOINC R2 ;  /* 0x0000000002007343 */ /* 0x001fea0003c00000 */
.L_x_571:
[----:B------:R-:W-:Y:S05]  /*1fda0*/  BSYNC B6 ;  /* 0x0000000000067941 */ /* 0x000fea0003800000 */
.L_x_570:
[----:B--2---:R-:W2:Y:S01]  /*1fdb0*/  LDL.LU R4, [R1+0x38] ;  /* 0x0000380001047983 */ /* 0x004ea20000300800 */
[----:B------:R-:W0:Y:S01]  /*1fdc0*/  LDC R7, c[0x0][0x448] ;  /* 0x00011200ff077b82 */ /* 0x000e220000000800 */
[----:B------:R-:W-:Y:S01]  /*1fdd0*/  ULDC.64 UR4, c[0x0][0x2d8] ;  /* 0x0000b60000047ab9 */ /* 0x000fe20000000a00 */
[----:B------:R-:W-:Y:S01]  /*1fde0*/  IMAD.SHL.U32 R17, R17, 0x80, RZ ;  /* 0x0000008011117824 */ /* 0x000fe200078e00ff */
[----:B------:R-:W2:Y:S01]  /*1fdf0*/  LDL.LU.64 R2, [R1+0x48] ;  /* 0x0000480001027983 */ /* 0x000ea20000300a00 */
[----:B------:R-:W-:-:S03]  /*1fe00*/  ULDC UR6, c[0x0][0x2b8] ;  /* 0x0000ae0000067ab9 */ /* 0x000fc60000000800 */
[----:B------:R-:W3:Y:S04]  /*1fe10*/  LDL.LU R0, [R1+0x40] ;  /* 0x0000400001007983 */ /* 0x000ee80000300800 */
[----:B------:R-:W4:Y:S04]  /*1fe20*/  LDL.LU R6, [R1+0x5c] ;  /* 0x00005c0001067983 */ /* 0x000f280000300800 */
[----:B------:R-:W4:Y:S04]  /*1fe30*/  LDL.LU R5, [R1+0x34] ;  /* 0x0000340001057983 */ /* 0x000f280000300800 */
[----:B------:R0:W5:Y:S02]  /*1fe40*/  LDL R10, [R1+0x3c] ;  /* 0x00003c00010a7983 */ /* 0x0001640000100800 */
[----:B0-----:R-:W-:Y:S01]  /*1fe50*/  ISETP.NE.AND P0, PT, R7, 0x1, PT ;  /* 0x000000010700780c */ /* 0x001fe20003f05270 */
[----:B-1----:R-:W0:Y:S02]  /*1fe60*/  S2R R8, SR_TID.X ;  /* 0x0000000000087919 */ /* 0x002e240000002100 */
[----:B0-----:R-:W-:-:S05]  /*1fe70*/  IMAD.SHL.U32 R9, R8, 0x10, RZ ;  /* 0x0000001008097824 */ /* 0x001fca00078e00ff */
[----:B------:R-:W-:Y:S01]  /*1fe80*/  LOP3.LUT R9, R9, 0x70, RZ, 0xc0, !PT ;  /* 0x0000007009097812 */ /* 0x000fe200078ec0ff */
[----:B--2---:R-:W-:Y:S02]  /*1fe90*/  IMAD.MOV.U32 R3, RZ, RZ, R4 ;  /* 0x000000ffff037224 */ /* 0x004fe400078e0004 */
[----:B------:R-:W0:Y:S01]  /*1fea0*/  S2R R4, SR_TID.X ;  /* 0x0000000000047919 */ /* 0x000e220000002100 */
[----:B---3--:R-:W-:Y:S02]  /*1feb0*/  IMAD R0, R0, UR4, RZ ;  /* 0x0000000400007c24 */ /* 0x008fe4000f8e02ff */
[----:B------:R-:W-:-:S04]  /*1fec0*/  IMAD.WIDE.U32 R2, R18, UR4, R2 ;  /* 0x0000000412027c25 */ /* 0x000fc8000f8e0002 */
[----:B------:R-:W-:Y:S01]  /*1fed0*/  IMAD R0, R18, UR5, R0 ;  /* 0x0000000512007c24 */ /* 0x000fe2000f8e0200 */
[----:B------:R-:W-:-:S03]  /*1fee0*/  ULDC.64 UR4, c[0x0][0x2e0] ;  /* 0x0000b80000047ab9 */ /* 0x000fc60000000a00 */
[----:B------:R-:W-:Y:S02]  /*1fef0*/  IMAD.IADD R3, R3, 0x1, R0 ;  /* 0x0000000103037824 */ /* 0x000fe400078e0200 */
[----:B----4-:R-:W-:Y:S02]  /*1ff00*/  IMAD R0, R6, UR4, RZ ;  /* 0x0000000406007c24 */ /* 0x010fe4000f8e02ff */
[C---:B------:R-:W-:Y:S01]  /*1ff10*/  IMAD.WIDE.U32 R2, R5.reuse, UR4, R2 ;  /* 0x0000000405027c25 */ /* 0x040fe2000f8e0002 */
[----:B------:R-:W1:Y:S03]  /*1ff20*/  @P0 LDC R6, c[0x0][0x450] ;  /* 0x00011400ff060b82 */ /* 0x000e660000000800 */
[----:B------:R-:W-:Y:S01]  /*1ff30*/  IMAD R0, R5, UR5, R0 ;  /* 0x0000000505007c24 */ /* 0x000fe2000f8e0200 */
[----:B------:R-:W-:-:S03]  /*1ff40*/  ULDC.64 UR4, c[0x0][0x2d0] ;  /* 0x0000b40000047ab9 */ /* 0x000fc60000000a00 */
[----:B------:R-:W-:Y:S01]  /*1ff50*/  IMAD.IADD R3, R3, 0x1, R0 ;  /* 0x0000000103037824 */ /* 0x000fe200078e0200 */
[C---:B0-----:R-:W-:Y:S02]  /*1ff60*/  LOP3.LUT R5, R4.reuse, 0x7f, RZ, 0xc0, !PT ;  /* 0x0000007f04057812 */ /* 0x041fe400078ec0ff */
[----:B------:R-:W-:Y:S02]  /*1ff70*/  SHF.L.U32 R4, R4, 0x4, RZ ;  /* 0x0000000404047819 */ /* 0x000fe400000006ff */
[----:B------:R-:W-:-:S04]  /*1ff80*/  SHF.R.U32.HI R5, RZ, 0x3, R5 ;  /* 0x00000003ff057819 */ /* 0x000fc80000011605 */
[----:B------:R-:W-:Y:S02]  /*1ff90*/  LOP3.LUT R4, R5, 0x70, R4, 0xf8, !PT ;  /* 0x0000007005047812 */ /* 0x000fe400078ef804 */
[----:B------:R-:W0:Y:S02]  /*1ffa0*/  @P0 LDC R5, c[0x0][0x44c] ;  /* 0x00011300ff050b82 */ /* 0x000e240000000800 */
[----:B------:R-:W-:-:S05]  /*1ffb0*/  LOP3.LUT R0, R4, R17, RZ, 0xfc, !PT ;  /* 0x0000001104007212 */ /* 0x000fca00078efcff */
[----:B------:R-:W-:Y:S02]  /*1ffc0*/  IMAD.MOV.U32 R4, RZ, RZ, R0 ;  /* 0x000000ffff047224 */ /* 0x000fe400078e0000 */
[----:B0-----:R-:W-:-:S05]  /*1ffd0*/  @P0 IMAD.HI.U32 R5, R0, R5, RZ ;  /* 0x0000000500050227 */ /* 0x001fca00078e00ff */
[----:B-1----:R-:W-:-:S05]  /*1ffe0*/  @P0 SHF.R.U32.HI R4, RZ, R6, R5 ;  /* 0x00000006ff040219 */ /* 0x002fca0000011605 */
[----:B------:R-:W-:-:S04]  /*1fff0*/  IMAD.MOV R5, RZ, RZ, -R4 ;  /* 0x000000ffff057224 */ /* 0x000fc800078e0a04 */
[----:B------:R-:W-:Y:S01]  /*20000*/  IMAD R0, R7, R5, R0 ;  /* 0x0000000507007224 */ /* 0x000fe200078e0200 */
[----:B------:R-:W-:Y:S01]  /*20010*/  SHF.R.S32.HI R5, RZ, 0x1f, R4 ;  /* 0x0000001fff057819 */ /* 0x000fe20000011404 */
[----:B------:R-:W-:-:S04]  /*20020*/  IMAD.WIDE.U32 R2, R4, UR4, R2 ;  /* 0x0000000404027c25 */ /* 0x000fc8000f8e0002 */
[----:B------:R-:W-:-:S04]  /*20030*/  IMAD R5, R5, UR4, RZ ;  /* 0x0000000405057c24 */ /* 0x000fc8000f8e02ff */
[----:B------:R-:W-:Y:S01]  /*20040*/  IMAD R4, R4, UR5, R5 ;  /* 0x0000000504047c24 */ /* 0x000fe2000f8e0205 */
[----:B------:R-:W-:-:S03]  /*20050*/  ULDC.64 UR4, c[0x0][0x2c8] ;  /* 0x0000b20000047ab9 */ /* 0x000fc60000000a00 */
[----:B------:R-:W-:Y:S01]  /*20060*/  IMAD.IADD R3, R3, 0x1, R4 ;  /* 0x0000000103037824 */ /* 0x000fe200078e0204 */
[----:B------:R-:W-:Y:S01]  /*20070*/  SHF.R.S32.HI R4, RZ, 0x1f, R0 ;  /* 0x0000001fff047819 */ /* 0x000fe20000011400 */
[----:B------:R-:W-:-:S04]  /*20080*/  IMAD.WIDE.U32 R2, R0, UR4, R2 ;  /* 0x0000000400027c25 */ /* 0x000fc8000f8e0002 */
[----:B------:R-:W-:-:S04]  /*20090*/  IMAD R4, R4, UR4, RZ ;  /* 0x0000000404047c24 */ /* 0x000fc8000f8e02ff */
[----:B------:R-:W-:Y:S01]  /*200a0*/  IMAD R0, R0, UR5, R4 ;  /* 0x0000000500007c24 */ /* 0x000fe2000f8e0204 */
[----:B------:R-:W-:Y:S02]  /*200b0*/  ULDC.64 UR4, c[0x0][0x280] ;  /* 0x0000a00000047ab9 */ /* 0x000fe40000000a00 */
[----:B------:R-:W-:Y:S01]  /*200c0*/  IADD3 R4, P1, R2, UR4, RZ ;  /* 0x0000000402047c10 */ /* 0x000fe2000ff3e0ff */
[----:B------:R-:W-:Y:S01]  /*200d0*/  UMOV UR4, 0xffffffff ;  /* 0xffffffff00047882 */ /* 0x000fe20000000000 */
[----:B------:R-:W-:Y:S02]  /*200e0*/  ISETP.GE.AND P0, PT, R9, UR6, PT ;  /* 0x0000000609007c0c */ /* 0x000fe4000bf06270 */
[----:B------:R-:W-:Y:S01]  /*200f0*/  IADD3.X R0, R3, UR5, R0, P1, !PT ;  /* 0x0000000503007c10 */ /* 0x000fe20008ffe400 */
[----:B------:R-:W-:Y:S10]  /*20100*/  BRA.DIV UR4, `(.L_x_572) ;  /* 0x0000004e04f47947 */ /* 0x000ff4000b800000 */
[----:B------:R-:W2:Y:S01]  /*20110*/  LDL.LU R6, [R1+0x54] ;  /* 0x0000540001067983 */ /* 0x000ea20000300800 */
[----:B------:R-:W0:Y:S02]  /*20120*/  S2R R5, SR_TID.X ;  /* 0x0000000000057919 */ /* 0x000e240000002100 */
[----:B0-----:R-:W-:-:S04]  /*20130*/  LOP3.LUT R5, R5, 0x7f, RZ, 0xc0, !PT ;  /* 0x0000007f05057812 */ /* 0x001fc800078ec0ff */
[----:B------:R-:W-:-:S04]  /*20140*/  SHF.R.U32.HI R5, RZ, 0x3, R5 ;  /* 0x00000003ff057819 */ /* 0x000fc80000011605 */
[----:B------:R-:W-:-:S05]  /*20150*/  IADD3 R2, R5, R17, RZ ;  /* 0x0000001105027210 */ /* 0x000fca0007ffe0ff */
[----:B------:R-:W-:Y:S02]  /*20160*/  VIADD R5, R2, 0x10 ;  /* 0x0000001002057836 */ /* 0x000fe40000000000 */
[----:B--2---:R-:W-:Y:S02]  /*20170*/  IMAD R3, R6, R7, RZ ;  /* 0x0000000706037224 */ /* 0x004fe400078e02ff */
[----:B------:R-:W0:Y:S04]  /*20180*/  SHFL.IDX PT, R7, R4, RZ, 0x181f ;  /* 0x00181fff04077589 */ /* 0x000e2800000e0000 */
[----:B------:R-:W1:Y:S01]  /*20190*/  SHFL.IDX PT, R6, R0, RZ, 0x181f ;  /* 0x00181fff00067589 */ /* 0x000e6200000e0000 */
[----:B------:R-:W-:-:S13]  /*201a0*/  ISETP.GE.AND P1, PT, R2, R3, PT ;  /* 0x000000030200720c */ /* 0x000fda0003f26270 */
[----:B0-----:R-:W-:-:S05]  /*201b0*/  @!P1 IADD3 R7, P2, R9, R7, RZ ;  /* 0x0000000709079210 */ /* 0x001fca0007f5e0ff */
[----:B-1----:R-:W-:-:S05]  /*201c0*/  @!P1 IMAD.X R6, RZ, RZ, R6, P2 ;  /* 0x000000ffff069224 */ /* 0x002fca00010e0606 */
[----:B------:R-:W-:-:S04]  /*201d0*/  @!P1 LOP3.LUT R7, R7, R6, RZ, 0x3c, !PT ;  /* 0x0000000607079212 */ /* 0x000fc800078e3cff */
[----:B------:R-:W-:-:S04]  /*201e0*/  @!P1 LOP3.LUT R6, R7, R6, RZ, 0x3c, !PT ;  /* 0x0000000607069212 */ /* 0x000fc800078e3cff */
[----:B------:R-:W-:-:S05]  /*201f0*/  @!P1 LOP3.LUT R7, R7, R6, RZ, 0x3c, !PT ;  /* 0x0000000607079212 */ /* 0x000fca00078e3cff */
[----:B------:R-:W-:Y:S01]  /*20200*/  @!PT LDS RZ, [RZ] ;  /* 0x00000000fffff984 */ /* 0x000fe20000000800 */
[----:B-----5:R0:W-:Y:S01]  /*20210*/  @!P1 LDGSTS.E.BYPASS.LTC128B.128 [R10+0x1c400], desc[UR60][R6.64], !P0 ;  /* 0x1c400000060a9fae */ /* 0x0201e2000c101d7c */
[----:B------:R-:W-:-:S03]  /*20220*/  ISETP.GE.AND P1, PT, R5, R3, PT ;  /* 0x000000030500720c */ /* 0x000fc60003f26270 */
[----:B------:R-:W1:Y:S04]  /*20230*/  SHFL.IDX PT, R5, R4, 0x1, 0x181f ;  /* 0x00381f0004057f89 */ /* 0x000e6800000e0000 */
[----:B0-----:R-:W0:Y:S06]  /*20240*/  SHFL.IDX PT, R6, R0, 0x1, 0x181f ;  /* 0x00381f0000067f89 */ /* 0x001e2c00000e0000 */
[----:B-1----:R-:W-:-:S05]  /*20250*/  @!P1 IADD3 R5, P2, R9, R5, RZ ;  /* 0x0000000509059210 */ /* 0x002fca0007f5e0ff */
[----:B0-----:R-:W-:-:S04]  /*20260*/  @!P1 IMAD.X R6, RZ, RZ, R6, P2 ;  /* 0x000000ffff069224 */ /* 0x001fc800010e0606 */
[----:B------:R-:W-:Y:S02]  /*20270*/  @!P1 IMAD.MOV.U32 R7, RZ, RZ, R6 ;  /* 0x000000ffff079224 */ /* 0x000fe400078e0006 */
[----:B------:R-:W-:Y:S01]  /*20280*/  @!P1 IMAD.MOV.U32 R6, RZ, RZ, R5 ;  /* 0x000000ffff069224 */ /* 0x000fe200078e0005 */
[----:B------:R-:W-:-:S04]  /*20290*/  IADD3 R5, R2, 0x20, RZ ;  /* 0x0000002002057810 */ /* 0x000fc80007ffe0ff */
[----:B------:R0:W-:Y:S01]  /*202a0*/  @!P1 LDGSTS.E.BYPASS.LTC128B.128 [R10+0x1cc00], desc[UR60][R6.64], !P0 ;  /* 0x1cc00000060a9fae */ /* 0x0001e2000c101d7c */
[----:B------:R-:W-:-:S03]  /*202b0*/  ISETP.GE.AND P1, PT, R5, R3, PT ;  /* 0x000000030500720c */ /* 0x000fc60003f26270 */
[----:B------:R-:W1:Y:S04]  /*202c0*/  SHFL.IDX PT, R5, R4, 0x2, 0x181f ;  /* 0x00581f0004057f89 */ /* 0x000e6800000e0000 */
[----:B0-----:R-:W0:Y:S06]  /*202d0*/  SHFL.IDX PT, R6, R0, 0x2, 0x181f ;  /* 0x00581f0000067f89 */ /* 0x001e2c00000e0000 */
[----:B-1----:R-:W-:-:S05]  /*202e0*/  @!P1 IADD3 R5, P2, R9, R5, RZ ;  /* 0x0000000509059210 */ /* 0x002fca0007f5e0ff */
[----:B0-----:R-:W-:-:S04]  /*202f0*/  @!P1 IMAD.X R6, RZ, RZ, R6, P2 ;  /* 0x000000ffff069224 */ /* 0x001fc800010e0606 */
[----:B------:R-:W-:Y:S02]  /*20300*/  @!P1 IMAD.MOV.U32 R7, RZ, RZ, R6 ;  /* 0x000000ffff079224 */ /* 0x000fe400078e0006 */
[----:B------:R-:W-:Y:S02]  /*20310*/  @!P1 IMAD.MOV.U32 R6, RZ, RZ, R5 ;  /* 0x000000ffff069224 */ /* 0x000fe400078e0005 */
[----:B------:R-:W-:-:S03]  /*20320*/  VIADD R5, R2, 0x30 ;  /* 0x0000003002057836 */ /* 0x000fc60000000000 */
[----:B------:R0:W-:Y:S02]  /*20330*/  @!P1 LDGSTS.E.BYPASS.LTC128B.128 [R10+0x1d400], desc[UR60][R6.64], !P0 ;  /* 0x1d400000060a9fae */ /* 0x0001e4000c101d7c */
[----:B------:R-:W-:Y:S02]  /*20340*/  ISETP.GE.AND P1, PT, R5, R3, PT ;  /* 0x000000030500720c */ /* 0x000fe40003f26270 */
[----:B------:R-:W1:Y:S04]  /*20350*/  SHFL.IDX PT, R5, R4, 0x3, 0x181f ;  /* 0x00781f0004057f89 */ /* 0x000e6800000e0000 */
[----:B0-----:R-:W0:Y:S07]  /*20360*/  SHFL.IDX PT, R6, R0, 0x3, 0x181f ;  /* 0x00781f0000067f89 */ /* 0x001e2e00000e0000 */
[----:B-1----:R-:W-:-:S05]  /*20370*/  @!P1 IADD3 R5, P2, R9, R5, RZ ;  /* 0x0000000509059210 */ /* 0x002fca0007f5e0ff */
[----:B0-----:R-:W-:-:S05]  /*20380*/  @!P1 IMAD.X R6, RZ, RZ, R6, P2 ;  /* 0x000000ffff069224 */ /* 0x001fca00010e0606 */
[----:B------:R-:W-:Y:S01]  /*20390*/  @!P1 MOV R7, R6 ;  /* 0x0000000600079202 */ /* 0x000fe20000000f00 */
[----:B------:R-:W-:Y:S02]  /*203a0*/  @!P1 IMAD.MOV.U32 R6, RZ, RZ, R5 ;  /* 0x000000ffff069224 */ /* 0x000fe400078e0005 */
[----:B------:R-:W-:-:S03]  /*203b0*/  VIADD R5, R2, 0x40 ;  /* 0x0000004002057836 */ /* 0x000fc60000000000 */
[----:B------:R0:W-:Y:S02]  /*203c0*/  @!P1 LDGSTS.E.BYPASS.LTC128B.128 [R10+0x1dc00], desc[UR60][R6.64], !P0 ;  /* 0x1dc00000060a9fae */ /* 0x0001e4000c101d7c */
[----:B------:R-:W-:Y:S02]  /*203d0*/  ISETP.GE.AND P1, PT, R5, R3, PT ;  /* 0x000000030500720c */ /* 0x000fe40003f26270 */
[----:B------:R-:W1:Y:S04]  /*203e0*/  SHFL.IDX PT, R5, R4, 0x4, 0x181f ;  /* 0x00981f0004057f89 */ /* 0x000e6800000e0000 */
[----:B0-----:R-:W0:Y:S07]  /*203f0*/  SHFL.IDX PT, R6, R0, 0x4, 0x181f ;  /* 0x00981f0000067f89 */ /* 0x001e2e00000e0000 */
        /* <DEDUP_REMOVED lines=21> */
[----:B------:R-:W-:Y:S01]  /*20550*/  @!P1 IMAD.MOV.U32 R6, RZ, RZ, R5 ;  /* 0x000000ffff069224 */ /* 0x000fe200078e0005 */
[----:B------:R-:W0:Y:S04]  /*20560*/  SHFL.IDX PT, R0, R0, 0x7, 0x181f ;  /* 0x00f81f0000007f89 */ /* 0x000e2800000e0000 */
[----:B------:R1:W-:Y:S04]  /*20570*/  @!P1 LDGSTS.E.BYPASS.LTC128B.128 [R10+0x1f400], desc[UR60][R6.64], !P0 ;  /* 0x1f400000060a9fae */ /* 0x0003e8000c101d7c */
[----:B------:R-:W2:Y:S02]  /*20580*/  SHFL.IDX PT, R4, R4, 0x7, 0x181f ;  /* 0x00f81f0004047f89 */ /* 0x000ea400000e0000 */
.L_x_736:
[----:B------:R3:W5:Y:S01]  /*20590*/  LDL R9, [R1+0x4] ;  /* 0x0000040001097983 */ /* 0x0007620000100800 */
[----:B------:R-:W4:Y:S01]  /*205a0*/  S2R R5, SR_TID.X ;  /* 0x0000000000057919 */ /* 0x000f220000002100 */
[----:B------:R-:W-:-:S05]  /*205b0*/  VIADD R2, R2, 0x70 ;  /* 0x0000007002027836 */ /* 0x000fca0000000000 */
[----:B------:R-:W-:Y:S01]  /*205c0*/  ISETP.GE.AND P1, PT, R2, R3, PT ;  /* 0x000000030200720c */ /* 0x000fe20003f26270 */
[----:B----4-:R-:W-:-:S05]  /*205d0*/  IMAD.SHL.U32 R5, R5, 0x10, RZ ;  /* 0x0000001005057824 */ /* 0x010fca00078e00ff */
[----:B------:R-:W-:-:S07]  /*205e0*/  LOP3.LUT R5, R5, 0x70, RZ, 0xc0, !PT ;  /* 0x0000007005057812 */ /* 0x000fce00078ec0ff */
[----:B--2---:R-:W-:-:S05]  /*205f0*/  @!P1 IADD3 R2, P2, R5, R4, RZ ;  /* 0x0000000405029210 */ /* 0x004fca0007f5e0ff */
[----:B0-----:R-:W-:-:S05]  /*20600*/  @!P1 IMAD.X R3, RZ, RZ, R0, P2 ;  /* 0x000000ffff039224 */ /* 0x001fca00010e0600 */
[----:B------:R-:W-:Y:S01]  /*20610*/  @!PT LDS RZ, [RZ] ;  /* 0x00000000fffff984 */ /* 0x000fe20000000800 */
[----:B------:R-:W-:Y:S01]  /*20620*/  @!PT LDS RZ, [RZ] ;  /* 0x00000000fffff984 */ /* 0x000fe20000000800 */
[----:B------:R-:W-:Y:S01]  /*20630*/  @!PT LDS RZ, [RZ] ;  /* 0x00000000fffff984 */ /* 0x000fe20000000800 */
[----:B------:R3:W-:Y:S01]  /*20640*/  @!P1 LDGSTS.E.BYPASS.LTC128B.128 [R10+0x1fc00], desc[UR60][R2.64], !P0 ;  /* 0x1fc00000020a9fae */ /* 0x0007e2000c101d7c */
[----:B------:R-:W-:Y:S01]  /*20650*/  PLOP3.LUT P0, PT, PT, PT, PT, 0x80, 0x0 ;  /* 0x000000000000781c */ /* 0x000fe20003f0f070 */
[----:B------:R-:W-:-:S12]  /*20660*/  NOP ;  /* 0x0000000000007918 */ /* 0x000fd80000000000 */
.L_x_573:
[----:B---3--:R-:W2:Y:S01]  /*20670*/  LDL R2, [R1+0x4] ;  /* 0x0000040001027983 */ /* 0x008ea20000100800 */
[----:B------:R-:W-:Y:S02]  /*20680*/  PLOP3.LUT P1, PT, P1, P0, PT, 0xa2, 0x0 ;  /* 0x000000000000781c */ /* 0x000fe40000f21472 */
[----:B--2---:R-:W-:-:S08]  /*20690*/  @P0 R2UR P1, UR4, R2 ;  /* 0x00000000020402ca */ /* 0x004fd00000020000 */
[----:B------:R-:W-:-:S05]  /*206a0*/  @P0 PLOP3.LUT P0, PT, P1, PT, PT, 0x80, 0x0 ;  /* 0x000000000000081c */ /* 0x000fca0000f0f070 */
[----:B------:R-:W-:Y:S01]  /*206b0*/  @!P1 SYNCS.ARRIVE.TRANS64.RED.A0T1 RZ, [UR4+0x2e800], RZ ;  /* 0x02e800ffffff99a7 */ /* 0x000fe20008200404 */
[----:B------:R-:W-:Y:S07]  /*206c0*/  @!P1 ARRIVES.LDGSTSBAR.64.TRANSCNT [UR4+0x2e800] ;  /* 0x02e80000ff0099b0 */ /* 0x000fee0008000a84 */
[----:B------:R-:W-:Y:S05]  /*206d0*/  @P0 BRA.U.ANY `(.L_x_573) ;  /* 0xfffffffd00e40947 */ /* 0x000fea000393ffff */
[----:B------:R-:W2:Y:S02]  /*206e0*/  LDL.LU R3, [R1+0x60] ;  /* 0x0000600001037983 */ /* 0x000ea40000300800 */
[----:B--2---:R-:W-:-:S05]  /*206f0*/  VIADD R3, R3, 0x1 ;  /* 0x0000000103037836 */ /* 0x004fca0000000000 */
[----:B------:R0:W-:Y:S01]  /*20700*/  STL [R1+0x60], R3 ;  /* 0x0000600301007387 */ /* 0x0001e20000100800 */
[----:B------:R-:W-:-:S04]  /*20710*/  LEA.HI R0, R3, R3, RZ, 0x1 ;  /* 0x0000000303007211 */ /* 0x000fc800078f08ff */
[----:B------:R-:W-:-:S04]  /*20720*/  LOP3.LUT R0, R0, 0xfffffffe, RZ, 0xc0, !PT ;  /* 0xfffffffe00007812 */ /* 0x000fc800078ec0ff */
[----:B------:R-:W-:-:S04]  /*20730*/  IADD3 R0, R3, -R0, RZ ;  /* 0x8000000003007210 */ /* 0x000fc80007ffe0ff */
[----:B------:R-:W-:Y:S01]  /*20740*/  SHF.L.U32 R0, R0, 0x1f, RZ ;  /* 0x0000001f00007819 */ /* 0x000fe200000006ff */
[----:B------:R-:W-:Y:S01]  /*20750*/  NOP ;  /* 0x0000000000007918 */ /* 0x000fe20000000000 */
[----:B------:R0:W-:Y:S01]  /*20760*/  SYNCS.ARRIVE.TRANS64.A1T0 RZ, [R2+URZ+0x2e800], RZ ;  /* 0x02e800ff02ff79a7 */ /* 0x0001e2000810003f */
[----:B------:R-:W-:Y:S01]  /*20770*/  BSSY B0, `(.L_x_574) ;  /* 0x0000003000007945 */ /* 0x000fe20003800000 */
[----:B------:R-:W2:Y:S03]  /*20780*/  SYNCS.PHASECHK.TRANS64.TRYWAIT P0, [R2+URZ+0x2e820], R0 ;  /* 0x02e82000020075a7 */ /* 0x000ea6000800017f */
[----:B0-2---:R-:W-:Y:S05]  /*20790*/  @!P0 BRA `(.L_x_575) ;  /* 0x0000005000e88947 */ /* 0x005fea0003800000 */
.L_x_737:
[----:B------:R-:W-:Y:S05]  /*207a0*/  BSYNC B0 ;  /* 0x0000000000007941 */ /* 0x000fea0003800000 */
.L_x_574:
[----:B0-----:R-:W2:Y:S02]  /*207b0*/  LDL.LU R2, [R1+0x44] ;  /* 0x0000440001027983 */ /* 0x001ea40000300800 */
[----:B--2---:R-:W-:-:S13]  /*207c0*/  ISETP.GE.AND P0, PT, R2, 0xe1, PT ;  /* 0x000000e10200780c */ /* 0x004fda0003f06270 */
[----:B------:R-:W-:Y:S05]  /*207d0*/  @!P0 BRA `(.L_x_576) ;  /* 0x0000001000048947 */ /* 0x000fea0003800000 */
[----:B------:R-:W2:Y:S04]  /*207e0*/  LDL.LU R2, [R1+0x50] ;  /* 0x0000500001027983 */ /* 0x000ea80000300800 */
[----:B------:R0:W5:Y:S01]  /*207f0*/  LDL.LU R0, [R1+0x8] ;  /* 0x0000080001007983 */ /* 0x0001620000300800 */
[----:B--2---:R-:W-:-:S03]  /*20800*/  VIADD R3, R2, 0xfffffffe ;  /* 0xfffffffe02037836 */ /* 0x004fc60000000000 */
[----:B------:R0:W5:Y:S04]  /*20810*/  LDL.LU R2, [R1+0x10] ;  /* 0x0000100001027983 */ /* 0x0001680000300800 */
.L_x_596:
[----:B--2---:R-:W2:Y:S01]  /*20820*/  LDL R4, [R1+0x1c] ;  /* 0x00001c0001047983 */ /* 0x004ea20000100800 */
[----:B-----5:R-:W-:Y:S01]  /*20830*/  VIADD R5, R0, 0x1 ;  /* 0x0000000100057836 */ /* 0x020fe20000000000 */
[----:B------:R-:W-:Y:S05]  /*20840*/  YIELD ;  /* 0x0000000000007946 */ /* 0x000fea0003800000 */
[C---:B------:R-:W-:Y:S01]  /*20850*/  ISETP.NE.AND P0, PT, R5.reuse, 0x2, PT ;  /* 0x000000020500780c */ /* 0x040fe20003f05270 */
[----:B------:R-:W-:Y:S03]  /*20860*/  BSSY B0, `(.L_x_577) ;  /* 0x0000071000007945 */ /* 0x000fe60003800000 */
[----:B-1----:R-:W-:-:S02]  /*20870*/  SEL R10, R5, RZ, P0 ;  /* 0x000000ff050a7207 */ /* 0x002fc40000000000 */
[----:B--2---:R-:W-:Y:S02]  /*20880*/  LOP3.LUT P1, RZ, R4, 0x1, RZ, 0xc0, !PT ;  /* 0x0000000104ff7812 */ /* 0x004fe4000782c0ff */
[----:B------:R-:W-:-:S04]  /*20890*/  SEL R4, RZ, 0x1, P0 ;  /* 0x00000001ff047807 */ /* 0x000fc80000000000 */
[----:B------:R-:W-:-:S05]  /*208a0*/  LOP3.LUT R9, R2, R4, RZ, 0x3c, !PT ;  /* 0x0000000402097212 */ /* 0x000fca00078e3cff */
[----:B------:R1:W-:Y:S04]  /*208b0*/  STL [R1+0x10], R9 ;  /* 0x0000100901007387 */ /* 0x0003e80000100800 */
[----:B------:R1:W-:Y:S01]  /*208c0*/  STL [R1+0x8], R10 ;  /* 0x0000080a01007387 */ /* 0x0003e20000100800 */
[----:B------:R-:W-:Y:S05]  /*208d0*/  @!P1 BRA `(.L_x_578) ;  /* 0x0000000400a49947 */ /* 0x000fea0003800000 */
[----:B------:R-:W-:Y:S01]  /*208e0*/  ULDC.64 UR4, c[0x0][0x418] ;  /* 0x0001060000047ab9 */ /* 0x000fe20000000a00 */
[----:B------:R-:W-:Y:S01]  /*208f0*/  IMAD.MOV.U32 R8, RZ, RZ, R3 ;  /* 0x000000ffff087224 */ /* 0x000fe200078e0003 */
[----:B------:R-:W-:-:S04]  /*20900*/  ISETP.NE.U32.AND P0, PT, RZ, UR4, PT ;  /* 0x00000004ff007c0c */ /* 0x000fc8000bf05070 */
[----:B------:R-:W-:-:S13]  /*20910*/  ISETP.NE.AND.EX P0, PT, RZ, UR5, PT, P0 ;  /* 0x00000005ff007c0c */ /* 0x000fda000bf05300 */
[----:B------:R-:W-:Y:S05]  /*20920*/  @!P0 BRA `(.L_x_579) ;  /* 0x0000000000508947 */ /* 0x000fea0003800000 */
[----:B------:R-:W2:Y:S01]  /*20930*/  LDL R12, [R1+0x20] ;  /* 0x00002000010c7983 */ /* 0x000ea20000100800 */
[----:B------:R-:W3:Y:S01]  /*20940*/  LDC R7, c[0x0][0x43c] ;  /* 0x00010f00ff077b82 */ /* 0x000ee20000000800 */
[----:B------:R-:W-:Y:S02]  /*20950*/  ULDC.64 UR6, c[0x0][0x428] ;  /* 0x00010a0000067ab9 */ /* 0x000fe40000000a00 */
[----:B------:R-:W4:Y:S01]  /*20960*/  LDL R11, [R1+0x18] ;  /* 0x00001800010b7983 */ /* 0x000f220000100800 */
[----:B---3--:R-:W-:-:S13]  /*20970*/  ISETP.NE.AND P0, PT, R7, 0x1, PT ;  /* 0x000000010700780c */ /* 0x008fda0003f05270 */
[----:B------:R-:W3:Y:S02]  /*20980*/  @P0 LDC.64 R4, c[0x0][0x440] ;  /* 0x00011000ff040b82 */ /* 0x000ee40000000a00 */
[----:B---3--:R-:W-:-:S04]  /*20990*/  @P0 IMAD.HI.U32 R6, R3, R4, RZ ;  /* 0x0000000403060227 */ /* 0x008fc800078e00ff */
[----:B------:R-:W-:Y:S01]  /*209a0*/  IMAD.MOV.U32 R4, RZ, RZ, R3 ;  /* 0x000000ffff047224 */ /* 0x000fe200078e0003 */
[----:B------:R-:W-:-:S04]  /*209b0*/  @P0 SHF.R.U32.HI R4, RZ, R5, R6 ;  /* 0x00000005ff040219 */ /* 0x000fc80000011606 */
[--C-:B------:R-:W-:Y:S01]  /*209c0*/  SHF.R.S32.HI R5, RZ, 0x1f, R4.reuse ;  /* 0x0000001fff057819 */ /* 0x100fe20000011404 */
[----:B------:R-:W-:-:S04]  /*209d0*/  IMAD.MOV R8, RZ, RZ, -R4 ;  /* 0x000000ffff087224 */ /* 0x000fc800078e0a04 */
[----:B------:R-:W-:Y:S02]  /*209e0*/  IMAD R8, R7, R8, R3 ;  /* 0x0000000807087224 */ /* 0x000fe400078e0203 */
[----:B--2---:R-:W-:-:S04]  /*209f0*/  IMAD R6, R12, UR6, RZ ;  /* 0x000000060c067c24 */ /* 0x004fc8000f8e02ff */
[C---:B----4-:R-:W-:Y:S02]  /*20a00*/  IMAD R6, R11.reuse, UR7, R6 ;  /* 0x000000070b067c24 */ /* 0x050fe4000f8e0206 */
[----:B------:R-:W-:-:S05]  /*20a10*/  IMAD.WIDE.U32 R4, R11, UR6, R4 ;  /* 0x000000060b047c25 */ /* 0x000fca000f8e0004 */
[----:B------:R-:W-:Y:S02]  /*20a20*/  IADD3 R5, R6, R5, RZ ;  /* 0x0000000506057210 */ /* 0x000fe40007ffe0ff */
[----:B------:R-:W-:-:S04]  /*20a30*/  LEA R6, P0, R4, UR4, 0x2 ;  /* 0x0000000404067c11 */ /* 0x000fc8000f8010ff */
[----:B------:R-:W-:-:S05]  /*20a40*/  LEA.HI.X R7, R4, UR5, R5, 0x2, P0 ;  /* 0x0000000504077c11 */ /* 0x000fca00080f1405 */
[----:B------:R-:W2:Y:S04]  /*20a50*/  LDG.E R4, desc[UR60][R6.64] ;  /* 0x0000003c06047981 */ /* 0x000ea8000c1e1900 */
[----:B--2---:R2:W-:Y:S02]  /*20a60*/  STL [R1], R4 ;  /* 0x0000000401007387 */ /* 0x0045e40000100800 */
.L_x_579:
[----:B------:R-:W3:Y:S01]  /*20a70*/  LDL R5, [R1+0x4] ;  /* 0x0000040001057983 */ /* 0x000ee20000100800 */
[----:B--2---:R-:W2:Y:S01]  /*20a80*/  S2R R4, SR_TID.X ;  /* 0x0000000000047919 */ /* 0x004ea20000002100 */
[----:B------:R-:W-:Y:S01]  /*20a90*/  BSSY B1, `(.L_x_580) ;  /* 0x0000007000017945 */ /* 0x000fe20003800000 */
[----:B--2---:R-:W-:-:S04]  /*20aa0*/  LOP3.LUT R4, R4, 0x7f, RZ, 0xc0, !PT ;  /* 0x0000007f04047812 */ /* 0x004fc800078ec0ff */
[----:B------:R-:W-:Y:S01]  /*20ab0*/  ISETP.NE.AND P1, PT, R4, RZ, PT ;  /* 0x000000ff0400720c */ /* 0x000fe20003f25270 */
[----:B---3--:R-:W-:Y:S01]  /*20ac0*/  IMAD R6, R10, 0x8, R5 ;  /* 0x000000080a067824 */ /* 0x008fe200078e0205 */
[----:B------:R-:W-:-:S04]  /*20ad0*/  SHF.L.U32 R5, R9, 0x1f, RZ ;  /* 0x0000001f09057819 */ /* 0x000fc800000006ff */
[----:B------:R-:W2:Y:S02]  /*20ae0*/  SYNCS.PHASECHK.TRANS64.TRYWAIT P0, [R6+URZ+0x2e880], R5 ;  /* 0x02e88005060075a7 */ /* 0x000ea4000800017f */
[----:B--2---:R-:W-:Y:S05]  /*20af0*/  @!P0 BRA `(.L_x_581) ;  /* 0x0000005000288947 */ /* 0x004fea0003800000 */
.L_x_738:
[----:B------:R-:W-:Y:S05]  /*20b00*/  BSYNC B1 ;  /* 0x0000000000017941 */ /* 0x000fea0003800000 */
.L_x_580:
[----:B------:R-:W-:Y:S04]  /*20b10*/  BSSY B1, `(.L_x_582) ;  /* 0x0000009000017945 */ /* 0x000fe80003800000 */
        /* <DEDUP_REMOVED lines=8> */
.L_x_583:
[----:B------:R-:W-:Y:S05]  /*20ba0*/  BSYNC B1 ;  /* 0x0000000000017941 */ /* 0x000fea0003800000 */
.L_x_582:
[----:B-1----:R-:W3:Y:S04]  /*20bb0*/  LDL R9, [R1+0x4] ;  /* 0x0000040001097983 */ /* 0x002ee80000100800 */
[----:B------:R-:W3:Y:S04]  /*20bc0*/  LDL R4, [R1+0x8] ;  /* 0x0000080001047983 */ /* 0x000ee80000100800 */
[----:B------:R-:W4:Y:S01]  /*20bd0*/  LDL R7, [R1+0x24] ;  /* 0x0000240001077983 */ /* 0x000f220000100800 */
[----:B------:R-:W-:Y:S01]  /*20be0*/  IMAD.MOV.U32 R10, RZ, RZ, RZ ;  /* 0x000000ffff0a7224 */ /* 0x000fe200078e00ff */
[----:B------:R-:W-:Y:S01]  /*20bf0*/  UIADD3 UR4, UP0, UR36, 0x470, URZ ;  /* 0x0000047024047890 */ /* 0x000fe2000ff1e03f */
[----:B------:R-:W-:Y:S01]  /*20c00*/  PLOP3.LUT P0, PT, PT, PT, PT, 0x80, 0x0 ;  /* 0x000000000000781c */ /* 0x000fe20003f0f070 */
[----:B------:R-:W-:Y:S01]  /*20c10*/  UMOV UR6, 0x0 ;  /* 0x0000000000067882 */ /* 0x000fe20000000000 */
[----:B------:R-:W-:Y:S01]  /*20c20*/  UMOV UR7, 0x14f00000 ;  /* 0x14f0000000077882 */ /* 0x000fe20000000000 */
[----:B------:R-:W-:Y:S01]  /*20c30*/  R2UR UR10, R10 ;  /* 0x000000000a0a72ca */ /* 0x000fe200000e0000 */
[----:B------:R-:W-:Y:S01]  /*20c40*/  UIADD3.X UR5, URZ, UR37, URZ, UP0, !UPT ;  /* 0x000000253f057290 */ /* 0x000fe200087fe43f */
[----:B---3--:R-:W-:-:S02]  /*20c50*/  IMAD R4, R4, 0x7000, R9 ;  /* 0x0000700004047824 */ /* 0x008fc400078e0209 */
[----:B----4-:R-:W-:Y:S02]  /*20c60*/  IMAD R7, R8, 0xe0, R7 ;  /* 0x000000e008077824 */ /* 0x010fe400078e0207 */
[----:B------:R-:W-:Y:S02]  /*20c70*/  VIADD R8, R6, 0x2e870 ;  /* 0x0002e87006087836 */ /* 0x000fe40000000000 */
[----:B------:R-:W-:-:S07]  /*20c80*/  VIADD R9, R4, 0xe400 ;  /* 0x0000e40004097836 */ /* 0x000fce0000000000 */
.L_x_584:
[----:B------:R-:W3:Y:S01]  /*20c90*/  LDL R11, [R1] ;  /* 0x00000000010b7983 */ /* 0x000ee20000100800 */
[----:B------:R-:W-:-:S13]  /*20ca0*/  @P0 ELECT P2, URZ, PT ;  /* 0x00000000003f082f */ /* 0x000fda0003840000 */
[----:B------:R-:W-:Y:S02]  /*20cb0*/  @P2 R2UR UR12, R18 ;  /* 0x00000000120c22ca */ /* 0x000fe400000e0000 */
[----:B------:R-:W-:Y:S02]  /*20cc0*/  @P2 R2UR UR11, R7 ;  /* 0x00000000070b22ca */ /* 0x000fe400000e0000 */
[----:B------:R-:W-:Y:S02]  /*20cd0*/  @P2 R2UR UR9, R8 ;  /* 0x00000000080922ca */ /* 0x000fe400000e0000 */
[----:B------:R-:W-:Y:S02]  /*20ce0*/  @P2 R2UR UR8, R9 ;  /* 0x00000000090822ca */ /* 0x000fe400000e0000 */
[----:B------:R-:W-:Y:S02]  /*20cf0*/  @P2 PLOP3.LUT P0, PT, P2, PT, PT, 0x8, 0x0 ;  /* 0x000000000000281c */ /* 0x000fe4000170e170 */
[----:B---3--:R-:W-:-:S02]  /*20d00*/  @P2 R2UR UR13, R11 ;  /* 0x000000000b0d22ca */ /* 0x008fc400000e0000 */
[----:B------:R-:W-:-:S11]  /*20d10*/  PLOP3.LUT P2, PT, PT, PT, PT, 0x8, 0x0 ;  /* 0x000000000000781c */ /* 0x000fd60003f4e170 */
[----:B------:R1:W-:Y:S02]  /*20d20*/  UTMALDG.4D [UR8], [UR4], desc[UR6] ;  /* 0x00000608040075b4 */ /* 0x0003e40008019000 */
[----:B-1----:R-:W-:Y:S05]  /*20d30*/  @P0 BRA.U.ANY `(.L_x_584) ;  /* 0xfffffffd00d40947 */ /* 0x002fea000393ffff */
[----:B------:R-:W1:Y:S01]  /*20d40*/  SYNCS.PHASECHK.TRANS64.TRYWAIT P0, [R6+URZ+0x2e840], R5 ;  /* 0x02e84005060075a7 */ /* 0x000e62000800017f */
[----:B------:R-:W-:Y:S04]  /*20d50*/  BSSY B1, `(.L_x_585) ;  /* 0x0000002000017945 */ /* 0x000fe80003800000 */
[----:B-1----:R-:W-:Y:S05]  /*20d60*/  @!P0 BRA `(.L_x_586) ;  /* 0x0000004c00a08947 */ /* 0x002fea0003800000 */
.L_x_739:
[----:B------:R-:W-:Y:S05]  /*20d70*/  BSYNC B1 ;  /* 0x0000000000017941 */ /* 0x000fea0003800000 */
.L_x_585:
[----:B------:R-:W-:Y:S01]  /*20d80*/  BSSY B1, `(.L_x_587) ;  /* 0x000000b000017945 */ /* 0x000fe20003800000 */
[----:B------:R-:W-:Y:S01]  /*20d90*/  MOV R8, 0x0 ;  /* 0x0000000000087802 */ /* 0x000fe20000000f00 */
[----:B------:R-:W-:Y:S02]  /*20da0*/  IMAD.MOV.U32 R9, RZ, RZ, 0x14f00000 ;  /* 0x14f00000ff097424 */ /* 0x000fe400078e00ff */
[----:B------:R-:W-:Y:S05]  /*20db0*/  @P1 BRA `(.L_x_588) ;  /* 0x00000000001c1947 */ /* 0x000fea0003800000 */
[----:B------:R-:W3:Y:S01]  /*20dc0*/  S2R R11, SR_TID.X ;  /* 0x00000000000b7919 */ /* 0x000ee20000002100 */
[----:B-12---:R-:W-:-:S04]  /*20dd0*/  IMAD.MOV.U32 R5, RZ, RZ, 0x7000 ;  /* 0x00007000ff057424 */ /* 0x006fc800078e00ff */
[----:B------:R4:W-:Y:S01]  /*20de0*/  SYNCS.ARRIVE.TRANS64 RZ, [R6+URZ+0x2e830], R5 ;  /* 0x02e8300506ff79a7 */ /* 0x0009e2000800003f */
[----:B---3--:R-:W-:-:S04]  /*20df0*/  LOP3.LUT R11, R11, 0x1f, RZ, 0xc0, !PT ;  /* 0x0000001f0b0b7812 */ /* 0x008fc800078ec0ff */
[----:B------:R-:W-:-:S13]  /*20e00*/  ISETP.NE.AND P0, PT, R11, RZ, PT ;  /* 0x000000ff0b00720c */ /* 0x000fda0003f05270 */
[----:B----4-:R-:W-:Y:S05]  /*20e10*/  @!P0 BRA `(.L_x_588) ;  /* 0x0000000000048947 */ /* 0x010fea0003800000 */
[----:B------:R-:W-:Y:S01]  /*20e20*/  BPT.TRAP 0x1 ;  /* 0x000000040000795c */ /* 0x000fe20000300000 */
.L_x_588:
[----:B------:R-:W-:Y:S05]  /*20e30*/  BSYNC B1 ;  /* 0x0000000000017941 */ /* 0x000fea0003800000 */
.L_x_587:
        /* <DEDUP_REMOVED lines=8> */
.L_x_589:
[----:B------:R-:W2:Y:S01]  /*20ec0*/  LDL R5, [R1] ;  /* 0x0000000001057983 */ /* 0x000ea20000100800 */
[----:B------:R-:W-:-:S13]  /*20ed0*/  @P0 ELECT P1, URZ, PT ;  /* 0x00000000003f082f */ /* 0x000fda0003820000 */
[----:B------:R-:W-:Y:S02]  /*20ee0*/  @P1 R2UR UR12, R18 ;  /* 0x00000000120c12ca */ /* 0x000fe400000e0000 */
[----:B------:R-:W-:Y:S02]  /*20ef0*/  @P1 R2UR UR11, R7 ;  /* 0x00000000070b12ca */ /* 0x000fe400000e0000 */
[----:B------:R-:W-:Y:S02]  /*20f00*/  @P1 R2UR UR9, R6 ;  /* 0x00000000060912ca */ /* 0x000fe400000e0000 */
[----:B------:R-:W-:Y:S02]  /*20f10*/  @P1 R2UR UR8, R4 ;  /* 0x00000000040812ca */ /* 0x000fe400000e0000 */
[----:B------:R-:W-:Y:S02]  /*20f20*/  @P1 PLOP3.LUT P0, PT, P1, PT, PT, 0x8, 0x0 ;  /* 0x000000000000181c */ /* 0x000fe40000f0e170 */
[----:B--2---:R-:W-:-:S02]  /*20f30*/  @P1 R2UR UR13, R5 ;  /* 0x00000000050d12ca */ /* 0x004fc400000e0000 */
[----:B------:R-:W-:-:S11]  /*20f40*/  PLOP3.LUT P1, PT, PT, PT, PT, 0x8, 0x0 ;  /* 0x000000000000781c */ /* 0x000fd60003f2e170 */
[----:B------:R2:W-:Y:S02]  /*20f50*/  UTMALDG.4D [UR8], [UR4], desc[UR6] ;  /* 0x00000608040075b4 */ /* 0x0005e40008019000 */
[----:B--2---:R-:W-:Y:S05]  /*20f60*/  @P0 BRA.U.ANY `(.L_x_589) ;  /* 0xfffffffd00d40947 */ /* 0x004fea000393ffff */
.L_x_578:
[----:B------:R-:W-:Y:S05]  /*20f70*/  BSYNC B0 ;  /* 0x0000000000007941 */ /* 0x000fea0003800000 */
.L_x_577:
[----:B------:R-:W-:-:S06]  /*20f80*/  UISETP.NE.AND UP0, UPT, UR38, 0x3, UPT ;  /* 0x000000032600788c */ /* 0x000fcc000bf05270 */
[----:B------:R-:W-:-:S13]  /*20f90*/  PLOP3.LUT P0, PT, PT, PT, UP0, 0x80, 0x0 ;  /* 0x000000000000781c */ /* 0x000fda0003f0f008 */
[----:B------:R-:W-:Y:S05]  /*20fa0*/  @!P0 BRA `(.L_x_590) ;  /* 0x0000000000048947 */ /* 0x000fea0003800000 */
[----:B------:R-:W-:Y:S01]  /*20fb0*/  BPT.TRAP 0x1 ;  /* 0x000000040000795c */ /* 0x000fe20000300000 */
.L_x_590:
[----:B------:R-:W2:Y:S01]  /*20fc0*/  LDL R5, [R1+0x4] ;  /* 0x0000040001057983 */ /* 0x000ea20000100800 */
[----:B------:R-:W-:Y:S01]  /*20fd0*/  IMAD.U32 R4, RZ, RZ, UR39 ;  /* 0x00000027ff047e24 */ /* 0x000fe2000f8e00ff */
[----:B------:R-:W-:Y:S04]  /*20fe0*/  BSSY B0, `(.L_x_591) ;  /* 0x0000007000007945 */ /* 0x000fe80003800000 */
[----:B------:R-:W-:Y:S02]  /*20ff0*/  ISETP.NE.AND P1, PT, R4, 0x3, PT ;  /* 0x000000030400780c */ /* 0x000fe40003f25270 */
[----:B------:R-:W-:-:S04]  /*21000*/  LOP3.LUT R4, R2, 0x1, RZ, 0x3c, !PT ;  /* 0x0000000102047812 */ /* 0x000fc800078e3cff */
[----:B------:R-:W-:Y:S02]  /*21010*/  SHF.L.U32 R4, R4, 0x1f, RZ ;  /* 0x0000001f04047819 */ /* 0x000fe400000006ff */
[----:B--2---:R-:W-:-:S04]  /*21020*/  LEA R17, R0, R5, 0x3 ;  /* 0x0000000500117211 */ /* 0x004fc800078e18ff */
[----:B------:R-:W2:Y:S02]  /*21030*/  SYNCS.PHASECHK.TRANS64.TRYWAIT P0, [R17+URZ+0x2e870], R4 ;  /* 0x02e87004110075a7 */ /* 0x000ea4000800017f */
[----:B--2---:R-:W-:Y:S05]  /*21040*/  @!P0 BRA `(.L_x_592) ;  /* 0x0000004800fc8947 */ /* 0x004fea0003800000 */
.L_x_740:
[----:B------:R-:W-:Y:S05]  /*21050*/  BSYNC B0 ;  /* 0x0000000000007941 */ /* 0x000fea0003800000 */
.L_x_591:
[----:B------:R-:W-:Y:S05]  /*21060*/  @!P1 BRA `(.L_x_593) ;  /* 0x0000000000049947 */ /* 0x000fea0003800000 */
[----:B------:R-:W-:Y:S01]  /*21070*/  BPT.TRAP 0x1 ;  /* 0x000000040000795c */ /* 0x000fe20000300000 */
.L_x_593:
[----:B------:R-:W-:Y:S01]  /*21080*/  SHF.L.U32 R2, R2, 0x1f, RZ ;  /* 0x0000001f02027819 */ /* 0x000fe200000006ff */
[----:B------:R-:W-:-:S03]  /*21090*/  IMAD R12, R0, 0x7000, RZ ;  /* 0x00007000000c7824 */ /* 0x000fc600078e02ff */
[----:B------:R-:W3:Y:S02]  /*210a0*/  SYNCS.PHASECHK.TRANS64.TRYWAIT P0, [R17+URZ+0x2e860], R2 ;  /* 0x02e86002110075a7 */ /* 0x000ee4000800017f */
[----:B---3--:R-:W-:Y:S05]  /*210b0*/  @!P0 BRA `(.L_x_594) ;  /* 0x0000004800f48947 */ /* 0x008fea0003800000 */
.L_x_741:
[----:B------:R-:W4:Y:S04]  /*210c0*/  LDL R0, [R1+0x2c] ;  /* 0x00002c0001007983 */ /* 0x000f280000100800 */
[----:B------:R-:W5:Y:S04]  /*210d0*/  LDL R13, [R1+0x4] ;  /* 0x00000400010d7983 */ /* 0x000f680000100800 */
[----:B------:R-:W3:Y:S04]  /*210e0*/  LDL R15, [R1+0x30] ;  /* 0x00003000010f7983 */ /* 0x000ee80000100800 */
[----:B------:R-:W3:Y:S01]  /*210f0*/  LDL R14, [R1+0x28] ;  /* 0x00002800010e7983 */ /* 0x000ee20000100800 */
[----:B------:R-:W-:Y:S05]  /*21100*/  WARPSYNC.ALL ;  /* 0x0000000000007948 */ /* 0x000fea0003800000 */
[----:B----4-:R-:W-:-:S05]  /*21110*/  LOP3.LUT R0, R12, R0, RZ, 0xfc, !PT ;  /* 0x000000000c007212 */ /* 0x010fca00078efcff */
[----:B-----5:R-:W-:-:S05]  /*21120*/  IMAD.IADD R0, R13, 0x1, R0 ;  /* 0x000000010d007824 */ /* 0x020fca00078e0200 */
[----:B--2---:R-:W2:Y:S01]  /*21130*/  LDSM.16.MT88.4 R4, [R0+0xe400] ;  /* 0x00e400000004783b */ /* 0x004ea20000004200 */
[----:B---3--:R-:W-:Y:S01]  /*21140*/  IMAD.IADD R2, R15, 0x1, R0 ;  /* 0x000000010f027824 */ /* 0x008fe200078e0200 */
[----:B------:R-:W-:Y:S02]  /*21150*/  LOP3.LUT R20, R12, R14, RZ, 0xfc, !PT ;  /* 0x0000000e0c147212 */ /* 0x000fe400078efcff */
[C-C-:B--2---:R-:W-:Y:S02]  /*21160*/  PRMT R8, R4.reuse, 0x6420, R5.reuse ;  /* 0x0000642004087816 */ /* 0x144fe40000000005 */
[----:B-1----:R-:W-:Y:S02]  /*21170*/  PRMT R9, R4, 0x7531, R5 ;  /* 0x0000753104097816 */ /* 0x002fe40000000005 */
[C-C-:B------:R-:W-:Y:S02]  /*21180*/  PRMT R10, R6.reuse, 0x6420, R7.reuse ;  /* 0x00006420060a7816 */ /* 0x140fe40000000007 */
[----:B------:R-:W-:-:S02]  /*21190*/  PRMT R11, R6, 0x7531, R7 ;  /* 0x00007531060b7816 */ /* 0x000fc40000000007 */
[----:B------:R-:W1:Y:S01]  /*211a0*/  LDSM.16.MT88.4 R4, [R2+0xe400] ;  /* 0x00e400000204783b */ /* 0x000e620000004200 */
[----:B------:R-:W-:-:S05]  /*211b0*/  IMAD.IADD R20, R13, 0x1, R20 ;  /* 0x000000010d147824 */ /* 0x000fca00078e0214 */
[----:B------:R1:W-:Y:S02]  /*211c0*/  STSM.16.M88.4 [R20+0x400], R8 ;  /* 0x0004000814007844 */ /* 0x0003e40000000200 */
[C-C-:B-1----:R-:W-:Y:S02]  /*211d0*/  PRMT R8, R4.reuse, 0x6420, R5.reuse ;  /* 0x0000642004087816 */ /* 0x142fe40000000005 */
[----:B------:R-:W-:Y:S02]  /*211e0*/  PRMT R9, R4, 0x7531, R5 ;  /* 0x0000753104097816 */ /* 0x000fe40000000005 */
[C-C-:B------:R-:W-:Y:S02]  /*211f0*/  PRMT R10, R6.reuse, 0x6420, R7.reuse ;  /* 0x00006420060a7816 */ /* 0x140fe40000000007 */
[----:B------:R-:W-:-:S05]  /*21200*/  PRMT R11, R6, 0x7531, R7 ;  /* 0x00007531060b7816 */ /* 0x000fca0000000007 */
[----:B------:R-:W-:Y:S04]  /*21210*/  STSM.16.M88.4 [R20+0xc00], R8 ;  /* 0x000c000814007844 */ /* 0x000fe80000000200 */
[----:B------:R-:W1:Y:S02]  /*21220*/  LDSM.16.MT88.4 R4, [R0+0xf400] ;  /* 0x00f400000004783b */ /* 0x000e640000004200 */
        /* <DEDUP_REMOVED lines=79> */
.L_x_595:
[----:B------:R-:W3:Y:S01]  /*21720*/  S2R R0, SR_TID.X ;  /* 0x0000000000007919 */ /* 0x000ee20000002100 */
[----:B-1----:R1:W-:Y:S01]  /*21730*/  SYNCS.ARRIVE.TRANS64.A1T0 RZ, [R17+URZ+0x2e850], RZ ;  /* 0x02e850ff11ff79a7 */ /* 0x0023e2000810003f */
[----:B------:R4:W5:Y:S01]  /*21740*/  LDL R2, [R1+0x10] ;  /* 0x0000100001027983 */ /* 0x0009620000100800 */
[----:B---3--:R-:W-:Y:S01]  /*21750*/  LOP3.LUT R0, R0, 0x7f, RZ, 0xc0, !PT ;  /* 0x0000007f00007812 */ /* 0x008fe200078ec0ff */
        /* <DEDUP_REMOVED lines=9> */
.L_x_576:
[----:B------:R-:W3:Y:S01]  /*217f0*/  S2R R4, SR_TID.X ;  /* 0x0000000000047919 */ /* 0x000ee20000002100 */
[----:B------:R-:W-:Y:S01]  /*21800*/  BSSY B0, `(.L_x_597) ;  /* 0x0000010000007945 */ /* 0x000fe20003800000 */
[----:B---3--:R-:W-:-:S04]  /*21810*/  LOP3.LUT R4, R4, 0x7f, RZ, 0xc0, !PT ;  /* 0x0000007f04047812 */ /* 0x008fc800078ec0ff */
[----:B------:R-:W-:-:S13]  /*21820*/  ISETP.NE.AND P0, PT, R4, RZ, PT ;  /* 0x000000ff0400720c */ /* 0x000fda0003f05270 */
[----:B------:R-:W-:Y:S05]  /*21830*/  @P0 BRA `(.L_x_598) ;  /* 0x0000000000300947 */ /* 0x000fea0003800000 */
[----:B------:R-:W3:Y:S01]  /*21840*/  S2R R3, SR_LANEID ;  /* 0x0000000000037919 */ /* 0x000ee20000000000 */
[----:B------:R-:W-:Y:S01]  /*21850*/  VOTEU.ANY UR4, UPT, PT ;  /* 0x0000000000047886 */ /* 0x000fe200038e0100 */
[----:B------:R-:W4:Y:S01]  /*21860*/  LDC.64 R4, c[0x0][0xc60] ;  /* 0x00031800ff047b82 */ /* 0x000f220000000a00 */
[----:B-----5:R-:W3:Y:S08]  /*21870*/  FLO.U32 R0, UR4 ;  /* 0x0000000400007d00 */ /* 0x020ef000080e0000 */
[----:B------:R-:W4:Y:S01]  /*21880*/  POPC R2, UR4 ;  /* 0x0000000400027d09 */ /* 0x000f220008000000 */
[----:B---3--:R-:W-:-:S13]  /*21890*/  ISETP.EQ.U32.AND P1, PT, R0, R3, PT ;  /* 0x000000030000720c */ /* 0x008fda0003f22070 */
[----:B----4-:R-:W3:Y:S01]  /*218a0*/  @P1 ATOMG.E.ADD.STRONG.GPU PT, R5, desc[UR60][R4.64], R2 ;  /* 0x00000002040519a8 */ /* 0x010ee200081ee1fc */
[----:B------:R-:W4:Y:S02]  /*218b0*/  S2R R3, SR_LTMASK ;  /* 0x0000000000037919 */ /* 0x000f240000003900 */
[----:B----4-:R-:W-:-:S06]  /*218c0*/  LOP3.LUT R3, R3, UR4, RZ, 0xc0, !PT ;  /* 0x0000000403037c12 */ /* 0x010fcc000f8ec0ff */
[----:B------:R-:W4:Y:S01]  /*218d0*/  POPC R3, R3 ;  /* 0x0000000300037309 */ /* 0x000f220000000000 */
[----:B---3--:R-:W4:Y:S02]  /*218e0*/  SHFL.IDX PT, R0, R5, R0, 0x1f ;  /* 0x00001f0005007589 */ /* 0x008f2400000e0000 */
[----:B----4-:R-:W-:-:S07]  /*218f0*/  IADD3 R16, R0, UR40, R3 ;  /* 0x0000002800107c10 */ /* 0x010fce000fffe003 */
.L_x_598:
[----:B------:R-:W-:Y:S05]  /*21900*/  BSYNC B0 ;  /* 0x0000000000007941 */ /* 0x000fea0003800000 */
.L_x_597:
[----:B------:R-:W-:-:S06]  /*21910*/  UISETP.NE.AND UP0, UPT, UR38, 0x3, UPT ;  /* 0x000000032600788c */ /* 0x000fcc000bf05270 */
[----:B------:R-:W-:-:S13]  /*21920*/  PLOP3.LUT P1, PT, PT, PT, UP0, 0x80, 0x0 ;  /* 0x000000000000781c */ /* 0x000fda0003f2f008 */
[----:B------:R-:W-:Y:S05]  /*21930*/  @!P1 BRA `(.L_x_599) ;  /* 0x0000000000049947 */ /* 0x000fea0003800000 */
[----:B------:R-:W-:Y:S01]  /*21940*/  BPT.TRAP 0x1 ;  /* 0x000000040000795c */ /* 0x000fe20000300000 */
.L_x_599:
[----:B------:R-:W3:Y:S04]  /*21950*/  LDL R4, [R1+0x10] ;  /* 0x0000100001047983 */ /* 0x000ee80000100800 */
[----:B------:R-:W4:Y:S04]  /*21960*/  LDL R3, [R1+0x4] ;  /* 0x0000040001037983 */ /* 0x000f280000100800 */
[----:B-----5:R-:W4:Y:S01]  /*21970*/  LDL R2, [R1+0x8] ;  /* 0x0000080001027983 */ /* 0x020f220000100800 */
[----:B------:R-:W-:Y:S01]  /*21980*/  MOV R0, UR39 ;  /* 0x0000002700007c02 */ /* 0x000fe20008000f00 */
[----:B------:R-:W-:Y:S03]  /*21990*/  BSSY B0, `(.L_x_600) ;  /* 0x0000007000007945 */ /* 0x000fe60003800000 */
[----:B------:R-:W-:-:S02]  /*219a0*/  ISETP.NE.AND P2, PT, R0, 0x3, PT ;  /* 0x000000030000780c */ /* 0x000fc40003f45270 */
[----:B---3--:R-:W-:-:S04]  /*219b0*/  LOP3.LUT R0, R4, 0x1, RZ, 0x3c, !PT ;  /* 0x0000000104007812 */ /* 0x008fc800078e3cff */
[----:B------:R-:W-:Y:S01]  /*219c0*/  SHF.L.U32 R0, R0, 0x1f, RZ ;  /* 0x0000001f00007819 */ /* 0x000fe200000006ff */
[----:B----4-:R-:W-:-:S04]  /*219d0*/  IMAD R17, R2, 0x8, R3 ;  /* 0x0000000802117824 */ /* 0x010fc800078e0203 */
[----:B------:R-:W3:Y:S02]  /*219e0*/  SYNCS.PHASECHK.TRANS64.TRYWAIT P1, [R17+URZ+0x2e870], R0 ;  /* 0x02e87000110075a7 */ /* 0x000ee4000802017f */
[----:B---3--:R-:W-:Y:S05]  /*219f0*/  @!P1 BRA `(.L_x_601) ;  /* 0x0000004000b89947 */ /* 0x008fea0003800000 */
.L_x_742:
[----:B------:R-:W-:Y:S05]  /*21a00*/  BSYNC B0 ;  /* 0x0000000000007941 */ /* 0x000fea0003800000 */
.L_x_600:
[----:B------:R-:W-:Y:S05]  /*21a10*/  @!P2 BRA `(.L_x_602) ;  /* 0x000000000004a947 */ /* 0x000fea0003800000 */
[----:B------:R-:W-:Y:S01]  /*21a20*/  BPT.TRAP 0x1 ;  /* 0x000000040000795c */ /* 0x000fe20000300000 */
.L_x_602:
[----:B---3--:R-:W3:Y:S02]  /*21a30*/  LDL R0, [R1+0x10] ;  /* 0x0000100001007983 */ /* 0x008ee40000100800 */
[----:B---3--:R-:W-:-:S04]  /*21a40*/  SHF.L.U32 R0, R0, 0x1f, RZ ;  /* 0x0000001f00007819 */ /* 0x008fc800000006ff */
[----:B------:R-:W3:Y:S02]  /*21a50*/  SYNCS.PHASECHK.TRANS64.TRYWAIT P1, [R17+URZ+0x2e860], R0 ;  /* 0x02e86000110075a7 */ /* 0x000ee4000802017f */
[----:B---3--:R-:W-:Y:S05]  /*21a60*/  @!P1 BRA `(.L_x_603) ;  /* 0x0000004000b09947 */ /* 0x008fea0003800000 */
.L_x_743:
[----:B------:R-:W3:Y:S04]  /*21a70*/  LDL R18, [R1+0x8] ;  /* 0x0000080001127983 */ /* 0x000ee80000100800 */
[----:B------:R-:W4:Y:S04]  /*21a80*/  LDL R2, [R1+0x2c] ;  /* 0x00002c0001027983 */ /* 0x000f280000100800 */
[----:B--2---:R-:W2:Y:S04]  /*21a90*/  LDL R12, [R1+0x4] ;  /* 0x00000400010c7983 */ /* 0x004ea80000100800 */
[----:B------:R-:W5:Y:S04]  /*21aa0*/  LDL R3, [R1+0x30] ;  /* 0x0000300001037983 */ /* 0x000f680000100800 */
[----:B------:R-:W5:Y:S01]  /*21ab0*/  LDL R13, [R1+0x28] ;  /* 0x00002800010d7983 */ /* 0x000f620000100800 */
[----:B------:R-:W-:Y:S05]  /*21ac0*/  WARPSYNC.ALL ;  /* 0x0000000000007948 */ /* 0x000fea0003800000 */
[----:B---3--:R-:W-:-:S05]  /*21ad0*/  IMAD R0, R18, 0x7000, RZ ;  /* 0x0000700012007824 */ /* 0x008fca00078e02ff */
[----:B----4-:R-:W-:-:S05]  /*21ae0*/  LOP3.LUT R2, R0, R2, RZ, 0xfc, !PT ;  /* 0x0000000200027212 */ /* 0x010fca00078efcff */
[----:B--2---:R-:W-:-:S05]  /*21af0*/  IMAD.IADD R2, R12, 0x1, R2 ;  /* 0x000000010c027824 */ /* 0x004fca00078e0202 */
[----:B-1----:R-:W1:Y:S01]  /*21b00*/  LDSM.16.MT88.4 R4, [R2+0xe400] ;  /* 0x00e400000204783b */ /* 0x002e620000004200 */
[----:B-----5:R-:W-:Y:S01]  /*21b10*/  IMAD.IADD R3, R3, 0x1, R2 ;  /* 0x0000000103037824 */ /* 0x020fe200078e0202 */
[----:B------:R-:W-:Y:S02]  /*21b20*/  LOP3.LUT R0, R0, R13, RZ, 0xfc, !PT ;  /* 0x0000000d00007212 */ /* 0x000fe400078efcff */
[C-C-:B-1----:R-:W-:Y:S02]  /*21b30*/  PRMT R8, R4.reuse, 0x6420, R5.reuse ;  /* 0x0000642004087816 */ /* 0x142fe40000000005 */
[----:B------:R-:W-:Y:S02]  /*21b40*/  PRMT R9, R4, 0x7531, R5 ;  /* 0x0000753104097816 */ /* 0x000fe40000000005 */
        /* <DEDUP_REMOVED lines=90> */
.L_x_604:
[----:B------:R-:W3:Y:S01]  /*220f0*/  LDL.LU R3, [R1+0x10] ;  /* 0x0000100001037983 */ /* 0x000ee20000300800 */
[----:B-1----:R1:W-:Y:S01]  /*22100*/  SYNCS.ARRIVE.TRANS64.A1T0 RZ, [R17+URZ+0x2e850], RZ ;  /* 0x02e850ff11ff79a7 */ /* 0x0023e2000810003f */
[----:B--2---:R-:W-:Y:S01]  /*22110*/  IADD3 R0, R18, 0x1, RZ ;  /* 0x0000000112007810 */ /* 0x004fe20007ffe0ff */
[----:B-1----:R-:W-:-:S05]  /*22120*/  @!P0 VIADD R17, R17, 0x2e880 ;  /* 0x0002e88011118836 */ /* 0x002fca0000000000 */
[----:B------:R-:W-:Y:S01]  /*22130*/  @!P0 PRMT R17, RZ, 0x654, R17 ;  /* 0x00000654ff118816 */ /* 0x000fe20000000011 */
[----:B------:R-:W-:Y:S06]  /*22140*/  BAR.SYNC.DEFER_BLOCKING 0x2, 0x80 ;  /* 0x0082000000007b1d */ /* 0x000fec0000010000 */
[----:B------:R1:W-:Y:S01]  /*22150*/  @!P0 SYNCS.ARRIVE.TRANS64.RED.A1T0 RZ, [R17+URZ], RZ ;  /* 0x000000ff11ff89a7 */ /* 0x0003e2000810043f */
[----:B------:R-:W-:-:S04]  /*22160*/  ISETP.NE.AND P0, PT, R0, 0x2, PT ;  /* 0x000000020000780c */ /* 0x000fc80003f05270 */
[----:B------:R-:W-:Y:S02]  /*22170*/  SEL R2, RZ, 0x1, P0 ;  /* 0x00000001ff027807 */ /* 0x000fe40000000000 */
[----:B------:R-:W-:-:S05]  /*22180*/  SEL R0, R0, RZ, P0 ;  /* 0x000000ff00007207 */ /* 0x000fca0000000000 */
[----:B------:R1:W-:Y:S01]  /*22190*/  STL [R1+0x8], R0 ;  /* 0x0000080001007387 */ /* 0x0003e20000100800 */
[----:B---3--:R-:W-:-:S05]  /*221a0*/  LOP3.LUT R3, R3, R2, RZ, 0x3c, !PT ;  /* 0x0000000203037212 */ /* 0x008fca00078e3cff */
[----:B------:R1:W-:Y:S02]  /*221b0*/  STL [R1+0x10], R3 ;  /* 0x0000100301007387 */ /* 0x0003e40000100800 */
.L_x_553:
[----:B-1----:R-:W2:Y:S02]  /*221c0*/  LDL R0, [R1+0x1c] ;  /* 0x00001c0001007983 */ /* 0x002ea40000100800 */
[----:B--2---:R-:W-:-:S13]  /*221d0*/  LOP3.LUT P0, RZ, R0, 0x2, RZ, 0xc0, !PT ;  /* 0x0000000200ff7812 */ /* 0x004fda000780c0ff */
[----:B------:R-:W-:Y:S05]  /*221e0*/  @!P0 BRA `(.L_x_605) ;  /* 0x0000000000288947 */ /* 0x000fea0003800000 */
[----:B------:R-:W-:Y:S05]  /*221f0*/  WARPSYNC.ALL ;  /* 0x0000000000007948 */ /* 0x000fea0003800000 */
[----:B------:R-:W1:Y:S08]  /*22200*/  S2UR UR5, SR_CgaCtaId ;  /* 0x00000000000579c3 */ /* 0x000e700000008800 */
[----:B------:R-:W-:Y:S06]  /*22210*/  BAR.SYNC.DEFER_BLOCKING 0x5, 0x180 ;  /* 0x0146000000007b1d */ /* 0x000fec0000010000 */
[----:B------:R-:W-:-:S02]  /*22220*/  UMOV UR4, 0x400 ;  /* 0x0000040000047882 */ /* 0x000fc40000000000 */
[----:B-1----:R-:W-:-:S06]  /*22230*/  ULEA UR4, UR5, UR4, 0x18 ;  /* 0x0000000405047291 */ /* 0x002fcc000f8ec03f */
[----:B------:R-:W-:-:S05]  /*22240*/  IMAD.U32 R0, RZ, RZ, UR4 ;  /* 0x00000004ff007e24 */ /* 0x000fca000f8e00ff */
[----:B------:R1:W2:Y:S04]  /*22250*/  LDS.128 R16, [R0+0x2e8d0] ;  /* 0x02e8d00000107984 */ /* 0x0002a80000000c00 */
[----:B------:R1:W-:Y:S01]  /*22260*/  STL [R1+0x4], R0 ;  /* 0x0000040001007387 */ /* 0x0003e20000100800 */
[----:B------:R-:W-:Y:S06]  /*22270*/  BAR.ARV 0x4, 0x180 ;  /* 0x0106000000007b1d */ /* 0x000fec0000002000 */
[----:B------:R-:W-:Y:S05]  /*22280*/  BRA `(.L_x_606) ;  /* 0x0000000800487947 */ /* 0x000fea0003800000 */
.L_x_605:
[----:B------:R-:W1:Y:S01]  /*22290*/  S2R R0, SR_TID.X ;  /* 0x0000000000007919 */ /* 0x000e620000002100 */
[----:B------:R-:W-:Y:S01]  /*222a0*/  UMOV UR4, 0xffffffff ;  /* 0xffffffff00047882 */ /* 0x000fe20000000000 */
[----:B-1----:R-:W-:-:S04]  /*222b0*/  LOP3.LUT R7, R0, 0x1f, RZ, 0xc0, !PT ;  /* 0x0000001f00077812 */ /* 0x002fc800078ec0ff */
[----:B------:R-:W-:Y:S01]  /*222c0*/  ISETP.NE.AND P0, PT, R7, 0x1f, PT ;  /* 0x0000001f0700780c */ /* 0x000fe20003f05270 */
[----:B------:R-:W-:-:S12]  /*222d0*/  BRA.DIV UR4, `(.L_x_607) ;  /* 0x0000003a04a87947 */ /* 0x000fd8000b800000 */
[----:B------:R-:W-:Y:S01]  /*222e0*/  IMAD.IADD R0, R19, 0x1, R7 ;  /* 0x0000000113007824 */ /* 0x000fe200078e0207 */
[----:B------:R-:W-:-:S04]  /*222f0*/  ULDC UR4, c[0x0][0xc3c] ;  /* 0x00030f0000047ab9 */ /* 0x000fc80000000800 */
[----:B------:R-:W-:-:S13]  /*22300*/  ISETP.GE.OR P1, PT, R0, UR4, !P0 ;  /* 0x0000000400007c0c */ /* 0x000fda000c726670 */
[----:B------:R-:W1:Y:S02]  /*22310*/  @!P1 LDC.64 R2, c[0x0][0xc80] ;  /* 0x00032000ff029b82 */ /* 0x000e640000000a00 */
[----:B-1----:R-:W-:-:S06]  /*22320*/  @!P1 IMAD.WIDE R2, R0, 0x4, R2 ;  /* 0x0000000400029825 */ /* 0x002fcc00078e0202 */
[----:B------:R1:W2:Y:S01]  /*22330*/  @!P1 LDG.E R3, desc[UR60][R2.64] ;  /* 0x0000003c02039981 */ /* 0x0002a2000c1e1900 */
[C---:B------:R-:W-:Y:S02]  /*22340*/  ISETP.GE.U32.AND P2, PT, R7.reuse, 0x2, PT ;  /* 0x000000020700780c */ /* 0x040fe40003f46070 */
[C---:B------:R-:W-:Y:S01]  /*22350*/  ISETP.GE.U32.AND P3, PT, R7.reuse, 0x4, PT ;  /* 0x000000040700780c */ /* 0x040fe20003f66070 */
[----:B------:R-:W-:Y:S01]  /*22360*/  SHFL.IDX PT, R0, R16, RZ, 0x1f ;  /* 0x00001fff10007589 */ /* 0x000fe200000e0000 */
[C---:B------:R-:W-:Y:S02]  /*22370*/  ISETP.GE.U32.AND P4, PT, R7.reuse, 0x8, PT ;  /* 0x000000080700780c */ /* 0x040fe40003f86070 */
[C---:B------:R-:W-:Y:S01]  /*22380*/  ISETP.GE.U32.AND P5, PT, R7.reuse, 0x10, PT ;  /* 0x000000100700780c */ /* 0x040fe20003fa6070 */
[----:B------:R-:W-:Y:S01]  /*22390*/  SHFL.IDX PT, R4, R16, 0x1, 0x1f ;  /* 0x00201f0010047f89 */ /* 0x000fe200000e0000 */
[----:B-1----:R-:W-:Y:S02]  /*223a0*/  IMAD.MOV.U32 R2, RZ, RZ, RZ ;  /* 0x000000ffff027224 */ /* 0x002fe400078e00ff */
[----:B--2---:R-:W-:Y:S01]  /*223b0*/  @!P1 IMAD.MOV.U32 R2, RZ, RZ, R3 ;  /* 0x000000ffff029224 */ /* 0x004fe200078e0003 */
[----:B------:R-:W-:-:S04]  /*223c0*/  ISETP.NE.AND P1, PT, R7, RZ, PT ;  /* 0x000000ff0700720c */ /* 0x000fc80003f25270 */
[----:B------:R-:W1:Y:S02]  /*223d0*/  SHFL.UP PT, R3, R2, 0x1, RZ ;  /* 0x0420000002037989 */ /* 0x000e6400000e00ff */
[----:B-1----:R-:W-:-:S05]  /*223e0*/  SEL R3, R3, RZ, P1 ;  /* 0x000000ff03037207 */ /* 0x002fca0000800000 */
[----:B------:R-:W-:-:S05]  /*223f0*/  IMAD.IADD R3, R2, 0x1, R3 ;  /* 0x0000000102037824 */ /* 0x000fca00078e0203 */
[----:B------:R-:W1:Y:S02]  /*22400*/  SHFL.UP PT, R5, R3, 0x2, RZ ;  /* 0x0440000003057989 */ /* 0x000e6400000e00ff */
[----:B-1----:R-:W-:-:S04]  /*22410*/  SEL R5, R5, RZ, P2 ;  /* 0x000000ff05057207 */ /* 0x002fc80001000000 */
[----:B------:R-:W-:-:S05]  /*22420*/  IADD3 R3, R3, R5, RZ ;  /* 0x0000000503037210 */ /* 0x000fca0007ffe0ff */
[----:B------:R-:W1:Y:S02]  /*22430*/  SHFL.UP PT, R5, R3, 0x4, RZ ;  /* 0x0480000003057989 */ /* 0x000e6400000e00ff */
[----:B-1----:R-:W-:-:S05]  /*22440*/  SEL R5, R5, RZ, P3 ;  /* 0x000000ff05057207 */ /* 0x002fca0001800000 */
[----:B------:R-:W-:-:S05]  /*22450*/  IMAD.IADD R3, R3, 0x1, R5 ;  /* 0x0000000103037824 */ /* 0x000fca00078e0205 */
[----:B------:R-:W1:Y:S02]  /*22460*/  SHFL.UP PT, R5, R3, 0x8, RZ ;  /* 0x0500000003057989 */ /* 0x000e6400000e00ff */
[----:B-1----:R-:W-:-:S05]  /*22470*/  SEL R5, R5, RZ, P4 ;  /* 0x000000ff05057207 */ /* 0x002fca0002000000 */
[----:B------:R-:W-:-:S05]  /*22480*/  IMAD.IADD R3, R3, 0x1, R5 ;  /* 0x0000000103037824 */ /* 0x000fca00078e0205 */
[----:B------:R-:W1:Y:S02]  /*22490*/  SHFL.UP PT, R5, R3, 0x10, RZ ;  /* 0x0600000003057989 */ /* 0x000e6400000e00ff */
[----:B-1----:R-:W-:-:S05]  /*224a0*/  SEL R5, R5, RZ, P5 ;  /* 0x000000ff05057207 */ /* 0x002fca0002800000 */
[----:B------:R-:W-:-:S05]  /*224b0*/  IMAD.IADD R5, R3, 0x1, R5 ;  /* 0x0000000103057824 */ /* 0x000fca00078e0205 */
[----:B------:R1:W2:Y:S02]  /*224c0*/  SHFL.IDX PT, R6, R5, 0x1f, 0x1f ;  /* 0x03e01f0005067f89 */ /* 0x0002a400000e0000 */
.L_x_753:
[----:B------:R-:W-:Y:S02]  /*224d0*/  ULDC UR4, c[0x0][0xc38] ;  /* 0x00030e0000047ab9 */ /* 0x000fe40000000800 */
[----:B------:R-:W-:-:S04]  /*224e0*/  IMAD.U32 R16, RZ, RZ, UR4 ;  /* 0x00000004ff107e24 */ /* 0x000fc8000f8e00ff */
[----:B--2---:R-:W-:-:S04]  /*224f0*/  IMAD R6, R6, R16, RZ ;  /* 0x0000001006067224 */ /* 0x004fc800078e02ff */
[----:B------:R-:W-:-:S05]  /*22500*/  IMAD.IADD R4, R4, 0x1, R6 ;  /* 0x0000000104047824 */ /* 0x000fca00078e0206 */
[----:B------:R-:W-:-:S13]  /*22510*/  ISETP.GT.AND P6, PT, R4, R0, PT ;  /* 0x000000000400720c */ /* 0x000fda0003fc4270 */
[----:B------:R-:W-:Y:S05]  /*22520*/  @P6 BRA `(.L_x_608) ;  /* 0x00000000009c6947 */ /* 0x000fea0003800000 */
.L_x_613:
[----:B------:R-:W2:Y:S01]  /*22530*/  LDC R2, c[0x0][0xc3c] ;  /* 0x00030f00ff027b82 */ /* 0x000ea20000000800 */
[----:B------:R-:W-:-:S04]  /*22540*/  IADD3 R19, R19, 0x1f, RZ ;  /* 0x0000001f13137810 */ /* 0x000fc80007ffe0ff */
[----:B--2---:R-:W-:-:S13]  /*22550*/  ISETP.GE.AND P6, PT, R19, R2, PT ;  /* 0x000000021300720c */ /* 0x004fda0003fc6270 */
[----:B------:R-:W-:Y:S05]  /*22560*/  @P6 BRA `(.L_x_609) ;  /* 0x0000000400446947 */ /* 0x000fea0003800000 */
[----:B------:R-:W2:Y:S01]  /*22570*/  S2R R3, SR_TID.X ;  /* 0x0000000000037919 */ /* 0x000ea20000002100 */
[----:B------:R-:W-:Y:S01]  /*22580*/  BSSY B0, `(.L_x_610) ;  /* 0x0000009000007945 */ /* 0x000fe20003800000 */
[----:B--2---:R-:W-:-:S05]  /*22590*/  LOP3.LUT R3, R3, 0x1f, RZ, 0xc0, !PT ;  /* 0x0000001f03037812 */ /* 0x004fca00078ec0ff */
[----:B-1----:R-:W-:-:S05]  /*225a0*/  IMAD.IADD R5, R19, 0x1, R3 ;  /* 0x0000000113057824 */ /* 0x002fca00078e0203 */
[----:B------:R-:W-:Y:S01]  /*225b0*/  ISETP.GE.OR P6, PT, R5, R2, !P0 ;  /* 0x000000020500720c */ /* 0x000fe200047c6670 */
[----:B------:R-:W-:-:S12]  /*225c0*/  IMAD.MOV.U32 R2, RZ, RZ, RZ ;  /* 0x000000ffff027224 */ /* 0x000fd800078e00ff */
[----:B------:R-:W-:Y:S05]  /*225d0*/  @P6 BRA `(.L_x_611) ;  /* 0x00000000000c6947 */ /* 0x000fea0003800000 */
[----:B------:R-:W1:Y:S02]  /*225e0*/  LDC.64 R2, c[0x0][0xc80] ;  /* 0x00032000ff027b82 */ /* 0x000e640000000a00 */
[----:B-1----:R-:W-:-:S06]  /*225f0*/  IMAD.WIDE R2, R5, 0x4, R2 ;  /* 0x0000000405027825 */ /* 0x002fcc00078e0202 */
[----:B------:R1:W5:Y:S02]  /*22600*/  LDG.E R2, desc[UR60][R2.64] ;  /* 0x0000003c02027981 */ /* 0x000364000c1e1900 */
.L_x_611:
[----:B------:R-:W-:Y:S05]  /*22610*/  BSYNC B0 ;  /* 0x0000000000007941 */ /* 0x000fea0003800000 */
.L_x_610:
[----:B------:R-:W-:-:S03]  /*22620*/  UMOV UR4, 0xffffffff ;  /* 0xffffffff00047882 */ /* 0x000fc60000000000 */
[----:B------:R-:W-:Y:S05]  /*22630*/  BRA.DIV UR4, `(.L_x_612) ;  /* 0x0000003e040c7947 */ /* 0x000fea000b800000 */
[----:B-1---5:R-:W1:Y:S02]  /*22640*/  SHFL.UP PT, R3, R2, 0x1, RZ ;  /* 0x0420000002037989 */ /* 0x022e6400000e00ff */
        /* <DEDUP_REMOVED lines=14> */
[----:B------:R1:W2:Y:S02]  /*22730*/  SHFL.IDX PT, R6, R5, 0x1f, 0x1f ;  /* 0x03e01f0005067f89 */ /* 0x0002a400000e0000 */
.L_x_761:
[----:B------:R-:W-:Y:S02]  /*22740*/  ULDC UR4, c[0x0][0xc38] ;  /* 0x00030e0000047ab9 */ /* 0x000fe40000000800 */
[----:B------:R-:W-:-:S04]  /*22750*/  IMAD.U32 R16, RZ, RZ, UR4 ;  /* 0x00000004ff107e24 */ /* 0x000fc8000f8e00ff */
[----:B--2---:R-:W-:-:S04]  /*22760*/  IMAD R6, R6, R16, RZ ;  /* 0x0000001006067224 */ /* 0x004fc800078e02ff */
[----:B------:R-:W-:-:S05]  /*22770*/  IMAD.IADD R4, R6, 0x1, R4 ;  /* 0x0000000106047824 */ /* 0x000fca00078e0204 */
[----:B------:R-:W-:-:S13]  /*22780*/  ISETP.GT.AND P6, PT, R4, R0, PT ;  /* 0x000000000400720c */ /* 0x000fda0003fc4270 */
[----:B------:R-:W-:Y:S05]  /*22790*/  @!P6 BRA `(.L_x_613) ;  /* 0xfffffffc0064e947 */ /* 0x000fea000383ffff */
.L_x_608:
[----:B------:R-:W-:Y:S01]  /*227a0*/  IMAD.IADD R6, R4, 0x1, -R6 ;  /* 0x0000000104067824 */ /* 0x000fe200078e0a06 */
[----:B------:R-:W-:-:S03]  /*227b0*/  UMOV UR4, 0xffffffff ;  /* 0xffffffff00047882 */ /* 0x000fc60000000000 */
[----:B------:R-:W-:-:S05]  /*227c0*/  IMAD R3, R5, R16, R6 ;  /* 0x0000001005037224 */ /* 0x000fca00078e0206 */
[----:B------:R-:W-:Y:S01]  /*227d0*/  ISETP.GT.AND P6, PT, R3, R0, PT ;  /* 0x000000000300720c */ /* 0x000fe20003fc4270 */
[----:B------:R-:W-:-:S12]  /*227e0*/  BRA.DIV UR4, `(.L_x_614) ;  /* 0x0000003e04787947 */ /* 0x000fd8000b800000 */
[----:B------:R-:W-:-:S04]  /*227f0*/  VOTE.ANY R3, PT, !P6 ;  /* 0x0000000000037806 */ /* 0x000fc800070e0100 */
[----:B------:R-:W2:Y:S02]  /*22800*/  POPC R4, R3 ;  /* 0x0000000300047309 */ /* 0x000ea40000000000 */
[----:B--2---:R2:W3:Y:S02]  /*22810*/  SHFL.IDX PT, R17, R2, R4, 0x1f ;  /* 0x00001f0402117589 */ /* 0x0044e400000e0000 */
.L_x_765:
[----:B------:R-:W-:Y:S01]  /*22820*/  ISETP.NE.AND P0, PT, R3, RZ, PT ;  /* 0x000000ff0300720c */ /* 0x000fe20003f05270 */
[----:B--2---:R-:W-:-:S12]  /*22830*/  IMAD.MOV.U32 R2, RZ, RZ, RZ ;  /* 0x000000ffff027224 */ /* 0x004fd800078e00ff */
[----:B------:R-:W-:Y:S05]  /*22840*/  @!P0 BRA `(.L_x_615) ;  /* 0x0000000000108947 */ /* 0x000fea0003800000 */
[----:B------:R-:W-:Y:S01]  /*22850*/  UMOV UR4, 0xffffffff ;  /* 0xffffffff00047882 */ /* 0x000fe20000000000 */
[----:B------:R-:W-:Y:S02]  /*22860*/  IADD3 R12, R4, -0x1, RZ ;  /* 0xffffffff040c7810 */ /* 0x000fe40007ffe0ff */
[----:B------:R-:W-:Y:S05]  /*22870*/  BRA.DIV UR4, `(.L_x_616) ;  /* 0x0000003e049c7947 */ /* 0x000fea000b800000 */
[----:B------:R2:W4:Y:S02]  /*22880*/  SHFL.IDX PT, R2, R5, R12, 0x1f ;  /* 0x00001f0c05027589 */ /* 0x00052400000e0000 */
.L_x_615:
[----:B-123--:R-:W-:Y:S01]  /*22890*/  IABS R5, R17 ;  /* 0x0000001100057213 */ /* 0x00efe20000000000 */
[----:B----4-:R-:W-:Y:S02]  /*228a0*/  IMAD R16, R2, R16, R6 ;  /* 0x0000001002107224 */ /* 0x010fe400078e0206 */
[----:B------:R-:W-:Y:S01]  /*228b0*/  IMAD.IADD R19, R4, 0x1, R19 ;  /* 0x0000000104137824 */ /* 0x000fe200078e0213 */
[----:B------:R-:W1:Y:S01]  /*228c0*/  I2F.RP R2, R5 ;  /* 0x0000000500027306 */ /* 0x000e620000209400 */
[----:B------:R-:W-:-:S07]  /*228d0*/  IMAD.IADD R0, R0, 0x1, -R16 ;  /* 0x0000000100007824 */ /* 0x000fce00078e0a10 */
[----:B-1----:R-:W1:Y:S02]  /*228e0*/  MUFU.RCP R2, R2 ;  /* 0x0000000200027308 */ /* 0x002e640000001000 */
[----:B-1----:R-:W-:-:S06]  /*228f0*/  VIADD R2, R2, 0xffffffe ;  /* 0x0ffffffe02027836 */ /* 0x002fcc0000000000 */
[----:B------:R-:W1:Y:S02]  /*22900*/  F2I.FTZ.U32.TRUNC.NTZ R3, R2 ;  /* 0x0000000200037305 */ /* 0x000e64000021f000 */
[----:B-1----:R-:W-:-:S04]  /*22910*/  IMAD.MOV R2, RZ, RZ, -R3 ;  /* 0x000000ffff027224 */ /* 0x002fc800078e0a03 */
[----:B------:R-:W-:Y:S02]  /*22920*/  IMAD R6, R2, R5, RZ ;  /* 0x0000000502067224 */ /* 0x000fe400078e02ff */
[----:B------:R-:W-:-:S04]  /*22930*/  IMAD.MOV.U32 R2, RZ, RZ, RZ ;  /* 0x000000ffff027224 */ /* 0x000fc800078e00ff */
[----:B------:R-:W-:Y:S01]  /*22940*/  IMAD.HI.U32 R2, R3, R6, R2 ;  /* 0x0000000603027227 */ /* 0x000fe200078e0002 */
[----:B------:R-:W-:Y:S02]  /*22950*/  IABS R6, R17 ;  /* 0x0000001100067213 */ /* 0x000fe40000000000 */
[----:B------:R-:W-:-:S03]  /*22960*/  IABS R3, R0 ;  /* 0x0000000000037213 */ /* 0x000fc60000000000 */
[----:B------:R-:W-:Y:S02]  /*22970*/  IMAD.MOV R6, RZ, RZ, -R6 ;  /* 0x000000ffff067224 */ /* 0x000fe400078e0a06 */
[----:B------:R-:W-:-:S04]  /*22980*/  IMAD.HI.U32 R2, R2, R3, RZ ;  /* 0x0000000302027227 */ /* 0x000fc800078e00ff */
[----:B------:R-:W-:-:S05]  /*22990*/  IMAD R3, R2, R6, R3 ;  /* 0x0000000602037224 */ /* 0x000fca00078e0203 */
[----:B------:R-:W-:-:S13]  /*229a0*/  ISETP.GT.U32.AND P1, PT, R5, R3, PT ;  /* 0x000000030500720c */ /* 0x000fda0003f24070 */
[-C--:B------:R-:W-:Y:S01]  /*229b0*/  @!P1 IADD3 R3, R3, -R5.reuse, RZ ;  /* 0x8000000503039210 */ /* 0x080fe20007ffe0ff */
[----:B------:R-:W-:Y:S01]  /*229c0*/  @!P1 VIADD R2, R2, 0x1 ;  /* 0x0000000102029836 */ /* 0x000fe20000000000 */
[----:B------:R-:W-:Y:S02]  /*229d0*/  ISETP.NE.AND P1, PT, R17, RZ, PT ;  /* 0x000000ff1100720c */ /* 0x000fe40003f25270 */
[----:B------:R-:W-:Y:S02]  /*229e0*/  ISETP.GE.U32.AND P0, PT, R3, R5, PT ;  /* 0x000000050300720c */ /* 0x000fe40003f06070 */
[----:B------:R-:W-:-:S04]  /*229f0*/  LOP3.LUT R3, R0, R17, RZ, 0x3c, !PT ;  /* 0x0000001100037212 */ /* 0x000fc800078e3cff */
[----:B------:R-:W-:-:S07]  /*22a00*/  ISETP.GE.AND P2, PT, R3, RZ, PT ;  /* 0x000000ff0300720c */ /* 0x000fce0003f46270 */
[----:B------:R-:W-:-:S06]  /*22a10*/  @P0 VIADD R2, R2, 0x1 ;  /* 0x0000000102020836 */ /* 0x000fcc0000000000 */
[----:B------:R-:W-:Y:S01]  /*22a20*/  @!P2 IMAD.MOV R2, RZ, RZ, -R2 ;  /* 0x000000ffff02a224 */ /* 0x000fe200078e0a02 */
[----:B------:R-:W-:-:S04]  /*22a30*/  @!P1 LOP3.LUT R2, RZ, R17, RZ, 0x33, !PT ;  /* 0x00000011ff029212 */ /* 0x000fc800078e33ff */
[----:B------:R-:W-:Y:S01]  /*22a40*/  MOV R18, R2 ;  /* 0x0000000200127202 */ /* 0x000fe20000000f00 */
[----:B------:R-:W-:-:S04]  /*22a50*/  IMAD.MOV R3, RZ, RZ, -R2 ;  /* 0x000000ffff037224 */ /* 0x000fc800078e0a02 */
[----:B------:R-:W-:Y:S01]  /*22a60*/  IMAD R17, R17, R3, R0 ;  /* 0x0000000311117224 */ /* 0x000fe200078e0200 */
[----:B------:R-:W-:Y:S06]  /*22a70*/  BRA `(.L_x_617) ;  /* 0x00000000001c7947 */ /* 0x000fec0003800000 */
.L_x_609:
[----:B------:R-:W-:Y:S01]  /*22a80*/  UMOV UR4, URZ ;  /* 0x0000003f00047c82 */ /* 0x000fe20008000000 */
[----:B------:R-:W-:Y:S01]  /*22a90*/  UMOV UR5, URZ ;  /* 0x0000003f00057c82 */ /* 0x000fe20008000000 */
[----:B------:R-:W-:Y:S01]  /*22aa0*/  ULDC UR6, c[0x0][0xc3c] ;  /* 0x00030f0000067ab9 */ /* 0x000fe20000000800 */
[----:B------:R-:W-:Y:S02]  /*22ab0*/  IMAD.MOV.U32 R16, RZ, RZ, R0 ;  /* 0x000000ffff107224 */ /* 0x000fe400078e0000 */
[----:B------:R-:W-:Y:S02]  /*22ac0*/  IMAD.U32 R17, RZ, RZ, UR4 ;  /* 0x00000004ff117e24 */ /* 0x000fe4000f8e00ff */
[----:B------:R-:W-:Y:S02]  /*22ad0*/  IMAD.U32 R18, RZ, RZ, UR5 ;  /* 0x00000005ff127e24 */ /* 0x000fe4000f8e00ff */
[----:B------:R-:W-:-:S07]  /*22ae0*/  IMAD.U32 R19, RZ, RZ, UR6 ;  /* 0x00000006ff137e24 */ /* 0x000fce000f8e00ff */
.L_x_617:
[----:B------:R3:W2:Y:S01]  /*22af0*/  LDL R3, [R1+0x4] ;  /* 0x0000040001037983 */ /* 0x0006a20000100800 */
[----:B------:R-:W4:Y:S01]  /*22b00*/  S2R R0, SR_TID.X ;  /* 0x0000000000007919 */ /* 0x000f220000002100 */
[----:B------:R-:W-:Y:S05]  /*22b10*/  WARPSYNC.ALL ;  /* 0x0000000000007948 */ /* 0x000fea0003800000 */
[----:B----4-:R-:W-:Y:S01]  /*22b20*/  LOP3.LUT R0, R0, 0x1f, RZ, 0xc0, !PT ;  /* 0x0000001f00007812 */ /* 0x010fe200078ec0ff */
[----:B------:R-:W-:Y:S03]  /*22b30*/  BAR.SYNC.DEFER_BLOCKING 0x4, 0x180 ;  /* 0x0106000000007b1d */ /* 0x000fe60000010000 */
[----:B------:R-:W-:-:S13]  /*22b40*/  ISETP.NE.AND P0, PT, R0, RZ, PT ;  /* 0x000000ff0000720c */ /* 0x000fda0003f05270 */
[----:B------:R-:W2:Y:S01]  /*22b50*/  @!P0 S2R R0, SR_CgaCtaId ;  /* 0x0000000000008919 */ /* 0x000ea20000008800 */
[----:B------:R-:W-:-:S04]  /*22b60*/  @!P0 MOV R2, 0x400 ;  /* 0x0000040000028802 */ /* 0x000fc80000000f00 */
[----:B--2---:R-:W-:-:S05]  /*22b70*/  @!P0 LEA R3, R0, R2, 0x18 ;  /* 0x0000000200038211 */ /* 0x004fca00078ec0ff */
[----:B------:R3:W-:Y:S04]  /*22b80*/  @!P0 STS.128 [R3+0x2e8d0], R16 ;  /* 0x02e8d01003008388 */ /* 0x0007e80000000c00 */
[----:B------:R3:W-:Y:S01]  /*22b90*/  @!P0 STL [R1+0x4], R3 ;  /* 0x0000040301008387 */ /* 0x0007e20000100800 */
[----:B------:R-:W-:Y:S06]  /*22ba0*/  BAR.ARV 0x5, 0x180 ;  /* 0x0146000000007b1d */ /* 0x000fec0000002000 */
.L_x_606:
[----:B------:R-:W-:Y:S02]  /*22bb0*/  ULDC UR4, c[0x0][0xc3c] ;  /* 0x00030f0000047ab9 */ /* 0x000fe40000000800 */
[----:B--2---:R-:W-:-:S13]  /*22bc0*/  ISETP.GE.AND P0, PT, R19, UR4, PT ;  /* 0x0000000413007c0c */ /* 0x004fda000bf06270 */
[----:B------:R-:W-:Y:S05]  /*22bd0*/  @!P0 BRA `(.L_x_618) ;  /* 0xffffffa800f08947 */ /* 0x000fea000383ffff */
[----:B------:R-:W-:Y:S05]  /*22be0*/  BSYNC B7 ;  /* 0x0000000000077941 */ /* 0x000fea0003800000 */
.L_x_516:
[----:B-1----:R-:W2:Y:S01]  /*22bf0*/  LDL.LU R0, [R1+0x60] ;  /* 0x0000600001007983 */ /* 0x002ea20000300800 */
[----:B------:R-:W-:Y:S01]  /*22c00*/  BSSY B0, `(.L_x_619) ;  /* 0x000000b000007945 */ /* 0x000fe20003800000 */
[----:B------:R-:W1:Y:S01]  /*22c10*/  S2R R5, SR_CgaCtaId ;  /* 0x0000000000057919 */ /* 0x000e620000008800 */
[----:B--2---:R-:W-:-:S05]  /*22c20*/  VIADD R0, R0, 0x1 ;  /* 0x0000000100007836 */ /* 0x004fca0000000000 */
[----:B0-----:R-:W-:-:S04]  /*22c30*/  LEA.HI R2, R0, R0, RZ, 0x1 ;  /* 0x0000000000027211 */ /* 0x001fc800078f08ff */
[----:B---3--:R-:W-:-:S04]  /*22c40*/  LOP3.LUT R3, R2, 0xfffffffe, RZ, 0xc0, !PT ;  /* 0xfffffffe02037812 */ /* 0x008fc800078ec0ff */
[----:B------:R-:W-:Y:S02]  /*22c50*/  IADD3 R3, R0, -R3, RZ ;  /* 0x8000000300037210 */ /* 0x000fe40007ffe0ff */
[----:B------:R-:W-:Y:S02]  /*22c60*/  MOV R0, 0x400 ;  /* 0x0000040000007802 */ /* 0x000fe40000000f00 */
[----:B------:R-:W-:Y:S02]  /*22c70*/  SHF.L.U32 R3, R3, 0x1f, RZ ;  /* 0x0000001f03037819 */ /* 0x000fe400000006ff */
[----:B-1----:R-:W-:-:S04]  /*22c80*/  LEA R0, R5, R0, 0x18 ;  /* 0x0000000005007211 */ /* 0x002fc800078ec0ff */
[----:B------:R-:W0:Y:S02]  /*22c90*/  SYNCS.PHASECHK.TRANS64.TRYWAIT P0, [R0+URZ+0x2e820], R3 ;  /* 0x02e82003000075a7 */ /* 0x000e24000800017f */
[----:B0-----:R-:W-:Y:S05]  /*22ca0*/  @!P0 BRA `(.L_x_620) ;  /* 0x0000003800b88947 */ /* 0x001fea0003800000 */
.L_x_768:
[----:B------:R-:W-:Y:S05]  /*22cb0*/  BSYNC B0 ;  /* 0x0000000000007941 */ /* 0x000fea0003800000 */
.L_x_619:
[----:B------:R-:W-:-:S03]  /*22cc0*/  UMOV UR4, 0xffffffff ;  /* 0xffffffff00047882 */ /* 0x000fc60000000000 */
[----:B------:R-:W-:Y:S05]  /*22cd0*/  BRA.DIV UR4, `(.L_x_621) ;  /* 0x0000003a04c07947 */ /* 0x000fea000b800000 */
[----:B------:R-:W1:Y:S02]  /*22ce0*/  S2R R2, SR_TID.X ;  /* 0x0000000000027919 */ /* 0x000e640000002100 */
[----:B-1----:R-:W-:-:S04]  /*22cf0*/  SHF.R.U32.HI R2, RZ, 0x5, R2 ;  /* 0x00000005ff027819 */ /* 0x002fc80000011602 */
[----:B------:R-:W-:-:S05]  /*22d00*/  LOP3.LUT R2, R2, 0x3, RZ, 0xc0, !PT ;  /* 0x0000000302027812 */ /* 0x000fca00078ec0ff */
[----:B------:R1:W2:Y:S02]  /*22d10*/  SHFL.IDX PT, R14, R2, RZ, 0x1f ;  /* 0x00001fff020e7589 */ /* 0x0002a400000e0000 */
.L_x_771:
[----:B--2---:R-:W-:-:S13]  /*22d20*/  ISETP.NE.AND P0, PT, R14, RZ, PT ;  /* 0x000000ff0e00720c */ /* 0x004fda0003f05270 */
[----:B------:R-:W-:Y:S05]  /*22d30*/  @P0 BRA `(.L_x_335) ;  /* 0x0000000000b80947 */ /* 0x000fea0003800000 */
[----:B------:R-:W-:-:S03]  /*22d40*/  UMOV UR4, 0xffffffff ;  /* 0xffffffff00047882 */ /* 0x000fc60000000000 */
[----:B------:R-:W-:Y:S05]  /*22d50*/  BRA.DIV UR4, `(.L_x_622) ;  /* 0x0000003a04d47947 */ /* 0x000fea000b800000 */
[----:B------:R-:W-:-:S13]  /*22d60*/  ELECT P6, URZ, PT ;  /* 0x00000000003f782f */ /* 0x000fda00038c0000 */
.L_x_774:
[----:B------:R-:W-:Y:S05]  /*22d70*/  @!P6 BRA `(.L_x_335) ;  /* 0x0000000000a8e947 */ /* 0x000fea0003800000 */
[----:B-1----:R-:W2:Y:S02]  /*22d80*/  LDL R2, [R1+0xb8] ;  /* 0x0000b80001027983 */ /* 0x002ea40000100800 */
[----:B--2---:R-:W-:-:S13]  /*22d90*/  R2UR UR4, R2 ;  /* 0x00000000020472ca */ /* 0x004fda00000e0000 */
[----:B------:R-:W-:-:S06]  /*22da0*/  ULOP3.LUT UR4, UR4, 0x2, URZ, 0xfc, !UPT ;  /* 0x0000000204047892 */ /* 0x000fcc000f8efc3f */
[----:B------:R-:W-:-:S05]  /*22db0*/  IMAD.U32 R2, RZ, RZ, UR4 ;  /* 0x00000004ff027e24 */ /* 0x000fca000f8e00ff */
[----:B------:R-:W-:-:S13]  /*22dc0*/  ISETP.NE.AND P0, PT, R2, 0x3, PT ;  /* 0x000000030200780c */ /* 0x000fda0003f05270 */
[----:B------:R-:W-:Y:S05]  /*22dd0*/  @!P0 BRA `(.L_x_623) ;  /* 0x0000000000048947 */ /* 0x000fea0003800000 */
[----:B------:R-:W-:Y:S01]  /*22de0*/  BPT.TRAP 0x1 ;  /* 0x000000040000795c */ /* 0x000fe20000300000 */
.L_x_623:
[----:B0-----:R-:W2:Y:S04]  /*22df0*/  LDL R3, [R1+0x8] ;  /* 0x0000080001037983 */ /* 0x001ea80000100800 */
        /* <DEDUP_REMOVED lines=13> */
.L_x_775:
[----:B------:R-:W1:Y:S02]  /*22ed0*/  SYNCS.PHASECHK.TRANS64.TRYWAIT P1, [R7+URZ], R2 ;  /* 0x00000002070075a7 */ /* 0x000e64000802017f */
[----:B-1----:R-:W-:Y:S05]  /*22ee0*/  @!P1 BRA `(.L_x_625) ;  /* 0x0000003800a49947 */ /* 0x002fea0003800000 */
.L_x_776:
[----:B------:R-:W-:Y:S05]  /*22ef0*/  @!P0 BRA `(.L_x_626) ;  /* 0x0000000000048947 */ /* 0x000fea0003800000 */
[----:B------:R-:W-:Y:S01]  /*22f00*/  BPT.TRAP 0x1 ;  /* 0x000000040000795c */ /* 0x000fe20000300000 */
.L_x_626:
[----:B------:R-:W2:Y:S02]  /*22f10*/  LDL.LU R4, [R1+0x8] ;  /* 0x0000080001047983 */ /* 0x000ea40000300800 */
[----:B--2---:R-:W-:-:S04]  /*22f20*/  LEA R4, R4, R0, 0x3 ;  /* 0x0000000004047211 */ /* 0x004fc800078e18ff */
[----:B------:R-:W2:Y:S02]  /*22f30*/  SYNCS.PHASECHK.TRANS64.TRYWAIT P1, [R4+URZ+0x2e860], R5 ;  /* 0x02e86005040075a7 */ /* 0x000ea4000802017f */
[----:B--2---:R-:W-:Y:S05]  /*22f40*/  @!P1 BRA `(.L_x_627) ;  /* 0x0000003800a09947 */ /* 0x004fea0003800000 */
.L_x_777:
[----:B------:R-:W-:Y:S05]  /*22f50*/  @!P0 BRA `(.L_x_628) ;  /* 0x0000000000048947 */ /* 0x000fea0003800000 */
[----:B------:R-:W-:Y:S01]  /*22f60*/  BPT.TRAP 0x1 ;  /* 0x000000040000795c */ /* 0x000fe20000300000 */
.L_x_628:
[----:B------:R-:W-:-:S04]  /*22f70*/  IMAD R3, R3, 0x8, R0 ;  /* 0x0000000803037824 */ /* 0x000fc800078e0200 */
[----:B------:R-:W3:Y:S02]  /*22f80*/  SYNCS.PHASECHK.TRANS64.TRYWAIT P1, [R3+URZ+0x2e860], R2 ;  /* 0x02e86002030075a7 */ /* 0x000ee4000802017f */
[----:B---3--:R-:W-:Y:S05]  /*22f90*/  @!P1 BRA `(.L_x_629) ;  /* 0x0000003800a09947 */ /* 0x008fea0003800000 */
.L_x_778:
[----:B------:R-:W-:Y:S05]  /*22fa0*/  @!P0 BRA `(.L_x_630) ;  /* 0x0000000000048947 */ /* 0x000fea0003800000 */
[----:B------:R-:W-:Y:S01]  /*22fb0*/  BPT.TRAP 0x1 ;  /* 0x000000040000795c */ /* 0x000fe20000300000 */
.L_x_630:
[----:B------:R-:W4:Y:S02]  /*22fc0*/  SYNCS.PHASECHK.TRANS64.TRYWAIT P0, [R4+URZ+0x2e880], R5 ;  /* 0x02e88005040075a7 */ /* 0x000f24000800017f */
[----:B----4-:R-:W-:Y:S05]  /*22fd0*/  @!P0 BRA `(.L_x_631) ;  /* 0x0000003800a48947 */ /* 0x010fea0003800000 */
.L_x_632:
[----:B------:R0:W0:Y:S02]  /*22fe0*/  SYNCS.PHASECHK.TRANS64.TRYWAIT P0, [R3+URZ+0x2e880], R2 ;  /* 0x02e88002030075a7 */ /* 0x000024000800017f */
[----:B0-----:R-:W-:Y:S05]  /*22ff0*/  @!P0 NANOSLEEP.SYNCS 0x989680 ;  /* 0x009896800000895d */ /* 0x001fea0003900000 */
[----:B------:R-:W0:Y:S02]  /*23000*/  @!P0 SYNCS.PHASECHK.TRANS64 P0, [R3+URZ+0x2e880], R2 ;  /* 0x02e88002030085a7 */ /* 0x000e24000800007f */
[----:B0-----:R-:W-:Y:S05]  /*23010*/  @!P0 BRA `(.L_x_632) ;  /* 0xfffffffc00f08947 */ /* 0x001fea000383ffff */
.L_x_335:
[----:B------:R-:W-:Y:S05]  /*23020*/  BSYNC B8 ;  /* 0x0000000000087941 */ /* 0x000fea0003800000 */
.L_x_332:
[----:B------:R-:W-:Y:S05]  /*23030*/  EXIT ;  /* 0x000000000000794d */ /* 0x000fea0003800000 */
.L_x_357:
[----:B0-----:R0:W1:Y:S02]  /*23040*/  SYNCS.PHASECHK.TRANS64.TRYWAIT P6, [R111+URZ+0x2e890], R125 ;  /* 0x02e8907d6f0075a7 */ /* 0x00106400080c017f */
[----:B-1----:R-:W-:Y:S05]  /*23050*/  @!P6 NANOSLEEP.SYNCS 0x989680 ;  /* 0x009896800000e95d */ /* 0x002fea0003900000 */
[----:B------:R-:W1:Y:S02]  /*23060*/  @!P6 SYNCS.PHASECHK.TRANS64 P6, [R111+URZ+0x2e890], R125 ;  /* 0x02e8907d6f00e5a7 */ /* 0x000e6400080c007f */
[----:B-1----:R-:W-:Y:S05]  /*23070*/  @!P6 BRA `(.L_x_357) ;  /* 0xfffffffc00f0e947 */ /* 0x002fea000383ffff */
[----:B------:R-:W-:Y:S05]  /*23080*/  BRA `(.L_x_633) ;  /* 0xfffffe0000647947 */ /* 0x000fea000383ffff */
.L_x_391:
[----:B0-----:R0:W1:Y:S02]  /*23090*/  SYNCS.PHASECHK.TRANS64.TRYWAIT P3, [R111+URZ+0x2e890], R125 ;  /* 0x02e8907d6f0075a7 */ /* 0x001064000806017f */
[----:B-1----:R-:W-:Y:S05]  /*230a0*/  @!P3 NANOSLEEP.SYNCS 0x989680 ;  /* 0x009896800000b95d */ /* 0x002fea0003900000 */
[----:B------:R-:W1:Y:S02]  /*230b0*/  @!P3 SYNCS.PHASECHK.TRANS64 P3, [R111+URZ+0x2e890], R125 ;  /* 0x02e8907d6f00b5a7 */ /* 0x000e64000806007f */
[----:B-1----:R-:W-:Y:S05]  /*230c0*/  @!P3 BRA `(.L_x_391) ;  /* 0xfffffffc00f0b947 */ /* 0x002fea000383ffff */
[----:B------:R-:W-:Y:S05]  /*230d0*/  BRA `(.L_x_634) ;  /* 0xfffffe4000f47947 */ /* 0x000fea000383ffff */
.L_x_408:
[----:B0-----:R0:W1:Y:S02]  /*230e0*/  SYNCS.PHASECHK.TRANS64.TRYWAIT P2, [R111+URZ+0x2e890], R125 ;  /* 0x02e8907d6f0075a7 */ /* 0x001064000804017f */
[----:B-1----:R-:W-:Y:S05]  /*230f0*/  @!P2 NANOSLEEP.SYNCS 0x989680 ;  /* 0x009896800000a95d */ /* 0x002fea0003900000 */
[----:B------:R-:W1:Y:S02]  /*23100*/  @!P2 SYNCS.PHASECHK.TRANS64 P2, [R111+URZ+0x2e890], R125 ;  /* 0x02e8907d6f00a5a7 */ /* 0x000e64000804007f */
[----:B-1----:R-:W-:Y:S05]  /*23110*/  @!P2 BRA `(.L_x_408) ;  /* 0xfffffffc00f0a947 */ /* 0x002fea000383ffff */
[----:B------:R-:W-:Y:S05]  /*23120*/  BRA `(.L_x_635) ;  /* 0xfffffe8400187947 */ /* 0x000fea000383ffff */
.L_x_418:
[----:B--2---:R2:W3:Y:S02]  /*23130*/  SYNCS.PHASECHK.TRANS64.TRYWAIT P3, [R111+URZ+0x2e8b0], R125 ;  /* 0x02e8b07d6f0075a7 */ /* 0x0044e4000806017f */
[----:B---3--:R-:W-:Y:S05]  /*23140*/  @!P3 NANOSLEEP.SYNCS 0x989680 ;  /* 0x009896800000b95d */ /* 0x008fea0003900000 */
[----:B------:R-:W3:Y:S02]  /*23150*/  @!P3 SYNCS.PHASECHK.TRANS64 P3, [R111+URZ+0x2e8b0], R125 ;  /* 0x02e8b07d6f00b5a7 */ /* 0x000ee4000806007f */
[----:B---3--:R-:W-:Y:S05]  /*23160*/  @!P3 BRA `(.L_x_418) ;  /* 0xfffffffc00f0b947 */ /* 0x008fea000383ffff */
[----:B------:R-:W-:Y:S05]  /*23170*/  BRA `(.L_x_636) ;  /* 0xfffffe8800e07947 */ /* 0x000fea000383ffff */
.L_x_430:
[----:B------:R-:W0:Y:S01]  /*23180*/  S2R R50, SR_TID.X ;  /* 0x0000000000327919 */ /* 0x000e220000002100 */
[----:B------:R-:W-:Y:S01]  /*23190*/  BSSY B0, `(.L_x_637) ;  /* 0x000000c000007945 */ /* 0x000fe20003800000 */
[----:B------:R-:W-:Y:S01]  /*231a0*/  IMAD.MOV.U32 R12, RZ, RZ, RZ ;  /* 0x000000ffff0c7224 */ /* 0x000fe200078e00ff */
[----:B------:R-:W-:Y:S01]  /*231b0*/  MOV R15, 0xffffffff ;  /* 0xffffffff000f7802 */ /* 0x000fe20000000f00 */
[----:B------:R-:W-:Y:S02]  /*231c0*/  IMAD.MOV.U32 R11, RZ, RZ, 0x1f ;  /* 0x0000001fff0b7424 */ /* 0x000fe400078e00ff */
[----:B0-----:R-:W-:-:S05]  /*231d0*/  VIADD R51, R50, 0xffffff80 ;  /* 0xffffff8032337836 */ /* 0x001fca0000000000 */
[----:B------:R-:W-:-:S04]  /*231e0*/  SHF.R.S32.HI R50, RZ, 0x1f, R51 ;  /* 0x0000001fff327819 */ /* 0x000fc80000011433 */
[----:B------:R-:W-:-:S04]  /*231f0*/  LEA.HI R50, R50, R51, RZ, 0x7 ;  /* 0x0000003332327211 */ /* 0x000fc800078f38ff */
[----:B------:R-:W-:-:S05]  /*23200*/  SHF.R.S32.HI R50, RZ, 0x7, R50 ;  /* 0x00000007ff327819 */ /* 0x000fca0000011432 */
[----:B------:R-:W-:-:S07]  /*23210*/  IMAD.MOV.U32 R13, RZ, RZ, R50 ;  /* 0x000000ffff0d7224 */ /* 0x000fce00078e0032 */
[----:B-----5:R-:W-:Y:S05]  /*23220*/  WARPSYNC.COLLECTIVE R15, `(.L_x_638) ;  /* 0x000000000f087348 */ /* 0x020fea0003c00000 */
[----:B------:R0:W1:Y:S02]  /*23230*/  SHFL.IDX P6, R14, R13, R12, R11 ;  /* 0x0000000c0d0e7389 */ /* 0x00006400000c000b */
[----:B01---5:R-:W-:Y:S01]  /*23240*/  ENDCOLLECTIVE ;  /* 0x000000000000791b */ /* 0x023fe20003800000 */
.L_x_638:
[----:B------:R-:W-:Y:S05]  /*23250*/  BSYNC B0 ;  /* 0x0000000000007941 */ /* 0x000fea0003800000 */
.L_x_637:
[----:B------:R1:W-:Y:S01]  /*23260*/  STL [R1+0x48], R14 ;  /* 0x0000480e01007387 */ /* 0x0003e20000100800 */
[----:B------:R-:W-:Y:S05]  /*23270*/  BRA `(.L_x_639) ;  /* 0xfffffe9800187947 */ /* 0x000fea000383ffff */
.L_x_442:
[----:B------:R-:W-:Y:S01]  /*23280*/  BSSY B1, `(.L_x_640) ;  /* 0x0000008000017945 */ /* 0x000fe20003800000 */
[----:B------:R-:W-:Y:S02]  /*23290*/  IMAD.MOV.U32 R13, RZ, RZ, R26 ;  /* 0x000000ffff0d7224 */ /* 0x000fe400078e001a */
[----:B------:R-:W-:Y:S02]  /*232a0*/  IMAD.MOV.U32 R12, RZ, RZ, RZ ;  /* 0x000000ffff0c7224 */ /* 0x000fe400078e00ff */
[----:B------:R-:W-:Y:S02]  /*232b0*/  IMAD.MOV.U32 R11, RZ, RZ, 0x1c1f ;  /* 0x00001c1fff0b7424 */ /* 0x000fe400078e00ff */
[----:B------:R-:W-:-:S07]  /*232c0*/  IMAD.MOV.U32 R15, RZ, RZ, -0x1 ;  /* 0xffffffffff0f7424 */ /* 0x000fce00078e00ff */
[----:B-1----:R-:W-:Y:S05]  /*232d0*/  WARPSYNC.COLLECTIVE R15, `(.L_x_641) ;  /* 0x000000000f087348 */ /* 0x002fea0003c00000 */
[----:B-1----:R0:W1:Y:S02]  /*232e0*/  SHFL.IDX P6, R14, R13, R12, R11 ;  /* 0x0000000c0d0e7389 */ /* 0x00206400000c000b */
[----:B01----:R-:W-:Y:S01]  /*232f0*/  ENDCOLLECTIVE ;  /* 0x000000000000791b */ /* 0x003fe20003800000 */
.L_x_641:
[----:B------:R-:W-:Y:S05]  /*23300*/  BSYNC B1 ;  /* 0x0000000000017941 */ /* 0x000fea0003800000 */
.L_x_640:
[----:B------:R-:W-:Y:S01]  /*23310*/  MOV R13, R24 ;  /* 0x00000018000d7202 */ /* 0x000fe20000000f00 */
[----:B------:R-:W-:Y:S02]  /*23320*/  IMAD.MOV.U32 R12, RZ, RZ, RZ ;  /* 0x000000ffff0c7224 */ /* 0x000fe400078e00ff */
[----:B------:R-:W-:Y:S02]  /*23330*/  IMAD.MOV.U32 R11, RZ, RZ, 0x1c1f ;  /* 0x00001c1fff0b7424 */ /* 0x000fe400078e00ff */
[----:B------:R-:W-:Y:S02]  /*23340*/  IMAD.MOV.U32 R15, RZ, RZ, -0x1 ;  /* 0xffffffffff0f7424 */ /* 0x000fe400078e00ff */
[----:B------:R-:W-:-:S07]  /*23350*/  IMAD.MOV.U32 R3, RZ, RZ, R14 ;  /* 0x000000ffff037224 */ /* 0x000fce00078e000e */
[----:B------:R-:W-:Y:S05]  /*23360*/  WARPSYNC.COLLECTIVE R15, `(.L_x_642) ;  /* 0x000000000f087348 */ /* 0x000fea0003c00000 */
[----:B------:R0:W1:Y:S02]  /*23370*/  SHFL.IDX P6, R14, R13, R12, R11 ;  /* 0x0000000c0d0e7389 */ /* 0x00006400000c000b */
[----:B01----:R-:W-:Y:S01]  /*23380*/  ENDCOLLECTIVE ;  /* 0x000000000000791b */ /* 0x003fe20003800000 */
.L_x_642:
[----:B------:R-:W-:Y:S02]  /*23390*/  IMAD.MOV.U32 R13, RZ, RZ, R27 ;  /* 0x000000ffff0d7224 */ /* 0x000fe400078e001b */
[----:B------:R-:W-:-:S07]  /*233a0*/  IMAD.MOV.U32 R5, RZ, RZ, R14 ;  /* 0x000000ffff057224 */ /* 0x000fce00078e000e */
[----:B------:R-:W-:Y:S05]  /*233b0*/  WARPSYNC.COLLECTIVE R15, `(.L_x_643) ;  /* 0x000000000f087348 */ /* 0x000fea0003c00000 */
[----:B------:R0:W1:Y:S02]  /*233c0*/  SHFL.IDX P6, R14, R13, R12, R11 ;  /* 0x0000000c0d0e7389 */ /* 0x00006400000c000b */
[----:B01----:R-:W-:Y:S01]  /*233d0*/  ENDCOLLECTIVE ;  /* 0x000000000000791b */ /* 0x003fe20003800000 */
.L_x_643:
[----:B------:R-:W-:Y:S01]  /*233e0*/  IMAD.MOV.U32 R13, RZ, RZ, R28 ;  /* 0x000000ffff0d7224 */ /* 0x000fe200078e001c */
[----:B------:R-:W-:-:S07]  /*233f0*/  MOV R7, R14 ;  /* 0x0000000e00077202 */ /* 0x000fce0000000f00 */
[----:B------:R-:W-:Y:S05]  /*23400*/  WARPSYNC.COLLECTIVE R15, `(.L_x_644) ;  /* 0x000000000f087348 */ /* 0x000fea0003c00000 */
[----:B------:R0:W1:Y:S02]  /*23410*/  SHFL.IDX P6, R14, R13, R12, R11 ;  /* 0x0000000c0d0e7389 */ /* 0x00006400000c000b */
[----:B01----:R-:W-:Y:S01]  /*23420*/  ENDCOLLECTIVE ;  /* 0x000000000000791b */ /* 0x003fe20003800000 */
.L_x_644:
[----:B------:R-:W-:Y:S05]  /*23430*/  BRA `(.L_x_645) ;  /* 0xfffffe9c00207947 */ /* 0x000fea000383ffff */
.L_x_446:
[----:B0-----:R0:W1:Y:S02]  /*23440*/  SYNCS.PHASECHK.TRANS64.TRYWAIT P0, [R16+URZ+0x2e800], R39 ;  /* 0x02e80027100075a7 */ /* 0x001064000800017f */
[----:B-1----:R-:W-:Y:S05]  /*23450*/  @!P0 NANOSLEEP.SYNCS 0x989680 ;  /* 0x009896800000895d */ /* 0x002fea0003900000 */
[----:B------:R-:W1:Y:S02]  /*23460*/  @!P0 SYNCS.PHASECHK.TRANS64 P0, [R16+URZ+0x2e800], R39 ;  /* 0x02e80027100085a7 */ /* 0x000e64000800007f */
[----:B-1----:R-:W-:Y:S05]  /*23470*/  @!P0 BRA `(.L_x_446) ;  /* 0xfffffffc00f08947 */ /* 0x002fea000383ffff */
[----:B------:R-:W-:Y:S05]  /*23480*/  BRA `(.L_x_646) ;  /* 0xfffffea000d07947 */ /* 0x000fea000383ffff */
.L_x_454:
        /* <DEDUP_REMOVED lines=8> */
.L_x_648:
[----:B------:R-:W-:Y:S05]  /*23510*/  BSYNC B1 ;  /* 0x0000000000017941 */ /* 0x000fea0003800000 */
.L_x_647:
[----:B------:R-:W-:Y:S01]  /*23520*/  IMAD.MOV.U32 R13, RZ, RZ, R24 ;  /* 0x000000ffff0d7224 */ /* 0x000fe200078e0018 */
[----:B------:R-:W-:Y:S01]  /*23530*/  MOV R3, R14 ;  /* 0x0000000e00037202 */ /* 0x000fe20000000f00 */
[----:B------:R-:W-:Y:S02]  /*23540*/  IMAD.MOV.U32 R12, RZ, RZ, RZ ;  /* 0x000000ffff0c7224 */ /* 0x000fe400078e00ff */
[----:B------:R-:W-:Y:S02]  /*23550*/  IMAD.MOV.U32 R11, RZ, RZ, 0x1c1f ;  /* 0x00001c1fff0b7424 */ /* 0x000fe400078e00ff */
[----:B------:R-:W-:-:S07]  /*23560*/  IMAD.MOV.U32 R15, RZ, RZ, -0x1 ;  /* 0xffffffffff0f7424 */ /* 0x000fce00078e00ff */
[----:B------:R-:W-:Y:S05]  /*23570*/  WARPSYNC.COLLECTIVE R15, `(.L_x_649) ;  /* 0x000000000f087348 */ /* 0x000fea0003c00000 */
[----:B------:R0:W1:Y:S02]  /*23580*/  SHFL.IDX P6, R14, R13, R12, R11 ;  /* 0x0000000c0d0e7389 */ /* 0x00006400000c000b */
[----:B01----:R-:W-:Y:S01]  /*23590*/  ENDCOLLECTIVE ;  /* 0x000000000000791b */ /* 0x003fe20003800000 */
.L_x_649:
[----:B------:R-:W-:Y:S01]  /*235a0*/  MOV R13, R27 ;  /* 0x0000001b000d7202 */ /* 0x000fe20000000f00 */
[----:B------:R-:W-:-:S07]  /*235b0*/  IMAD.MOV.U32 R21, RZ, RZ, R14 ;  /* 0x000000ffff157224 */ /* 0x000fce00078e000e */
[----:B------:R-:W-:Y:S05]  /*235c0*/  WARPSYNC.COLLECTIVE R15, `(.L_x_650) ;  /* 0x000000000f087348 */ /* 0x000fea0003c00000 */
[----:B------:R0:W1:Y:S02]  /*235d0*/  SHFL.IDX P6, R14, R13, R12, R11 ;  /* 0x0000000c0d0e7389 */ /* 0x00006400000c000b */
[----:B01----:R-:W-:Y:S01]  /*235e0*/  ENDCOLLECTIVE ;  /* 0x000000000000791b */ /* 0x003fe20003800000 */
.L_x_650:
[----:B------:R-:W-:Y:S02]  /*235f0*/  IMAD.MOV.U32 R13, RZ, RZ, R28 ;  /* 0x000000ffff0d7224 */ /* 0x000fe400078e001c */
[----:B------:R-:W-:-:S07]  /*23600*/  IMAD.MOV.U32 R25, RZ, RZ, R14 ;  /* 0x000000ffff197224 */ /* 0x000fce00078e000e */
[----:B------:R-:W-:Y:S05]  /*23610*/  WARPSYNC.COLLECTIVE R15, `(.L_x_651) ;  /* 0x000000000f087348 */ /* 0x000fea0003c00000 */
[----:B------:R0:W1:Y:S02]  /*23620*/  SHFL.IDX P6, R14, R13, R12, R11 ;  /* 0x0000000c0d0e7389 */ /* 0x00006400000c000b */
[----:B01----:R-:W-:Y:S01]  /*23630*/  ENDCOLLECTIVE ;  /* 0x000000000000791b */ /* 0x003fe20003800000 */
.L_x_651:
[----:B------:R-:W-:Y:S05]  /*23640*/  BRA `(.L_x_652) ;  /* 0xfffffeb800787947 */ /* 0x000fea000383ffff */
.L_x_458:
[----:B0-----:R0:W1:Y:S02]  /*23650*/  SYNCS.PHASECHK.TRANS64.TRYWAIT P1, [R16+URZ+0x2e800], R35 ;  /* 0x02e80023100075a7 */ /* 0x001064000802017f */
[----:B-1----:R-:W-:Y:S05]  /*23660*/  @!P1 NANOSLEEP.SYNCS 0x989680 ;  /* 0x009896800000995d */ /* 0x002fea0003900000 */
[----:B------:R-:W1:Y:S02]  /*23670*/  @!P1 SYNCS.PHASECHK.TRANS64 P1, [R16+URZ+0x2e800], R35 ;  /* 0x02e80023100095a7 */ /* 0x000e64000802007f */
[----:B-1----:R-:W-:Y:S05]  /*23680*/  @!P1 BRA `(.L_x_458) ;  /* 0xfffffffc00f09947 */ /* 0x002fea000383ffff */
[----:B------:R-:W-:Y:S05]  /*23690*/  BRA `(.L_x_653) ;  /* 0xfffffebc00dc7947 */ /* 0x000fea000383ffff */
.L_x_464:
[----:B-1----:R1:W3:Y:S02]  /*236a0*/  SYNCS.PHASECHK.TRANS64.TRYWAIT P1, [R3+URZ+0x2e830], R6 ;  /* 0x02e83006030075a7 */ /* 0x0022e4000802017f */
[----:B---3--:R-:W-:Y:S05]  /*236b0*/  @!P1 NANOSLEEP.SYNCS 0x989680 ;  /* 0x009896800000995d */ /* 0x008fea0003900000 */
[----:B------:R-:W3:Y:S02]  /*236c0*/  @!P1 SYNCS.PHASECHK.TRANS64 P1, [R3+URZ+0x2e830], R6 ;  /* 0x02e83006030095a7 */ /* 0x000ee4000802007f */
[----:B---3--:R-:W-:Y:S05]  /*236d0*/  @!P1 BRA `(.L_x_464) ;  /* 0xfffffffc00f09947 */ /* 0x008fea000383ffff */
[----:B------:R-:W-:Y:S05]  /*236e0*/  BRA `(.L_x_463) ;  /* 0xfffffed800687947 */ /* 0x000fea000383ffff */
.L_x_470:
[----:B-1----:R1:W2:Y:S02]  /*236f0*/  SYNCS.PHASECHK.TRANS64.TRYWAIT P2, [R13+URZ+0x2e830], R0 ;  /* 0x02e830000d0075a7 */ /* 0x0022a4000804017f */
[----:B--2---:R-:W-:Y:S05]  /*23700*/  @!P2 NANOSLEEP.SYNCS 0x989680 ;  /* 0x009896800000a95d */ /* 0x004fea0003900000 */
[----:B------:R-:W2:Y:S02]  /*23710*/  @!P2 SYNCS.PHASECHK.TRANS64 P2, [R13+URZ+0x2e830], R0 ;  /* 0x02e830000d00a5a7 */ /* 0x000ea4000804007f */
[----:B--2---:R-:W-:Y:S05]  /*23720*/  @!P2 BRA `(.L_x_470) ;  /* 0xfffffffc00f0a947 */ /* 0x004fea000383ffff */
[----:B------:R-:W-:Y:S05]  /*23730*/  BRA `(.L_x_469) ;  /* 0xffffff1c00447947 */ /* 0x000fea000383ffff */
.L_x_474:
[----:B-1----:R1:W2:Y:S02]  /*23740*/  SYNCS.PHASECHK.TRANS64.TRYWAIT P1, [R12+URZ+0x2e850], R0 ;  /* 0x02e850000c0075a7 */ /* 0x0022a4000802017f */
[----:B--2---:R-:W-:Y:S05]  /*23750*/  @!P1 NANOSLEEP.SYNCS 0x989680 ;  /* 0x009896800000995d */ /* 0x004fea0003900000 */
[----:B------:R-:W2:Y:S02]  /*23760*/  @!P1 SYNCS.PHASECHK.TRANS64 P1, [R12+URZ+0x2e850], R0 ;  /* 0x02e850000c0095a7 */ /* 0x000ea4000802007f */
[----:B--2---:R-:W-:Y:S05]  /*23770*/  @!P1 BRA `(.L_x_474) ;  /* 0xfffffffc00f09947 */ /* 0x004fea000383ffff */
[----:B------:R-:W-:Y:S05]  /*23780*/  BRA `(.L_x_471) ;  /* 0xffffff3000907947 */ /* 0x000fea000383ffff */
.L_x_480:
[----:B--2---:R2:W3:Y:S02]  /*23790*/  SYNCS.PHASECHK.TRANS64.TRYWAIT P1, [R12+URZ+0x2e850], R3 ;  /* 0x02e850030c0075a7 */ /* 0x0044e4000802017f */
[----:B---3--:R-:W-:Y:S05]  /*237a0*/  @!P1 NANOSLEEP.SYNCS 0x989680 ;  /* 0x009896800000995d */ /* 0x008fea0003900000 */
[----:B------:R-:W3:Y:S02]  /*237b0*/  @!P1 SYNCS.PHASECHK.TRANS64 P1, [R12+URZ+0x2e850], R3 ;  /* 0x02e850030c0095a7 */ /* 0x000ee4000802007f */
[----:B---3--:R-:W-:Y:S05]  /*237c0*/  @!P1 BRA `(.L_x_480) ;  /* 0xfffffffc00f09947 */ /* 0x008fea000383ffff */
[----:B------:R-:W-:Y:S05]  /*237d0*/  BRA `(.L_x_479) ;  /* 0xffffff5c00287947 */ /* 0x000fea000383ffff */
.L_x_484:
[----:B------:R-:W-:Y:S01]  /*237e0*/  IMAD.MOV.U32 R12, RZ, RZ, R0 ;  /* 0x000000ffff0c7224 */ /* 0x000fe200078e0000 */
[----:B------:R-:W-:Y:S01]  /*237f0*/  SEL R5, R96, R97, P0 ;  /* 0x0000006160057207 */ /* 0x000fe20000000000 */
[----:B------:R-:W-:Y:S01]  /*23800*/  IMAD.MOV.U32 R11, RZ, RZ, 0x1c1f ;  /* 0x00001c1fff0b7424 */ /* 0x000fe200078e00ff */
[----:B------:R-:W-:Y:S01]  /*23810*/  SEL R7, R97, R96, P0 ;  /* 0x0000006061077207 */ /* 0x000fe20000000000 */
[----:B------:R-:W-:Y:S01]  /*23820*/  IMAD.MOV.U32 R15, RZ, RZ, -0x1 ;  /* 0xffffffffff0f7424 */ /* 0x000fe200078e00ff */
[----:B------:R-:W-:Y:S02]  /*23830*/  SEL R9, R92, R93, P0 ;  /* 0x0000005d5c097207 */ /* 0x000fe40000000000 */
[----:B------:R-:W-:-:S07]  /*23840*/  SEL R21, R93, R92, P0 ;  /* 0x0000005c5d157207 */ /* 0x000fce0000000000 */
[----:B-----5:R-:W-:Y:S05]  /*23850*/  WARPSYNC.COLLECTIVE R15, `(.L_x_654) ;  /* 0x000000000f087348 */ /* 0x020fea0003c00000 */
[----:B------:R0:W1:Y:S02]  /*23860*/  SHFL.IDX P6, R14, R13, R12, R11 ;  /* 0x0000000c0d0e7389 */ /* 0x00006400000c000b */
[----:B01---5:R-:W-:Y:S01]  /*23870*/  ENDCOLLECTIVE ;  /* 0x000000000000791b */ /* 0x023fe20003800000 */
.L_x_654:
[----:B------:R-:W-:Y:S02]  /*23880*/  SEL R25, R48, R45, P0 ;  /* 0x0000002d30197207 */ /* 0x000fe40000000000 */
[----:B------:R-:W-:Y:S02]  /*23890*/  SEL R27, R45, R48, P0 ;  /* 0x000000302d1b7207 */ /* 0x000fe40000000000 */
[----:B------:R-:W-:Y:S02]  /*238a0*/  SEL R29, R40, R37, P0 ;  /* 0x00000025281d7207 */ /* 0x000fe40000000000 */
[----:B------:R-:W-:Y:S02]  /*238b0*/  SEL R31, R37, R40, P0 ;  /* 0x00000028251f7207 */ /* 0x000fe40000000000 */
[----:B------:R-:W-:Y:S02]  /*238c0*/  SEL R45, R65, R68, P0 ;  /* 0x00000044412d7207 */ /* 0x000fe40000000000 */
[----:B------:R-:W-:-:S02]  /*238d0*/  SEL R47, R68, R65, P0 ;  /* 0x00000041442f7207 */ /* 0x000fc40000000000 */
[----:B------:R-:W-:Y:S01]  /*238e0*/  SEL R63, R38, R67, P0 ;  /* 0x00000043263f7207 */ /* 0x000fe20000000000 */
[----:B------:R-:W-:Y:S01]  /*238f0*/  IMAD.MOV.U32 R13, RZ, RZ, R3 ;  /* 0x000000ffff0d7224 */ /* 0x000fe200078e0003 */
[----:B------:R-:W-:Y:S01]  /*23900*/  SEL R65, R67, R38, P0 ;  /* 0x0000002643417207 */ /* 0x000fe20000000000 */
[----:B------:R-:W-:Y:S01]  /*23910*/  IMAD.MOV.U32 R12, RZ, RZ, R2 ;  /* 0x000000ffff0c7224 */ /* 0x000fe200078e0002 */
[----:B------:R-:W-:Y:S02]  /*23920*/  SEL R67, R30, R69, P0 ;  /* 0x000000451e437207 */ /* 0x000fe40000000000 */
[----:B------:R-:W-:Y:S02]  /*23930*/  SEL R69, R69, R30, P0 ;  /* 0x0000001e45457207 */ /* 0x000fe40000000000 */
[----:B------:R-:W-:Y:S02]  /*23940*/  SEL R33, R32, R35, P0 ;  /* 0x0000002320217207 */ /* 0x000fe40000000000 */
[----:B------:R-:W-:-:S02]  /*23950*/  SEL R35, R35, R32, P0 ;  /* 0x0000002023237207 */ /* 0x000fc40000000000 */
[----:B------:R-:W-:-:S07]  /*23960*/  MOV R6, R14 ;  /* 0x0000000e00067202 */ /* 0x000fce0000000f00 */
[----:B------:R-:W-:Y:S05]  /*23970*/  WARPSYNC.COLLECTIVE R15, `(.L_x_655) ;  /* 0x000000000f087348 */ /* 0x000fea0003c00000 */
[----:B------:R0:W1:Y:S02]  /*23980*/  SHFL.IDX P6, R14, R13, R12, R11 ;  /* 0x0000000c0d0e7389 */ /* 0x00006400000c000b */
[----:B01----:R-:W-:Y:S01]  /*23990*/  ENDCOLLECTIVE ;  /* 0x000000000000791b */ /* 0x003fe20003800000 */
.L_x_655:
        /* <DEDUP_REMOVED lines=13> */
[----:B------:R-:W-:Y:S01]  /*23a70*/  SEL R59, R46, R61, P0 ;  /* 0x0000003d2e3b7207 */ /* 0x000fe20000000000 */
[----:B------:R-:W-:Y:S01]  /*23a80*/  IMAD.MOV.U32 R3, RZ, RZ, R14 ;  /* 0x000000ffff037224 */ /* 0x000fe200078e000e */
[----:B------:R-:W-:-:S07]  /*23a90*/  SEL R61, R61, R46, P0 ;  /* 0x0000002e3d3d7207 */ /* 0x000fce0000000000 */
[----:B------:R-:W-:Y:S05]  /*23aa0*/  WARPSYNC.COLLECTIVE R15, `(.L_x_656) ;  /* 0x000000000f087348 */ /* 0x000fea0003c00000 */
[----:B------:R0:W1:Y:S02]  /*23ab0*/  SHFL.IDX P6, R14, R13, R12, R11 ;  /* 0x0000000c0d0e7389 */ /* 0x00006400000c000b */
[----:B01----:R-:W-:Y:S01]  /*23ac0*/  ENDCOLLECTIVE ;  /* 0x000000000000791b */ /* 0x003fe20003800000 */
.L_x_656:
[----:B------:R-:W-:Y:S02]  /*23ad0*/  SEL R55, R52, R55, P0 ;  /* 0x0000003734377207 */ /* 0x000fe40000000000 */
[----:B------:R-:W-:Y:S02]  /*23ae0*/  SEL R4, R6, R3, P0 ;  /* 0x0000000306047207 */ /* 0x000fe40000000000 */
[----:B------:R-:W-:Y:S01]  /*23af0*/  SEL R6, R3, R6, P0 ;  /* 0x0000000603067207 */ /* 0x000fe20000000000 */
[----:B------:R-:W-:Y:S02]  /*23b00*/  IMAD.MOV.U32 R13, RZ, RZ, R7 ;  /* 0x000000ffff0d7224 */ /* 0x000fe400078e0007 */
[----:B------:R-:W-:Y:S01]  /*23b10*/  IMAD.MOV.U32 R12, RZ, RZ, R2 ;  /* 0x000000ffff0c7224 */ /* 0x000fe200078e0002 */
[----:B------:R-:W-:-:S07]  /*23b20*/  MOV R10, R14 ;  /* 0x0000000e000a7202 */ /* 0x000fce0000000f00 */
[----:B------:R-:W-:Y:S05]  /*23b30*/  WARPSYNC.COLLECTIVE R15, `(.L_x_657) ;  /* 0x000000000f087348 */ /* 0x000fea0003c00000 */
[----:B------:R0:W1:Y:S02]  /*23b40*/  SHFL.IDX P6, R14, R13, R12, R11 ;  /* 0x0000000c0d0e7389 */ /* 0x00006400000c000b */
[----:B01----:R-:W-:Y:S01]  /*23b50*/  ENDCOLLECTIVE ;  /* 0x000000000000791b */ /* 0x003fe20003800000 */
.L_x_657:
[----:B------:R-:W-:Y:S02]  /*23b60*/  IMAD.MOV.U32 R13, RZ, RZ, R9 ;  /* 0x000000ffff0d7224 */ /* 0x000fe400078e0009 */
[----:B------:R-:W-:Y:S02]  /*23b70*/  IMAD.MOV.U32 R12, RZ, RZ, R0 ;  /* 0x000000ffff0c7224 */ /* 0x000fe400078e0000 */
[----:B------:R-:W-:-:S07]  /*23b80*/  IMAD.MOV.U32 R7, RZ, RZ, R14 ;  /* 0x000000ffff077224 */ /* 0x000fce00078e000e */
[----:B------:R-:W-:Y:S05]  /*23b90*/  WARPSYNC.COLLECTIVE R15, `(.L_x_658) ;  /* 0x000000000f087348 */ /* 0x000fea0003c00000 */
[----:B------:R0:W1:Y:S02]  /*23ba0*/  SHFL.IDX P6, R14, R13, R12, R11 ;  /* 0x0000000c0d0e7389 */ /* 0x00006400000c000b */
[----:B01----:R-:W-:Y:S01]  /*23bb0*/  ENDCOLLECTIVE ;  /* 0x000000000000791b */ /* 0x003fe20003800000 */
.L_x_658:
        /* <DEDUP_REMOVED lines=8> */
.L_x_659:
[----:B------:R-:W-:Y:S02]  /*23c40*/  IMAD.MOV.U32 R13, RZ, RZ, R25 ;  /* 0x000000ffff0d7224 */ /* 0x000fe400078e0019 */
[----:B------:R-:W-:Y:S02]  /*23c50*/  IMAD.MOV.U32 R12, RZ, RZ, R0 ;  /* 0x000000ffff0c7224 */ /* 0x000fe400078e0000 */
[----:B------:R-:W-:-:S07]  /*23c60*/  IMAD.MOV.U32 R20, RZ, RZ, R14 ;  /* 0x000000ffff147224 */ /* 0x000fce00078e000e */
[----:B------:R-:W-:Y:S05]  /*23c70*/  WARPSYNC.COLLECTIVE R15, `(.L_x_660) ;  /* 0x000000000f087348 */ /* 0x000fea0003c00000 */
[----:B------:R0:W1:Y:S02]  /*23c80*/  SHFL.IDX P6, R14, R13, R12, R11 ;  /* 0x0000000c0d0e7389 */ /* 0x00006400000c000b */
[----:B01----:R-:W-:Y:S01]  /*23c90*/  ENDCOLLECTIVE ;  /* 0x000000000000791b */ /* 0x003fe20003800000 */
.L_x_660:
[----:B------:R-:W-:Y:S02]  /*23ca0*/  IMAD.MOV.U32 R13, RZ, RZ, R27 ;  /* 0x000000ffff0d7224 */ /* 0x000fe400078e001b */
[----:B------:R-:W-:Y:S01]  /*23cb0*/  IMAD.MOV.U32 R12, RZ, RZ, R2 ;  /* 0x000000ffff0c7224 */ /* 0x000fe200078e0002 */
[----:B------:R-:W-:-:S07]  /*23cc0*/  MOV R26, R14 ;  /* 0x0000000e001a7202 */ /* 0x000fce0000000f00 */
[----:B------:R-:W-:Y:S05]  /*23cd0*/  WARPSYNC.COLLECTIVE R15, `(.L_x_661) ;  /* 0x000000000f087348 */ /* 0x000fea0003c00000 */
[----:B------:R0:W1:Y:S02]  /*23ce0*/  SHFL.IDX P6, R14, R13, R12, R11 ;  /* 0x0000000c0d0e7389 */ /* 0x00006400000c000b */
[----:B01----:R-:W-:Y:S01]  /*23cf0*/  ENDCOLLECTIVE ;  /* 0x000000000000791b */ /* 0x003fe20003800000 */
.L_x_661:
[----:B------:R-:W-:Y:S02]  /*23d00*/  IMAD.MOV.U32 R13, RZ, RZ, R29 ;  /* 0x000000ffff0d7224 */ /* 0x000fe400078e001d */
[----:B------:R-:W-:Y:S02]  /*23d10*/  IMAD.MOV.U32 R12, RZ, RZ, R0 ;  /* 0x000000ffff0c7224 */ /* 0x000fe400078e0000 */
[----:B------:R-:W-:-:S07]  /*23d20*/  IMAD.MOV.U32 R27, RZ, RZ, R14 ;  /* 0x000000ffff1b7224 */ /* 0x000fce00078e000e */
[----:B------:R-:W-:Y:S05]  /*23d30*/  WARPSYNC.COLLECTIVE R15, `(.L_x_662) ;  /* 0x000000000f087348 */ /* 0x000fea0003c00000 */
[----:B------:R0:W1:Y:S02]  /*23d40*/  SHFL.IDX P6, R14, R13, R12, R11 ;  /* 0x0000000c0d0e7389 */ /* 0x00006400000c000b */
[----:B01----:R-:W-:Y:S01]  /*23d50*/  ENDCOLLECTIVE ;  /* 0x000000000000791b */ /* 0x003fe20003800000 */
.L_x_662:
        /* <DEDUP_REMOVED lines=8> */
.L_x_663:
[----:B------:R-:W-:Y:S02]  /*23de0*/  IMAD.MOV.U32 R13, RZ, RZ, R33 ;  /* 0x000000ffff0d7224 */ /* 0x000fe400078e0021 */
[----:B------:R-:W-:Y:S02]  /*23df0*/  IMAD.MOV.U32 R12, RZ, RZ, R0 ;  /* 0x000000ffff0c7224 */ /* 0x000fe400078e0000 */
[----:B------:R-:W-:-:S07]  /*23e00*/  IMAD.MOV.U32 R31, RZ, RZ, R14 ;  /* 0x000000ffff1f7224 */ /* 0x000fce00078e000e */
[----:B------:R-:W-:Y:S05]  /*23e10*/  WARPSYNC.COLLECTIVE R15, `(.L_x_664) ;  /* 0x000000000f087348 */ /* 0x000fea0003c00000 */
[----:B------:R0:W1:Y:S02]  /*23e20*/  SHFL.IDX P6, R14, R13, R12, R11 ;  /* 0x0000000c0d0e7389 */ /* 0x00006400000c000b */
[----:B01----:R-:W-:Y:S01]  /*23e30*/  ENDCOLLECTIVE ;  /* 0x000000000000791b */ /* 0x003fe20003800000 */
.L_x_664:
        /* <DEDUP_REMOVED lines=8> */
.L_x_665:
[----:B------:R-:W-:Y:S02]  /*23ec0*/  IMAD.MOV.U32 R13, RZ, RZ, R37 ;  /* 0x000000ffff0d7224 */ /* 0x000fe400078e0025 */
[----:B------:R-:W-:Y:S02]  /*23ed0*/  IMAD.MOV.U32 R12, RZ, RZ, R0 ;  /* 0x000000ffff0c7224 */ /* 0x000fe400078e0000 */
[----:B------:R-:W-:-:S07]  /*23ee0*/  IMAD.MOV.U32 R35, RZ, RZ, R14 ;  /* 0x000000ffff237224 */ /* 0x000fce00078e000e */
[----:B------:R-:W-:Y:S05]  /*23ef0*/  WARPSYNC.COLLECTIVE R15, `(.L_x_666) ;  /* 0x000000000f087348 */ /* 0x000fea0003c00000 */
[----:B------:R0:W1:Y:S02]  /*23f00*/  SHFL.IDX P6, R14, R13, R12, R11 ;  /* 0x0000000c0d0e7389 */ /* 0x00006400000c000b */
[----:B01----:R-:W-:Y:S01]  /*23f10*/  ENDCOLLECTIVE ;  /* 0x000000000000791b */ /* 0x003fe20003800000 */
.L_x_666:
        /* <DEDUP_REMOVED lines=8> */
.L_x_667:
[----:B------:R-:W-:Y:S02]  /*23fa0*/  IMAD.MOV.U32 R13, RZ, RZ, R41 ;  /* 0x000000ffff0d7224 */ /* 0x000fe400078e0029 */
[----:B------:R-:W-:Y:S02]  /*23fb0*/  IMAD.MOV.U32 R12, RZ, RZ, R0 ;  /* 0x000000ffff0c7224 */ /* 0x000fe400078e0000 */
[----:B------:R-:W-:-:S07]  /*23fc0*/  IMAD.MOV.U32 R39, RZ, RZ, R14 ;  /* 0x000000ffff277224 */ /* 0x000fce00078e000e */
[----:B------:R-:W-:Y:S05]  /*23fd0*/  WARPSYNC.COLLECTIVE R15, `(.L_x_668) ;  /* 0x000000000f087348 */ /* 0x000fea0003c00000 */
[----:B------:R0:W1:Y:S02]  /*23fe0*/  SHFL.IDX P6, R14, R13, R12, R11 ;  /* 0x0000000c0d0e7389 */ /* 0x00006400000c000b */
[----:B01----:R-:W-:Y:S01]  /*23ff0*/  ENDCOLLECTIVE ;  /* 0x000000000000791b */ /* 0x003fe20003800000 */
.L_x_668:
        /* <DEDUP_REMOVED lines=8> */
.L_x_669:
[----:B------:R-:W-:Y:S02]  /*24080*/  IMAD.MOV.U32 R13, RZ, RZ, R45 ;  /* 0x000000ffff0d7224 */ /* 0x000fe400078e002d */
[----:B------:R-:W-:Y:S02]  /*24090*/  IMAD.MOV.U32 R12, RZ, RZ, R0 ;  /* 0x000000ffff0c7224 */ /* 0x000fe400078e0000 */
[----:B------:R-:W-:-:S07]  /*240a0*/  IMAD.MOV.U32 R43, RZ, RZ, R14 ;  /* 0x000000ffff2b7224 */ /* 0x000fce00078e000e */
[----:B------:R-:W-:Y:S05]  /*240b0*/  WARPSYNC.COLLECTIVE R15, `(.L_x_670) ;  /* 0x000000000f087348 */ /* 0x000fea0003c00000 */
[----:B------:R0:W1:Y:S02]  /*240c0*/  SHFL.IDX P6, R14, R13, R12, R11 ;  /* 0x0000000c0d0e7389 */ /* 0x00006400000c000b */
[----:B01----:R-:W-:Y:S01]  /*240d0*/  ENDCOLLECTIVE ;  /* 0x000000000000791b */ /* 0x003fe20003800000 */
.L_x_670:
[----:B------:R-:W-:Y:S02]  /*240e0*/  SEL R40, R42, R43, P0 ;  /* 0x0000002b2a287207 */ /* 0x000fe40000000000 */
[----:B------:R-:W-:Y:S01]  /*240f0*/  SEL R42, R43, R42, P0 ;  /* 0x0000002a2b2a7207 */ /* 0x000fe20000000000 */
[----:B------:R-:W-:Y:S02]  /*24100*/  IMAD.MOV.U32 R13, RZ, RZ, R47 ;  /* 0x000000ffff0d7224 */ /* 0x000fe400078e002f */
[----:B------:R-:W-:Y:S02]  /*24110*/  IMAD.MOV.U32 R12, RZ, RZ, R2 ;  /* 0x000000ffff0c7224 */ /* 0x000fe400078e0002 */
[----:B------:R-:W-:Y:S01]  /*24120*/  IMAD.MOV.U32 R47, RZ, RZ, RZ ;  /* 0x000000ffff2f7224 */ /* 0x000fe200078e00ff */
[----:B------:R-:W-:-:S07]  /*24130*/  MOV R45, R14 ;  /* 0x0000000e002d7202 */ /* 0x000fce0000000f00 */
[----:B------:R-:W-:Y:S05]  /*24140*/  WARPSYNC.COLLECTIVE R15, `(.L_x_671) ;  /* 0x000000000f087348 */ /* 0x000fea0003c00000 */
[----:B------:R0:W1:Y:S02]  /*24150*/  SHFL.IDX P6, R14, R13, R12, R11 ;  /* 0x0000000c0d0e7389 */ /* 0x00006400000c000b */
[----:B01----:R-:W-:Y:S01]  /*24160*/  ENDCOLLECTIVE ;  /* 0x000000000000791b */ /* 0x003fe20003800000 */
.L_x_671:
[----:B------:R-:W-:Y:S02]  /*24170*/  IMAD.MOV.U32 R13, RZ, RZ, R49 ;  /* 0x000000ffff0d7224 */ /* 0x000fe400078e0031 */
[----:B------:R-:W-:Y:S02]  /*24180*/  IMAD.MOV.U32 R12, RZ, RZ, R0 ;  /* 0x000000ffff0c7224 */ /* 0x000fe400078e0000 */
[----:B------:R-:W-:-:S07]  /*24190*/  IMAD.MOV.U32 R44, RZ, RZ, R14 ;  /* 0x000000ffff2c7224 */ /* 0x000fce00078e000e */
[----:B------:R-:W-:Y:S05]  /*241a0*/  WARPSYNC.COLLECTIVE R15, `(.L_x_672) ;  /* 0x000000000f087348 */ /* 0x000fea0003c00000 */
[----:B------:R0:W1:Y:S02]  /*241b0*/  SHFL.IDX P6, R14, R13, R12, R11 ;  /* 0x0000000c0d0e7389 */ /* 0x00006400000c000b */
[----:B01----:R-:W-:Y:S01]  /*241c0*/  ENDCOLLECTIVE ;  /* 0x000000000000791b */ /* 0x003fe20003800000 */
.L_x_672:
        /* <DEDUP_REMOVED lines=8> */
.L_x_673:
[----:B------:R-:W-:Y:S02]  /*24250*/  IMAD.MOV.U32 R13, RZ, RZ, R53 ;  /* 0x000000ffff0d7224 */ /* 0x000fe400078e0035 */
[----:B------:R-:W-:Y:S02]  /*24260*/  IMAD.MOV.U32 R12, RZ, RZ, R0 ;  /* 0x000000ffff0c7224 */ /* 0x000fe400078e0000 */
[----:B------:R-:W-:-:S07]  /*24270*/  IMAD.MOV.U32 R46, RZ, RZ, R14 ;  /* 0x000000ffff2e7224 */ /* 0x000fce00078e000e */
[----:B------:R-:W-:Y:S05]  /*24280*/  WARPSYNC.COLLECTIVE R15, `(.L_x_674) ;  /* 0x000000000f087348 */ /* 0x000fea0003c00000 */
[----:B------:R0:W1:Y:S02]  /*24290*/  SHFL.IDX P6, R14, R13, R12, R11 ;  /* 0x0000000c0d0e7389 */ /* 0x00006400000c000b */
[----:B01----:R-:W-:Y:S01]  /*242a0*/  ENDCOLLECTIVE ;  /* 0x000000000000791b */ /* 0x003fe20003800000 */
.L_x_674:
[----:B------:R-:W-:Y:S02]  /*242b0*/  IMAD.MOV.U32 R13, RZ, RZ, R55 ;  /* 0x000000ffff0d7224 */ /* 0x000fe400078e0037 */
[----:B------:R-:W-:Y:S01]  /*242c0*/  IMAD.MOV.U32 R12, RZ, RZ, R2 ;  /* 0x000000ffff0c7224 */ /* 0x000fe200078e0002 */
[----:B------:R-:W-:-:S07]  /*242d0*/  MOV R53, R14 ;  /* 0x0000000e00357202 */ /* 0x000fce0000000f00 */
[----:B------:R-:W-:Y:S05]  /*242e0*/  WARPSYNC.COLLECTIVE R15, `(.L_x_675) ;  /* 0x000000000f087348 */ /* 0x000fea0003c00000 */
[----:B------:R0:W1:Y:S02]  /*242f0*/  SHFL.IDX P6, R14, R13, R12, R11 ;  /* 0x0000000c0d0e7389 */ /* 0x00006400000c000b */
[----:B01----:R-:W-:Y:S01]  /*24300*/  ENDCOLLECTIVE ;  /* 0x000000000000791b */ /* 0x003fe20003800000 */
.L_x_675:
[----:B------:R-:W-:Y:S02]  /*24310*/  IMAD.MOV.U32 R13, RZ, RZ, R59 ;  /* 0x000000ffff0d7224 */ /* 0x000fe400078e003b */
[----:B------:R-:W-:Y:S02]  /*24320*/  IMAD.MOV.U32 R12, RZ, RZ, R0 ;  /* 0x000000ffff0c7224 */ /* 0x000fe400078e0000 */
[----:B------:R-:W-:-:S07]  /*24330*/  IMAD.MOV.U32 R48, RZ, RZ, R14 ;  /* 0x000000ffff307224 */ /* 0x000fce00078e000e */
[----:B------:R-:W-:Y:S05]  /*24340*/  WARPSYNC.COLLECTIVE R15, `(.L_x_676) ;  /* 0x000000000f087348 */ /* 0x000fea0003c00000 */
[----:B------:R0:W1:Y:S02]  /*24350*/  SHFL.IDX P6, R14, R13, R12, R11 ;  /* 0x0000000c0d0e7389 */ /* 0x00006400000c000b */
[----:B01----:R-:W-:Y:S01]  /*24360*/  ENDCOLLECTIVE ;  /* 0x000000000000791b */ /* 0x003fe20003800000 */
.L_x_676:
[----:B------:R-:W-:Y:S02]  /*24370*/  IMAD.MOV.U32 R13, RZ, RZ, R61 ;  /* 0x000000ffff0d7224 */ /* 0x000fe400078e003d */
[----:B------:R-:W-:Y:S01]  /*24380*/  IMAD.MOV.U32 R12, RZ, RZ, R2 ;  /* 0x000000ffff0c7224 */ /* 0x000fe200078e0002 */
[----:B------:R-:W-:-:S07]  /*24390*/  MOV R59, R14 ;  /* 0x0000000e003b7202 */ /* 0x000fce0000000f00 */
[----:B------:R-:W-:Y:S05]  /*243a0*/  WARPSYNC.COLLECTIVE R15, `(.L_x_677) ;  /* 0x000000000f087348 */ /* 0x000fea0003c00000 */
[----:B------:R0:W1:Y:S02]  /*243b0*/  SHFL.IDX P6, R14, R13, R12, R11 ;  /* 0x0000000c0d0e7389 */ /* 0x00006400000c000b */
[----:B01----:R-:W-:Y:S01]  /*243c0*/  ENDCOLLECTIVE ;  /* 0x000000000000791b */ /* 0x003fe20003800000 */
.L_x_677:
[----:B------:R-:W-:Y:S02]  /*243d0*/  IMAD.MOV.U32 R13, RZ, RZ, R63 ;  /* 0x000000ffff0d7224 */ /* 0x000fe400078e003f */
[----:B------:R-:W-:Y:S02]  /*243e0*/  IMAD.MOV.U32 R12, RZ, RZ, R0 ;  /* 0x000000ffff0c7224 */ /* 0x000fe400078e0000 */
[----:B------:R-:W-:-:S07]  /*243f0*/  IMAD.MOV.U32 R50, RZ, RZ, R14 ;  /* 0x000000ffff327224 */ /* 0x000fce00078e000e */
[----:B------:R-:W-:Y:S05]  /*24400*/  WARPSYNC.COLLECTIVE R15, `(.L_x_678) ;  /* 0x000000000f087348 */ /* 0x000fea0003c00000 */
[----:B------:R0:W1:Y:S02]  /*24410*/  SHFL.IDX P6, R14, R13, R12, R11 ;  /* 0x0000000c0d0e7389 */ /* 0x00006400000c000b */
[----:B01----:R-:W-:Y:S01]  /*24420*/  ENDCOLLECTIVE ;  /* 0x000000000000791b */ /* 0x003fe20003800000 */
.L_x_678:
        /* <DEDUP_REMOVED lines=8> */
.L_x_679:
[----:B------:R-:W-:Y:S02]  /*244b0*/  IMAD.MOV.U32 R13, RZ, RZ, R67 ;  /* 0x000000ffff0d7224 */ /* 0x000fe400078e0043 */
[----:B------:R-:W-:Y:S02]  /*244c0*/  IMAD.MOV.U32 R12, RZ, RZ, R0 ;  /* 0x000000ffff0c7224 */ /* 0x000fe400078e0000 */
[----:B------:R-:W-:-:S07]  /*244d0*/  IMAD.MOV.U32 R52, RZ, RZ, R14 ;  /* 0x000000ffff347224 */ /* 0x000fce00078e000e */
[----:B------:R-:W-:Y:S05]  /*244e0*/  WARPSYNC.COLLECTIVE R15, `(.L_x_680) ;  /* 0x000000000f087348 */ /* 0x000fea0003c00000 */
[----:B------:R0:W1:Y:S02]  /*244f0*/  SHFL.IDX P6, R14, R13, R12, R11 ;  /* 0x0000000c0d0e7389 */ /* 0x00006400000c000b */
[----:B01----:R-:W-:Y:S01]  /*24500*/  ENDCOLLECTIVE ;  /* 0x000000000000791b */ /* 0x003fe20003800000 */
.L_x_680:
        /* <DEDUP_REMOVED lines=8> */
.L_x_681:
[----:B------:R-:W-:Y:S01]  /*24590*/  IMAD.MOV.U32 R13, RZ, RZ, R71 ;  /* 0x000000ffff0d7224 */ /* 0x000fe200078e0047 */
[----:B------:R-:W-:Y:S01]  /*245a0*/  MOV R12, R0 ;  /* 0x00000000000c7202 */ /* 0x000fe20000000f00 */
[----:B------:R-:W-:-:S07]  /*245b0*/  IMAD.MOV.U32 R54, RZ, RZ, R14 ;  /* 0x000000ffff367224 */ /* 0x000fce00078e000e */
[----:B------:R-:W-:Y:S05]  /*245c0*/  WARPSYNC.COLLECTIVE R15, `(.L_x_682) ;  /* 0x000000000f087348 */ /* 0x000fea0003c00000 */
[----:B------:R0:W1:Y:S02]  /*245d0*/  SHFL.IDX P6, R14, R13, R12, R11 ;  /* 0x0000000c0d0e7389 */ /* 0x00006400000c000b */
[----:B01----:R-:W-:Y:S01]  /*245e0*/  ENDCOLLECTIVE ;  /* 0x000000000000791b */ /* 0x003fe20003800000 */
.L_x_682:
[----:B------:R-:W-:Y:S02]  /*245f0*/  SEL R33, R67, R54, P0 ;  /* 0x0000003643217207 */ /* 0x000fe40000000000 */
[----:B------:R-:W-:Y:S01]  /*24600*/  SEL R35, R54, R67, P0 ;  /* 0x0000004336237207 */ /* 0x000fe20000000000 */
[----:B------:R-:W-:Y:S02]  /*24610*/  IMAD.MOV.U32 R13, RZ, RZ, R73 ;  /* 0x000000ffff0d7224 */ /* 0x000fe400078e0049 */
[----:B------:R-:W-:Y:S02]  /*24620*/  IMAD.MOV.U32 R12, RZ, RZ, R2 ;  /* 0x000000ffff0c7224 */ /* 0x000fe400078e0002 */
[----:B------:R-:W-:-:S07]  /*24630*/  IMAD.MOV.U32 R71, RZ, RZ, R14 ;  /* 0x000000ffff477224 */ /* 0x000fce00078e000e */
[----:B------:R-:W-:Y:S05]  /*24640*/  WARPSYNC.COLLECTIVE R15, `(.L_x_683) ;  /* 0x000000000f087348 */ /* 0x000fea0003c00000 */
[----:B------:R0:W1:Y:S02]  /*24650*/  SHFL.IDX P6, R14, R13, R12, R11 ;  /* 0x0000000c0d0e7389 */ /* 0x00006400000c000b */
[----:B01----:R-:W-:Y:S01]  /*24660*/  ENDCOLLECTIVE ;  /* 0x000000000000791b */ /* 0x003fe20003800000 */
.L_x_683:
[----:B------:R-:W-:Y:S01]  /*24670*/  MOV R13, R75 ;  /* 0x0000004b000d7202 */ /* 0x000fe20000000f00 */
[----:B------:R-:W-:Y:S02]  /*24680*/  IMAD.MOV.U32 R12, RZ, RZ, R0 ;  /* 0x000000ffff0c7224 */ /* 0x000fe400078e0000 */
[----:B------:R-:W-:-:S07]  /*24690*/  IMAD.MOV.U32 R58, RZ, RZ, R14 ;  /* 0x000000ffff3a7224 */ /* 0x000fce00078e000e */
[----:B------:R-:W-:Y:S05]  /*246a0*/  WARPSYNC.COLLECTIVE R15, `(.L_x_684) ;  /* 0x000000000f087348 */ /* 0x000fea0003c00000 */
[----:B------:R0:W1:Y:S02]  /*246b0*/  SHFL.IDX P6, R14, R13, R12, R11 ;  /* 0x0000000c0d0e7389 */ /* 0x00006400000c000b */
[----:B01----:R-:W-:Y:S01]  /*246c0*/  ENDCOLLECTIVE ;  /* 0x000000000000791b */ /* 0x003fe20003800000 */
.L_x_684:
        /* <DEDUP_REMOVED lines=8> */
.L_x_685:
[----:B------:R-:W-:Y:S02]  /*24750*/  SEL R12, R9, R20, P0 ;  /* 0x00000014090c7207 */ /* 0x000fe40000000000 */
[----:B------:R-:W-:Y:S02]  /*24760*/  SEL R11, R46, R49, P0 ;  /* 0x000000312e0b7207 */ /* 0x000fe40000000000 */
[----:B------:R-:W-:Y:S02]  /*24770*/  SEL R13, R53, R48, P0 ;  /* 0x00000030350d7207 */ /* 0x000fe40000000000 */
[----:B------:R-:W-:Y:S02]  /*24780*/  SEL R15, R48, R53, P0 ;  /* 0x00000035300f7207 */ /* 0x000fe40000000000 */
[----:B------:R-:W-:Y:S02]  /*24790*/  MOV R60, R14 ;  /* 0x0000000e003c7202 */ /* 0x000fe40000000f00 */
[----:B------:R-:W-:-:S02]  /*247a0*/  SEL R14, R20, R9, P0 ;  /* 0x00000009140e7207 */ /* 0x000fc40000000000 */
[----:B------:R-:W-:Y:S01]  /*247b0*/  SEL R9, R49, R46, P0 ;  /* 0x0000002e31097207 */ /* 0x000fe20000000000 */
[----:B------:R-:W-:Y:S06]  /*247c0*/  BRA `(.L_x_686) ;  /* 0xffffff64003c7947 */ /* 0x000fec000383ffff */
.L_x_496:
[----:B------:R-:W-:Y:S01]  /*247d0*/  IMAD.MOV.U32 R13, RZ, RZ, R3 ;  /* 0x000000ffff0d7224 */ /* 0x000fe200078e0003 */
[----:B------:R-:W-:Y:S01]  /*247e0*/  MOV R15, 0xffffffff ;  /* 0xffffffff000f7802 */ /* 0x000fe20000000f00 */
[----:B------:R-:W-:Y:S02]  /*247f0*/  IMAD.MOV.U32 R12, RZ, RZ, RZ ;  /* 0x000000ffff0c7224 */ /* 0x000fe400078e00ff */
[----:B------:R-:W-:-:S07]  /*24800*/  IMAD.MOV.U32 R11, RZ, RZ, 0x181f ;  /* 0x0000181fff0b7424 */ /* 0x000fce00078e00ff */
[----:B-1----:R-:W-:Y:S05]  /*24810*/  WARPSYNC.COLLECTIVE R15, `(.L_x_687) ;  /* 0x000000000f087348 */ /* 0x002fea0003c00000 */
[----:B------:R0:W2:Y:S02]  /*24820*/  SHFL.IDX P6, R14, R13, R12, R11 ;  /* 0x0000000c0d0e7389 */ /* 0x0000a400000c000b */
[----:B012---:R-:W-:Y:S01]  /*24830*/  ENDCOLLECTIVE ;  /* 0x000000000000791b */ /* 0x007fe20003800000 */
.L_x_687:
[----:B------:R-:W-:Y:S02]  /*24840*/  IMAD.MOV.U32 R13, RZ, RZ, R2 ;  /* 0x000000ffff0d7224 */ /* 0x000fe400078e0002 */
[----:B------:R-:W-:-:S07]  /*24850*/  IMAD.MOV.U32 R0, RZ, RZ, R14 ;  /* 0x000000ffff007224 */ /* 0x000fce00078e000e */
[----:B------:R-:W-:Y:S05]  /*24860*/  WARPSYNC.COLLECTIVE R15, `(.L_x_688) ;  /* 0x000000000f087348 */ /* 0x000fea0003c00000 */
[----:B------:R0:W1:Y:S02]  /*24870*/  SHFL.IDX P6, R14, R13, R12, R11 ;  /* 0x0000000c0d0e7389 */ /* 0x00006400000c000b */
[----:B01----:R-:W-:Y:S01]  /*24880*/  ENDCOLLECTIVE ;  /* 0x000000000000791b */ /* 0x003fe20003800000 */
.L_x_688:
[----:B------:R-:W-:Y:S05]  /*24890*/  BRA `(.L_x_689) ;  /* 0xffffff7c00307947 */ /* 0x000fea000383ffff */
.L_x_499:
[----:B------:R-:W-:Y:S01]  /*248a0*/  BSSY B1, `(.L_x_690) ;  /* 0x0000008000017945 */ /* 0x000fe20003800000 */
[----:B------:R-:W-:Y:S01]  /*248b0*/  IMAD.MOV.U32 R13, RZ, RZ, R3 ;  /* 0x000000ffff0d7224 */ /* 0x000fe200078e0003 */
[----:B------:R-:W-:Y:S01]  /*248c0*/  MOV R11, 0x181f ;  /* 0x0000181f000b7802 */ /* 0x000fe20000000f00 */
[----:B------:R-:W-:Y:S02]  /*248d0*/  IMAD.MOV.U32 R12, RZ, RZ, 0x1 ;  /* 0x00000001ff0c7424 */ /* 0x000fe400078e00ff */
[----:B----4-:R-:W-:-:S07]  /*248e0*/  IMAD.MOV.U32 R15, RZ, RZ, -0x1 ;  /* 0xffffffffff0f7424 */ /* 0x010fce00078e00ff */
[----:B0123--:R-:W-:Y:S05]  /*248f0*/  WARPSYNC.COLLECTIVE R15, `(.L_x_691) ;  /* 0x000000000f087348 */ /* 0x00ffea0003c00000 */
[----:B---3--:R3:W4:Y:S02]  /*24900*/  SHFL.IDX P6, R14, R13, R12, R11 ;  /* 0x0000000c0d0e7389 */ /* 0x00872400000c000b */
[----:B01234-:R-:W-:Y:S01]  /*24910*/  ENDCOLLECTIVE ;  /* 0x000000000000791b */ /* 0x01ffe20003800000 */
.L_x_691:
[----:B------:R-:W-:Y:S05]  /*24920*/  BSYNC B1 ;  /* 0x0000000000017941 */ /* 0x000fea0003800000 */
.L_x_690:
[----:B------:R-:W-:Y:S01]  /*24930*/  IMAD.MOV.U32 R13, RZ, RZ, R2 ;  /* 0x000000ffff0d7224 */ /* 0x000fe200078e0002 */
[----:B------:R-:W-:Y:S01]  /*24940*/  MOV R11, 0x181f ;  /* 0x0000181f000b7802 */ /* 0x000fe20000000f00 */
[----:B------:R-:W-:Y:S02]  /*24950*/  IMAD.MOV.U32 R12, RZ, RZ, 0x1 ;  /* 0x00000001ff0c7424 */ /* 0x000fe400078e00ff */
[----:B------:R-:W-:Y:S02]  /*24960*/  IMAD.MOV.U32 R15, RZ, RZ, -0x1 ;  /* 0xffffffffff0f7424 */ /* 0x000fe400078e00ff */
[----:B------:R-:W-:-:S07]  /*24970*/  IMAD.MOV.U32 R0, RZ, RZ, R14 ;  /* 0x000000ffff007224 */ /* 0x000fce00078e000e */
[----:B------:R-:W-:Y:S05]  /*24980*/  WARPSYNC.COLLECTIVE R15, `(.L_x_692) ;  /* 0x000000000f087348 */ /* 0x000fea0003c00000 */
[----:B------:R0:W1:Y:S02]  /*24990*/  SHFL.IDX P6, R14, R13, R12, R11 ;  /* 0x0000000c0d0e7389 */ /* 0x00006400000c000b */
[----:B01----:R-:W-:Y:S01]  /*249a0*/  ENDCOLLECTIVE ;  /* 0x000000000000791b */ /* 0x003fe20003800000 */
.L_x_692:
[----:B------:R-:W-:Y:S05]  /*249b0*/  BRA `(.L_x_693) ;  /* 0xffffff7c00447947 */ /* 0x000fea000383ffff */
.L_x_502:
[----:B------:R-:W-:Y:S01]  /*249c0*/  BSSY B1, `(.L_x_694) ;  /* 0x0000008000017945 */ /* 0x000fe20003800000 */
[----:B------:R-:W-:Y:S01]  /*249d0*/  IMAD.MOV.U32 R13, RZ, RZ, R3 ;  /* 0x000000ffff0d7224 */ /* 0x000fe200078e0003 */
[----:B----4-:R-:W-:Y:S01]  /*249e0*/  MOV R15, 0xffffffff ;  /* 0xffffffff000f7802 */ /* 0x010fe20000000f00 */
[----:B------:R-:W-:Y:S02]  /*249f0*/  IMAD.MOV.U32 R12, RZ, RZ, 0x2 ;  /* 0x00000002ff0c7424 */ /* 0x000fe400078e00ff */
[----:B------:R-:W-:-:S07]  /*24a00*/  IMAD.MOV.U32 R11, RZ, RZ, 0x181f ;  /* 0x0000181fff0b7424 */ /* 0x000fce00078e00ff */
[----:B0123--:R-:W-:Y:S05]  /*24a10*/  WARPSYNC.COLLECTIVE R15, `(.L_x_695) ;  /* 0x000000000f087348 */ /* 0x00ffea0003c00000 */
[----:B---3--:R3:W4:Y:S02]  /*24a20*/  SHFL.IDX P6, R14, R13, R12, R11 ;  /* 0x0000000c0d0e7389 */ /* 0x00872400000c000b */
[----:B01234-:R-:W-:Y:S01]  /*24a30*/  ENDCOLLECTIVE ;  /* 0x000000000000791b */ /* 0x01ffe20003800000 */
.L_x_695:
[----:B------:R-:W-:Y:S05]  /*24a40*/  BSYNC B1 ;  /* 0x0000000000017941 */ /* 0x000fea0003800000 */
.L_x_694:
[----:B------:R-:W-:Y:S01]  /*24a50*/  IMAD.MOV.U32 R13, RZ, RZ, R2 ;  /* 0x000000ffff0d7224 */ /* 0x000fe200078e0002 */
[----:B------:R-:W-:Y:S01]  /*24a60*/  MOV R15, 0xffffffff ;  /* 0xffffffff000f7802 */ /* 0x000fe20000000f00 */
[----:B------:R-:W-:Y:S02]  /*24a70*/  IMAD.MOV.U32 R12, RZ, RZ, 0x2 ;  /* 0x00000002ff0c7424 */ /* 0x000fe400078e00ff */
[----:B------:R-:W-:Y:S02]  /*24a80*/  IMAD.MOV.U32 R11, RZ, RZ, 0x181f ;  /* 0x0000181fff0b7424 */ /* 0x000fe400078e00ff */
[----:B------:R-:W-:-:S07]  /*24a90*/  IMAD.MOV.U32 R0, RZ, RZ, R14 ;  /* 0x000000ffff007224 */ /* 0x000fce00078e000e */
[----:B------:R-:W-:Y:S05]  /*24aa0*/  WARPSYNC.COLLECTIVE R15, `(.L_x_696) ;  /* 0x000000000f087348 */ /* 0x000fea0003c00000 */
[----:B------:R0:W1:Y:S02]  /*24ab0*/  SHFL.IDX P6, R14, R13, R12, R11 ;  /* 0x0000000c0d0e7389 */ /* 0x00006400000c000b */
[----:B01----:R-:W-:Y:S01]  /*24ac0*/  ENDCOLLECTIVE ;  /* 0x000000000000791b */ /* 0x003fe20003800000 */
.L_x_696:
[----:B------:R-:W-:Y:S05]  /*24ad0*/  BRA `(.L_x_697) ;  /* 0xffffff7c00547947 */ /* 0x000fea000383ffff */
.L_x_505:
[----:B------:R-:W-:Y:S01]  /*24ae0*/  BSSY B1, `(.L_x_698) ;  /* 0x0000008000017945 */ /* 0x000fe20003800000 */
[----:B------:R-:W-:Y:S02]  /*24af0*/  IMAD.MOV.U32 R13, RZ, RZ, R3 ;  /* 0x000000ffff0d7224 */ /* 0x000fe400078e0003 */
[----:B------:R-:W-:Y:S02]  /*24b00*/  IMAD.MOV.U32 R12, RZ, RZ, 0x3 ;  /* 0x00000003ff0c7424 */ /* 0x000fe400078e00ff */
[----:B------:R-:W-:Y:S02]  /*24b10*/  IMAD.MOV.U32 R11, RZ, RZ, 0x181f ;  /* 0x0000181fff0b7424 */ /* 0x000fe400078e00ff */
[----:B0-----:R-:W-:-:S07]  /*24b20*/  IMAD.MOV.U32 R15, RZ, RZ, -0x1 ;  /* 0xffffffffff0f7424 */ /* 0x001fce00078e00ff */
[----:B-1234-:R-:W-:Y:S05]  /*24b30*/  WARPSYNC.COLLECTIVE R15, `(.L_x_699) ;  /* 0x000000000f087348 */ /* 0x01efea0003c00000 */
[----:B----4-:R0:W4:Y:S02]  /*24b40*/  SHFL.IDX P6, R14, R13, R12, R11 ;  /* 0x0000000c0d0e7389 */ /* 0x01012400000c000b */
[----:B01234-:R-:W-:Y:S01]  /*24b50*/  ENDCOLLECTIVE ;  /* 0x000000000000791b */ /* 0x01ffe20003800000 */
.L_x_699:
[----:B------:R-:W-:Y:S05]  /*24b60*/  BSYNC B1 ;  /* 0x0000000000017941 */ /* 0x000fea0003800000 */
.L_x_698:
[----:B------:R-:W-:Y:S01]  /*24b70*/  IMAD.MOV.U32 R13, RZ, RZ, R2 ;  /* 0x000000ffff0d7224 */ /* 0x000fe200078e0002 */
[----:B------:R-:W-:Y:S01]  /*24b80*/  MOV R0, R14 ;  /* 0x0000000e00007202 */ /* 0x000fe20000000f00 */
[----:B------:R-:W-:Y:S02]  /*24b90*/  IMAD.MOV.U32 R12, RZ, RZ, 0x3 ;  /* 0x00000003ff0c7424 */ /* 0x000fe400078e00ff */
[----:B------:R-:W-:Y:S02]  /*24ba0*/  IMAD.MOV.U32 R11, RZ, RZ, 0x181f ;  /* 0x0000181fff0b7424 */ /* 0x000fe400078e00ff */
[----:B------:R-:W-:-:S07]  /*24bb0*/  IMAD.MOV.U32 R15, RZ, RZ, -0x1 ;  /* 0xffffffffff0f7424 */ /* 0x000fce00078e00ff */
[----:B------:R-:W-:Y:S05]  /*24bc0*/  WARPSYNC.COLLECTIVE R15, `(.L_x_700) ;  /* 0x000000000f087348 */ /* 0x000fea0003c00000 */
[----:B------:R0:W1:Y:S02]  /*24bd0*/  SHFL.IDX P6, R14, R13, R12, R11 ;  /* 0x0000000c0d0e7389 */ /* 0x00006400000c000b */
[----:B01----:R-:W-:Y:S01]  /*24be0*/  ENDCOLLECTIVE ;  /* 0x000000000000791b */ /* 0x003fe20003800000 */
.L_x_700:
[----:B------:R-:W-:Y:S05]  /*24bf0*/  BRA `(.L_x_701) ;  /* 0xffffff7c00647947 */ /* 0x000fea000383ffff */
.L_x_522:
[----:B------:R-:W0:Y:S01]  /*24c00*/  S2R R9, SR_TID.X ;  /* 0x0000000000097919 */ /* 0x000e220000002100 */
[----:B------:R-:W-:Y:S01]  /*24c10*/  BSSY B1, `(.L_x_702) ;  /* 0x000000a000017945 */ /* 0x000fe20003800000 */
[----:B------:R-:W-:Y:S02]  /*24c20*/  IMAD.MOV.U32 R12, RZ, RZ, RZ ;  /* 0x000000ffff0c7224 */ /* 0x000fe400078e00ff */
[----:B------:R-:W-:Y:S02]  /*24c30*/  IMAD.MOV.U32 R11, RZ, RZ, 0x1f ;  /* 0x0000001fff0b7424 */ /* 0x000fe400078e00ff */
[----:B------:R-:W-:Y:S01]  /*24c40*/  IMAD.MOV.U32 R15, RZ, RZ, -0x1 ;  /* 0xffffffffff0f7424 */ /* 0x000fe200078e00ff */
[----:B0-----:R-:W-:-:S04]  /*24c50*/  SHF.R.U32.HI R9, RZ, 0x5, R9 ;  /* 0x00000005ff097819 */ /* 0x001fc80000011609 */
[----:B------:R-:W-:-:S04]  /*24c60*/  LOP3.LUT R9, R9, 0x3, RZ, 0xc0, !PT ;  /* 0x0000000309097812 */ /* 0x000fc800078ec0ff */
[----:B------:R-:W-:-:S07]  /*24c70*/  MOV R13, R9 ;  /* 0x00000009000d7202 */ /* 0x000fce0000000f00 */
[----:B------:R-:W-:Y:S05]  /*24c80*/  WARPSYNC.COLLECTIVE R15, `(.L_x_703) ;  /* 0x000000000f087348 */ /* 0x000fea0003c00000 */
[----:B------:R0:W1:Y:S02]  /*24c90*/  SHFL.IDX P6, R14, R13, R12, R11 ;  /* 0x0000000c0d0e7389 */ /* 0x00006400000c000b */
[----:B01----:R-:W-:Y:S01]  /*24ca0*/  ENDCOLLECTIVE ;  /* 0x000000000000791b */ /* 0x003fe20003800000 */
.L_x_703:
[----:B------:R-:W-:Y:S05]  /*24cb0*/  BSYNC B1 ;  /* 0x0000000000017941 */ /* 0x000fea0003800000 */
.L_x_702:
[----:B------:R-:W-:Y:S05]  /*24cc0*/  BRA `(.L_x_704) ;  /* 0xffffff9000887947 */ /* 0x000fea000383ffff */
.L_x_524:
[----:B------:R-:W-:Y:S01]  /*24cd0*/  BSSY B1, `(.L_x_705) ;  /* 0x0000006000017945 */ /* 0x000fe20003800000 */
[----:B------:R-:W-:-:S07]  /*24ce0*/  IMAD.MOV.U32 R15, RZ, RZ, -0x1 ;  /* 0xffffffffff0f7424 */ /* 0x000fce00078e00ff */
[----:B0-----:R-:W-:Y:S05]  /*24cf0*/  WARPSYNC.COLLECTIVE R15, `(.L_x_706) ;  /* 0x000000000f0c7348 */ /* 0x001fea0003c00000 */
[----:B------:R-:W-:Y:S02]  /*24d00*/  ELECT P6, UR62, PT ;  /* 0x00000000003e782f */ /* 0x000fe400038c0000 */
[----:B------:R-:W-:Y:S01]  /*24d10*/  MOV R14, UR62 ;  /* 0x0000003e000e7c02 */ /* 0x000fe20008000f00 */
[----:B0-----:R-:W-:Y:S10]  /*24d20*/  ENDCOLLECTIVE ;  /* 0x000000000000791b */ /* 0x001ff40003800000 */
.L_x_706:
[----:B------:R-:W-:Y:S05]  /*24d30*/  BSYNC B1 ;  /* 0x0000000000017941 */ /* 0x000fea0003800000 */
.L_x_705:
[----:B------:R-:W-:Y:S05]  /*24d40*/  BRA `(.L_x_523) ;  /* 0xffffff9000807947 */ /* 0x000fea000383ffff */
.L_x_526:
[----:B0-----:R-:W2:Y:S02]  /*24d50*/  LDL R5, [R1+0x4] ;  /* 0x0000040001057983 */ /* 0x001ea40000100800 */
[----:B--2---:R0:W1:Y:S02]  /*24d60*/  SYNCS.PHASECHK.TRANS64.TRYWAIT P0, [R5+URZ+0x2e820], R4 ;  /* 0x02e82004050075a7 */ /* 0x004064000800017f */
[----:B-1----:R-:W-:Y:S05]  /*24d70*/  @!P0 NANOSLEEP.SYNCS 0x989680 ;  /* 0x009896800000895d */ /* 0x002fea0003900000 */
[----:B------:R-:W1:Y:S02]  /*24d80*/  @!P0 SYNCS.PHASECHK.TRANS64 P0, [R5+URZ+0x2e820], R4 ;  /* 0x02e82004050085a7 */ /* 0x000e64000800007f */
[----:B-1----:R-:W-:Y:S05]  /*24d90*/  @!P0 BRA `(.L_x_526) ;  /* 0xfffffffc00ec8947 */ /* 0x002fea000383ffff */
[----:B------:R-:W-:Y:S05]  /*24da0*/  BRA `(.L_x_707) ;  /* 0xffffff9000907947 */ /* 0x000fea000383ffff */
.L_x_530:
[----:B0-----:R0:W1:Y:S02]  /*24db0*/  SYNCS.PHASECHK.TRANS64.TRYWAIT P0, [R7+URZ+0x2e8a0], R9 ;  /* 0x02e8a009070075a7 */ /* 0x001064000800017f */
[----:B-1----:R-:W-:Y:S05]  /*24dc0*/  @!P0 NANOSLEEP.SYNCS 0x989680 ;  /* 0x009896800000895d */ /* 0x002fea0003900000 */
[----:B------:R-:W1:Y:S02]  /*24dd0*/  @!P0 SYNCS.PHASECHK.TRANS64 P0, [R7+URZ+0x2e8a0], R9 ;  /* 0x02e8a009070085a7 */ /* 0x000e64000800007f */
[----:B-1----:R-:W-:Y:S05]  /*24de0*/  @!P0 BRA `(.L_x_530) ;  /* 0xfffffffc00f08947 */ /* 0x002fea000383ffff */
[----:B------:R-:W-:Y:S05]  /*24df0*/  BRA `(.L_x_708) ;  /* 0xffffff9000b87947 */ /* 0x000fea000383ffff */
.L_x_535:
[----:B-1----:R1:W2:Y:S02]  /*24e00*/  SYNCS.PHASECHK.TRANS64.TRYWAIT P0, [R7+URZ+0x2e8c0], R9 ;  /* 0x02e8c009070075a7 */ /* 0x0022a4000800017f */
[----:B--2---:R-:W-:Y:S05]  /*24e10*/  @!P0 NANOSLEEP.SYNCS 0x989680 ;  /* 0x009896800000895d */ /* 0x004fea0003900000 */
[----:B------:R-:W2:Y:S02]  /*24e20*/  @!P0 SYNCS.PHASECHK.TRANS64 P0, [R7+URZ+0x2e8c0], R9 ;  /* 0x02e8c009070085a7 */ /* 0x000ea4000800007f */
[----:B--2---:R-:W-:Y:S05]  /*24e30*/  @!P0 BRA `(.L_x_535) ;  /* 0xfffffffc00f08947 */ /* 0x004fea000383ffff */
[----:B------:R-:W-:Y:S05]  /*24e40*/  BRA `(.L_x_709) ;  /* 0xffffff94003c7947 */ /* 0x000fea000383ffff */
.L_x_542:
[----:B0-----:R0:W1:Y:S02]  /*24e50*/  SYNCS.PHASECHK.TRANS64.TRYWAIT P1, [R5+URZ+0x2e8a0], R6 ;  /* 0x02e8a006050075a7 */ /* 0x001064000802017f */
[----:B-1----:R-:W-:Y:S05]  /*24e60*/  @!P1 NANOSLEEP.SYNCS 0x989680 ;  /* 0x009896800000995d */ /* 0x002fea0003900000 */
[----:B------:R-:W1:Y:S02]  /*24e70*/  @!P1 SYNCS.PHASECHK.TRANS64 P1, [R5+URZ+0x2e8a0], R6 ;  /* 0x02e8a006050095a7 */ /* 0x000e64000802007f */
[----:B-1----:R-:W-:Y:S05]  /*24e80*/  @!P1 BRA `(.L_x_542) ;  /* 0xfffffffc00f09947 */ /* 0x002fea000383ffff */
[----:B------:R-:W-:Y:S05]  /*24e90*/  BRA `(.L_x_710) ;  /* 0xffffff9800147947 */ /* 0x000fea000383ffff */
.L_x_547:
[----:B-1----:R1:W2:Y:S02]  /*24ea0*/  SYNCS.PHASECHK.TRANS64.TRYWAIT P1, [R5+URZ+0x2e8c0], R6 ;  /* 0x02e8c006050075a7 */ /* 0x0022a4000802017f */
[----:B--2---:R-:W-:Y:S05]  /*24eb0*/  @!P1 NANOSLEEP.SYNCS 0x989680 ;  /* 0x009896800000995d */ /* 0x004fea0003900000 */
[----:B------:R-:W2:Y:S02]  /*24ec0*/  @!P1 SYNCS.PHASECHK.TRANS64 P1, [R5+URZ+0x2e8c0], R6 ;  /* 0x02e8c006050095a7 */ /* 0x000ea4000802007f */
[----:B--2---:R-:W-:Y:S05]  /*24ed0*/  @!P1 BRA `(.L_x_547) ;  /* 0xfffffffc00f09947 */ /* 0x004fea000383ffff */
[----:B------:R-:W-:Y:S05]  /*24ee0*/  BRA `(.L_x_711) ;  /* 0xffffff9800947947 */ /* 0x000fea000383ffff */
.L_x_562:
        /* <DEDUP_REMOVED lines=8> */
[----:B-1----:R-:W-:Y:S05]  /*24f70*/  WARPSYNC.COLLECTIVE R15, `(.L_x_713) ;  /* 0x000000000f087348 */ /* 0x002fea0003c00000 */
[----:B------:R0:W2:Y:S02]  /*24f80*/  SHFL.IDX P6, R14, R13, R12, R11 ;  /* 0x0000000c0d0e7389 */ /* 0x0000a400000c000b */
[----:B012---:R-:W-:Y:S01]  /*24f90*/  ENDCOLLECTIVE ;  /* 0x000000000000791b */ /* 0x007fe20003800000 */
.L_x_713:
[----:B------:R-:W-:Y:S05]  /*24fa0*/  BSYNC B0 ;  /* 0x0000000000007941 */ /* 0x000fea0003800000 */
.L_x_712:
[----:B------:R-:W-:Y:S05]  /*24fb0*/  BRA `(.L_x_714) ;  /* 0xffffffa400347947 */ /* 0x000fea000383ffff */
.L_x_564:
[----:B------:R-:W-:Y:S01]  /*24fc0*/  BSSY B0, `(.L_x_715) ;  /* 0x0000006000007945 */ /* 0x000fe20003800000 */
[----:B------:R-:W-:-:S07]  /*24fd0*/  IMAD.MOV.U32 R15, RZ, RZ, -0x1 ;  /* 0xffffffffff0f7424 */ /* 0x000fce00078e00ff */
[----:B01----:R-:W-:Y:S05]  /*24fe0*/  WARPSYNC.COLLECTIVE R15, `(.L_x_716) ;  /* 0x000000000f0c7348 */ /* 0x003fea0003c00000 */
[----:B------:R-:W-:Y:S02]  /*24ff0*/  ELECT P6, UR62, PT ;  /* 0x00000000003e782f */ /* 0x000fe400038c0000 */
[----:B------:R-:W-:Y:S01]  /*25000*/  MOV R14, UR62 ;  /* 0x0000003e000e7c02 */ /* 0x000fe20008000f00 */
[----:B01----:R-:W-:Y:S10]  /*25010*/  ENDCOLLECTIVE ;  /* 0x000000000000791b */ /* 0x003ff40003800000 */
.L_x_716:
[----:B------:R-:W-:Y:S05]  /*25020*/  BSYNC B0 ;  /* 0x0000000000007941 */ /* 0x000fea0003800000 */
.L_x_715:
[----:B------:R-:W-:Y:S05]  /*25030*/  BRA `(.L_x_717) ;  /* 0xffffffa400407947 */ /* 0x000fea000383ffff */
.L_x_566:
[----:B0-----:R0:W1:Y:S02]  /*25040*/  SYNCS.PHASECHK.TRANS64.TRYWAIT P0, [R2+URZ+0x2e880], R4 ;  /* 0x02e88004020075a7 */ /* 0x001064000800017f */
[----:B-1----:R-:W-:Y:S05]  /*25050*/  @!P0 NANOSLEEP.SYNCS 0x989680 ;  /* 0x009896800000895d */ /* 0x002fea0003900000 */
[----:B------:R-:W1:Y:S02]  /*25060*/  @!P0 SYNCS.PHASECHK.TRANS64 P0, [R2+URZ+0x2e880], R4 ;  /* 0x02e88004020085a7 */ /* 0x000e64000800007f */
[----:B-1----:R-:W-:Y:S05]  /*25070*/  @!P0 BRA `(.L_x_566) ;  /* 0xfffffffc00f08947 */ /* 0x002fea000383ffff */
[----:B------:R-:W-:Y:S05]  /*25080*/  BRA `(.L_x_718) ;  /* 0xffffffa400b47947 */ /* 0x000fea000383ffff */
.L_x_568:
[----:B-1----:R1:W2:Y:S02]  /*25090*/  SYNCS.PHASECHK.TRANS64.TRYWAIT P0, [R2+URZ+0x2e840], R4 ;  /* 0x02e84004020075a7 */ /* 0x0022a4000800017f */
[----:B--2---:R-:W-:Y:S05]  /*250a0*/  @!P0 NANOSLEEP.SYNCS 0x989680 ;  /* 0x009896800000895d */ /* 0x004fea0003900000 */
[----:B------:R-:W2:Y:S02]  /*250b0*/  @!P0 SYNCS.PHASECHK.TRANS64 P0, [R2+URZ+0x2e840], R4 ;  /* 0x02e84004020085a7 */ /* 0x000ea4000800007f */
[----:B--2---:R-:W-:Y:S05]  /*250c0*/  @!P0 BRA `(.L_x_568) ;  /* 0xfffffffc00f08947 */ /* 0x004fea000383ffff */
[----:B------:R-:W-:Y:S05]  /*250d0*/  BRA `(.L_x_719) ;  /* 0xffffffa800147947 */ /* 0x000fea000383ffff */
.L_x_572:
[----:B------:R-:W2:Y:S01]  /*250e0*/  LDL.LU R11, [R1+0x54] ;  /* 0x00005400010b7983 */ /* 0x000ea20000300800 */
[----:B------:R-:W-:Y:S01]  /*250f0*/  MOV R13, R0 ;  /* 0x00000000000d7202 */ /* 0x000fe20000000f00 */
[----:B------:R-:W-:Y:S01]  /*25100*/  IMAD.MOV.U32 R12, RZ, RZ, RZ ;  /* 0x000000ffff0c7224 */ /* 0x000fe200078e00ff */
[----:B------:R-:W-:Y:S01]  /*25110*/  LOP3.LUT R8, R8, 0x7f, RZ, 0xc0, !PT ;  /* 0x0000007f08087812 */ /* 0x000fe200078ec0ff */
[----:B------:R-:W-:-:S03]  /*25120*/  IMAD.MOV.U32 R15, RZ, RZ, -0x1 ;  /* 0xffffffffff0f7424 */ /* 0x000fc600078e00ff */
[----:B------:R-:W-:-:S05]  /*25130*/  SHF.R.U32.HI R5, RZ, 0x3, R8 ;  /* 0x00000003ff057819 */ /* 0x000fca0000011608 */
[----:B------:R-:W-:-:S04]  /*25140*/  IMAD.IADD R2, R5, 0x1, R17 ;  /* 0x0000000105027824 */ /* 0x000fc800078e0211 */
[C---:B------:R-:W-:Y:S02]  /*25150*/  VIADD R5, R2.reuse, 0x10 ;  /* 0x0000001002057836 */ /* 0x040fe40000000000 */
[----:B------:R-:W-:Y:S02]  /*25160*/  VIADD R8, R2, 0x60 ;  /* 0x0000006002087836 */ /* 0x000fe40000000000 */
[----:B--2---:R-:W-:Y:S02]  /*25170*/  IMAD R3, R11, R7, RZ ;  /* 0x000000070b037224 */ /* 0x004fe400078e02ff */
[----:B------:R-:W-:-:S03]  /*25180*/  IMAD.MOV.U32 R11, RZ, RZ, 0x181f ;  /* 0x0000181fff0b7424 */ /* 0x000fc600078e00ff */
[----:B------:R-:W-:-:S13]  /*25190*/  ISETP.GE.AND P1, PT, R2, R3, PT ;  /* 0x000000030200720c */ /* 0x000fda0003f26270 */
[----:B-----5:R-:W-:Y:S05]  /*251a0*/  WARPSYNC.COLLECTIVE R15, `(.L_x_720) ;  /* 0x000000000f087348 */ /* 0x020fea0003c00000 */
[----:B------:R0:W1:Y:S02]  /*251b0*/  SHFL.IDX P6, R14, R13, R12, R11 ;  /* 0x0000000c0d0e7389 */ /* 0x00006400000c000b */
[----:B01---5:R-:W-:Y:S01]  /*251c0*/  ENDCOLLECTIVE ;  /* 0x000000000000791b */ /* 0x023fe20003800000 */
.L_x_720:
[----:B------:R-:W-:Y:S01]  /*251d0*/  MOV R13, R4 ;  /* 0x00000004000d7202 */ /* 0x000fe20000000f00 */
[----:B------:R-:W-:-:S07]  /*251e0*/  IMAD.MOV.U32 R6, RZ, RZ, R14 ;  /* 0x000000ffff067224 */ /* 0x000fce00078e000e */
[----:B------:R-:W-:Y:S05]  /*251f0*/  WARPSYNC.COLLECTIVE R15, `(.L_x_721) ;  /* 0x000000000f087348 */ /* 0x000fea0003c00000 */
[----:B------:R0:W1:Y:S02]  /*25200*/  SHFL.IDX P6, R14, R13, R12, R11 ;  /* 0x0000000c0d0e7389 */ /* 0x00006400000c000b */
[----:B01----:R-:W-:Y:S01]  /*25210*/  ENDCOLLECTIVE ;  /* 0x000000000000791b */ /* 0x003fe20003800000 */
.L_x_721:
[----:B------:R-:W-:Y:S01]  /*25220*/  MOV R13, R0 ;  /* 0x00000000000d7202 */ /* 0x000fe20000000f00 */
[----:B------:R-:W-:Y:S02]  /*25230*/  IMAD.MOV.U32 R12, RZ, RZ, 0x1 ;  /* 0x00000001ff0c7424 */ /* 0x000fe400078e00ff */
[----:B------:R-:W-:-:S07]  /*25240*/  IMAD.MOV.U32 R7, RZ, RZ, R14 ;  /* 0x000000ffff077224 */ /* 0x000fce00078e000e */
[----:B------:R-:W-:Y:S05]  /*25250*/  WARPSYNC.COLLECTIVE R15, `(.L_x_722) ;  /* 0x000000000f087348 */ /* 0x000fea0003c00000 */
[----:B------:R0:W1:Y:S02]  /*25260*/  SHFL.IDX P6, R14, R13, R12, R11 ;  /* 0x0000000c0d0e7389 */ /* 0x00006400000c000b */
[----:B01----:R-:W-:Y:S01]  /*25270*/  ENDCOLLECTIVE ;  /* 0x000000000000791b */ /* 0x003fe20003800000 */
.L_x_722:
        /* <DEDUP_REMOVED lines=15> */
.L_x_723:
[----:B------:R-:W-:Y:S01]  /*25370*/  IMAD.MOV.U32 R13, RZ, RZ, R0 ;  /* 0x000000ffff0d7224 */ /* 0x000fe200078e0000 */
[----:B------:R-:W-:Y:S01]  /*25380*/  MOV R12, 0x2 ;  /* 0x00000002000c7802 */ /* 0x000fe20000000f00 */
[----:B------:R-:W-:-:S07]  /*25390*/  IMAD.MOV.U32 R5, RZ, RZ, R14 ;  /* 0x000000ffff057224 */ /* 0x000fce00078e000e */
[----:B------:R-:W-:Y:S05]  /*253a0*/  WARPSYNC.COLLECTIVE R15, `(.L_x_724) ;  /* 0x000000000f087348 */ /* 0x000fea0003c00000 */
[----:B------:R0:W1:Y:S02]  /*253b0*/  SHFL.IDX P6, R14, R13, R12, R11 ;  /* 0x0000000c0d0e7389 */ /* 0x00006400000c000b */
[----:B01----:R-:W-:Y:S01]  /*253c0*/  ENDCOLLECTIVE ;  /* 0x000000000000791b */ /* 0x003fe20003800000 */
.L_x_724:
[----:B------:R-:W-:-:S04]  /*253d0*/  @!P1 IADD3 R5, P2, R9, R5, RZ ;  /* 0x0000000509059210 */ /* 0x000fc80007f5e0ff */
[----:B------:R-:W-:-:S05]  /*253e0*/  @!P1 IADD3.X R6, RZ, R6, RZ, P2, !PT ;  /* 0x00000006ff069210 */ /* 0x000fca00017fe4ff */
[----:B------:R-:W-:Y:S02]  /*253f0*/  @!P1 IMAD.MOV.U32 R7, RZ, RZ, R6 ;  /* 0x000000ffff079224 */ /* 0x000fe400078e0006 */
[----:B------:R-:W-:Y:S02]  /*25400*/  @!P1 IMAD.MOV.U32 R6, RZ, RZ, R5 ;  /* 0x000000ffff069224 */ /* 0x000fe400078e0005 */
[----:B------:R-:W-:Y:S02]  /*25410*/  IMAD.MOV.U32 R13, RZ, RZ, R4 ;  /* 0x000000ffff0d7224 */ /* 0x000fe400078e0004 */
[----:B------:R-:W-:Y:S01]  /*25420*/  VIADD R5, R2, 0x20 ;  /* 0x0000002002057836 */ /* 0x000fe20000000000 */
[----:B------:R-:W-:Y:S01]  /*25430*/  @!PT LDS RZ, [RZ] ;  /* 0x00000000fffff984 */ /* 0x000fe20000000800 */
[----:B------:R-:W-:Y:S01]  /*25440*/  @!PT LDS RZ, [RZ] ;  /* 0x00000000fffff984 */ /* 0x000fe20000000800 */
[----:B------:R-:W-:Y:S01]  /*25450*/  @!PT LDS RZ, [RZ] ;  /* 0x00000000fffff984 */ /* 0x000fe20000000800 */
[----:B------:R0:W-:Y:S04]  /*25460*/  @!P1 LDGSTS.E.BYPASS.LTC128B.128 [R10+0x1cc00], desc[UR60][R6.64], !P0 ;  /* 0x1cc00000060a9fae */ /* 0x0001e8000c101d7c */
[----:B------:R-:W-:Y:S01]  /*25470*/  ISETP.GE.AND P1, PT, R5, R3, PT ;  /* 0x000000030500720c */ /* 0x000fe20003f26270 */
[----:B0-----:R-:W-:-:S12]  /*25480*/  IMAD.MOV.U32 R6, RZ, RZ, R14 ;  /* 0x000000ffff067224 */ /* 0x001fd800078e000e */
[----:B------:R-:W-:Y:S05]  /*25490*/  WARPSYNC.COLLECTIVE R15, `(.L_x_725) ;  /* 0x000000000f087348 */ /* 0x000fea0003c00000 */
[----:B------:R0:W1:Y:S02]  /*254a0*/  SHFL.IDX P6, R14, R13, R12, R11 ;  /* 0x0000000c0d0e7389 */ /* 0x00006400000c000b */
[----:B01----:R-:W-:Y:S01]  /*254b0*/  ENDCOLLECTIVE ;  /* 0x000000000000791b */ /* 0x003fe20003800000 */
.L_x_725:
[----:B------:R-:W-:Y:S02]  /*254c0*/  IMAD.MOV.U32 R13, RZ, RZ, R0 ;  /* 0x000000ffff0d7224 */ /* 0x000fe400078e0000 */
[----:B------:R-:W-:Y:S02]  /*254d0*/  IMAD.MOV.U32 R12, RZ, RZ, 0x3 ;  /* 0x00000003ff0c7424 */ /* 0x000fe400078e00ff */
[----:B------:R-:W-:-:S07]  /*254e0*/  IMAD.MOV.U32 R5, RZ, RZ, R14 ;  /* 0x000000ffff057224 */ /* 0x000fce00078e000e */
[----:B------:R-:W-:Y:S05]  /*254f0*/  WARPSYNC.COLLECTIVE R15, `(.L_x_726) ;  /* 0x000000000f087348 */ /* 0x000fea0003c00000 */
[----:B------:R0:W1:Y:S02]  /*25500*/  SHFL.IDX P6, R14, R13, R12, R11 ;  /* 0x0000000c0d0e7389 */ /* 0x00006400000c000b */
[----:B01----:R-:W-:Y:S01]  /*25510*/  ENDCOLLECTIVE ;  /* 0x000000000000791b */ /* 0x003fe20003800000 */
.L_x_726:
[----:B------:R-:W-:-:S05]  /*25520*/  @!P1 IADD3 R5, P2, R9, R5, RZ ;  /* 0x0000000509059210 */ /* 0x000fca0007f5e0ff */
[----:B------:R-:W-:-:S05]  /*25530*/  @!P1 IMAD.X R6, RZ, RZ, R6, P2 ;  /* 0x000000ffff069224 */ /* 0x000fca00010e0606 */
[----:B------:R-:W-:Y:S01]  /*25540*/  @!P1 MOV R7, R6 ;  /* 0x0000000600079202 */ /* 0x000fe20000000f00 */
[----:B------:R-:W-:Y:S02]  /*25550*/  @!P1 IMAD.MOV.U32 R6, RZ, RZ, R5 ;  /* 0x000000ffff069224 */ /* 0x000fe400078e0005 */
[----:B------:R-:W-:Y:S02]  /*25560*/  IMAD.MOV.U32 R13, RZ, RZ, R4 ;  /* 0x000000ffff0d7224 */ /* 0x000fe400078e0004 */
[----:B------:R-:W-:Y:S01]  /*25570*/  VIADD R5, R2, 0x30 ;  /* 0x0000003002057836 */ /* 0x000fe20000000000 */
[----:B------:R-:W-:Y:S01]  /*25580*/  @!PT LDS RZ, [RZ] ;  /* 0x00000000fffff984 */ /* 0x000fe20000000800 */
[----:B------:R-:W-:Y:S01]  /*25590*/  @!PT LDS RZ, [RZ] ;  /* 0x00000000fffff984 */ /* 0x000fe20000000800 */
[----:B------:R-:W-:Y:S01]  /*255a0*/  @!PT LDS RZ, [RZ] ;  /* 0x00000000fffff984 */ /* 0x000fe20000000800 */
[----:B------:R0:W-:Y:S04]  /*255b0*/  @!P1 LDGSTS.E.BYPASS.LTC128B.128 [R10+0x1d400], desc[UR60][R6.64], !P0 ;  /* 0x1d400000060a9fae */ /* 0x0001e8000c101d7c */
[----:B------:R-:W-:-:S02]  /*255c0*/  ISETP.GE.AND P1, PT, R5, R3, PT ;  /* 0x000000030500720c */ /* 0x000fc40003f26270 */
[----:B0-----:R-:W-:-:S11]  /*255d0*/  MOV R6, R14 ;  /* 0x0000000e00067202 */ /* 0x001fd60000000f00 */
[----:B------:R-:W-:Y:S05]  /*255e0*/  WARPSYNC.COLLECTIVE R15, `(.L_x_727) ;  /* 0x000000000f087348 */ /* 0x000fea0003c00000 */
[----:B------:R0:W1:Y:S02]  /*255f0*/  SHFL.IDX P6, R14, R13, R12, R11 ;  /* 0x0000000c0d0e7389 */ /* 0x00006400000c000b */
[----:B01----:R-:W-:Y:S01]  /*25600*/  ENDCOLLECTIVE ;  /* 0x000000000000791b */ /* 0x003fe20003800000 */
.L_x_727:
[----:B------:R-:W-:Y:S02]  /*25610*/  IMAD.MOV.U32 R13, RZ, RZ, R0 ;  /* 0x000000ffff0d7224 */ /* 0x000fe400078e0000 */
[----:B------:R-:W-:Y:S02]  /*25620*/  IMAD.MOV.U32 R12, RZ, RZ, 0x4 ;  /* 0x00000004ff0c7424 */ /* 0x000fe400078e00ff */
[----:B------:R-:W-:-:S07]  /*25630*/  IMAD.MOV.U32 R5, RZ, RZ, R14 ;  /* 0x000000ffff057224 */ /* 0x000fce00078e000e */
[----:B------:R-:W-:Y:S05]  /*25640*/  WARPSYNC.COLLECTIVE R15, `(.L_x_728) ;  /* 0x000000000f087348 */ /* 0x000fea0003c00000 */
[----:B------:R0:W1:Y:S02]  /*25650*/  SHFL.IDX P6, R14, R13, R12, R11 ;  /* 0x0000000c0d0e7389 */ /* 0x00006400000c000b */
[----:B01----:R-:W-:Y:S01]  /*25660*/  ENDCOLLECTIVE ;  /* 0x000000000000791b */ /* 0x003fe20003800000 */
.L_x_728:
[----:B------:R-:W-:-:S05]  /*25670*/  @!P1 IADD3 R5, P2, R9, R5, RZ ;  /* 0x0000000509059210 */ /* 0x000fca0007f5e0ff */
[----:B------:R-:W-:-:S04]  /*25680*/  @!P1 IMAD.X R6, RZ, RZ, R6, P2 ;  /* 0x000000ffff069224 */ /* 0x000fc800010e0606 */
[----:B------:R-:W-:Y:S01]  /*25690*/  @!P1 IMAD.MOV.U32 R7, RZ, RZ, R6 ;  /* 0x000000ffff079224 */ /* 0x000fe200078e0006 */
[----:B------:R-:W-:Y:S01]  /*256a0*/  @!P1 MOV R6, R5 ;  /* 0x0000000500069202 */ /* 0x000fe20000000f00 */
[----:B------:R-:W-:Y:S01]  /*256b0*/  VIADD R5, R2, 0x40 ;  /* 0x0000004002057836 */ /* 0x000fe20000000000 */
[----:B------:R-:W-:-:S03]  /*256c0*/  MOV R13, R4 ;  /* 0x00000004000d7202 */ /* 0x000fc60000000f00 */
        /* <DEDUP_REMOVED lines=9> */
.L_x_729:
[----:B------:R-:W-:Y:S02]  /*25760*/  IMAD.MOV.U32 R13, RZ, RZ, R0 ;  /* 0x000000ffff0d7224 */ /* 0x000fe400078e0000 */
[----:B------:R-:W-:Y:S02]  /*25770*/  IMAD.MOV.U32 R12, RZ, RZ, 0x5 ;  /* 0x00000005ff0c7424 */ /* 0x000fe400078e00ff */
[----:B------:R-:W-:-:S07]  /*25780*/  IMAD.MOV.U32 R5, RZ, RZ, R14 ;  /* 0x000000ffff057224 */ /* 0x000fce00078e000e */
[----:B------:R-:W-:Y:S05]  /*25790*/  WARPSYNC.COLLECTIVE R15, `(.L_x_730) ;  /* 0x000000000f087348 */ /* 0x000fea0003c00000 */
[----:B------:R0:W1:Y:S02]  /*257a0*/  SHFL.IDX P6, R14, R13, R12, R11 ;  /* 0x0000000c0d0e7389 */ /* 0x00006400000c000b */
[----:B01----:R-:W-:Y:S01]  /*257b0*/  ENDCOLLECTIVE ;  /* 0x000000000000791b */ /* 0x003fe20003800000 */
.L_x_730:
[----:B------:R-:W-:-:S05]  /*257c0*/  @!P1 IADD3 R5, P2, R9, R5, RZ ;  /* 0x0000000509059210 */ /* 0x000fca0007f5e0ff */
[----:B------:R-:W-:-:S04]  /*257d0*/  @!P1 IMAD.X R6, RZ, RZ, R6, P2 ;  /* 0x000000ffff069224 */ /* 0x000fc800010e0606 */
[----:B------:R-:W-:Y:S02]  /*257e0*/  @!P1 IMAD.MOV.U32 R7, RZ, RZ, R6 ;  /* 0x000000ffff079224 */ /* 0x000fe400078e0006 */
[----:B------:R-:W-:Y:S01]  /*257f0*/  @!P1 IMAD.MOV.U32 R6, RZ, RZ, R5 ;  /* 0x000000ffff069224 */ /* 0x000fe200078e0005 */
[----:B------:R-:W-:Y:S01]  /*25800*/  IADD3 R5, R2, 0x50, RZ ;  /* 0x0000005002057810 */ /* 0x000fe20007ffe0ff */
[----:B------:R-:W-:-:S03]  /*25810*/  IMAD.MOV.U32 R13, RZ, RZ, R4 ;  /* 0x000000ffff0d7224 */ /* 0x000fc600078e0004 */
        /* <DEDUP_REMOVED lines=9> */
.L_x_731:
[----:B------:R-:W-:Y:S01]  /*258b0*/  IMAD.MOV.U32 R13, RZ, RZ, R0 ;  /* 0x000000ffff0d7224 */ /* 0x000fe200078e0000 */
[----:B------:R-:W-:Y:S02]  /*258c0*/  MOV R12, 0x6 ;  /* 0x00000006000c7802 */ /* 0x000fe40000000f00 */
[----:B------:R-:W-:-:S07]  /*258d0*/  MOV R5, R14 ;  /* 0x0000000e00057202 */ /* 0x000fce0000000f00 */
[----:B------:R-:W-:Y:S05]  /*258e0*/  WARPSYNC.COLLECTIVE R15, `(.L_x_732) ;  /* 0x000000000f087348 */ /* 0x000fea0003c00000 */
[----:B------:R0:W1:Y:S02]  /*258f0*/  SHFL.IDX P6, R14, R13, R12, R11 ;  /* 0x0000000c0d0e7389 */ /* 0x00006400000c000b */
[----:B01----:R-:W-:Y:S01]  /*25900*/  ENDCOLLECTIVE ;  /* 0x000000000000791b */ /* 0x003fe20003800000 */
.L_x_732:
[----:B------:R-:W-:-:S05]  /*25910*/  @!P1 IADD3 R5, P2, R9, R5, RZ ;  /* 0x0000000509059210 */ /* 0x000fca0007f5e0ff */
[----:B------:R-:W-:-:S04]  /*25920*/  @!P1 IMAD.X R6, RZ, RZ, R6, P2 ;  /* 0x000000ffff069224 */ /* 0x000fc800010e0606 */
[----:B------:R-:W-:Y:S02]  /*25930*/  @!P1 IMAD.MOV.U32 R7, RZ, RZ, R6 ;  /* 0x000000ffff079224 */ /* 0x000fe400078e0006 */
[----:B------:R-:W-:Y:S02]  /*25940*/  @!P1 IMAD.MOV.U32 R6, RZ, RZ, R5 ;  /* 0x000000ffff069224 */ /* 0x000fe400078e0005 */
        /* <DEDUP_REMOVED lines=10> */
.L_x_733:
[----:B------:R-:W-:Y:S02]  /*259f0*/  IMAD.MOV.U32 R13, RZ, RZ, R0 ;  /* 0x000000ffff0d7224 */ /* 0x000fe400078e0000 */
[----:B------:R-:W-:Y:S02]  /*25a00*/  IMAD.MOV.U32 R12, RZ, RZ, 0x7 ;  /* 0x00000007ff0c7424 */ /* 0x000fe400078e00ff */
[----:B------:R-:W-:-:S07]  /*25a10*/  IMAD.MOV.U32 R5, RZ, RZ, R14 ;  /* 0x000000ffff057224 */ /* 0x000fce00078e000e */
[----:B------:R-:W-:Y:S05]  /*25a20*/  WARPSYNC.COLLECTIVE R15, `(.L_x_734) ;  /* 0x000000000f087348 */ /* 0x000fea0003c00000 */
[----:B------:R0:W1:Y:S02]  /*25a30*/  SHFL.IDX P6, R14, R13, R12, R11 ;  /* 0x0000000c0d0e7389 */ /* 0x00006400000c000b */
[----:B01----:R-:W-:Y:S01]  /*25a40*/  ENDCOLLECTIVE ;  /* 0x000000000000791b */ /* 0x003fe20003800000 */
.L_x_734:
[----:B------:R-:W-:-:S04]  /*25a50*/  @!P1 IADD3 R5, P2, R9, R5, RZ ;  /* 0x0000000509059210 */ /* 0x000fc80007f5e0ff */
[----:B------:R-:W-:-:S05]  /*25a60*/  @!P1 IADD3.X R6, RZ, R6, RZ, P2, !PT ;  /* 0x00000006ff069210 */ /* 0x000fca00017fe4ff */
[----:B------:R-:W-:Y:S02]  /*25a70*/  @!P1 IMAD.MOV.U32 R7, RZ, RZ, R6 ;  /* 0x000000ffff079224 */ /* 0x000fe400078e0006 */
[----:B------:R-:W-:Y:S02]  /*25a80*/  IMAD.MOV.U32 R13, RZ, RZ, R4 ;  /* 0x000000ffff0d7224 */ /* 0x000fe400078e0004 */
[----:B------:R-:W-:-:S05]  /*25a90*/  @!P1 IMAD.MOV.U32 R6, RZ, RZ, R5 ;  /* 0x000000ffff069224 */ /* 0x000fca00078e0005 */
[----:B------:R-:W-:Y:S01]  /*25aa0*/  @!PT LDS RZ, [RZ] ;  /* 0x00000000fffff984 */ /* 0x000fe20000000800 */
[----:B------:R-:W-:Y:S01]  /*25ab0*/  @!PT LDS RZ, [RZ] ;  /* 0x00000000fffff984 */ /* 0x000fe20000000800 */
[----:B------:R-:W-:Y:S01]  /*25ac0*/  @!PT LDS RZ, [RZ] ;  /* 0x00000000fffff984 */ /* 0x000fe20000000800 */
[----:B------:R0:W-:Y:S01]  /*25ad0*/  @!P1 LDGSTS.E.BYPASS.LTC128B.128 [R10+0x1f400], desc[UR60][R6.64], !P0 ;  /* 0x1f400000060a9fae */ /* 0x0001e2000c101d7c */
[----:B------:R-:W-:-:S07]  /*25ae0*/  MOV R0, R14 ;  /* 0x0000000e00007202 */ /* 0x000fce0000000f00 */
[----:B0-----:R-:W-:Y:S05]  /*25af0*/  WARPSYNC.COLLECTIVE R15, `(.L_x_735) ;  /* 0x000000000f087348 */ /* 0x001fea0003c00000 */
[----:B------:R1:W2:Y:S02]  /*25b00*/  SHFL.IDX P6, R14, R13, R12, R11 ;  /* 0x0000000c0d0e7389 */ /* 0x0002a400000c000b */
[----:B012---:R-:W-:Y:S01]  /*25b10*/  ENDCOLLECTIVE ;  /* 0x000000000000791b */ /* 0x007fe20003800000 */
.L_x_735:
[----:B------:R-:W-:Y:S01]  /*25b20*/  IMAD.MOV.U32 R4, RZ, RZ, R14 ;  /* 0x000000ffff047224 */ /* 0x000fe200078e000e */
[----:B------:R-:W-:Y:S06]  /*25b30*/  BRA `(.L_x_736) ;  /* 0xffffffa800947947 */ /* 0x000fec000383ffff */
.L_x_575:
[----:B0-----:R-:W2:Y:S02]  /*25b40*/  LDL R2, [R1+0x4] ;  /* 0x0000040001027983 */ /* 0x001ea40000100800 */
[----:B--2---:R0:W2:Y:S02]  /*25b50*/  SYNCS.PHASECHK.TRANS64.TRYWAIT P0, [R2+URZ+0x2e820], R0 ;  /* 0x02e82000020075a7 */ /* 0x0040a4000800017f */
[----:B--2---:R-:W-:Y:S05]  /*25b60*/  @!P0 NANOSLEEP.SYNCS 0x989680 ;  /* 0x009896800000895d */ /* 0x004fea0003900000 */
[----:B------:R-:W2:Y:S02]  /*25b70*/  @!P0 SYNCS.PHASECHK.TRANS64 P0, [R2+URZ+0x2e820], R0 ;  /* 0x02e82000020085a7 */ /* 0x000ea4000800007f */
[----:B--2---:R-:W-:Y:S05]  /*25b80*/  @!P0 BRA `(.L_x_575) ;  /* 0xfffffffc00ec8947 */ /* 0x004fea000383ffff */
[----:B------:R-:W-:Y:S05]  /*25b90*/  BRA `(.L_x_737) ;  /* 0xffffffac00007947 */ /* 0x000fea000383ffff */
.L_x_581:
[----:B--2---:R2:W3:Y:S02]  /*25ba0*/  SYNCS.PHASECHK.TRANS64.TRYWAIT P0, [R6+URZ+0x2e880], R5 ;  /* 0x02e88005060075a7 */ /* 0x0044e4000800017f */
[----:B---3--:R-:W-:Y:S05]  /*25bb0*/  @!P0 NANOSLEEP.SYNCS 0x989680 ;  /* 0x009896800000895d */ /* 0x008fea0003900000 */
[----:B------:R-:W3:Y:S02]  /*25bc0*/  @!P0 SYNCS.PHASECHK.TRANS64 P0, [R6+URZ+0x2e880], R5 ;  /* 0x02e88005060085a7 */ /* 0x000ee4000800007f */
[----:B---3--:R-:W-:Y:S05]  /*25bd0*/  @!P0 BRA `(.L_x_581) ;  /* 0xfffffffc00f08947 */ /* 0x008fea000383ffff */
[----:B------:R-:W-:Y:S05]  /*25be0*/  BRA `(.L_x_738) ;  /* 0xffffffac00c47947 */ /* 0x000fea000383ffff */
.L_x_586:
[----:B-1----:R1:W3:Y:S02]  /*25bf0*/  SYNCS.PHASECHK.TRANS64.TRYWAIT P0, [R6+URZ+0x2e840], R5 ;  /* 0x02e84005060075a7 */ /* 0x0022e4000800017f */
[----:B---3--:R-:W-:Y:S05]  /*25c00*/  @!P0 NANOSLEEP.SYNCS 0x989680 ;  /* 0x009896800000895d */ /* 0x008fea0003900000 */
[----:B------:R-:W3:Y:S02]  /*25c10*/  @!P0 SYNCS.PHASECHK.TRANS64 P0, [R6+URZ+0x2e840], R5 ;  /* 0x02e84005060085a7 */ /* 0x000ee4000800007f */
[----:B---3--:R-:W-:Y:S05]  /*25c20*/  @!P0 BRA `(.L_x_586) ;  /* 0xfffffffc00f08947 */ /* 0x008fea000383ffff */
[----:B------:R-:W-:Y:S05]  /*25c30*/  BRA `(.L_x_739) ;  /* 0xffffffb0004c7947 */ /* 0x000fea000383ffff */
.L_x_592:
[----:B--2---:R2:W3:Y:S02]  /*25c40*/  SYNCS.PHASECHK.TRANS64.TRYWAIT P0, [R17+URZ+0x2e870], R4 ;  /* 0x02e87004110075a7 */ /* 0x0044e4000800017f */
[----:B---3--:R-:W-:Y:S05]  /*25c50*/  @!P0 NANOSLEEP.SYNCS 0x989680 ;  /* 0x009896800000895d */ /* 0x008fea0003900000 */
[----:B------:R-:W3:Y:S02]  /*25c60*/  @!P0 SYNCS.PHASECHK.TRANS64 P0, [R17+URZ+0x2e870], R4 ;  /* 0x02e87004110085a7 */ /* 0x000ee4000800007f */
[----:B---3--:R-:W-:Y:S05]  /*25c70*/  @!P0 BRA `(.L_x_592) ;  /* 0xfffffffc00f08947 */ /* 0x008fea000383ffff */
[----:B------:R-:W-:Y:S05]  /*25c80*/  BRA `(.L_x_740) ;  /* 0xffffffb000f07947 */ /* 0x000fea000383ffff */
.L_x_594:
[----:B---3--:R3:W4:Y:S02]  /*25c90*/  SYNCS.PHASECHK.TRANS64.TRYWAIT P0, [R17+URZ+0x2e860], R2 ;  /* 0x02e86002110075a7 */ /* 0x008724000800017f */
[----:B----4-:R-:W-:Y:S05]  /*25ca0*/  @!P0 NANOSLEEP.SYNCS 0x989680 ;  /* 0x009896800000895d */ /* 0x010fea0003900000 */
[----:B------:R-:W4:Y:S02]  /*25cb0*/  @!P0 SYNCS.PHASECHK.TRANS64 P0, [R17+URZ+0x2e860], R2 ;  /* 0x02e86002110085a7 */ /* 0x000f24000800007f */
[----:B----4-:R-:W-:Y:S05]  /*25cc0*/  @!P0 BRA `(.L_x_594) ;  /* 0xfffffffc00f08947 */ /* 0x010fea000383ffff */
[----:B------:R-:W-:Y:S05]  /*25cd0*/  BRA `(.L_x_741) ;  /* 0xffffffb000f87947 */ /* 0x000fea000383ffff */
.L_x_601:
[----:B---3--:R3:W4:Y:S02]  /*25ce0*/  SYNCS.PHASECHK.TRANS64.TRYWAIT P1, [R17+URZ+0x2e870], R0 ;  /* 0x02e87000110075a7 */ /* 0x008724000802017f */
[----:B----4-:R-:W-:Y:S05]  /*25cf0*/  @!P1 NANOSLEEP.SYNCS 0x989680 ;  /* 0x009896800000995d */ /* 0x010fea0003900000 */
[----:B------:R-:W4:Y:S02]  /*25d00*/  @!P1 SYNCS.PHASECHK.TRANS64 P1, [R17+URZ+0x2e870], R0 ;  /* 0x02e87000110095a7 */ /* 0x000f24000802007f */
[----:B----4-:R-:W-:Y:S05]  /*25d10*/  @!P1 BRA `(.L_x_601) ;  /* 0xfffffffc00f09947 */ /* 0x010fea000383ffff */
[----:B------:R-:W-:Y:S05]  /*25d20*/  BRA `(.L_x_742) ;  /* 0xffffffbc00347947 */ /* 0x000fea000383ffff */
.L_x_603:
[----:B---3--:R3:W4:Y:S02]  /*25d30*/  SYNCS.PHASECHK.TRANS64.TRYWAIT P1, [R17+URZ+0x2e860], R0 ;  /* 0x02e86000110075a7 */ /* 0x008724000802017f */
[----:B----4-:R-:W-:Y:S05]  /*25d40*/  @!P1 NANOSLEEP.SYNCS 0x989680 ;  /* 0x009896800000995d */ /* 0x010fea0003900000 */
[----:B------:R-:W4:Y:S02]  /*25d50*/  @!P1 SYNCS.PHASECHK.TRANS64 P1, [R17+URZ+0x2e860], R0 ;  /* 0x02e86000110095a7 */ /* 0x000f24000802007f */
[----:B----4-:R-:W-:Y:S05]  /*25d60*/  @!P1 BRA `(.L_x_603) ;  /* 0xfffffffc00f09947 */ /* 0x010fea000383ffff */
[----:B------:R-:W-:Y:S05]  /*25d70*/  BRA `(.L_x_743) ;  /* 0xffffffbc003c7947 */ /* 0x000fea000383ffff */
.L_x_607:
[----:B------:R-:W-:Y:S01]  /*25d80*/  BSSY B0, `(.L_x_744) ;  /* 0x0000008000007945 */ /* 0x000fe20003800000 */
[----:B------:R-:W-:Y:S01]  /*25d90*/  IMAD.MOV.U32 R13, RZ, RZ, R16 ;  /* 0x000000ffff0d7224 */ /* 0x000fe200078e0010 */
[----:B------:R-:W-:Y:S01]  /*25da0*/  MOV R11, 0x1f ;  /* 0x0000001f000b7802 */ /* 0x000fe20000000f00 */
[----:B------:R-:W-:Y:S02]  /*25db0*/  IMAD.MOV.U32 R12, RZ, RZ, RZ ;  /* 0x000000ffff0c7224 */ /* 0x000fe400078e00ff */
[----:B------:R-:W-:-:S07]  /*25dc0*/  IMAD.MOV.U32 R15, RZ, RZ, -0x1 ;  /* 0xffffffffff0f7424 */ /* 0x000fce00078e00ff */
[----:B0-----:R-:W-:Y:S05]  /*25dd0*/  WARPSYNC.COLLECTIVE R15, `(.L_x_745) ;  /* 0x000000000f087348 */ /* 0x001fea0003c00000 */
[----:B------:R1:W2:Y:S02]  /*25de0*/  SHFL.IDX P6, R14, R13, R12, R11 ;  /* 0x0000000c0d0e7389 */ /* 0x0002a400000c000b */
[----:B012---:R-:W-:Y:S01]  /*25df0*/  ENDCOLLECTIVE ;  /* 0x000000000000791b */ /* 0x007fe20003800000 */
.L_x_745:
[----:B------:R-:W-:Y:S05]  /*25e00*/  BSYNC B0 ;  /* 0x0000000000007941 */ /* 0x000fea0003800000 */
.L_x_744:
[----:B------:R-:W-:Y:S01]  /*25e10*/  IMAD.MOV.U32 R13, RZ, RZ, R16 ;  /* 0x000000ffff0d7224 */ /* 0x000fe200078e0010 */
[----:B------:R-:W-:Y:S01]  /*25e20*/  MOV R11, 0x1f ;  /* 0x0000001f000b7802 */ /* 0x000fe20000000f00 */
[----:B------:R-:W-:Y:S02]  /*25e30*/  IMAD.MOV.U32 R12, RZ, RZ, 0x1 ;  /* 0x00000001ff0c7424 */ /* 0x000fe400078e00ff */
[----:B------:R-:W-:Y:S02]  /*25e40*/  IMAD.MOV.U32 R15, RZ, RZ, -0x1 ;  /* 0xffffffffff0f7424 */ /* 0x000fe400078e00ff */
[----:B------:R-:W-:Y:S02]  /*25e50*/  IMAD.IADD R5, R19, 0x1, R7 ;  /* 0x0000000113057824 */ /* 0x000fe400078e0207 */
[----:B------:R-:W-:-:S07]  /*25e60*/  IMAD.MOV.U32 R0, RZ, RZ, R14 ;  /* 0x000000ffff007224 */ /* 0x000fce00078e000e */
[----:B------:R-:W-:Y:S05]  /*25e70*/  WARPSYNC.COLLECTIVE R15, `(.L_x_746) ;  /* 0x000000000f087348 */ /* 0x000fea0003c00000 */
[----:B------:R0:W1:Y:S02]  /*25e80*/  SHFL.IDX P6, R14, R13, R12, R11 ;  /* 0x0000000c0d0e7389 */ /* 0x00006400000c000b */
[----:B01----:R-:W-:Y:S01]  /*25e90*/  ENDCOLLECTIVE ;  /* 0x000000000000791b */ /* 0x003fe20003800000 */
.L_x_746:
[----:B------:R-:W-:Y:S02]  /*25ea0*/  ULDC UR4, c[0x0][0xc3c] ;  /* 0x00030f0000047ab9 */ /* 0x000fe40000000800 */
[----:B------:R-:W-:-:S13]  /*25eb0*/  ISETP.GE.OR P1, PT, R5, UR4, !P0 ;  /* 0x0000000405007c0c */ /* 0x000fda000c726670 */
[----:B------:R-:W0:Y:S01]  /*25ec0*/  @!P1 LDC.64 R2, c[0x0][0xc80] ;  /* 0x00032000ff029b82 */ /* 0x000e220000000a00 */
[----:B------:R-:W-:Y:S02]  /*25ed0*/  IMAD.MOV.U32 R11, RZ, RZ, RZ ;  /* 0x000000ffff0b7224 */ /* 0x000fe400078e00ff */
[----:B------:R-:W-:Y:S02]  /*25ee0*/  IMAD.MOV.U32 R4, RZ, RZ, R14 ;  /* 0x000000ffff047224 */ /* 0x000fe400078e000e */
[----:B0-----:R-:W-:-:S06]  /*25ef0*/  @!P1 IMAD.WIDE R2, R5, 0x4, R2 ;  /* 0x0000000405029825 */ /* 0x001fcc00078e0202 */
[----:B------:R0:W2:Y:S01]  /*25f00*/  @!P1 LDG.E R3, desc[UR60][R2.64] ;  /* 0x0000003c02039981 */ /* 0x0000a2000c1e1900 */
[C---:B------:R-:W-:Y:S02]  /*25f10*/  ISETP.GE.U32.AND P2, PT, R7.reuse, 0x2, PT ;  /* 0x000000020700780c */ /* 0x040fe40003f46070 */
[C---:B------:R-:W-:Y:S02]  /*25f20*/  ISETP.GE.U32.AND P3, PT, R7.reuse, 0x4, PT ;  /* 0x000000040700780c */ /* 0x040fe40003f66070 */
[C---:B------:R-:W-:Y:S02]  /*25f30*/  ISETP.GE.U32.AND P4, PT, R7.reuse, 0x8, PT ;  /* 0x000000080700780c */ /* 0x040fe40003f86070 */
[C---:B------:R-:W-:Y:S01]  /*25f40*/  ISETP.GE.U32.AND P5, PT, R7.reuse, 0x10, PT ;  /* 0x000000100700780c */ /* 0x040fe20003fa6070 */
[----:B0-----:R-:W-:Y:S01]  /*25f50*/  IMAD.MOV.U32 R2, RZ, RZ, RZ ;  /* 0x000000ffff027224 */ /* 0x001fe200078e00ff */
[----:B--2---:R-:W-:Y:S02]  /*25f60*/  @!P1 MOV R2, R3 ;  /* 0x0000000300029202 */ /* 0x004fe40000000f00 */
[----:B------:R-:W-:-:S03]  /*25f70*/  ISETP.NE.AND P1, PT, R7, RZ, PT ;  /* 0x000000ff0700720c */ /* 0x000fc60003f25270 */
[----:B------:R-:W-:-:S10]  /*25f80*/  IMAD.MOV.U32 R13, RZ, RZ, R2 ;  /* 0x000000ffff0d7224 */ /* 0x000fd400078e0002 */
[----:B------:R-:W-:Y:S05]  /*25f90*/  WARPSYNC.COLLECTIVE R15, `(.L_x_747) ;  /* 0x000000000f087348 */ /* 0x000fea0003c00000 */
[----:B------:R0:W1:Y:S02]  /*25fa0*/  SHFL.UP P6, R14, R13, R12, R11 ;  /* 0x0400000c0d0e7389 */ /* 0x00006400000c000b */
[----:B01----:R-:W-:Y:S01]  /*25fb0*/  ENDCOLLECTIVE ;  /* 0x000000000000791b */ /* 0x003fe20003800000 */
.L_x_747:
[----:B------:R-:W-:Y:S02]  /*25fc0*/  IMAD.MOV.U32 R12, RZ, RZ, 0x2 ;  /* 0x00000002ff0c7424 */ /* 0x000fe400078e00ff */
[----:B------:R-:W-:-:S05]  /*25fd0*/  IMAD.MOV.U32 R3, RZ, RZ, R14 ;  /* 0x000000ffff037224 */ /* 0x000fca00078e000e */
[----:B------:R-:W-:-:S05]  /*25fe0*/  SEL R3, R3, RZ, P1 ;  /* 0x000000ff03037207 */ /* 0x000fca0000800000 */
[----:B------:R-:W-:-:S05]  /*25ff0*/  IMAD.IADD R3, R2, 0x1, R3 ;  /* 0x0000000102037824 */ /* 0x000fca00078e0203 */
[----:B------:R-:W-:-:S07]  /*26000*/  MOV R13, R3 ;  /* 0x00000003000d7202 */ /* 0x000fce0000000f00 */
[----:B------:R-:W-:Y:S05]  /*26010*/  WARPSYNC.COLLECTIVE R15, `(.L_x_748) ;  /* 0x000000000f087348 */ /* 0x000fea0003c00000 */
[----:B------:R0:W1:Y:S02]  /*26020*/  SHFL.UP P6, R14, R13, R12, R11 ;  /* 0x0400000c0d0e7389 */ /* 0x00006400000c000b */
[----:B01----:R-:W-:Y:S01]  /*26030*/  ENDCOLLECTIVE ;  /* 0x000000000000791b */ /* 0x003fe20003800000 */
.L_x_748:
[----:B------:R-:W-:Y:S01]  /*26040*/  MOV R12, 0x4 ;  /* 0x00000004000c7802 */ /* 0x000fe20000000f00 */
[----:B------:R-:W-:-:S05]  /*26050*/  IMAD.MOV.U32 R5, RZ, RZ, R14 ;  /* 0x000000ffff057224 */ /* 0x000fca00078e000e */
[----:B------:R-:W-:-:S05]  /*26060*/  SEL R5, R5, RZ, P2 ;  /* 0x000000ff05057207 */ /* 0x000fca0001000000 */
[----:B------:R-:W-:-:S04]  /*26070*/  IMAD.IADD R3, R3, 0x1, R5 ;  /* 0x0000000103037824 */ /* 0x000fc800078e0205 */
[----:B------:R-:W-:-:S07]  /*26080*/  IMAD.MOV.U32 R13, RZ, RZ, R3 ;  /* 0x000000ffff0d7224 */ /* 0x000fce00078e0003 */
[----:B------:R-:W-:Y:S05]  /*26090*/  WARPSYNC.COLLECTIVE R15, `(.L_x_749) ;  /* 0x000000000f087348 */ /* 0x000fea0003c00000 */
[----:B------:R0:W1:Y:S02]  /*260a0*/  SHFL.UP P6, R14, R13, R12, R11 ;  /* 0x0400000c0d0e7389 */ /* 0x00006400000c000b */
[----:B01----:R-:W-:Y:S01]  /*260b0*/  ENDCOLLECTIVE ;  /* 0x000000000000791b */ /* 0x003fe20003800000 */
.L_x_749:
[----:B------:R-:W-:Y:S02]  /*260c0*/  IMAD.MOV.U32 R12, RZ, RZ, 0x8 ;  /* 0x00000008ff0c7424 */ /* 0x000fe400078e00ff */
[----:B------:R-:W-:-:S05]  /*260d0*/  IMAD.MOV.U32 R5, RZ, RZ, R14 ;  /* 0x000000ffff057224 */ /* 0x000fca00078e000e */
[----:B------:R-:W-:-:S05]  /*260e0*/  SEL R5, R5, RZ, P3 ;  /* 0x000000ff05057207 */ /* 0x000fca0001800000 */
[----:B------:R-:W-:-:S04]  /*260f0*/  IMAD.IADD R3, R3, 0x1, R5 ;  /* 0x0000000103037824 */ /* 0x000fc800078e0205 */
[----:B------:R-:W-:-:S07]  /*26100*/  IMAD.MOV.U32 R13, RZ, RZ, R3 ;  /* 0x000000ffff0d7224 */ /* 0x000fce00078e0003 */
[----:B------:R-:W-:Y:S05]  /*26110*/  WARPSYNC.COLLECTIVE R15, `(.L_x_750) ;  /* 0x000000000f087348 */ /* 0x000fea0003c00000 */
[----:B------:R0:W1:Y:S02]  /*26120*/  SHFL.UP P6, R14, R13, R12, R11 ;  /* 0x0400000c0d0e7389 */ /* 0x00006400000c000b */
[----:B01----:R-:W-:Y:S01]  /*26130*/  ENDCOLLECTIVE ;  /* 0x000000000000791b */ /* 0x003fe20003800000 */
.L_x_750:
[----:B------:R-:W-:Y:S01]  /*26140*/  IMAD.MOV.U32 R12, RZ, RZ, 0x10 ;  /* 0x00000010ff0c7424 */ /* 0x000fe200078e00ff */
[----:B------:R-:W-:-:S04]  /*26150*/  MOV R5, R14 ;  /* 0x0000000e00057202 */ /* 0x000fc80000000f00 */
[----:B------:R-:W-:-:S05]  /*26160*/  SEL R5, R5, RZ, P4 ;  /* 0x000000ff05057207 */ /* 0x000fca0002000000 */
[----:B------:R-:W-:-:S04]  /*26170*/  IMAD.IADD R3, R3, 0x1, R5 ;  /* 0x0000000103037824 */ /* 0x000fc800078e0205 */
[----:B------:R-:W-:-:S07]  /*26180*/  IMAD.MOV.U32 R13, RZ, RZ, R3 ;  /* 0x000000ffff0d7224 */ /* 0x000fce00078e0003 */
[----:B------:R-:W-:Y:S05]  /*26190*/  WARPSYNC.COLLECTIVE R15, `(.L_x_751) ;  /* 0x000000000f087348 */ /* 0x000fea0003c00000 */
[----:B------:R0:W1:Y:S02]  /*261a0*/  SHFL.UP P6, R14, R13, R12, R11 ;  /* 0x0400000c0d0e7389 */ /* 0x00006400000c000b */
[----:B01----:R-:W-:Y:S01]  /*261b0*/  ENDCOLLECTIVE ;  /* 0x000000000000791b */ /* 0x003fe20003800000 */
.L_x_751:
[----:B------:R-:W-:Y:S02]  /*261c0*/  IMAD.MOV.U32 R12, RZ, RZ, 0x1f ;  /* 0x0000001fff0c7424 */ /* 0x000fe400078e00ff */
[----:B------:R-:W-:Y:S02]  /*261d0*/  IMAD.MOV.U32 R11, RZ, RZ, 0x1f ;  /* 0x0000001fff0b7424 */ /* 0x000fe400078e00ff */
[----:B------:R-:W-:-:S05]  /*261e0*/  IMAD.MOV.U32 R5, RZ, RZ, R14 ;  /* 0x000000ffff057224 */ /* 0x000fca00078e000e */
[----:B------:R-:W-:-:S04]  /*261f0*/  SEL R5, R5, RZ, P5 ;  /* 0x000000ff05057207 */ /* 0x000fc80002800000 */
[----:B------:R-:W-:-:S05]  /*26200*/  IADD3 R5, R3, R5, RZ ;  /* 0x0000000503057210 */ /* 0x000fca0007ffe0ff */
[----:B------:R-:W-:-:S07]  /*26210*/  IMAD.MOV.U32 R13, RZ, RZ, R5 ;  /* 0x000000ffff0d7224 */ /* 0x000fce00078e0005 */
[----:B------:R-:W-:Y:S05]  /*26220*/  WARPSYNC.COLLECTIVE R15, `(.L_x_752) ;  /* 0x000000000f087348 */ /* 0x000fea0003c00000 */
[----:B------:R0:W1:Y:S02]  /*26230*/  SHFL.IDX P6, R14, R13, R12, R11 ;  /* 0x0000000c0d0e7389 */ /* 0x00006400000c000b */
[----:B01----:R-:W-:Y:S01]  /*26240*/  ENDCOLLECTIVE ;  /* 0x000000000000791b */ /* 0x003fe20003800000 */
.L_x_752:
[----:B------:R-:W-:Y:S01]  /*26250*/  IMAD.MOV.U32 R6, RZ, RZ, R14 ;  /* 0x000000ffff067224 */ /* 0x000fe200078e000e */
[----:B------:R-:W-:Y:S06]  /*26260*/  BRA `(.L_x_753) ;  /* 0xffffffc000987947 */ /* 0x000fec000383ffff */
.L_x_612:
[----:B------:R-:W-:Y:S01]  /*26270*/  BSSY B0, `(.L_x_754) ;  /* 0x0000008000007945 */ /* 0x000fe20003800000 */
[----:B-----5:R-:W-:Y:S01]  /*26280*/  MOV R13, R2 ;  /* 0x00000002000d7202 */ /* 0x020fe20000000f00 */
[----:B------:R-:W-:Y:S02]  /*26290*/  IMAD.MOV.U32 R12, RZ, RZ, 0x1 ;  /* 0x00000001ff0c7424 */ /* 0x000fe400078e00ff */
[----:B------:R-:W-:Y:S02]  /*262a0*/  IMAD.MOV.U32 R11, RZ, RZ, RZ ;  /* 0x000000ffff0b7224 */ /* 0x000fe400078e00ff */
[----:B------:R-:W-:-:S07]  /*262b0*/  IMAD.MOV.U32 R15, RZ, RZ, -0x1 ;  /* 0xffffffffff0f7424 */ /* 0x000fce00078e00ff */
[----:B01----:R-:W-:Y:S05]  /*262c0*/  WARPSYNC.COLLECTIVE R15, `(.L_x_755) ;  /* 0x000000000f087348 */ /* 0x003fea0003c00000 */
[----:B------:R2:W3:Y:S02]  /*262d0*/  SHFL.UP P6, R14, R13, R12, R11 ;  /* 0x0400000c0d0e7389 */ /* 0x0004e400000c000b */
[----:B0123--:R-:W-:Y:S01]  /*262e0*/  ENDCOLLECTIVE ;  /* 0x000000000000791b */ /* 0x00ffe20003800000 */
.L_x_755:
[----:B------:R-:W-:Y:S05]  /*262f0*/  BSYNC B0 ;  /* 0x0000000000007941 */ /* 0x000fea0003800000 */
.L_x_754:
[----:B------:R-:W-:Y:S02]  /*26300*/  IMAD.MOV.U32 R3, RZ, RZ, R14 ;  /* 0x000000ffff037224 */ /* 0x000fe400078e000e */
[----:B------:R-:W-:Y:S02]  /*26310*/  IMAD.MOV.U32 R12, RZ, RZ, 0x2 ;  /* 0x00000002ff0c7424 */ /* 0x000fe400078e00ff */
[----:B------:R-:W-:Y:S01]  /*26320*/  IMAD.MOV.U32 R11, RZ, RZ, RZ ;  /* 0x000000ffff0b7224 */ /* 0x000fe200078e00ff */
[----:B------:R-:W-:Y:S01]  /*26330*/  SEL R3, R3, RZ, P1 ;  /* 0x000000ff03037207 */ /* 0x000fe20000800000 */
[----:B------:R-:W-:-:S03]  /*26340*/  IMAD.MOV.U32 R15, RZ, RZ, -0x1 ;  /* 0xffffffffff0f7424 */ /* 0x000fc600078e00ff */
[----:B------:R-:W-:-:S05]  /*26350*/  IADD3 R3, R2, R3, RZ ;  /* 0x0000000302037210 */ /* 0x000fca0007ffe0ff */
[----:B------:R-:W-:-:S07]  /*26360*/  IMAD.MOV.U32 R13, RZ, RZ, R3 ;  /* 0x000000ffff0d7224 */ /* 0x000fce00078e0003 */
[----:B------:R-:W-:Y:S05]  /*26370*/  WARPSYNC.COLLECTIVE R15, `(.L_x_756) ;  /* 0x000000000f087348 */ /* 0x000fea0003c00000 */
[----:B------:R0:W1:Y:S02]  /*26380*/  SHFL.UP P6, R14, R13, R12, R11 ;  /* 0x0400000c0d0e7389 */ /* 0x00006400000c000b */
[----:B01----:R-:W-:Y:S01]  /*26390*/  ENDCOLLECTIVE ;  /* 0x000000000000791b */ /* 0x003fe20003800000 */
.L_x_756:
        /* <DEDUP_REMOVED lines=8> */
.L_x_757:
[----:B------:R-:W-:Y:S02]  /*26420*/  IMAD.MOV.U32 R12, RZ, RZ, 0x8 ;  /* 0x00000008ff0c7424 */ /* 0x000fe400078e00ff */
[----:B------:R-:W-:-:S05]  /*26430*/  IMAD.MOV.U32 R5, RZ, RZ, R14 ;  /* 0x000000ffff057224 */ /* 0x000fca00078e000e */
[----:B------:R-:W-:-:S04]  /*26440*/  SEL R5, R5, RZ, P3 ;  /* 0x000000ff05057207 */ /* 0x000fc80001800000 */
[----:B------:R-:W-:-:S05]  /*26450*/  IADD3 R3, R3, R5, RZ ;  /* 0x0000000503037210 */ /* 0x000fca0007ffe0ff */
[----:B------:R-:W-:-:S07]  /*26460*/  IMAD.MOV.U32 R13, RZ, RZ, R3 ;  /* 0x000000ffff0d7224 */ /* 0x000fce00078e0003 */
[----:B------:R-:W-:Y:S05]  /*26470*/  WARPSYNC.COLLECTIVE R15, `(.L_x_758) ;  /* 0x000000000f087348 */ /* 0x000fea0003c00000 */
[----:B------:R0:W1:Y:S02]  /*26480*/  SHFL.UP P6, R14, R13, R12, R11 ;  /* 0x0400000c0d0e7389 */ /* 0x00006400000c000b */
[----:B01----:R-:W-:Y:S01]  /*26490*/  ENDCOLLECTIVE ;  /* 0x000000000000791b */ /* 0x003fe20003800000 */
.L_x_758:
        /* <DEDUP_REMOVED lines=8> */
.L_x_759:
[----:B------:R-:W-:Y:S01]  /*26520*/  MOV R12, 0x1f ;  /* 0x0000001f000c7802 */ /* 0x000fe20000000f00 */
[----:B------:R-:W-:Y:S02]  /*26530*/  IMAD.MOV.U32 R11, RZ, RZ, 0x1f ;  /* 0x0000001fff0b7424 */ /* 0x000fe400078e00ff */
[----:B------:R-:W-:-:S05]  /*26540*/  IMAD.MOV.U32 R5, RZ, RZ, R14 ;  /* 0x000000ffff057224 */ /* 0x000fca00078e000e */
[----:B------:R-:W-:-:S05]  /*26550*/  SEL R5, R5, RZ, P5 ;  /* 0x000000ff05057207 */ /* 0x000fca0002800000 */
[----:B------:R-:W-:-:S04]  /*26560*/  IMAD.IADD R5, R3, 0x1, R5 ;  /* 0x0000000103057824 */ /* 0x000fc800078e0205 */
[----:B------:R-:W-:-:S07]  /*26570*/  IMAD.MOV.U32 R13, RZ, RZ, R5 ;  /* 0x000000ffff0d7224 */ /* 0x000fce00078e0005 */
[----:B------:R-:W-:Y:S05]  /*26580*/  WARPSYNC.COLLECTIVE R15, `(.L_x_760) ;  /* 0x000000000f087348 */ /* 0x000fea0003c00000 */
[----:B------:R0:W1:Y:S02]  /*26590*/  SHFL.IDX P6, R14, R13, R12, R11 ;  /* 0x0000000c0d0e7389 */ /* 0x00006400000c000b */
[----:B01----:R-:W-:Y:S01]  /*265a0*/  ENDCOLLECTIVE ;  /* 0x000000000000791b */ /* 0x003fe20003800000 */
.L_x_760:
[----:B------:R-:W-:Y:S01]  /*265b0*/  IMAD.MOV.U32 R6, RZ, RZ, R14 ;  /* 0x000000ffff067224 */ /* 0x000fe200078e000e */
[----:B------:R-:W-:Y:S06]  /*265c0*/  BRA `(.L_x_761) ;  /* 0xffffffc0005c7947 */ /* 0x000fec000383ffff */
.L_x_614:
[----:B------:R-:W-:Y:S01]  /*265d0*/  BSSY B0, `(.L_x_762) ;  /* 0x0000006000007945 */ /* 0x000fe20003800000 */
[----:B------:R-:W-:Y:S01]  /*265e0*/  PLOP3.LUT P6, PT, P6, PT, PT, 0x8, 0x0 ;  /* 0x000000000000781c */ /* 0x000fe200037ce170 */
[----:B------:R-:W-:-:S12]  /*265f0*/  IMAD.MOV.U32 R15, RZ, RZ, -0x1 ;  /* 0xffffffffff0f7424 */ /* 0x000fd800078e00ff */
[----:B01----:R-:W-:Y:S05]  /*26600*/  WARPSYNC.COLLECTIVE R15, `(.L_x_763) ;  /* 0x000000000f087348 */ /* 0x003fea0003c00000 */
[----:B------:R-:W-:Y:S01]  /*26610*/  VOTE.ANY R14, PT, P6 ;  /* 0x00000000000e7806 */ /* 0x000fe200030e0100 */
[----:B01----:R-:W-:Y:S06]  /*26620*/  ENDCOLLECTIVE ;  /* 0x000000000000791b */ /* 0x003fec0003800000 */
.L_x_763:
[----:B------:R-:W-:Y:S05]  /*26630*/  BSYNC B0 ;  /* 0x0000000000007941 */ /* 0x000fea0003800000 */
.L_x_762:
[----:B------:R-:W-:Y:S01]  /*26640*/  IMAD.MOV.U32 R3, RZ, RZ, R14 ;  /* 0x000000ffff037224 */ /* 0x000fe200078e000e */
[----:B------:R-:W-:Y:S01]  /*26650*/  MOV R13, R2 ;  /* 0x00000002000d7202 */ /* 0x000fe20000000f00 */
[----:B------:R-:W-:Y:S02]  /*26660*/  IMAD.MOV.U32 R11, RZ, RZ, 0x1f ;  /* 0x0000001fff0b7424 */ /* 0x000fe400078e00ff */
[----:B------:R-:W0:Y:S01]  /*26670*/  POPC R4, R3 ;  /* 0x0000000300047309 */ /* 0x000e220000000000 */
[----:B------:R-:W-:Y:S02]  /*26680*/  IMAD.MOV.U32 R15, RZ, RZ, -0x1 ;  /* 0xffffffffff0f7424 */ /* 0x000fe400078e00ff */
[----:B0-----:R-:W-:-:S07]  /*26690*/  IMAD.MOV.U32 R12, RZ, RZ, R4 ;  /* 0x000000ffff0c7224 */ /* 0x001fce00078e0004 */
[----:B------:R-:W-:Y:S05]  /*266a0*/  WARPSYNC.COLLECTIVE R15, `(.L_x_764) ;  /* 0x000000000f087348 */ /* 0x000fea0003c00000 */
[----:B------:R0:W1:Y:S02]  /*266b0*/  SHFL.IDX P6, R14, R13, R12, R11 ;  /* 0x0000000c0d0e7389 */ /* 0x00006400000c000b */
[----:B01----:R-:W-:Y:S01]  /*266c0*/  ENDCOLLECTIVE ;  /* 0x000000000000791b */ /* 0x003fe20003800000 */
.L_x_764:
[----:B------:R-:W-:Y:S01]  /*266d0*/  IMAD.MOV.U32 R17, RZ, RZ, R14 ;  /* 0x000000ffff117224 */ /* 0x000fe200078e000e */
[----:B------:R-:W-:Y:S06]  /*266e0*/  BRA `(.L_x_765) ;  /* 0xffffffc0004c7947 */ /* 0x000fec000383ffff */
.L_x_616:
[----:B------:R-:W-:Y:S01]  /*266f0*/  BSSY B0, `(.L_x_766) ;  /* 0x0000007000007945 */ /* 0x000fe20003800000 */
[----:B------:R-:W-:Y:S01]  /*26700*/  MOV R13, R5 ;  /* 0x00000005000d7202 */ /* 0x000fe20000000f00 */
[----:B------:R-:W-:Y:S02]  /*26710*/  IMAD.MOV.U32 R11, RZ, RZ, 0x1f ;  /* 0x0000001fff0b7424 */ /* 0x000fe400078e00ff */
[----:B------:R-:W-:-:S07]  /*26720*/  IMAD.MOV.U32 R15, RZ, RZ, -0x1 ;  /* 0xffffffffff0f7424 */ /* 0x000fce00078e00ff */
[----:B01-3--:R-:W-:Y:S05]  /*26730*/  WARPSYNC.COLLECTIVE R15, `(.L_x_767) ;  /* 0x000000000f087348 */ /* 0x00bfea0003c00000 */
[----:B------:R2:W4:Y:S02]  /*26740*/  SHFL.IDX P6, R14, R13, R12, R11 ;  /* 0x0000000c0d0e7389 */ /* 0x00052400000c000b */
[----:B01234-:R-:W-:Y:S01]  /*26750*/  ENDCOLLECTIVE ;  /* 0x000000000000791b */ /* 0x01ffe20003800000 */
.L_x_767:
[----:B------:R-:W-:Y:S05]  /*26760*/  BSYNC B0 ;  /* 0x0000000000007941 */ /* 0x000fea0003800000 */
.L_x_766:
[----:B------:R-:W-:Y:S01]  /*26770*/  IMAD.MOV.U32 R2, RZ, RZ, R14 ;  /* 0x000000ffff027224 */ /* 0x000fe200078e000e */
[----:B------:R-:W-:Y:S06]  /*26780*/  BRA `(.L_x_615) ;  /* 0xffffffc000407947 */ /* 0x000fec000383ffff */
.L_x_620:
[----:B0-----:R0:W1:Y:S02]  /*26790*/  SYNCS.PHASECHK.TRANS64.TRYWAIT P0, [R0+URZ+0x2e820], R3 ;  /* 0x02e82003000075a7 */ /* 0x001064000800017f */
[----:B-1----:R-:W-:Y:S05]  /*267a0*/  @!P0 NANOSLEEP.SYNCS 0x989680 ;  /* 0x009896800000895d */ /* 0x002fea0003900000 */
[----:B------:R-:W1:Y:S02]  /*267b0*/  @!P0 SYNCS.PHASECHK.TRANS64 P0, [R0+URZ+0x2e820], R3 ;  /* 0x02e82003000085a7 */ /* 0x000e64000800007f */
[----:B-1----:R-:W-:Y:S05]  /*267c0*/  @!P0 BRA `(.L_x_620) ;  /* 0xfffffffc00f08947 */ /* 0x002fea000383ffff */
[----:B------:R-:W-:Y:S05]  /*267d0*/  BRA `(.L_x_768) ;  /* 0xffffffc400347947 */ /* 0x000fea000383ffff */
.L_x_621:
[----:B------:R-:W1:Y:S01]  /*267e0*/  S2R R2, SR_TID.X ;  /* 0x0000000000027919 */ /* 0x000e620000002100 */
[----:B------:R-:W-:Y:S01]  /*267f0*/  BSSY B0, `(.L_x_769) ;  /* 0x000000a000007945 */ /* 0x000fe20003800000 */
[----:B------:R-:W-:Y:S01]  /*26800*/  MOV R12, RZ ;  /* 0x000000ff000c7202 */ /* 0x000fe20000000f00 */
        /* <DEDUP_REMOVED lines=8> */
.L_x_770:
[----:B------:R-:W-:Y:S05]  /*26890*/  BSYNC B0 ;  /* 0x0000000000007941 */ /* 0x000fea0003800000 */
.L_x_769:
[----:B------:R-:W-:Y:S05]  /*268a0*/  BRA `(.L_x_771) ;  /* 0xffffffc4001c7947 */ /* 0x000fea000383ffff */
.L_x_622:
[----:B------:R-:W-:Y:S01]  /*268b0*/  BSSY B0, `(.L_x_772) ;  /* 0x0000006000007945 */ /* 0x000fe20003800000 */
[----:B------:R-:W-:-:S07]  /*268c0*/  IMAD.MOV.U32 R15, RZ, RZ, -0x1 ;  /* 0xffffffffff0f7424 */ /* 0x000fce00078e00ff */
[----:B01----:R-:W-:Y:S05]  /*268d0*/  WARPSYNC.COLLECTIVE R15, `(.L_x_773) ;  /* 0x000000000f0c7348 */ /* 0x003fea0003c00000 */
[----:B------:R-:W-:Y:S02]  /*268e0*/  ELECT P6, UR62, PT ;  /* 0x00000000003e782f */ /* 0x000fe400038c0000 */
[----:B------:R-:W-:Y:S01]  /*268f0*/  MOV R14, UR62 ;  /* 0x0000003e000e7c02 */ /* 0x000fe20008000f00 */
[----:B01----:R-:W-:Y:S10]  /*26900*/  ENDCOLLECTIVE ;  /* 0x000000000000791b */ /* 0x003ff40003800000 */
.L_x_773:
[----:B------:R-:W-:Y:S05]  /*26910*/  BSYNC B0 ;  /* 0x0000000000007941 */ /* 0x000fea0003800000 */
.L_x_772:
[----:B------:R-:W-:Y:S05]  /*26920*/  BRA `(.L_x_774) ;  /* 0xffffffc400107947 */ /* 0x000fea000383ffff */
.L_x_624:
[----:B0-----:R0:W1:Y:S02]  /*26930*/  SYNCS.PHASECHK.TRANS64.TRYWAIT P1, [R6+URZ], R5 ;  /* 0x00000005060075a7 */ /* 0x001064000802017f */
[----:B-1----:R-:W-:Y:S05]  /*26940*/  @!P1 NANOSLEEP.SYNCS 0x989680 ;  /* 0x009896800000995d */ /* 0x002fea0003900000 */
[----:B------:R-:W1:Y:S02]  /*26950*/  @!P1 SYNCS.PHASECHK.TRANS64 P1, [R6+URZ], R5 ;  /* 0x00000005060095a7 */ /* 0x000e64000802007f */
[----:B-1----:R-:W-:Y:S05]  /*26960*/  @!P1 BRA `(.L_x_624) ;  /* 0xfffffffc00f09947 */ /* 0x002fea000383ffff */
[----:B------:R-:W-:Y:S05]  /*26970*/  BRA `(.L_x_775) ;  /* 0xffffffc400547947 */ /* 0x000fea000383ffff */
.L_x_625:
[----:B-1----:R1:W2:Y:S02]  /*26980*/  SYNCS.PHASECHK.TRANS64.TRYWAIT P1, [R7+URZ], R2 ;  /* 0x00000002070075a7 */ /* 0x0022a4000802017f */
[----:B--2---:R-:W-:Y:S05]  /*26990*/  @!P1 NANOSLEEP.SYNCS 0x989680 ;  /* 0x009896800000995d */ /* 0x004fea0003900000 */
[----:B------:R-:W2:Y:S02]  /*269a0*/  @!P1 SYNCS.PHASECHK.TRANS64 P1, [R7+URZ], R2 ;  /* 0x00000002070095a7 */ /* 0x000ea4000802007f */
[----:B--2---:R-:W-:Y:S05]  /*269b0*/  @!P1 BRA `(.L_x_625) ;  /* 0xfffffffc00f09947 */ /* 0x004fea000383ffff */
[----:B------:R-:W-:Y:S05]  /*269c0*/  BRA `(.L_x_776) ;  /* 0xffffffc400487947 */ /* 0x000fea000383ffff */
.L_x_627:
[----:B--2---:R2:W3:Y:S02]  /*269d0*/  SYNCS.PHASECHK.TRANS64.TRYWAIT P1, [R4+URZ+0x2e860], R5 ;  /* 0x02e86005040075a7 */ /* 0x0044e4000802017f */
[----:B---3--:R-:W-:Y:S05]  /*269e0*/  @!P1 NANOSLEEP.SYNCS 0x989680 ;  /* 0x009896800000995d */ /* 0x008fea0003900000 */
[----:B------:R-:W3:Y:S02]  /*269f0*/  @!P1 SYNCS.PHASECHK.TRANS64 P1, [R4+URZ+0x2e860], R5 ;  /* 0x02e86005040095a7 */ /* 0x000ee4000802007f */
[----:B---3--:R-:W-:Y:S05]  /*26a00*/  @!P1 BRA `(.L_x_627) ;  /* 0xfffffffc00f09947 */ /* 0x008fea000383ffff */
[----:B------:R-:W-:Y:S05]  /*26a10*/  BRA `(.L_x_777) ;  /* 0xffffffc4004c7947 */ /* 0x000fea000383ffff */
.L_x_629:
[----:B---3--:R3:W4:Y:S02]  /*26a20*/  SYNCS.PHASECHK.TRANS64.TRYWAIT P1, [R3+URZ+0x2e860], R2 ;  /* 0x02e86002030075a7 */ /* 0x008724000802017f */
[----:B----4-:R-:W-:Y:S05]  /*26a30*/  @!P1 NANOSLEEP.SYNCS 0x989680 ;  /* 0x009896800000995d */ /* 0x010fea0003900000 */
[----:B------:R-:W4:Y:S02]  /*26a40*/  @!P1 SYNCS.PHASECHK.TRANS64 P1, [R3+URZ+0x2e860], R2 ;  /* 0x02e86002030095a7 */ /* 0x000f24000802007f */
[----:B----4-:R-:W-:Y:S05]  /*26a50*/  @!P1 BRA `(.L_x_629) ;  /* 0xfffffffc00f09947 */ /* 0x010fea000383ffff */
[----:B------:R-:W-:Y:S05]  /*26a60*/  BRA `(.L_x_778) ;  /* 0xffffffc4004c7947 */ /* 0x000fea000383ffff */
.L_x_631:
[----:B----4-:R4:W0:Y:S02]  /*26a70*/  SYNCS.PHASECHK.TRANS64.TRYWAIT P0, [R4+URZ+0x2e880], R5 ;  /* 0x02e88005040075a7 */ /* 0x010824000800017f */
[----:B0-----:R-:W-:Y:S05]  /*26a80*/  @!P0 NANOSLEEP.SYNCS 0x989680 ;  /* 0x009896800000895d */ /* 0x001fea0003900000 */
[----:B------:R-:W0:Y:S02]  /*26a90*/  @!P0 SYNCS.PHASECHK.TRANS64 P0, [R4+URZ+0x2e880], R5 ;  /* 0x02e88005040085a7 */ /* 0x000e24000800007f */
[----:B0-----:R-:W-:Y:S05]  /*26aa0*/  @!P0 BRA `(.L_x_631) ;  /* 0xfffffffc00f08947 */ /* 0x001fea000383ffff */
[----:B------:R-:W-:Y:S05]  /*26ab0*/  BRA `(.L_x_632) ;  /* 0xffffffc400487947 */ /* 0x000fea000383ffff */
.L_x_779:
        /* <DEDUP_REMOVED lines=12> */
.L_x_2696:


//--------------------- .text._ZN7cutlass13device_kernelIN5flash11enable_sm90INS1_16FlashAttnFwdSm90INS1_25CollectiveMainloopFwdSm90ILi2EN4cute5tupleIJNS5_1CILi1EEES8_S8_EEENS6_IJNS7_ILi128EEENS7_ILi224EEESA_EEELi128ENS_12float_e4m3_tEfNS_4arch4Sm90ELb0ELb1ELb0ELb0ELb0ELb0ELb0ELb1ELb1ELb1ELb0ELb0EEENS1_21CollectiveEpilogueFwdINS6_IJSA_SA_SB_EEES9_NS_10bfloat16_tESF_Li256ELb0ELb1ELb0ELb1EEENS1_30DynamicPersistentTileSchedulerILi256ELi128ELb0ELb1ELb1EEEEEEEEEvNT_6ParamsE --------------------------
	.section	.text._ZN7cutlass13device_kernelIN5flash11enable_sm90INS1_16FlashAttnFwdSm90INS1_25CollectiveMainloopFwdSm90ILi2EN4cute5tupleIJNS5_1CILi1EEES8_S8_EEENS6_IJNS7_ILi128EEENS7_ILi224EEESA_EEELi128ENS_12float_e4m3_tEfNS_4arch4Sm90ELb0ELb1ELb0ELb0ELb0ELb0ELb0ELb1ELb1ELb1ELb0ELb0EEENS1_21CollectiveEpilogueFwdINS6_IJSA_SA_SB_EEES9_NS_10bfloat16_tESF_Li256ELb0ELb1ELb0ELb1EEENS1_30DynamicPersistentTileSchedulerILi256ELi128ELb0ELb1ELb1EEEEEEEEEvNT_6ParamsE,"ax",@progbits
	.align	128
.text._ZN7cutlass13device_kernelIN5flash11enable_sm90INS1_16FlashAttnFwdSm90INS1_25CollectiveMainloopFwdSm90ILi2EN4cute5tupleIJNS5_1CILi1EEES8_S8_EEENS6_IJNS7_ILi128EEENS7_ILi224EEESA_EEELi128ENS_12float_e4m3_tEfNS_4arch4Sm90ELb0ELb1ELb0ELb0ELb0ELb0ELb0ELb1ELb1ELb1ELb0ELb0EEENS1_21CollectiveEpilogueFwdINS6_IJSA_SA_SB_EEES9_NS_10bfloat16_tESF_Li256ELb0ELb1ELb0ELb1EEENS1_30DynamicPersistentTileSchedulerILi256ELi128ELb0ELb1ELb1EEEEEEEEEvNT_6ParamsE:
        .type           _ZN7cutlass13device_kernelIN5flash11enable_sm90INS1_16FlashAttnFwdSm90INS1_25CollectiveMainloopFwdSm90ILi2EN4cute5tupleIJNS5_1CILi1EEES8_S8_EEENS6_IJNS7_ILi128EEENS7_ILi224EEESA_EEELi128ENS_12float_e4m3_tEfNS_4arch4Sm90ELb0ELb1ELb0ELb0ELb0ELb0ELb0ELb1ELb1ELb1ELb0ELb0EEENS1_21CollectiveEpilogueFwdINS6_IJSA_SA_SB_EEES9_NS_10bfloat16_tESF_Li256ELb0ELb1ELb0ELb1EEENS1_30DynamicPersistentTileSchedulerILi256ELi128ELb0ELb1ELb1EEEEEEEEEvNT_6ParamsE,@function
        .size           _ZN7cutlass13device_kernelIN5flash11enable_sm90INS1_16FlashAttnFwdSm90INS1_25CollectiveMainloopFwdSm90ILi2EN4cute5tupleIJNS5_1CILi1EEES8_S8_EEENS6_IJNS7_ILi128EEENS7_ILi224EEESA_EEELi128ENS_12float_e4m3_tEfNS_4arch4Sm90ELb0ELb1ELb0ELb0ELb0ELb0ELb0ELb1ELb1ELb1ELb0ELb0EEENS1_21CollectiveEpilogueFwdINS6_IJSA_SA_SB_EEES9_NS_10bfloat16_tESF_Li256ELb0ELb1ELb0ELb1EEENS1_30DynamicPersistentTileSchedulerILi256ELi128ELb0ELb1ELb1EEEEEEEEEvNT_6ParamsE,(.L_x_2697 - _ZN7cutlass13device_kernelIN5flash11enable_sm90INS1_16FlashAttnFwdSm90INS1_25CollectiveMainloopFwdSm90ILi2EN4cute5tupleIJNS5_1CILi1EEES8_S8_EEENS6_IJNS7_ILi128EEENS7_ILi224EEESA_EEELi128ENS_12float_e4m3_tEfNS_4arch4Sm90ELb0ELb1ELb0ELb0ELb0ELb0ELb0ELb1ELb1ELb1ELb0ELb0EEENS1_21CollectiveEpilogueFwdINS6_IJSA_SA_SB_EEES9_NS_10bfloat16_tESF_Li256ELb0ELb1ELb0ELb1EEENS1_30DynamicPersistentTileSchedulerILi256ELi128ELb0ELb1ELb1EEEEEEEEEvNT_6ParamsE)
        .other          _ZN7cutlass13device_kernelIN5flash11enable_sm90INS1_16FlashAttnFwdSm90INS1_25CollectiveMainloopFwdSm90ILi2EN4cute5tupleIJNS5_1CILi1EEES8_S8_EEENS6_IJNS7_ILi128EEENS7_ILi224EEESA_EEELi128ENS_12float_e4m3_tEfNS_4arch4Sm90ELb0ELb1ELb0ELb0ELb0ELb0ELb0ELb1ELb1ELb1ELb0ELb0EEENS1_21CollectiveEpilogueFwdINS6_IJSA_SA_SB_EEES9_NS_10bfloat16_tESF_Li256ELb0ELb1ELb0ELb1EEENS1_30DynamicPersistentTileSchedulerILi256ELi128ELb0ELb1ELb1EEEEEEEEEvNT_6ParamsE,@"STO_CUDA_ENTRY STV_DEFAULT"
_ZN7cutlass13device_kernelIN5flash11enable_sm90INS1_16FlashAttnFwdSm90INS1_25CollectiveMainloopFwdSm90ILi2EN4cute5tupleIJNS5_1CILi1EEES8_S8_EEENS6_IJNS7_ILi128EEENS7_ILi224EEESA_EEELi128ENS_12float_e4m3_tEfNS_4arch4Sm90ELb0ELb1ELb0ELb0ELb0ELb0ELb0ELb1ELb1ELb1ELb0ELb0EEENS1_21CollectiveEpilogueFwdINS6_IJSA_SA_SB_EEES9_NS_10bfloat16_tESF_Li256ELb0ELb1ELb0ELb1EEENS1_30DynamicPersistentTileSchedulerILi256ELi128ELb0ELb1ELb1EEEEEEEEEvNT_6ParamsE:
        /* <DEDUP_REMOVED lines=18> */
.L_x_781:
[----:B------:R-:W-:Y:S05]  /*0120*/  BSYNC B0 ;  /* 0x0000000000007941 */ /* 0x000fea0003800000 */
.L_x_780:
        /* <DEDUP_REMOVED lines=41> */
.L_x_782:
        /* <DEDUP_REMOVED lines=22> */
.L_x_783:
        /* <DEDUP_REMOVED lines=18> */
.L_x_784:
        /* <DEDUP_REMOVED lines=22> */
.L_x_785:
        /* <DEDUP_REMOVED lines=22> */
.L_x_786:
[----:B------:R-:W-:Y:S01]  /*0900*/  PLOP3.LUT P0, PT, PT, PT, UP0, 0x80, 0x0 ;  /* 0x000000000000781c */ /* 0x000fe20003f0f008 */
[----:B------:R-:W-:Y:S01]  /*0910*/  UMOV UR38, 0x1 ;  /* 0x0000000100267882 */ /* 0x000fe20000000000 */
[----:B------:R-:W-:Y:S01]  /*0920*/  NOP ;  /* 0x0000000000007918 */ /* 0x000fe20000000000 */
[----:B------:R-:W-:Y:S01]  /*0930*/  USEL UR38, UR38, 0x2, !UP0 ;  /* 0x0000000226267887 */ /* 0x000fe2000c000000 */
[----:B------:R-:W-:Y:S01]  /*0940*/  ULDC.64 UR50, c[0x0][0x208] ;  /* 0x0000820000327ab9 */ /* 0x000fe20000000a00 */
[----:B012-4-:R-:W-:Y:S08]  /*0950*/  BAR.SYNC.DEFER_BLOCKING 0x0 ;  /* 0x0000000000007b1d */ /* 0x017ff00000010000 */
[----:B------:R-:W-:Y:S05]  /*0960*/  @!P0 BRA `(.L_x_787) ;  /* 0x0000018800a48947 */ /* 0x000fea0003800000 */
.L_x_788:
[----:B------:R-:W-:-:S08]  /*0970*/  NOP ;  /* 0x0000000000007918 */ /* 0x000fd00000000000 */
[----:B------:R-:W0:Y:S02]  /*0980*/  USETMAXREG.TRY_ALLOC.CTAPOOL UP0, 0xf0 ;  /* 0x000000f0000079c8 */ /* 0x000e240008000600 */
[----:B0-----:R-:W-:-:S13]  /*0990*/  PLOP3.LUT P0, PT, PT, PT, UP0, 0x80, 0x0 ;  /* 0x000000000000781c */ /* 0x001fda0003f0f008 */
[----:B------:R-:W-:Y:S05]  /*09a0*/  @!P0 BRA `(.L_x_788) ;  /* 0xfffffffc00f08947 */ /* 0x000fea000383ffff */
[----:B------:R-:W0:Y:S01]  /*09b0*/  S2R R2, SR_TID.X ;  /* 0x0000000000027919 */ /* 0x000e220000002100 */
[----:B------:R-:W1:Y:S08]  /*09c0*/  S2UR UR4, SR_CTAID.X ;  /* 0x00000000000479c3 */ /* 0x000e700000002500 */
[----:B------:R-:W-:Y:S08]  /*09d0*/  BAR.ARV 0x4, 0x180 ;  /* 0x0106000000007b1d */ /* 0x000ff00000002000 */
        /* <DEDUP_REMOVED lines=9> */
[----:B------:R-:W-:Y:S01]  /*0a70*/  UMOV UR46, URZ ;  /* 0x0000003f002e7c82 */ /* 0x000fe20008000000 */
[----:B------:R-:W-:Y:S02]  /*0a80*/  UMOV UR45, URZ ;  /* 0x0000003f002d7c82 */ /* 0x000fe40008000000 */
[----:B------:R-:W-:Y:S01]  /*0a90*/  SHF.R.S32.HI R3, RZ, 0x1f, R0 ;  /* 0x0000001fff037819 */ /* 0x000fe20000011400 */
[----:B------:R-:W-:-:S03]  /*0aa0*/  UMOV UR48, URZ ;  /* 0x0000003f00307c82 */ /* 0x000fc60008000000 */
[CC--:B------:R-:W-:Y:S02]  /*0ab0*/  LEA.HI R2, R3.reuse, R0.reuse, RZ, 0x7 ;  /* 0x0000000003027211 */ /* 0x0c0fe400078f38ff */
[CC--:B------:R-:W-:Y:S02]  /*0ac0*/  LEA.HI R4, R3.reuse, R0.reuse, RZ, 0x4 ;  /* 0x0000000003047211 */ /* 0x0c0fe400078f20ff */
[----:B------:R-:W-:Y:S02]  /*0ad0*/  LOP3.LUT R5, R2, 0xffffff80, RZ, 0xc0, !PT ;  /* 0xffffff8002057812 */ /* 0x000fe400078ec0ff */
[CC--:B------:R-:W-:Y:S02]  /*0ae0*/  LEA.HI R6, R3.reuse, R0.reuse, RZ, 0x5 ;  /* 0x0000000003067211 */ /* 0x0c0fe400078f28ff */
[----:B------:R-:W-:Y:S01]  /*0af0*/  SHF.R.S32.HI R7, RZ, 0x4, R4 ;  /* 0x00000004ff077819 */ /* 0x000fe20000011404 */
[----:B------:R-:W-:Y:S01]  /*0b00*/  IMAD.IADD R18, R0, 0x1, -R5 ;  /* 0x0000000100127824 */ /* 0x000fe200078e0a05 */
[----:B------:R-:W-:Y:S01]  /*0b10*/  LEA.HI R5, R3, R0, RZ, 0x2 ;  /* 0x0000000003057211 */ /* 0x000fe200078f10ff */
[----:B------:R-:W-:Y:S01]  /*0b20*/  IMAD.SHL.U32 R6, R6, 0x20, RZ ;  /* 0x0000002006067824 */ /* 0x000fe200078e00ff */
[----:B------:R-:W-:-:S02]  /*0b30*/  LOP3.LUT R3, R4, 0x3fffff0, RZ, 0xc0, !PT ;  /* 0x03fffff004037812 */ /* 0x000fc400078ec0ff */
[----:B------:R-:W-:Y:S02]  /*0b40*/  SHF.R.S32.HI R9, RZ, 0x1f, R18 ;  /* 0x0000001fff097819 */ /* 0x000fe40000011412 */
[----:B------:R-:W-:Y:S01]  /*0b50*/  LOP3.LUT R11, R5, 0xfffffffc, RZ, 0xc0, !PT ;  /* 0xfffffffc050b7812 */ /* 0x000fe200078ec0ff */
[C---:B------:R-:W-:Y:S01]  /*0b60*/  IMAD.IADD R5, R0.reuse, 0x1, -R3 ;  /* 0x0000000100057824 */ /* 0x040fe200078e0a03 */
[----:B------:R-:W-:Y:S02]  /*0b70*/  LEA.HI R8, R9, R18, RZ, 0x2 ;  /* 0x0000001209087211 */ /* 0x000fe400078f10ff */
[----:B------:R-:W-:Y:S01]  /*0b80*/  SHF.R.S32.HI R3, RZ, 0x7, R2 ;  /* 0x00000007ff037819 */ /* 0x000fe20000011402 */
[----:B------:R-:W-:Y:S01]  /*0b90*/  IMAD.IADD R10, R0, 0x1, -R11 ;  /* 0x00000001000a7824 */ /* 0x000fe200078e0a0b */
[--C-:B------:R-:W-:Y:S02]  /*0ba0*/  SHF.R.S32.HI R0, RZ, 0x2, R8.reuse ;  /* 0x00000002ff007819 */ /* 0x100fe40000011408 */
[----:B------:R-:W-:-:S02]  /*0bb0*/  SHF.R.S32.HI R11, RZ, 0x1f, R8 ;  /* 0x0000001fff0b7819 */ /* 0x000fc40000011408 */
[----:B------:R-:W-:Y:S02]  /*0bc0*/  LEA.HI R4, R4, R7, RZ, 0x1 ;  /* 0x0000000704047211 */ /* 0x000fe400078f08ff */
[----:B------:R-:W-:Y:S02]  /*0bd0*/  LEA.HI R11, R11, R0, RZ, 0x3 ;  /* 0x000000000b0b7211 */ /* 0x000fe400078f18ff */
[----:B------:R-:W-:Y:S02]  /*0be0*/  LOP3.LUT R6, R6, 0xfffffc00, RZ, 0xc0, !PT ;  /* 0xfffffc0006067812 */ /* 0x000fe400078ec0ff */
[----:B------:R-:W-:Y:S02]  /*0bf0*/  LEA.HI R2, R2, R3, RZ, 0x1 ;  /* 0x0000000302027211 */ /* 0x000fe400078f08ff */
[----:B------:R-:W-:Y:S01]  /*0c00*/  LOP3.LUT R11, R11, 0xfffffff8, RZ, 0xc0, !PT ;  /* 0xfffffff80b0b7812 */ /* 0x000fe200078ec0ff */
[----:B------:R-:W-:Y:S01]  /*0c10*/  IMAD R5, R5, 0x40, R6 ;  /* 0x0000004005057824 */ /* 0x000fe200078e0206 */
[----:B------:R-:W-:-:S02]  /*0c20*/  LEA.HI R9, R9, R18, RZ, 0x5 ;  /* 0x0000001209097211 */ /* 0x000fc400078f28ff */
[----:B------:R-:W-:Y:S01]  /*0c30*/  LOP3.LUT R4, R4, 0x1ffffffe, RZ, 0xc0, !PT ;  /* 0x1ffffffe04047812 */ /* 0x000fe200078ec0ff */
[----:B------:R-:W-:Y:S01]  /*0c40*/  IMAD.IADD R0, R0, 0x1, -R11 ;  /* 0x0000000100007824 */ /* 0x000fe200078e0a0b */
[----:B------:R-:W-:Y:S02]  /*0c50*/  LOP3.LUT R2, R2, 0x3fffffe, RZ, 0xc0, !PT ;  /* 0x03fffffe02027812 */ /* 0x000fe400078ec0ff */
[----:B------:R-:W-:Y:S01]  /*0c60*/  LEA.HI R6, R10, R10, RZ, 0x1 ;  /* 0x0000000a0a067211 */ /* 0x000fe200078f08ff */
[----:B------:R-:W-:Y:S01]  /*0c70*/  IMAD.IADD R4, R7, 0x1, -R4 ;  /* 0x0000000107047824 */ /* 0x000fe200078e0a04 */
[----:B------:R-:W-:Y:S01]  /*0c80*/  SHF.R.S32.HI R9, RZ, 0x5, R9 ;  /* 0x00000005ff097819 */ /* 0x000fe20000011409 */
[----:B------:R-:W-:Y:S01]  /*0c90*/  IMAD.IADD R2, R3, 0x1, -R2 ;  /* 0x0000000103027824 */ /* 0x000fe200078e0a02 */
[----:B------:R-:W-:Y:S01]  /*0ca0*/  LOP3.LUT R3, R6, 0x1ffffffe, RZ, 0xc0, !PT ;  /* 0x1ffffffe06037812 */ /* 0x000fe200078ec0ff */
[----:B------:R-:W-:Y:S01]  /*0cb0*/  IMAD R228, R4, 0x8, R5 ;  /* 0x0000000804e47824 */ /* 0x000fe200078e0205 */
[----:B------:R-:W-:Y:S01]  /*0cc0*/  LOP3.LUT R5, R8, 0x7ffffffc, RZ, 0xc0, !PT ;  /* 0x7ffffffc08057812 */ /* 0x000fe200078ec0ff */
[----:B------:R-:W-:-:S02]  /*0cd0*/  IMAD R9, R9, 0x10, R0 ;  /* 0x0000001009097824 */ /* 0x000fc400078e0200 */
[----:B------:R-:W-:Y:S02]  /*0ce0*/  IMAD.IADD R10, R10, 0x1, -R3 ;  /* 0x000000010a0a7824 */ /* 0x000fe400078e0a03 */
[----:B------:R-:W-:Y:S02]  /*0cf0*/  IMAD R23, R2, 0x40, R9 ;  /* 0x0000004002177824 */ /* 0x000fe400078e0209 */
[----:B------:R-:W-:Y:S02]  /*0d00*/  IMAD.IADD R18, R18, 0x1, -R5 ;  /* 0x0000000112127824 */ /* 0x000fe400078e0a05 */
[----:B------:R-:W-:-:S07]  /*0d10*/  IMAD R19, R10, 0x8, R23 ;  /* 0x000000080a137824 */ /* 0x000fce00078e0217 */
.L_x_889:
[----:B------:R-:W-:Y:S01]  /*0d20*/  ULDC UR5, c[0x0][0xc60] ;  /* 0x0003180000057ab9 */ /* 0x000fe20000000800 */
[----:B------:R-:W-:Y:S01]  /*0d30*/  UMOV UR9, UR4 ;  /* 0x0000000400097c82 */ /* 0x000fe20008000000 */
[----:B------:R-:W-:-:S11]  /*0d40*/  UISETP.NE.AND UP0, UPT, UR5, 0x1, UPT ;  /* 0x000000010500788c */ /* 0x000fd6000bf05270 */
[----:B------:R-:W-:Y:S01]  /*0d50*/  @UP0 ULDC UR6, c[0x0][0xc64] ;  /* 0x0003190000060ab9 */ /* 0x000fe20000000800 */
[----:B------:R-:W-:Y:S01]  /*0d60*/  @UP0 ULDC UR8, c[0x0][0xc68] ;  /* 0x00031a0000080ab9 */ /* 0x000fe20000000800 */
[----:B------:R-:W-:-:S04]  /*0d70*/  UIMAD.WIDE.U32 UR6, UR4, UR6, URZ ;  /* 0x00000006040672a5 */ /* 0x000fc8000f8e003f */
[----:B------:R-:W-:-:S03]  /*0d80*/  @UP0 USHF.R.U32.HI UR9, URZ, UR8, UR7 ;  /* 0x000000083f090299 */ /* 0x000fc60008011607 */
[----:B------:R-:W-:Y:S02]  /*0d90*/  ULDC UR6, c[0x0][0xc78] ;  /* 0x00031e0000067ab9 */ /* 0x000fe40000000800 */
[----:B------:R-:W-:Y:S02]  /*0da0*/  UISETP.GE.AND UP0, UPT, UR9, UR6, UPT ;  /* 0x000000060900728c */ /* 0x000fe4000bf06270 */
[----:B------:R-:W-:-:S04]  /*0db0*/  UIADD3 UR6, -UR9, URZ, URZ ;  /* 0x0000003f09067290 */ /* 0x000fc8000fffe13f */
[----:B------:R-:W-:Y:S01]  /*0dc0*/  PLOP3.LUT P0, PT, PT, PT, UP0, 0x80, 0x0 ;  /* 0x000000000000781c */ /* 0x000fe20003f0f008 */
[----:B------:R-:W-:-:S12]  /*0dd0*/  UIMAD UR7, UR5, UR6, UR4 ;  /* 0x00000006050772a4 */ /* 0x000fd8000f8e0204 */
[----:B012345:R-:W-:Y:S05]  /*0de0*/  @!P0 BRA `(.L_x_789) ;  /* 0x0000000000208947 */ /* 0x03ffea0003800000 */
[----:B------:R-:W-:Y:S01]  /*0df0*/  ULDC UR6, c[0x0][0xc6c] ;  /* 0x00031b0000067ab9 */ /* 0x000fe20000000800 */
[----:B------:R-:W-:Y:S01]  /*0e00*/  UMOV UR8, UR7 ;  /* 0x0000000700087c82 */ /* 0x000fe20008000000 */
[----:B------:R-:W-:-:S11]  /*0e10*/  UISETP.NE.AND UP0, UPT, UR6, 0x1, UPT ;  /* 0x000000010600788c */ /* 0x000fd6000bf05270 */
[----:B------:R-:W-:Y:S02]  /*0e20*/  @UP0 ULDC.64 UR10, c[0x0][0xc70] ;  /* 0x00031c00000a0ab9 */ /* 0x000fe40000000a00 */
[----:B------:R-:W-:-:S04]  /*0e30*/  UIMAD.WIDE.U32 UR4, UR7, UR10, URZ ;  /* 0x0000000a070472a5 */ /* 0x000fc8000f8e003f */
[----:B------:R-:W-:-:S04]  /*0e40*/  @UP0 USHF.R.U32.HI UR8, URZ, UR11, UR5 ;  /* 0x0000000b3f080299 */ /* 0x000fc80008011605 */
[----:B------:R-:W-:Y:S01]  /*0e50*/  UIMAD UR4, UR8, UR6, URZ ;  /* 0x00000006080472a4 */ /* 0x000fe2000f8e023f */
[----:B------:R-:W-:Y:S11]  /*0e60*/  BRA `(.L_x_790) ;  /* 0x00000000001c7947 */ /* 0x000ff60003800000 */
.L_x_789:
[----:B------:R-:W-:Y:S01]  /*0e70*/  ULDC UR6, c[0x0][0xc54] ;  /* 0x0003150000067ab9 */ /* 0x000fe20000000800 */
[----:B------:R-:W-:Y:S01]  /*0e80*/  UMOV UR8, UR7 ;  /* 0x0000000700087c82 */ /* 0x000fe20008000000 */
[----:B------:R-:W-:-:S11]  /*0e90*/  UISETP.NE.AND UP0, UPT, UR6, 0x1, UPT ;  /* 0x000000010600788c */ /* 0x000fd6000bf05270 */
[----:B------:R-:W-:Y:S02]  /*0ea0*/  @UP0 ULDC.64 UR10, c[0x0][0xc58] ;  /* 0x00031600000a0ab9 */ /* 0x000fe40000000a00 */
[----:B------:R-:W-:-:S04]  /*0eb0*/  UIMAD.WIDE.U32 UR4, UR7, UR10, URZ ;  /* 0x0000000a070472a5 */ /* 0x000fc8000f8e003f */
[----:B------:R-:W-:-:S04]  /*0ec0*/  @UP0 USHF.R.U32.HI UR8, URZ, UR11, UR5 ;  /* 0x0000000b3f080299 */ /* 0x000fc80008011605 */
[----:B------:R-:W-:-:S12]  /*0ed0*/  UIMAD UR4, UR8, UR6, URZ ;  /* 0x00000006080472a4 */ /* 0x000fd8000f8e023f */
.L_x_790:
[----:B------:R-:W-:Y:S01]  /*0ee0*/  ULDC UR42, c[0x0][0xc48] ;  /* 0x00031200002a7ab9 */ /* 0x000fe20000000800 */
[----:B------:R-:W-:Y:S01]  /*0ef0*/  UIADD3 UR6, UR7, -UR4, URZ ;  /* 0x8000000407067290 */ /* 0x000fe2000fffe03f */
[----:B------:R-:W-:Y:S01]  /*0f00*/  IMAD.MOV.U32 R3, RZ, RZ, 0x3f800000 ;  /* 0x3f800000ff037424 */ /* 0x000fe200078e00ff */
[----:B------:R-:W-:Y:S01]  /*0f10*/  UISETP.NE.AND UP2, UPT, UR42, 0x1, UPT ;  /* 0x000000012a00788c */ /* 0x000fe2000bf45270 */
[----:B------:R-:W-:Y:S01]  /*0f20*/  IMAD.MOV.U32 R0, RZ, RZ, 0x3f800000 ;  /* 0x3f800000ff007424 */ /* 0x000fe200078e00ff */
[----:B------:R-:W-:Y:S01]  /*0f30*/  ULDC.64 UR4, c[0x0][0x990] ;  /* 0x0002640000047ab9 */ /* 0x000fe20000000a00 */
[----:B------:R-:W-:Y:S01]  /*0f40*/  ULDC UR18, c[0x0][0xc54] ;  /* 0x0003150000127ab9 */ /* 0x000fe20000000800 */
[----:B------:R-:W-:Y:S01]  /*0f50*/  UISETP.NE.U32.AND UP0, UPT, UR4, URZ, UPT ;  /* 0x0000003f0400728c */ /* 0x000fe2000bf05070 */
[----:B------:R-:W0:Y:S01]  /*0f60*/  LDC R8, c[0x0][0x448] ;  /* 0x00011200ff087b82 */ /* 0x000e220000000800 */
[----:B------:R-:W-:Y:S02]  /*0f70*/  UIMAD UR18, UR9, UR18, UR6 ;  /* 0x00000012091272a4 */ /* 0x000fe4000f8e0206 */
[----:B------:R-:W-:Y:S01]  /*0f80*/  UISETP.NE.AND.EX UP0, UPT, UR5, URZ, UPT, UP0 ;  /* 0x0000003f0500728c */ /* 0x000fe2000bf05300 */
[----:B------:R-:W-:-:S02]  /*0f90*/  ULDC.64 UR6, c[0x0][0x998] ;  /* 0x0002660000067ab9 */ /* 0x000fc40000000a00 */
[----:B------:R-:W-:Y:S01]  /*0fa0*/  @UP2 ULDC UR10, c[0x0][0xc4c] ;  /* 0x00031300000a2ab9 */ /* 0x000fe20000000800 */
[----:B------:R-:W-:Y:S01]  /*0fb0*/  UISETP.NE.U32.AND UP1, UPT, UR6, URZ, UPT ;  /* 0x0000003f0600728c */ /* 0x000fe2000bf25070 */
[----:B------:R-:W1:Y:S01]  /*0fc0*/  LDC.64 R12, c[0x0][0x9e0] ;  /* 0x00027800ff0c7b82 */ /* 0x000e620000000a00 */
[----:B------:R-:W-:Y:S01]  /*0fd0*/  UIMAD.WIDE.U32 UR10, UR18, UR10, URZ ;  /* 0x0000000a120a72a5 */ /* 0x000fe2000f8e003f */
[----:B------:R-:W-:Y:S01]  /*0fe0*/  PLOP3.LUT P0, PT, PT, PT, UP0, 0x80, 0x0 ;  /* 0x000000000000781c */ /* 0x000fe20003f0f008 */
[----:B------:R-:W-:Y:S01]  /*0ff0*/  @UP2 ULDC UR9, c[0x0][0xc50] ;  /* 0x0003140000092ab9 */ /* 0x000fe20000000800 */
[----:B------:R-:W-:Y:S01]  /*1000*/  UISETP.NE.AND.EX UP1, UPT, UR7, URZ, UPT, UP1 ;  /* 0x0000003f0700728c */ /* 0x000fe2000bf25310 */
[----:B------:R-:W-:Y:S01]  /*1010*/  UMOV UR44, UR18 ;  /* 0x00000012002c7c82 */ /* 0x000fe20008000000 */
[----:B------:R-:W-:Y:S02]  /*1020*/  @UP2 USHF.R.U32.HI UR44, URZ, UR9, UR11 ;  /* 0x000000093f2c2299 */ /* 0x000fe4000801160b */
[----:B------:R-:W2:Y:S01]  /*1030*/  LDC R11, c[0x0][0x288] ;  /* 0x0000a200ff0b7b82 */ /* 0x000ea20000000800 */
[----:B------:R-:W-:Y:S01]  /*1040*/  @UP0 ULDC.64 UR10, c[0x0][0x9a8] ;  /* 0x00026a00000a0ab9 */ /* 0x000fe20000000a00 */
[----:B------:R-:W-:Y:S01]  /*1050*/  @UP0 USHF.R.S32.HI UR9, URZ, 0x1f, UR44 ;  /* 0x0000001f3f090899 */ /* 0x000fe2000801142c */
[----:B------:R-:W-:Y:S01]  /*1060*/  PLOP3.LUT P1, PT, PT, PT, UP1, 0x80, 0x0 ;  /* 0x000000000000781c */ /* 0x000fe20003f2f018 */
[----:B------:R-:W-:-:S02]  /*1070*/  @UP0 UIMAD.WIDE.U32 UR12, UR44, UR10, URZ ;  /* 0x0000000a2c0c02a5 */ /* 0x000fc4000f8e003f */
[----:B------:R-:W-:Y:S02]  /*1080*/  @UP0 UIMAD UR9, UR9, UR10, URZ ;  /* 0x0000000a090902a4 */ /* 0x000fe4000f8e023f */
[----:B------:R-:W3:Y:S01]  /*1090*/  LDC R137, c[0x0][0x424] ;  /* 0x00010900ff897b82 */ /* 0x000ee20000000800 */
[----:B------:R-:W-:Y:S02]  /*10a0*/  @UP1 USHF.R.S32.HI UR10, URZ, 0x1f, UR44 ;  /* 0x0000001f3f0a1899 */ /* 0x000fe4000801142c */
[----:B------:R-:W-:Y:S01]  /*10b0*/  UIADD3 UR15, -UR44, URZ, URZ ;  /* 0x0000003f2c0f7290 */ /* 0x000fe2000fffe13f */
[----:B------:R-:W-:Y:S01]  /*10c0*/  @UP1 ULDC.64 UR16, c[0x0][0x9b8] ;  /* 0x00026e0000101ab9 */ /* 0x000fe20000000a00 */
[----:B------:R-:W-:Y:S02]  /*10d0*/  @UP0 UIMAD UR14, UR44, UR11, UR9 ;  /* 0x0000000b2c0e02a4 */ /* 0x000fe4000f8e0209 */
[----:B------:R-:W-:Y:S02]  /*10e0*/  @UP1 UIMAD UR9, UR10, UR16, URZ ;  /* 0x000000100a0912a4 */ /* 0x000fe4000f8e023f */
[----:B------:R-:W-:-:S02]  /*10f0*/  UIMAD UR42, UR42, UR15, UR18 ;  /* 0x0000000f2a2a72a4 */ /* 0x000fc4000f8e0212 */
[----:B------:R-:W-:Y:S02]  /*1100*/  @UP1 UIMAD UR15, UR44, UR17, UR9 ;  /* 0x000000112c0f12a4 */ /* 0x000fe4000f8e0209 */
[----:B------:R-:W-:Y:S02]  /*1110*/  @UP0 USHF.R.S32.HI UR9, URZ, 0x1f, UR42 ;  /* 0x0000001f3f090899 */ /* 0x000fe4000801142a */
[----:B------:R-:W-:Y:S02]  /*1120*/  @UP1 UIMAD.WIDE.U32 UR10, UR44, UR16, URZ ;  /* 0x000000102c0a12a5 */ /* 0x000fe4000f8e003f */
[----:B------:R-:W-:Y:S01]  /*1130*/  @UP1 USHF.R.S32.HI UR20, URZ, 0x1f, UR42 ;  /* 0x0000001f3f141899 */ /* 0x000fe2000801142a */
[----:B------:R-:W-:Y:S01]  /*1140*/  @UP0 ULDC.64 UR16, c[0x0][0x9b0] ;  /* 0x00026c0000100ab9 */ /* 0x000fe20000000a00 */
[----:B------:R-:W-:Y:S01]  /*1150*/  @UP1 ULDC.64 UR18, c[0x0][0x9c0] ;  /* 0x0002700000121ab9 */ /* 0x000fe20000000a00 */
[----:B------:R-:W-:Y:S02]  /*1160*/  @UP0 UIADD3 UR13, UR13, UR14, URZ ;  /* 0x0000000e0d0d0290 */ /* 0x000fe4000fffe03f */
[----:B------:R-:W-:-:S02]  /*1170*/  @UP0 UIMAD UR9, UR9, UR16, URZ ;  /* 0x00000010090902a4 */ /* 0x000fc4000f8e023f */
[----:B------:R-:W-:Y:S02]  /*1180*/  @UP1 UIADD3 UR11, UR11, UR15, URZ ;  /* 0x0000000f0b0b1290 */ /* 0x000fe4000fffe03f */
[----:B------:R-:W-:Y:S02]  /*1190*/  @UP1 UIMAD UR14, UR20, UR18, URZ ;  /* 0x00000012140e12a4 */ /* 0x000fe4000f8e023f */
        /* <DEDUP_REMOVED lines=9> */
[----:B------:R-:W-:Y:S01]  /*1230*/  IMAD.U32 R4, RZ, RZ, UR4 ;  /* 0x00000004ff047e24 */ /* 0x000fe2000f8e00ff */
[----:B------:R-:W-:-:S02]  /*1240*/  @UP1 ULEA.HI.X UR7, UR10, UR7, UR9, 0x2, UP3 ;  /* 0x000000070a071291 */ /* 0x000fc400098f1409 */
[----:B------:R-:W-:Y:S01]  /*1250*/  IMAD.U32 R6, RZ, RZ, UR6 ;  /* 0x00000006ff067e24 */ /* 0x000fe2000f8e00ff */
[----:B------:R-:W-:Y:S01]  /*1260*/  ULOP3.LUT UR8, UR8, 0x1ffffff, URZ, 0x3c, !UPT ;  /* 0x01ffffff08087892 */ /* 0x000fe2000f8e3c3f */
[----:B------:R-:W-:Y:S01]  /*1270*/  IMAD.U32 R5, RZ, RZ, UR5 ;  /* 0x00000005ff057e24 */ /* 0x000fe2000f8e00ff */
[----:B------:R-:W-:Y:S01]  /*1280*/  ULDC UR4, c[0x0][0xc3c] ;  /* 0x00030f0000047ab9 */ /* 0x000fe20000000800 */
[----:B------:R-:W-:Y:S01]  /*1290*/  IMAD.U32 R7, RZ, RZ, UR7 ;  /* 0x00000007ff077e24 */ /* 0x000fe2000f8e00ff */
[----:B------:R-:W-:Y:S02]  /*12a0*/  ULDC UR5, c[0x0][0x988] ;  /* 0x0002620000057ab9 */ /* 0x000fe40000000800 */
[----:B------:R2:W4:Y:S01]  /*12b0*/  @P0 LDG.E R3, desc[UR50][R4.64] ;  /* 0x0000003204030981 */ /* 0x000522000c1e1900 */
[----:B------:R-:W-:Y:S01]  /*12c0*/  UIADD3 UR4, UR8, UR4, URZ ;  /* 0x0000000408047290 */ /* 0x000fe2000fffe03f */
[----:B------:R-:W-:Y:S02]  /*12d0*/  ULDC.64 UR6, c[0x0][0x418] ;  /* 0x0001060000067ab9 */ /* 0x000fe40000000a00 */
[----:B------:R-:W4:Y:S01]  /*12e0*/  @P1 LDG.E R0, desc[UR50][R6.64] ;  /* 0x0000003206001981 */ /* 0x000f22000c1e1900 */
[----:B0-----:R-:W-:Y:S01]  /*12f0*/  ISETP.NE.AND P1, PT, R8, 0x1, PT ;  /* 0x000000010800780c */ /* 0x001fe20003f25270 */
[----:B------:R-:W-:Y:S01]  /*1300*/  USHF.L.U32 UR36, UR4, 0x7, URZ ;  /* 0x0000000704247899 */ /* 0x000fe2000800063f */
[----:B------:R-:W0:Y:S01]  /*1310*/  LDC R8, c[0x0][0x2f0] ;  /* 0x0000bc00ff087b82 */ /* 0x000e220000000800 */
[----:B------:R-:W-:-:S02]  /*1320*/  ISETP.NE.U32.AND P0, PT, RZ, UR6, PT ;  /* 0x00000006ff007c0c */ /* 0x000fc4000bf05070 */
[----:B------:R-:W-:Y:S01]  /*1330*/  UIADD3 UR4, UR36, 0x7f, URZ ;  /* 0x0000007f24047890 */ /* 0x000fe2000fffe03f */
[----:B-1----:R-:W-:Y:S02]  /*1340*/  ISETP.GE.AND P2, PT, R13, 0x1, PT ;  /* 0x000000010d00780c */ /* 0x002fe40003f46270 */
[----:B------:R-:W-:Y:S02]  /*1350*/  ISETP.NE.AND.EX P0, PT, RZ, UR7, PT, P0 ;  /* 0x00000007ff007c0c */ /* 0x000fe4000bf05300 */
[----:B--2---:R-:W-:Y:S02]  /*1360*/  IADD3 R4, -R11, 0x1, RZ ;  /* 0x000000010b047810 */ /* 0x004fe40007ffe1ff */
[----:B---3--:R-:W-:Y:S01]  /*1370*/  SEL R137, R137, 0x1, P0 ;  /* 0x0000000189897807 */ /* 0x008fe20000000000 */
[----:B------:R-:W1:Y:S08]  /*1380*/  @P1 LDC R9, c[0x0][0x44c] ;  /* 0x00011300ff091b82 */ /* 0x000e700000000800 */
[----:B------:R-:W2:Y:S01]  /*1390*/  @P1 LDC R10, c[0x0][0x450] ;  /* 0x00011400ff0a1b82 */ /* 0x000ea20000000800 */
[----:B0-----:R-:W-:-:S02]  /*13a0*/  IMAD R17, R137, R8, RZ ;  /* 0x0000000889117224 */ /* 0x001fc400078e02ff */
[----:B----4-:R-:W-:Y:S01]  /*13b0*/  FMUL.FTZ R0, R3, R0 ;  /* 0x0000000003007220 */ /* 0x010fe20000410000 */
[----:B-1----:R-:W-:-:S04]  /*13c0*/  @P1 IMAD.HI.U32 R3, R9, UR4, RZ ;  /* 0x0000000409031c27 */ /* 0x002fc8000f8e00ff */
[----:B------:R-:W-:Y:S01]  /*13d0*/  FMUL.FTZ R5, R0, UR5 ;  /* 0x0000000500057c20 */ /* 0x000fe20008410000 */
[----:B------:R-:W-:Y:S01]  /*13e0*/  IMAD.U32 R0, RZ, RZ, UR4 ;  /* 0x00000004ff007e24 */ /* 0x000fe2000f8e00ff */
[----:B--2---:R-:W-:-:S03]  /*13f0*/  @P1 SHF.R.U32.HI R0, RZ, R10, R3 ;  /* 0x0000000aff001219 */ /* 0x004fc60000011603 */
[----:B------:R-:W-:Y:S01]  /*1400*/  R2UR UR37, R5 ;  /* 0x00000000052572ca */ /* 0x000fe200000e0000 */
[----:B------:R-:W-:-:S04]  /*1410*/  IMAD R5, R137, R8, R4 ;  /* 0x0000000889057224 */ /* 0x000fc800078e0204 */
[----:B------:R-:W-:-:S04]  /*1420*/  IMAD.IADD R3, R5, 0x1, R0 ;  /* 0x0000000105037824 */ /* 0x000fc800078e0200 */
[----:B------:R-:W-:Y:S01]  /*1430*/  IMAD.IADD R6, R3, 0x1, R12 ;  /* 0x0000000103067824 */ /* 0x000fe200078e020c */
[----:B------:R-:W-:Y:S06]  /*1440*/  @!P2 BRA `(.L_x_791) ;  /* 0x000000000040a947 */ /* 0x000fec0003800000 */
[C---:B------:R-:W-:Y:S01]  /*1450*/  ISETP.GT.AND P0, PT, R3.reuse, RZ, PT ;  /* 0x000000ff0300720c */ /* 0x040fe20003f04270 */
[----:B------:R-:W-:-:S12]  /*1460*/  VIADD R0, R3, 0xffffffff ;  /* 0xffffffff03007836 */ /* 0x000fd80000000000 */
[----:B------:R-:W-:Y:S05]  /*1470*/  @P0 BRA `(.L_x_792) ;  /* 0x00000000001c0947 */ /* 0x000fea0003800000 */
[----:B------:R-:W-:Y:S01]  /*1480*/  ISETP.NE.AND P0, PT, R13, 0x1, PT ;  /* 0x000000010d00780c */ /* 0x000fe20003f05270 */
[----:B------:R-:W-:-:S12]  /*1490*/  IMAD.MOV R3, RZ, RZ, -R3 ;  /* 0x000000ffff037224 */ /* 0x000fd800078e0a03 */
[----:B------:R-:W0:Y:S02]  /*14a0*/  @P0 LDC.64 R4, c[0x0][0x9e8] ;  /* 0x00027a00ff040b82 */ /* 0x000e240000000a00 */
[----:B0-----:R-:W-:-:S05]  /*14b0*/  @P0 IMAD.HI.U32 R0, R3, R4, RZ ;  /* 0x0000000403000227 */ /* 0x001fca00078e00ff */
[----:B------:R-:W-:-:S04]  /*14c0*/  @P0 SHF.R.U32.HI R3, RZ, R5, R0 ;  /* 0x00000005ff030219 */ /* 0x000fc80000011600 */
[----:B------:R-:W-:Y:S01]  /*14d0*/  LOP3.LUT R0, RZ, R3, RZ, 0x33, !PT ;  /* 0x00000003ff007212 */ /* 0x000fe200078e33ff */
[----:B------:R-:W-:Y:S06]  /*14e0*/  BRA `(.L_x_793) ;  /* 0x0000000000107947 */ /* 0x000fec0003800000 */
.L_x_792:
[----:B------:R-:W-:-:S13]  /*14f0*/  ISETP.NE.AND P0, PT, R13, 0x1, PT ;  /* 0x000000010d00780c */ /* 0x000fda0003f05270 */
[----:B------:R-:W0:Y:S02]  /*1500*/  @P0 LDC.64 R4, c[0x0][0x9e8] ;  /* 0x00027a00ff040b82 */ /* 0x000e240000000a00 */
[----:B0-----:R-:W-:-:S05]  /*1510*/  @P0 IMAD.HI.U32 R4, R0, R4, RZ ;  /* 0x0000000400040227 */ /* 0x001fca00078e00ff */
[----:B------:R-:W-:-:S07]  /*1520*/  @P0 SHF.R.U32.HI R0, RZ, R5, R4 ;  /* 0x00000005ff000219 */ /* 0x000fce0000011604 */
.L_x_793:
[----:B------:R-:W-:-:S05]  /*1530*/  IMAD R3, R0, R13, R13 ;  /* 0x0000000d00037224 */ /* 0x000fca00078e020d */
[----:B------:R-:W-:-:S07]  /*1540*/  VIMNMX R6, R6, R3, PT ;  /* 0x0000000306067248 */ /* 0x000fce0003fe0100 */
.L_x_791:
[----:B------:R-:W0:Y:S01]  /*1550*/  @P1 LDC R3, c[0x0][0x44c] ;  /* 0x00011300ff031b82 */ /* 0x000e220000000800 */
[----:B------:R-:W-:Y:S01]  /*1560*/  IMAD.U32 R0, RZ, RZ, UR36 ;  /* 0x00000024ff007e24 */ /* 0x000fe2000f8e00ff */
[----:B------:R-:W-:Y:S01]  /*1570*/  ULDC UR4, c[0x0][0x9dc] ;  /* 0x0002770000047ab9 */ /* 0x000fe20000000800 */
[----:B------:R-:W-:Y:S02]  /*1580*/  VIADD R7, R6, 0xdf ;  /* 0x000000df06077836 */ /* 0x000fe40000000000 */
[CC--:B------:R-:W-:Y:S02]  /*1590*/  IMAD R5, R137.reuse, R8.reuse, 0xdf ;  /* 0x000000df89057424 */ /* 0x0c0fe400078e0208 */
[----:B------:R-:W-:Y:S01]  /*15a0*/  IMAD.MOV.U32 R6, RZ, RZ, RZ ;  /* 0x000000ffff067224 */ /* 0x000fe200078e00ff */
[----:B------:R-:W1:Y:S01]  /*15b0*/  @P1 LDC R4, c[0x0][0x450] ;  /* 0x00011400ff041b82 */ /* 0x000e620000000800 */
[----:B------:R-:W-:Y:S02]  /*15c0*/  IMAD R137, R137, R8, -R11 ;  /* 0x0000000889897224 */ /* 0x000fe400078e0a0b */
[----:B------:R-:W-:-:S04]  /*15d0*/  IMAD.HI R6, R7, -0x6db6db6d, R6 ;  /* 0x9249249307067827 */ /* 0x000fc800078e0206 */
[----:B0-----:R-:W-:-:S05]  /*15e0*/  @P1 IMAD.HI.U32 R3, R3, UR36, RZ ;  /* 0x0000002403031c27 */ /* 0x001fca000f8e00ff */
[----:B-1----:R-:W-:Y:S01]  /*15f0*/  @P1 SHF.R.U32.HI R0, RZ, R4, R3 ;  /* 0x00000004ff001219 */ /* 0x002fe20000011603 */
[----:B------:R-:W-:-:S04]  /*1600*/  IMAD.MOV.U32 R4, RZ, RZ, RZ ;  /* 0x000000ffff047224 */ /* 0x000fc800078e00ff */
[----:B------:R-:W-:Y:S01]  /*1610*/  IMAD.HI R4, R5, -0x6db6db6d, R4 ;  /* 0x9249249305047827 */ /* 0x000fe200078e0204 */
[----:B------:R-:W-:-:S03]  /*1620*/  SHF.R.U32.HI R5, RZ, 0x1f, R6 ;  /* 0x0000001fff057819 */ /* 0x000fc60000011606 */
[----:B------:R-:W-:Y:S01]  /*1630*/  IMAD.IADD R0, R137, 0x1, R0 ;  /* 0x0000000189007824 */ /* 0x000fe200078e0200 */
[----:B------:R-:W-:Y:S02]  /*1640*/  SHF.R.U32.HI R3, RZ, 0x1f, R4 ;  /* 0x0000001fff037819 */ /* 0x000fe40000011604 */
[----:B------:R-:W-:Y:S01]  /*1650*/  LEA.HI.SX32 R136, R6, R5, 0x19 ;  /* 0x0000000506887211 */ /* 0x000fe200078fcaff */
[----:B------:R-:W-:Y:S01]  /*1660*/  VIADD R7, R0, -UR4 ;  /* 0x8000000400077c36 */ /* 0x000fe20008000000 */
[----:B------:R-:W-:-:S04]  /*1670*/  LEA.HI.SX32 R3, R4, R3, 0x19 ;  /* 0x0000000304037211 */ /* 0x000fc800078fcaff */
[----:B------:R-:W-:Y:S02]  /*1680*/  R2UR UR5, R7 ;  /* 0x00000000070572ca */ /* 0x000fe400000e0000 */
[----:B------:R-:W-:Y:S01]  /*1690*/  VIMNMX R136, R3, R136, PT ;  /* 0x0000008803887248 */ /* 0x000fe20003fe0100 */
[----:B------:R-:W-:-:S12]  /*16a0*/  @!P2 BRA `(.L_x_794) ;  /* 0x000000000044a947 */ /* 0x000fd80003800000 */
[----:B------:R-:W-:-:S13]  /*16b0*/  ISETP.GT.AND P0, PT, R0, -0x1, PT ;  /* 0xffffffff0000780c */ /* 0x000fda0003f04270 */
[----:B------:R-:W-:Y:S05]  /*16c0*/  @P0 BRA `(.L_x_795) ;  /* 0x00000000001c0947 */ /* 0x000fea0003800000 */
[----:B------:R-:W-:Y:S02]  /*16d0*/  ISETP.NE.AND P0, PT, R13, 0x1, PT ;  /* 0x000000010d00780c */ /* 0x000fe40003f05270 */
[----:B------:R-:W-:-:S11]  /*16e0*/  LOP3.LUT R3, RZ, R0, RZ, 0x33, !PT ;  /* 0x00000000ff037212 */ /* 0x000fd600078e33ff */
[----:B------:R-:W0:Y:S02]  /*16f0*/  @P0 LDC.64 R4, c[0x0][0x9e8] ;  /* 0x00027a00ff040b82 */ /* 0x000e240000000a00 */
[----:B0-----:R-:W-:-:S05]  /*1700*/  @P0 IMAD.HI.U32 R0, R3, R4, RZ ;  /* 0x0000000403000227 */ /* 0x001fca00078e00ff */
[----:B------:R-:W-:-:S04]  /*1710*/  @P0 SHF.R.U32.HI R3, RZ, R5, R0 ;  /* 0x00000005ff030219 */ /* 0x000fc80000011600 */
[----:B------:R-:W-:Y:S01]  /*1720*/  LOP3.LUT R0, RZ, R3, RZ, 0x33, !PT ;  /* 0x00000003ff007212 */ /* 0x000fe200078e33ff */
[----:B------:R-:W-:Y:S06]  /*1730*/  BRA `(.L_x_796) ;  /* 0x0000000000107947 */ /* 0x000fec0003800000 */
.L_x_795:
[----:B------:R-:W-:-:S13]  /*1740*/  ISETP.NE.AND P0, PT, R13, 0x1, PT ;  /* 0x000000010d00780c */ /* 0x000fda0003f05270 */
[----:B------:R-:W0:Y:S02]  /*1750*/  @P0 LDC.64 R4, c[0x0][0x9e8] ;  /* 0x00027a00ff040b82 */ /* 0x000e240000000a00 */
[----:B0-----:R-:W-:-:S05]  /*1760*/  @P0 IMAD.HI.U32 R4, R0, R4, RZ ;  /* 0x0000000400040227 */ /* 0x001fca00078e00ff */
[----:B------:R-:W-:-:S07]  /*1770*/  @P0 SHF.R.U32.HI R0, RZ, R5, R4 ;  /* 0x00000005ff000219 */ /* 0x000fce0000011604 */
.L_x_796:
[----:B------:R-:W-:-:S05]  /*1780*/  IMAD R0, R0, R13, RZ ;  /* 0x0000000d00007224 */ /* 0x000fca00078e02ff */
[----:B------:R-:W-:-:S13]  /*1790*/  R2UR UR4, R0 ;  /* 0x00000000000472ca */ /* 0x000fda00000e0000 */
[----:B------:R-:W-:-:S04]  /*17a0*/  UISETP.LT.AND UP0, UPT, UR5, UR4, UPT ;  /* 0x000000040500728c */ /* 0x000fc8000bf01270 */
[----:B------:R-:W-:-:S12]  /*17b0*/  USEL UR5, UR5, UR4, !UP0 ;  /* 0x0000000405057287 */ /* 0x000fd8000c000000 */
.L_x_794:
[----:B------:R-:W-:Y:S01]  /*17c0*/  UMOV UR4, URZ ;  /* 0x0000003f00047c82 */ /* 0x000fe20008000000 */
[----:B------:R-:W-:Y:S01]  /*17d0*/  PLOP3.LUT P0, PT, PT, PT, PT, 0x80, 0x0 ;  /* 0x000000000000781c */ /* 0x000fe20003f0f070 */
[----:B------:R-:W-:Y:S01]  /*17e0*/  UIMAD.WIDE UR4, UR5, -0x6db6db6d, UR4 ;  /* 0x92492493050478a5 */ /* 0x000fe2000f8e0204 */
[----:B------:R-:W-:Y:S02]  /*17f0*/  CS2R R6, SRZ ;  /* 0x0000000000067805 */ /* 0x000fe4000001ff00 */
[----:B------:R-:W-:Y:S02]  /*1800*/  CS2R R86, SRZ ;  /* 0x0000000000567805 */ /* 0x000fe4000001ff00 */
[----:B------:R-:W-:Y:S01]  /*1810*/  CS2R R14, SRZ ;  /* 0x00000000000e7805 */ /* 0x000fe2000001ff00 */
[----:B------:R-:W-:Y:S01]  /*1820*/  USHF.R.U32.HI UR4, URZ, 0x1f, UR5 ;  /* 0x0000001f3f047899 */ /* 0x000fe20008011605 */
[----:B------:R-:W-:Y:S02]  /*1830*/  CS2R R84, SRZ ;  /* 0x0000000000547805 */ /* 0x000fe4000001ff00 */
[----:B------:R-:W-:-:S02]  /*1840*/  CS2R R20, SRZ ;  /* 0x0000000000147805 */ /* 0x000fc4000001ff00 */
[----:B------:R-:W-:Y:S01]  /*1850*/  CS2R R78, SRZ ;  /* 0x00000000004e7805 */ /* 0x000fe2000001ff00 */
[----:B------:R-:W-:Y:S01]  /*1860*/  ULEA.HI.SX32 UR4, UR5, UR4, 0x19 ;  /* 0x0000000405047291 */ /* 0x000fe2000f8fca3f */
[----:B------:R-:W-:Y:S02]  /*1870*/  CS2R R24, SRZ ;  /* 0x0000000000187805 */ /* 0x000fe4000001ff00 */
[----:B------:R-:W-:Y:S02]  /*1880*/  CS2R R76, SRZ ;  /* 0x00000000004c7805 */ /* 0x000fe4000001ff00 */
[----:B------:R-:W-:Y:S01]  /*1890*/  CS2R R28, SRZ ;  /* 0x00000000001c7805 */ /* 0x000fe2000001ff00 */
[----:B------:R-:W-:Y:S01]  /*18a0*/  UISETP.LT.AND UP0, UPT, URZ, UR4, UPT ;  /* 0x000000043f00728c */ /* 0x000fe2000bf01270 */
[----:B------:R-:W-:Y:S02]  /*18b0*/  CS2R R70, SRZ ;  /* 0x0000000000467805 */ /* 0x000fe4000001ff00 */
[----:B------:R-:W-:-:S02]  /*18c0*/  CS2R R26, SRZ ;  /* 0x00000000001a7805 */ /* 0x000fc4000001ff00 */
[----:B------:R-:W-:Y:S01]  /*18d0*/  CS2R R68, SRZ ;  /* 0x0000000000447805 */ /* 0x000fe2000001ff00 */
[----:B------:R-:W-:Y:S01]  /*18e0*/  USEL UR39, URZ, UR4, !UP0 ;  /* 0x000000043f277287 */ /* 0x000fe2000c000000 */
[----:B------:R-:W-:Y:S02]  /*18f0*/  CS2R R32, SRZ ;  /* 0x0000000000207805 */ /* 0x000fe4000001ff00 */
[----:B------:R-:W-:Y:S02]  /*1900*/  CS2R R62, SRZ ;  /* 0x00000000003e7805 */ /* 0x000fe4000001ff00 */
[----:B------:R-:W-:Y:S02]  /*1910*/  CS2R R30, SRZ ;  /* 0x00000000001e7805 */ /* 0x000fe4000001ff00 */
[----:B------:R-:W-:Y:S02]  /*1920*/  CS2R R60, SRZ ;  /* 0x00000000003c7805 */ /* 0x000fe4000001ff00 */
[----:B------:R-:W-:-:S02]  /*1930*/  CS2R R36, SRZ ;  /* 0x0000000000247805 */ /* 0x000fc4000001ff00 */
[----:B------:R-:W-:Y:S02]  /*1940*/  ISETP.GT.AND P1, PT, R136, UR39, PT ;  /* 0x0000002788007c0c */ /* 0x000fe4000bf24270 */
        /* <DEDUP_REMOVED lines=15> */
[----:B------:R-:W-:Y:S01]  /*1a40*/  CS2R R96, SRZ ;  /* 0x0000000000607805 */ /* 0x000fe2000001ff00 */
[----:B------:R-:W-:Y:S06]  /*1a50*/  @!P1 BRA `(.L_x_797) ;  /* 0x0000015400589947 */ /* 0x000fec0003800000 */
[----:B------:R-:W0:Y:S01]  /*1a60*/  S2R R0, SR_TID.X ;  /* 0x0000000000007919 */ /* 0x000e220000002100 */
[----:B------:R-:W1:Y:S01]  /*1a70*/  S2UR UR40, SR_CgaCtaId ;  /* 0x00000000002879c3 */ /* 0x000e620000008800 */
[----:B------:R-:W-:Y:S02]  /*1a80*/  UMOV UR41, 0x400 ;  /* 0x0000040000297882 */ /* 0x000fe40000000000 */
[----:B-1----:R-:W-:-:S04]  /*1a90*/  ULEA UR41, UR40, UR41, 0x18 ;  /* 0x0000002928297291 */ /* 0x002fc8000f8ec03f */
[----:B------:R-:W-:Y:S01]  /*1aa0*/  UIADD3 UR5, UR41, 0x1c400, URZ ;  /* 0x0001c40029057890 */ /* 0x000fe2000fffe03f */
[----:B0-----:R-:W-:-:S03]  /*1ab0*/  VIADD R0, R0, 0xffffff80 ;  /* 0xffffff8000007836 */ /* 0x001fc60000000000 */
[----:B------:R-:W-:Y:S02]  /*1ac0*/  ULOP3.LUT UP0, URZ, UR5, 0x9f, URZ, 0xc0, !UPT ;  /* 0x0000009f053f7892 */ /* 0x000fe4000f80c03f */
[----:B------:R-:W-:-:S04]  /*1ad0*/  SHF.R.S32.HI R3, RZ, 0x1f, R0 ;  /* 0x0000001fff037819 */ /* 0x000fc80000011400 */
[----:B------:R-:W-:Y:S02]  /*1ae0*/  PLOP3.LUT P0, PT, PT, PT, UP0, 0x80, 0x0 ;  /* 0x000000000000781c */ /* 0x000fe40003f0f008 */
[----:B------:R-:W-:-:S04]  /*1af0*/  LEA.HI R3, R3, R0, RZ, 0x7 ;  /* 0x0000000003037211 */ /* 0x000fc800078f38ff */
[----:B------:R-:W-:-:S06]  /*1b00*/  SHF.R.S32.HI R3, RZ, 0x7, R3 ;  /* 0x00000007ff037819 */ /* 0x000fcc0000011403 */
[----:B------:R-:W0:Y:S02]  /*1b10*/  SHFL.IDX PT, R3, R3, RZ, 0x1f ;  /* 0x00001fff03037589 */ /* 0x000e2400000e0000 */
[----:B0-----:R-:W-:-:S13]  /*1b20*/  R2UR UR43, R3 ;  /* 0x00000000032b72ca */ /* 0x001fda00000e0000 */
[----:B------:R-:W-:-:S04]  /*1b30*/  ULEA.HI UR4, UR43, UR43, URZ, 0x1 ;  /* 0x0000002b2b047291 */ /* 0x000fc8000f8f083f */
        /* <DEDUP_REMOVED lines=22> */
.L_x_798:
[----:B------:R-:W-:Y:S01]  /*1ca0*/  ULEA.HI UR4, UR46, UR46, URZ, 0x1 ;  /* 0x0000002e2e047291 */ /* 0x000fe2000f8f083f */
[----:B------:R-:W-:-:S03]  /*1cb0*/  IMAD.U32 R3, RZ, RZ, UR47 ;  /* 0x0000002fff037e24 */ /* 0x000fc6000f8e00ff */
[----:B------:R-:W-:Y:S02]  /*1cc0*/  ULOP3.LUT UR4, UR4, 0xfffffffe, URZ, 0xc0, !UPT ;  /* 0xfffffffe04047892 */ /* 0x000fe4000f8ec03f */
[----:B------:R-:W-:Y:S02]  /*1cd0*/  ISETP.NE.AND P0, PT, R3, 0x3, PT ;  /* 0x000000030300780c */ /* 0x000fe40003f05270 */
[----:B------:R-:W-:-:S06]  /*1ce0*/  UIADD3 UR4, UR46, -UR4, URZ ;  /* 0x800000042e047290 */ /* 0x000fcc000fffe03f */
[----:B------:R-:W-:-:S05]  /*1cf0*/  IMAD.U32 R0, RZ, RZ, UR4 ;  /* 0x00000004ff007e24 */ /* 0x000fca000f8e00ff */
[----:B------:R-:W-:-:S04]  /*1d00*/  SHF.L.U32 R0, R0, 0x1f, RZ ;  /* 0x0000001f00007819 */ /* 0x000fc800000006ff */
[----:B------:R-:W0:Y:S02]  /*1d10*/  SYNCS.PHASECHK.TRANS64.TRYWAIT P1, [UR41+0x2e800], R0 ;  /* 0x02e80000ff0075a7 */ /* 0x000e240008020169 */
[----:B0-----:R-:W-:Y:S05]  /*1d20*/  @!P1 BRA `(.L_x_799) ;  /* 0x000001b800a89947 */ /* 0x001fea0003800000 */
.L_x_972:
[----:B------:R-:W-:Y:S05]  /*1d30*/  @!P0 BRA `(.L_x_800) ;  /* 0x0000000000048947 */ /* 0x000fea0003800000 */
[----:B------:R-:W-:Y:S01]  /*1d40*/  BPT.TRAP 0x1 ;  /* 0x000000040000795c */ /* 0x000fe20000300000 */
.L_x_800:
[----:B------:R-:W-:Y:S02]  /*1d50*/  IMAD.U32 R5, RZ, RZ, UR48 ;  /* 0x00000030ff057e24 */ /* 0x000fe4000f8e00ff */
[----:B0-----:R-:W-:-:S03]  /*1d60*/  IMAD.U32 R0, RZ, RZ, UR45 ;  /* 0x0000002dff007e24 */ /* 0x001fc6000f8e00ff */
[----:B------:R-:W-:Y:S02]  /*1d70*/  LEA R5, R5, UR41, 0x3 ;  /* 0x0000002905057c11 */ /* 0x000fe4000f8e18ff */
[----:B------:R-:W-:-:S04]  /*1d80*/  SHF.L.U32 R0, R0, 0x1f, RZ ;  /* 0x0000001f00007819 */ /* 0x000fc800000006ff */
[----:B------:R0:W1:Y:S01]  /*1d90*/  SYNCS.PHASECHK.TRANS64.TRYWAIT P1, [R5+URZ+0x2e830], R0 ;  /* 0x02e83000050075a7 */ /* 0x000062000802017f */
[----:B------:R-:W-:Y:S05]  /*1da0*/  @!P0 BRA `(.L_x_801) ;  /* 0x0000000000048947 */ /* 0x000fea0003800000 */
[----:B------:R-:W-:Y:S01]  /*1db0*/  BPT.TRAP 0x1 ;  /* 0x000000040000795c */ /* 0x000fe20000300000 */
.L_x_801:
[----:B-1----:R-:W-:Y:S05]  /*1dc0*/  @P1 BRA `(.L_x_802) ;  /* 0x0000000000081947 */ /* 0x002fea0003800000 */
[----:B------:R-:W1:Y:S02]  /*1dd0*/  SYNCS.PHASECHK.TRANS64.TRYWAIT P1, [R5+URZ+0x2e830], R0 ;  /* 0x02e83000050075a7 */ /* 0x000e64000802017f */
[----:B-1----:R-:W-:Y:S05]  /*1de0*/  @!P1 BRA `(.L_x_803) ;  /* 0x000001b800909947 */ /* 0x002fea0003800000 */
.L_x_802:
[----:B------:R-:W2:Y:S01]  /*1df0*/  S2R R3, SR_TID.X ;  /* 0x0000000000037919 */ /* 0x000ea20000002100 */
[----:B------:R-:W-:Y:S01]  /*1e00*/  UIADD3 UR4, UR41, 0x20400, URZ ;  /* 0x0002040029047890 */ /* 0x000fe2000fffe03f */
[----:B------:R-:W-:-:S03]  /*1e10*/  LOP3.LUT R2, R2, 0xfff7ffff, RZ, 0xc0, !PT ;  /* 0xfff7ffff02027812 */ /* 0x000fc600078ec0ff */
[----:B------:R-:W-:-:S04]  /*1e20*/  USHF.R.U32.HI UR4, URZ, 0x4, UR4 ;  /* 0x000000043f047899 */ /* 0x000fc80008011604 */
[----:B------:R-:W-:-:S06]  /*1e30*/  ULOP3.LUT UR4, UR4, 0x3fff, URZ, 0xc0, !UPT ;  /* 0x00003fff04047892 */ /* 0x000fcc000f8ec03f */
[----:B------:R-:W-:Y:S01]  /*1e40*/  IMAD.U32 R7, RZ, RZ, UR4 ;  /* 0x00000004ff077e24 */ /* 0x000fe2000f8e00ff */
[----:B------:R-:W-:Y:S05]  /*1e50*/  WARPSYNC.ALL ;  /* 0x0000000000007948 */ /* 0x000fea0003800000 */
[----:B------:R-:W-:Y:S02]  /*1e60*/  LOP3.LUT R7, R7, 0x10000, RZ, 0xfc, !PT ;  /* 0x0001000007077812 */ /* 0x000fe400078efcff */
[----:B--2---:R-:W-:-:S13]  /*1e70*/  LOP3.LUT P3, RZ, R3, 0x7f, RZ, 0xc0, !PT ;  /* 0x0000007f03ff7812 */ /* 0x004fda000786c0ff */
[----:B------:R-:W-:Y:S02]  /*1e80*/  @P3 LOP3.LUT R2, R2, 0x80000, RZ, 0xfc, !PT ;  /* 0x0008000002023812 */ /* 0x000fe400078efcff */
[----:B------:R-:W-:Y:S01]  /*1e90*/  R2UR UR20, R7 ;  /* 0x00000000071472ca */ /* 0x000fe200000e0000 */
[----:B------:R-:W-:Y:S01]  /*1ea0*/  ULOP3.LUT UR12, UR49, 0x10000, URZ, 0xfc, !UPT ;  /* 0x00010000310c7892 */ /* 0x000fe2000f8efc3f */
[----:B------:R-:W-:Y:S01]  /*1eb0*/  WARPGROUP.ARRIVE ;  /* 0x00000000000079c5 */ /* 0x000fe20000000000 */
[----:B------:R-:W-:Y:S01]  /*1ec0*/  UMOV UR17, 0x40000040 ;  /* 0x4000004000117882 */ /* 0x000fe20000000000 */
[----:B------:R-:W-:Y:S01]  /*1ed0*/  UMOV UR19, 0x40000040 ;  /* 0x4000004000137882 */ /* 0x000fe20000000000 */
[----:B------:R-:W-:Y:S01]  /*1ee0*/  UMOV UR7, 0x40000040 ;  /* 0x4000004000077882 */ /* 0x000fe20000000000 */
[----:B------:R-:W-:Y:S01]  /*1ef0*/  UMOV UR11, 0x40000040 ;  /* 0x40000040000b7882 */ /* 0x000fe20000000000 */
[----:B------:R-:W-:Y:S01]  /*1f00*/  UMOV UR13, 0x40000040 ;  /* 0x40000040000d7882 */ /* 0x000fe20000000000 */
[----:B------:R-:W-:Y:S01]  /*1f10*/  UMOV UR16, UR12 ;  /* 0x0000000c00107c82 */ /* 0x000fe20008000000 */
[----:B------:R-:W-:Y:S01]  /*1f20*/  UMOV UR15, 0x40000040 ;  /* 0x40000040000f7882 */ /* 0x000fe20000000000 */
[----:B------:R-:W-:Y:S01]  /*1f30*/  VIADD R3, R19, UR36 ;  /* 0x0000002413037c36 */ /* 0x000fe20008000000 */
[----:B------:R-:W2:Y:S01]  /*1f40*/  LDC R8, c[0x0][0x288] ;  /* 0x0000a200ff087b82 */ /* 0x000ea20000000800 */
[----:B------:R-:W-:Y:S01]  /*1f50*/  ULDC UR52, c[0x0][0x9dc] ;  /* 0x0002770000347ab9 */ /* 0x000fe20000000800 */
[----:B------:R-:W-:-:S04]  /*1f60*/  UIMAD UR20, UR48, 0x700, UR20 ;  /* 0x00000700301478a4 */ /* 0x000fc8000f8e0214 */
[----:B------:R-:W-:Y:S02]  /*1f70*/  UIADD3 UR4, UR20, 0x100, URZ ;  /* 0x0000010014047890 */ /* 0x000fe4000fffe03f */
[----:B------:R-:W-:Y:S02]  /*1f80*/  UIADD3 UR5, UR20, 0x200, URZ ;  /* 0x0000020014057890 */ /* 0x000fe4000fffe03f */
[----:B------:R-:W-:Y:S01]  /*1f90*/  UMOV UR18, UR20 ;  /* 0x0000001400127c82 */ /* 0x000fe20008000000 */
[----:B------:R-:W-:Y:S01]  /*1fa0*/  UIADD3 UR6, UR20, 0x2, URZ ;  /* 0x0000000214067890 */ /* 0x000fe2000fffe03f */
[----:B------:R-:W-:Y:S01]  /*1fb0*/  QGMMA.64x32x32.F32.E4M3.E4M3 R120, gdesc[UR16], RZ, !UPT, gsb0 ;  /* 0x00600000107879f3 */ /* 0x000fe2000c0008ff */
[----:B------:R-:W-:Y:S01]  /*1fc0*/  UMOV UR18, UR4 ;  /* 0x0000000400127c82 */ /* 0x000fe20008000000 */
[----:B------:R-:W-:Y:S01]  /*1fd0*/  UMOV UR19, 0x40000040 ;  /* 0x4000004000137882 */ /* 0x000fe20000000000 */
[----:B------:R-:W-:Y:S02]  /*1fe0*/  UIADD3 UR4, UR20, 0x300, URZ ;  /* 0x0000030014047890 */ /* 0x000fe4000fffe03f */
[----:B------:R-:W-:-:S02]  /*1ff0*/  UIADD3 UR8, UR20, 0x102, URZ ;  /* 0x0000010214087890 */ /* 0x000fc4000fffe03f */
[----:B------:R-:W-:Y:S02]  /*2000*/  UIADD3 UR9, UR20, 0x202, URZ ;  /* 0x0000020214097890 */ /* 0x000fe4000fffe03f */
[----:B------:R-:W-:Y:S02]  /*2010*/  UIADD3 UR10, UR20, 0x4, URZ ;  /* 0x00000004140a7890 */ /* 0x000fe4000fffe03f */
[----:B------:R-:W-:Y:S01]  /*2020*/  UIADD3 UR14, UR20, 0x6, URZ ;  /* 0x00000006140e7890 */ /* 0x000fe2000fffe03f */
        /* <DEDUP_REMOVED lines=32> */
[----:B------:R-:W-:Y:S03]  /*2230*/  QGMMA.64x32x32.F32.E4M3.E4M3 R24, gdesc[UR16], RZ, !UPT, gsb0 ;  /* 0x00600000101879f3 */ /* 0x000fe6000c0008ff */
        /* <DEDUP_REMOVED lines=29> */
[----:B------:R-:W-:Y:S02]  /*2410*/  UIADD3 UR8, UR12, 0x4, URZ ;  /* 0x000000040c087890 */ /* 0x000fe4000fffe03f */
        /* <DEDUP_REMOVED lines=51> */
[----:B------:R-:W-:Y:S02]  /*2750*/  ULDC UR10, c[0x0][0x448] ;  /* 0x00011200000a7ab9 */ /* 0x000fe40000000800 */
[----:B------:R-:W-:Y:S02]  /*2760*/  UISETP.NE.AND UP0, UPT, UR10, 0x1, UPT ;  /* 0x000000010a00788c */ /* 0x000fe4000bf05270 */
[----:B------:R-:W-:-:S04]  /*2770*/  ULOP3.LUT UR10, URZ, UR52, URZ, 0x33, !UPT ;  /* 0x000000343f0a7292 */ /* 0x000fc8000f8e333f */
[----:B------:R-:W-:Y:S02]  /*2780*/  PLOP3.LUT P1, PT, PT, PT, UP0, 0x80, 0x0 ;  /* 0x000000000000781c */ /* 0x000fe40003f2f008 */
[----:B------:R-:W-:Y:S01]  /*2790*/  PLOP3.LUT P2, PT, PT, PT, UP0, 0x80, 0x0 ;  /* 0x000000000000781c */ /* 0x000fe20003f4f008 */
        /* <DEDUP_REMOVED lines=24> */
[----:B------:R-:W-:Y:S02]  /*2920*/  WARPGROUP.DEPBAR.LE gsb0, 0x0 ;  /* 0x00008000000079c5 */ /* 0x000fe40000010000 */
[----:B------:R-:W-:-:S06]  /*2930*/  WARPGROUP.ARRIVE ;  /* 0x00000000000079c5 */ /* 0x000fcc0000000000 */
[----:B------:R-:W-:Y:S01]  /*2940*/  QGMMA.64x32x32.F32.E4M3.E4M3 R56, gdesc[UR12], R56, gsb0 ;  /* 0x006000000c3879f3 */ /* 0x000fe20008000838 */
[----:B------:R-:W-:Y:S01]  /*2950*/  UMOV UR14, UR6 ;  /* 0x00000006000e7c82 */ /* 0x000fe20008000000 */
[----:B------:R-:W-:Y:S01]  /*2960*/  UMOV UR15, 0x40000040 ;  /* 0x40000040000f7882 */ /* 0x000fe20000000000 */
[----:B------:R-:W-:Y:S02]  /*2970*/  @UP0 ULDC UR6, c[0x0][0x44c] ;  /* 0x0001130000060ab9 */ /* 0x000fe40000000800 */
[----:B01----:R-:W-:Y:S01]  /*2980*/  @P1 IMAD.HI.U32 R0, R3, UR6, RZ ;  /* 0x0000000603001c27 */ /* 0x003fe2000f8e00ff */
[----:B------:R-:W-:-:S04]  /*2990*/  @UP0 ULDC UR6, c[0x0][0x450] ;  /* 0x0001140000060ab9 */ /* 0x000fc80000000800 */
[----:B------:R-:W-:Y:S01]  /*29a0*/  @P2 SHF.R.U32.HI R3, RZ, UR6, R0 ;  /* 0x00000006ff032c19 */ /* 0x000fe20008011600 */
[----:B------:R-:W-:Y:S01]  /*29b0*/  @!P3 VIADD R0, R5, 0x2e840 ;  /* 0x0002e8400500b836 */ /* 0x000fe20000000000 */
[----:B------:R-:W-:Y:S01]  /*29c0*/  ULDC.64 UR6, c[0x0][0x9e0] ;  /* 0x0002780000067ab9 */ /* 0x000fe20000000a00 */
[----:B------:R-:W-:Y:S01]  /*29d0*/  IMAD.MOV.U32 R5, RZ, RZ, -0xe0 ;  /* 0xffffff20ff057424 */ /* 0x000fe200078e00ff */
[----:B------:R-:W-:Y:S01]  /*29e0*/  UISETP.GE.AND UP1, UPT, UR7, 0x1, UPT ;  /* 0x000000010700788c */ /* 0x000fe2000bf26270 */
[----:B------:R-:W0:Y:S01]  /*29f0*/  SHFL.IDX PT, R11, R3, RZ, 0x1c1f ;  /* 0x001c1fff030b7589 */ /* 0x000e2200000e0000 */
[----:B------:R-:W-:Y:S01]  /*2a00*/  @!P3 PRMT R0, RZ, 0x654, R0 ;  /* 0x00000654ff00b816 */ /* 0x000fe20000000000 */
[----:B------:R-:W-:-:S03]  /*2a10*/  IMAD R5, R136, R5, 0xe1 ;  /* 0x000000e188057424 */ /* 0x000fc600078e0205 */
[----:B------:R-:W-:Y:S01]  /*2a20*/  PLOP3.LUT P1, PT, PT, PT, UP1, 0x40, 0x0 ;  /* 0x000000000000781c */ /* 0x000fe20003f2e818 */
[----:B------:R-:W-:Y:S02]  /*2a30*/  IMAD R6, R18, -0x2, R5 ;  /* 0xfffffffe12067824 */ /* 0x000fe400078e0205 */
[----:B------:R-:W-:Y:S02]  /*2a40*/  VIADD R138, R5, 0xffffffff ;  /* 0xffffffff058a7836 */ /* 0x000fe40000000000 */
[C---:B------:R-:W-:Y:S01]  /*2a50*/  VIADD R5, R6.reuse, 0xffffffff ;  /* 0xffffffff06057836 */ /* 0x040fe20000000000 */
[----:B--2---:R-:W-:Y:S01]  /*2a60*/  IADD3 R4, R6, -R8, R17 ;  /* 0x8000000806047210 */ /* 0x004fe20007ffe011 */
        /* <DEDUP_REMOVED lines=9> */
[----:B------:R1:W-:Y:S02]  /*2b00*/  @!P3 SYNCS.ARRIVE.TRANS64.RED.A1T0 RZ, [R0+URZ], RZ ;  /* 0x000000ff00ffb9a7 */ /* 0x0003e4000810043f */
[----:B-1----:R-:W-:-:S04]  /*2b10*/  IMAD R0, R136, -0xe0, R17 ;  /* 0xffffff2088007824 */ /* 0x002fc800078e0211 */
[----:B------:R-:W-:Y:S02]  /*2b20*/  VIADD R9, R0, 0xe0 ;  /* 0x000000e000097836 */ /* 0x000fe40000000000 */
[----:B------:R-:W-:Y:S02]  /*2b30*/  VIADD R0, R4, UR6 ;  /* 0x0000000604007c36 */ /* 0x000fe40008000000 */
[----:B------:R-:W-:Y:S02]  /*2b40*/  IMAD R9, R18, -0x2, R9 ;  /* 0xfffffffe12097824 */ /* 0x000fe400078e0209 */
[----:B------:R-:W-:-:S03]  /*2b50*/  VIADD R4, R4, UR10 ;  /* 0x0000000a04047c36 */ /* 0x000fc60008000000 */
[----:B0-----:R-:W-:Y:S01]  /*2b60*/  VIADDMNMX R10, R11, R0, R9, PT ;  /* 0x000000000b0a7246 */ /* 0x001fe20003800109 */
[----:B------:R-:W-:Y:S01]  /*2b70*/  IMAD.IADD R6, R4, 0x1, R11 ;  /* 0x0000000104067824 */ /* 0x000fe200078e020b */
[----:B------:R-:W-:Y:S06]  /*2b80*/  @P1 BRA `(.L_x_804) ;  /* 0x0000000000541947 */ /* 0x000fec0003800000 */
[----:B------:R-:W-:Y:S01]  /*2b90*/  IADD3 R12, R17, -R8, R11 ;  /* 0x80000008110c7210 */ /* 0x000fe20007ffe00b */
[----:B------:R-:W-:Y:S03]  /*2ba0*/  BSSY B0, `(.L_x_805) ;  /* 0x0000010000007945 */ /* 0x000fe60003800000 */
[----:B------:R-:W-:-:S13]  /*2bb0*/  ISETP.GT.AND P1, PT, R12, -0x1, PT ;  /* 0xffffffff0c00780c */ /* 0x000fda0003f24270 */
[----:B------:R-:W-:Y:S05]  /*2bc0*/  @P1 BRA `(.L_x_806) ;  /* 0x0000000000201947 */ /* 0x000fea0003800000 */
[----:B------:R-:W-:Y:S01]  /*2bd0*/  UISETP.NE.AND UP2, UPT, UR7, 0x1, UPT ;  /* 0x000000010700788c */ /* 0x000fe2000bf45270 */
[----:B------:R-:W-:-:S05]  /*2be0*/  LOP3.LUT R12, RZ, R12, RZ, 0x33, !PT ;  /* 0x0000000cff0c7212 */ /* 0x000fca00078e33ff */
[----:B------:R-:W-:-:S05]  /*2bf0*/  PLOP3.LUT P1, PT, PT, PT, UP2, 0x80, 0x0 ;  /* 0x000000000000781c */ /* 0x000fca0003f2f028 */
[----:B------:R-:W-:-:S08]  /*2c00*/  @UP2 ULDC.64 UR10, c[0x0][0x9e8] ;  /* 0x00027a00000a2ab9 */ /* 0x000fd00000000a00 */
[----:B------:R-:W-:-:S05]  /*2c10*/  @P1 IMAD.HI.U32 R11, R12, UR10, RZ ;  /* 0x0000000a0c0b1c27 */ /* 0x000fca000f8e00ff */
[----:B------:R-:W-:-:S04]  /*2c20*/  @P1 SHF.R.U32.HI R12, RZ, UR11, R11 ;  /* 0x0000000bff0c1c19 */ /* 0x000fc8000801160b */
[----:B------:R-:W-:Y:S01]  /*2c30*/  LOP3.LUT R12, RZ, R12, RZ, 0x33, !PT ;  /* 0x0000000cff0c7212 */ /* 0x000fe200078e33ff */
[----:B------:R-:W-:Y:S06]  /*2c40*/  BRA `(.L_x_807) ;  /* 0x0000000000147947 */ /* 0x000fec0003800000 */
.L_x_806:
[----:B------:R-:W-:-:S06]  /*2c50*/  UISETP.NE.AND UP2, UPT, UR7, 0x1, UPT ;  /* 0x000000010700788c */ /* 0x000fcc000bf45270 */
[----:B------:R-:W-:-:S05]  /*2c60*/  PLOP3.LUT P1, PT, PT, PT, UP2, 0x80, 0x0 ;  /* 0x000000000000781c */ /* 0x000fca0003f2f028 */
[----:B------:R-:W-:-:S08]  /*2c70*/  @UP2 ULDC.64 UR10, c[0x0][0x9e8] ;  /* 0x00027a00000a2ab9 */ /* 0x000fd00000000a00 */
[----:B------:R-:W-:-:S05]  /*2c80*/  @P1 IMAD.HI.U32 R11, R12, UR10, RZ ;  /* 0x0000000a0c0b1c27 */ /* 0x000fca000f8e00ff */
[----:B------:R-:W-:-:S07]  /*2c90*/  @P1 SHF.R.U32.HI R12, RZ, UR11, R11 ;  /* 0x0000000bff0c1c19 */ /* 0x000fce000801160b */
.L_x_807:
[----:B------:R-:W-:Y:S05]  /*2ca0*/  BSYNC B0 ;  /* 0x0000000000007941 */ /* 0x000fea0003800000 */
.L_x_805:
[----:B------:R-:W-:-:S05]  /*2cb0*/  IMAD R11, R12, UR7, R5 ;  /* 0x000000070c0b7c24 */ /* 0x000fca000f8e0205 */
[----:B------:R-:W-:Y:S02]  /*2cc0*/  VIMNMX R6, R6, R11, !PT ;  /* 0x0000000b06067248 */ /* 0x000fe40007fe0100 */
[----:B------:R-:W-:-:S07]  /*2cd0*/  VIADDMNMX R10, R11, UR7, R10, PT ;  /* 0x000000070b0a7c46 */ /* 0x000fce000b80010a */
.L_x_804:
[C---:B------:R-:W-:Y:S01]  /*2ce0*/  ISETP.GE.AND P1, PT, R138.reuse, 0x2, PT ;  /* 0x000000028a00780c */ /* 0x040fe20003f26270 */
[----:B------:R-:W0:Y:S01]  /*2cf0*/  SHFL.IDX PT, R3, R3, 0x1, 0x1c1f ;  /* 0x003c1f0003037f89 */ /* 0x000e2200000e0000 */
[----:B------:R-:W-:Y:S02]  /*2d00*/  ISETP.GE.AND P3, PT, R138, 0xa, PT ;  /* 0x0000000a8a00780c */ /* 0x000fe40003f66270 */
[----:B------:R-:W-:Y:S02]  /*2d10*/  P2R R13, PR, RZ, 0x2 ;  /* 0x00000002ff0d7803 */ /* 0x000fe40000000000 */
[----:B------:R-:W-:Y:S02]  /*2d20*/  ISETP.GT.AND P1, PT, R6, 0x1, !P1 ;  /* 0x000000010600780c */ /* 0x000fe40004f24270 */
[----:B------:R-:W-:Y:S02]  /*2d30*/  ISETP.GE.AND P2, PT, R138, 0x9, PT ;  /* 0x000000098a00780c */ /* 0x000fe40003f46270 */
[----:B------:R-:W-:-:S02]  /*2d40*/  ISETP.LT.OR P1, PT, R10, 0x2, P1 ;  /* 0x000000020a00780c */ /* 0x000fc40000f21670 */
[----:B------:R-:W-:Y:S02]  /*2d50*/  P2R R12, PR, RZ, 0x4 ;  /* 0x00000004ff0c7803 */ /* 0x000fe40000000000 */
[----:B------:R-:W-:Y:S02]  /*2d60*/  FSEL R121, R121, -INF , !P1 ;  /* 0xff80000079797808 */ /* 0x000fe40004800000 */
[----:B------:R-:W-:Y:S02]  /*2d70*/  ISETP.GT.AND P1, PT, R6, 0x9, !P3 ;  /* 0x000000090600780c */ /* 0x000fe40005f24270 */
[----:B------:R-:W-:Y:S02]  /*2d80*/  P2R R11, PR, RZ, 0x8 ;  /* 0x00000008ff0b7803 */ /* 0x000fe40000000000 */
[----:B------:R-:W-:Y:S02]  /*2d90*/  ISETP.LT.OR P1, PT, R10, 0xa, P1 ;  /* 0x0000000a0a00780c */ /* 0x000fe40000f21670 */
[----:B------:R-:W-:-:S02]  /*2da0*/  ISETP.GT.AND P2, PT, R6, 0x8, !P2 ;  /* 0x000000080600780c */ /* 0x000fc40005744270 */
[----:B------:R-:W-:Y:S01]  /*2db0*/  ISETP.GE.AND P3, PT, R138, 0x11, PT ;  /* 0x000000118a00780c */ /* 0x000fe20003f66270 */
[----:B0-----:R-:W-:Y:S01]  /*2dc0*/  IMAD.IADD R4, R4, 0x1, R3 ;  /* 0x0000000104047824 */ /* 0x001fe200078e0203 */
[----:B------:R-:W-:Y:S02]  /*2dd0*/  FSEL R125, R125, -INF , !P1 ;  /* 0xff8000007d7d7808 */ /* 0x000fe40004800000 */
[----:B------:R-:W-:Y:S02]  /*2de0*/  ISETP.LT.OR P2, PT, R10, 0x9, P2 ;  /* 0x000000090a00780c */ /* 0x000fe40001741670 */
[----:B------:R-:W-:Y:S02]  /*2df0*/  ISETP.GT.AND P1, PT, R6, 0x10, !P3 ;  /* 0x000000100600780c */ /* 0x000fe40005f24270 */
[----:B------:R-:W-:Y:S02]  /*2e00*/  FSEL R124, R124, -INF , !P2 ;  /* 0xff8000007c7c7808 */ /* 0x000fe40005000000 */
[----:B------:R-:W-:-:S02]  /*2e10*/  ISETP.LT.OR P1, PT, R10, 0x11, P1 ;  /* 0x000000110a00780c */ /* 0x000fc40000f21670 */
[----:B------:R-:W-:Y:S02]  /*2e20*/  ISETP.GE.AND P2, PT, R138, 0x12, PT ;  /* 0x000000128a00780c */ /* 0x000fe40003f46270 */
[----:B------:R-:W-:Y:S02]  /*2e30*/  FSEL R128, R128, -INF , !P1 ;  /* 0xff80000080807808 */ /* 0x000fe40004800000 */
[----:B------:R-:W-:Y:S02]  /*2e40*/  ISETP.GT.AND P1, PT, R6, 0x11, !P2 ;  /* 0x000000110600780c */ /* 0x000fe40005724270 */
[----:B------:R-:W-:Y:S02]  /*2e50*/  P2R R15, PR, RZ, 0x4 ;  /* 0x00000004ff0f7803 */ /* 0x000fe40000000000 */
[----:B------:R-:W-:Y:S02]  /*2e60*/  ISETP.LT.OR P1, PT, R10, 0x12, P1 ;  /* 0x000000120a00780c */ /* 0x000fe40000f21670 */
[----:B------:R-:W-:-:S02]  /*2e70*/  ISETP.GE.AND P2, PT, R138, 0x19, PT ;  /* 0x000000198a00780c */ /* 0x000fc40003f46270 */
[----:B------:R-:W-:Y:S02]  /*2e80*/  FSEL R129, R129, -INF , !P1 ;  /* 0xff80000081817808 */ /* 0x000fe40004800000 */
[----:B------:R-:W-:Y:S02]  /*2e90*/  ISETP.GT.AND P1, PT, R6, 0x18, !P2 ;  /* 0x000000180600780c */ /* 0x000fe40005724270 */
[----:B------:R-:W-:Y:S02]  /*2ea0*/  P2R R20, PR, RZ, 0x4 ;  /* 0x00000004ff147803 */ /* 0x000fe40000000000 */
[----:B------:R-:W-:Y:S02]  /*2eb0*/  ISETP.LT.OR P1, PT, R10, 0x19, P1 ;  /* 0x000000190a00780c */ /* 0x000fe40000f21670 */
[----:B------:R-:W-:Y:S02]  /*2ec0*/  ISETP.GE.AND P2, PT, R138, 0x1a, PT ;  /* 0x0000001a8a00780c */ /* 0x000fe40003f46270 */
[----:B------:R-:W-:-:S02]  /*2ed0*/  FSEL R132, R132, -INF , !P1 ;  /* 0xff80000084847808 */ /* 0x000fc40004800000 */
[----:B------:R-:W-:Y:S02]  /*2ee0*/  ISETP.GT.AND P1, PT, R6, 0x19, !P2 ;  /* 0x000000190600780c */ /* 0x000fe40005724270 */
[----:B------:R-:W-:Y:S02]  /*2ef0*/  P2R R21, PR, RZ, 0x4 ;  /* 0x00000004ff157803 */ /* 0x000fe40000000000 */
[----:B------:R-:W-:Y:S02]  /*2f00*/  ISETP.LT.OR P1, PT, R10, 0x1a, P1 ;  /* 0x0000001a0a00780c */ /* 0x000fe40000f21670 */
[----:B------:R-:W-:Y:S02]  /*2f10*/  P2R R14, PR, RZ, 0x8 ;  /* 0x00000008ff0e7803 */ /* 0x000fe40000000000 */
[----:B------:R-:W-:Y:S02]  /*2f20*/  FSEL R133, R133, -INF , !P1 ;  /* 0xff80000085857808 */ /* 0x000fe40004800000 */
[----:B------:R-:W-:-:S02]  /*2f30*/  ISETP.GE.AND P1, PT, R138, 0x21, PT ;  /* 0x000000218a00780c */ /* 0x000fc40003f26270 */
[----:B------:R-:W-:Y:S02]  /*2f40*/  ISETP.GE.AND P3, PT, R138, 0x22, PT ;  /* 0x000000228a00780c */ /* 0x000fe40003f66270 */
[----:B------:R-:W-:Y:S02]  /*2f50*/  ISETP.GT.AND P2, PT, R6, 0x20, !P1 ;  /* 0x000000200600780c */ /* 0x000fe40004f44270 */
[----:B------:R-:W-:Y:S02]  /*2f60*/  P2R R161, PR, RZ, 0x8 ;  /* 0x00000008ffa17803 */ /* 0x000fe40000000000 */
[----:B------:R-:W-:Y:S02]  /*2f70*/  ISETP.LT.OR P2, PT, R10, 0x21, P2 ;  /* 0x000000210a00780c */ /* 0x000fe40001741670 */
[----:B------:R-:W-:Y:S02]  /*2f80*/  ISETP.GE.AND P4, PT, R138, 0x31, PT ;  /* 0x000000318a00780c */ /* 0x000fe40003f86270 */
[----:B------:R-:W-:-:S02]  /*2f90*/  FSEL R104, R104, -INF , !P2 ;  /* 0xff80000068687808 */ /* 0x000fc40005000000 */
[----:B------:R-:W-:Y:S02]  /*2fa0*/  ISETP.GT.AND P2, PT, R6, 0x21, !P3 ;  /* 0x000000210600780c */ /* 0x000fe40005f44270 */
[----:B------:R-:W-:Y:S02]  /*2fb0*/  ISETP.GE.AND P3, PT, R138, 0x29, PT ;  /* 0x000000298a00780c */ /* 0x000fe40003f66270 */
[----:B------:R-:W-:Y:S02]  /*2fc0*/  ISETP.LT.OR P2, PT, R10, 0x22, P2 ;  /* 0x000000220a00780c */ /* 0x000fe40001741670 */
[----:B------:R-:W-:Y:S02]  /*2fd0*/  P2R R160, PR, RZ, 0x8 ;  /* 0x00000008ffa07803 */ /* 0x000fe40000000000 */
[----:B------:R-:W-:Y:S02]  /*2fe0*/  FSEL R105, R105, -INF , !P2 ;  /* 0xff80000069697808 */ /* 0x000fe40005000000 */
[----:B------:R-:W-:-:S02]  /*2ff0*/  ISETP.GT.AND P2, PT, R6, 0x28, !P3 ;  /* 0x000000280600780c */ /* 0x000fc40005f44270 */
[----:B------:R-:W-:Y:S02]  /*3000*/  P2R R173, PR, RZ, 0x10 ;  /* 0x00000010ffad7803 */ /* 0x000fe40000000000 */
[----:B------:R-:W-:Y:S02]  /*3010*/  ISETP.LT.OR P2, PT, R10, 0x29, P2 ;  /* 0x000000290a00780c */ /* 0x000fe40001741670 */
[----:B------:R-:W-:Y:S02]  /*3020*/  VIADDMNMX R0, R3, R0, R9, PT ;  /* 0x0000000003007246 */ /* 0x000fe40003800109 */
[----:B------:R-:W-:Y:S02]  /*3030*/  FSEL R108, R108, -INF , !P2 ;  /* 0xff8000006c6c7808 */ /* 0x000fe40005000000 */
[----:B------:R-:W-:-:S04]  /*3040*/  ISETP.GE.AND P2, PT, R138, 0x2a, PT ;  /* 0x0000002a8a00780c */ /* 0x000fc80003f46270 */
[----:B------:R-:W-:-:S04]  /*3050*/  ISETP.GT.AND P3, PT, R6, 0x29, !P2 ;  /* 0x000000290600780c */ /* 0x000fc80005764270 */
[----:B------:R-:W-:-:S04]  /*3060*/  ISETP.LT.OR P3, PT, R10, 0x2a, P3 ;  /* 0x0000002a0a00780c */ /* 0x000fc80001f61670 */
[----:B------:R-:W-:Y:S02]  /*3070*/  FSEL R109, R109, -INF , !P3 ;  /* 0xff8000006d6d7808 */ /* 0x000fe40005800000 */
[----:B------:R-:W-:Y:S02]  /*3080*/  ISETP.GT.AND P3, PT, R6, 0x30, !P4 ;  /* 0x000000300600780c */ /* 0x000fe40006764270 */
[----:B------:R-:W-:Y:S02]  /*3090*/  ISETP.GE.AND P4, PT, R138, 0x32, PT ;  /* 0x000000328a00780c */ /* 0x000fe40003f86270 */
[----:B------:R-:W-:Y:S02]  /*30a0*/  ISETP.LT.OR P3, PT, R10, 0x31, P3 ;  /* 0x000000310a00780c */ /* 0x000fe40001f61670 */
[----:B------:R-:W-:Y:S02]  /*30b0*/  P2R R176, PR, RZ, 0x10 ;  /* 0x00000010ffb07803 */ /* 0x000fe40000000000 */
[----:B------:R-:W-:-:S02]  /*30c0*/  FSEL R112, R112, -INF , !P3 ;  /* 0xff80000070707808 */ /* 0x000fc40005800000 */
[----:B------:R-:W-:Y:S02]  /*30d0*/  ISETP.GT.AND P3, PT, R6, 0x31, !P4 ;  /* 0x000000310600780c */ /* 0x000fe40006764270 */
[----:B------:R-:W-:Y:S02]  /*30e0*/  ISETP.GE.AND P4, PT, R138, 0x39, PT ;  /* 0x000000398a00780c */ /* 0x000fe40003f86270 */
[----:B------:R-:W-:Y:S02]  /*30f0*/  ISETP.LT.OR P3, PT, R10, 0x32, P3 ;  /* 0x000000320a00780c */ /* 0x000fe40001f61670 */
[----:B------:R-:W-:Y:S02]  /*3100*/  P2R R159, PR, RZ, 0x10 ;  /* 0x00000010ff9f7803 */ /* 0x000fe40000000000 */
[----:B------:R-:W-:Y:S02]  /*3110*/  FSEL R113, R113, -INF , !P3 ;  /* 0xff80000071717808 */ /* 0x000fe40005800000 */
[----:B------:R-:W-:-:S02]  /*3120*/  ISETP.GT.AND P3, PT, R6, 0x38, !P4 ;  /* 0x000000380600780c */ /* 0x000fc40006764270 */
[----:B------:R-:W-:Y:S02]  /*3130*/  ISETP.GE.AND P4, PT, R138, 0x3a, PT ;  /* 0x0000003a8a00780c */ /* 0x000fe40003f86270 */
[----:B------:R-:W-:Y:S02]  /*3140*/  ISETP.LT.OR P3, PT, R10, 0x39, P3 ;  /* 0x000000390a00780c */ /* 0x000fe40001f61670 */
[----:B------:R-:W-:Y:S02]  /*3150*/  P2R R158, PR, RZ, 0x10 ;  /* 0x00000010ff9e7803 */ /* 0x000fe40000000000 */
[----:B------:R-:W-:Y:S02]  /*3160*/  FSEL R116, R116, -INF , !P3 ;  /* 0xff80000074747808 */ /* 0x000fe40005800000 */
[----:B------:R-:W-:Y:S02]  /*3170*/  ISETP.GT.AND P3, PT, R6, 0x39, !P4 ;  /* 0x000000390600780c */ /* 0x000fe40006764270 */
[----:B------:R-:W-:-:S02]  /*3180*/  ISETP.GE.AND P4, PT, R138, 0x41, PT ;  /* 0x000000418a00780c */ /* 0x000fc40003f86270 */
[----:B------:R-:W-:Y:S02]  /*3190*/  ISETP.LT.OR P3, PT, R10, 0x3a, P3 ;  /* 0x0000003a0a00780c */ /* 0x000fe40001f61670 */
[----:B------:R-:W-:Y:S02]  /*31a0*/  P2R R157, PR, RZ, 0x10 ;  /* 0x00000010ff9d7803 */ /* 0x000fe40000000000 */
[----:B------:R-:W-:Y:S02]  /*31b0*/  FSEL R117, R117, -INF , !P3 ;  /* 0xff80000075757808 */ /* 0x000fe40005800000 */
[----:B------:R-:W-:Y:S02]  /*31c0*/  ISETP.GT.AND P3, PT, R6, 0x40, !P4 ;  /* 0x000000400600780c */ /* 0x000fe40006764270 */
[----:B------:R-:W-:Y:S02]  /*31d0*/  ISETP.GE.AND P4, PT, R138, 0x42, PT ;  /* 0x000000428a00780c */ /* 0x000fe40003f86270 */
[----:B------:R-:W-:-:S02]  /*31e0*/  ISETP.LT.OR P3, PT, R10, 0x41, P3 ;  /* 0x000000410a00780c */ /* 0x000fc40001f61670 */
[----:B------:R-:W-:Y:S02]  /*31f0*/  P2R R156, PR, RZ, 0x10 ;  /* 0x00000010ff9c7803 */ /* 0x000fe40000000000 */
[----:B------:R-:W-:Y:S02]  /*3200*/  FSEL R88, R88, -INF , !P3 ;  /* 0xff80000058587808 */ /* 0x000fe40005800000 */
[----:B------:R-:W-:Y:S02]  /*3210*/  ISETP.GT.AND P3, PT, R6, 0x41, !P4 ;  /* 0x000000410600780c */ /* 0x000fe40006764270 */
[----:B------:R-:W-:Y:S02]  /*3220*/  ISETP.GE.AND P4, PT, R138, 0x49, PT ;  /* 0x000000498a00780c */ /* 0x000fe40003f86270 */
[----:B------:R-:W-:Y:S02]  /*3230*/  ISETP.LT.OR P3, PT, R10, 0x42, P3 ;  /* 0x000000420a00780c */ /* 0x000fe40001f61670 */
[----:B------:R-:W-:-:S02]  /*3240*/  P2R R155, PR, RZ, 0x10 ;  /* 0x00000010ff9b7803 */ /* 0x000fc40000000000 */
        /* <DEDUP_REMOVED lines=166> */
[----:B------:R-:W-:-:S04]  /*3cb0*/  ISETP.GT.AND P3, PT, R6, 0xc9, !P4 ;  /* 0x000000c90600780c */ /* 0x000fc80006764270 */
[----:B------:R-:W-:-:S04]  /*3cc0*/  ISETP.LT.OR P3, PT, R10, 0xca, P3 ;  /* 0x000000ca0a00780c */ /* 0x000fc80001f61670 */
[----:B------:R-:W-:Y:S02]  /*3cd0*/  FSEL R29, R29, -INF , !P3 ;  /* 0xff8000001d1d7808 */ /* 0x000fe40005800000 */
[----:B------:R-:W-:-:S04]  /*3ce0*/  ISETP.GE.AND P3, PT, R138, 0xd1, PT ;  /* 0x000000d18a00780c */ /* 0x000fc80003f66270 */
        /* <DEDUP_REMOVED lines=12> */
[----:B------:R-:W-:Y:S02]  /*3db0*/  P2R R172, PR, RZ, 0x40 ;  /* 0x00000040ffac7803 */ /* 0x000fe40000000000 */
[----:B------:R-:W-:-:S04]  /*3dc0*/  ISETP.GT.AND P6, PT, R6, RZ, !P6 ;  /* 0x000000ff0600720c */ /* 0x000fc800077c4270 */
[----:B------:R-:W-:-:S04]  /*3dd0*/  ISETP.LT.OR P6, PT, R10, 0x1, P6 ;  /* 0x000000010a00780c */ /* 0x000fc800037c1670 */
[----:B------:R-:W-:Y:S02]  /*3de0*/  FSEL R120, R120, -INF , !P6 ;  /* 0xff80000078787808 */ /* 0x000fe40007000000 */
[----:B------:R-:W-:-:S04]  /*3df0*/  ISETP.GE.AND P6, PT, R138, 0xda, PT ;  /* 0x000000da8a00780c */ /* 0x000fc80003fc6270 */
[----:B------:R-:W-:Y:S02]  /*3e00*/  P2R R140, PR, RZ, 0x40 ;  /* 0x00000040ff8c7803 */ /* 0x000fe40000000000 */
[----:B------:R-:W-:-:S04]  /*3e10*/  ISETP.GT.AND P6, PT, R6, 0xd9, !P6 ;  /* 0x000000d90600780c */ /* 0x000fc800077c4270 */
[----:B------:R-:W-:-:S04]  /*3e20*/  ISETP.LT.OR P6, PT, R10, 0xda, P6 ;  /* 0x000000da0a00780c */ /* 0x000fc800037c1670 */
[----:B------:R-:W-:Y:S02]  /*3e30*/  FSEL R37, R37, -INF , !P6 ;  /* 0xff80000025257808 */ /* 0x000fe40007000000 */
[----:B------:R-:W-:-:S13]  /*3e40*/  PLOP3.LUT P6, PT, PT, PT, UP1, 0x40, 0x0 ;  /* 0x000000000000781c */ /* 0x000fda0003fce818 */
[----:B------:R-:W-:Y:S05]  /*3e50*/  @P6 BRA `(.L_x_808) ;  /* 0x00000000005c6947 */ /* 0x000fea0003800000 */
        /* <DEDUP_REMOVED lines=8> */
[----:B------:R-:W-:Y:S01]  /*3ee0*/  @P6 IMAD.HI.U32 R3, R6, UR10, RZ ;  /* 0x0000000a06036c27 */ /* 0x000fe2000f8e00ff */
[----:B------:R-:W-:-:S13]  /*3ef0*/  PLOP3.LUT P6, PT, PT, PT, UP2, 0x80, 0x0 ;  /* 0x000000000000781c */ /* 0x000fda0003fcf028 */
[----:B------:R-:W-:-:S04]  /*3f00*/  @P6 SHF.R.U32.HI R6, RZ, UR11, R3 ;  /* 0x0000000bff066c19 */ /* 0x000fc80008011603 */
[----:B------:R-:W-:Y:S01]  /*3f10*/  LOP3.LUT R6, RZ, R6, RZ, 0x33, !PT ;  /* 0x00000006ff067212 */ /* 0x000fe200078e33ff */
[----:B------:R-:W-:Y:S06]  /*3f20*/  BRA `(.L_x_811) ;  /* 0x0000000000187947 */ /* 0x000fec0003800000 */
.L_x_810:
[----:B------:R-:W-:-:S06]  /*3f30*/  UISETP.NE.AND UP2, UPT, UR7, 0x1, UPT ;  /* 0x000000010700788c */ /* 0x000fcc000bf45270 */
[----:B------:R-:W-:-:S05]  /*3f40*/  PLOP3.LUT P6, PT, PT, PT, UP2, 0x80, 0x0 ;  /* 0x000000000000781c */ /* 0x000fca0003fcf028 */
[----:B------:R-:W-:-:S08]  /*3f50*/  @UP2 ULDC.64 UR10, c[0x0][0x9e8] ;  /* 0x00027a00000a2ab9 */ /* 0x000fd00000000a00 */
[----:B------:R-:W-:Y:S01]  /*3f60*/  @P6 IMAD.HI.U32 R3, R6, UR10, RZ ;  /* 0x0000000a06036c27 */ /* 0x000fe2000f8e00ff */
[----:B------:R-:W-:-:S13]  /*3f70*/  PLOP3.LUT P6, PT, PT, PT, UP2, 0x80, 0x0 ;  /* 0x000000000000781c */ /* 0x000fda0003fcf028 */
[----:B------:R-:W-:-:S07]  /*3f80*/  @P6 SHF.R.U32.HI R6, RZ, UR11, R3 ;  /* 0x0000000bff066c19 */ /* 0x000fce0008011603 */
.L_x_811:
[----:B------:R-:W-:Y:S05]  /*3f90*/  BSYNC B0 ;  /* 0x0000000000007941 */ /* 0x000fea0003800000 */
.L_x_809:
[----:B------:R-:W-:-:S05]  /*3fa0*/  IMAD R5, R6, UR7, R5 ;  /* 0x0000000706057c24 */ /* 0x000fca000f8e0205 */
[----:B------:R-:W-:Y:S02]  /*3fb0*/  VIMNMX R4, R4, R5, !PT ;  /* 0x0000000504047248 */ /* 0x000fe40007fe0100 */
[----:B------:R-:W-:-:S07]  /*3fc0*/  VIADDMNMX R0, R5, UR7, R0, PT ;  /* 0x0000000705007c46 */ /* 0x000fce000b800100 */
.L_x_808:
[----:B------:R-:W-:Y:S01]  /*3fd0*/  ISETP.GT.AND P1, PT, R4, 0x20, !P1 ;  /* 0x000000200400780c */ /* 0x000fe20004f24270 */
[----:B------:R-:W-:Y:S01]  /*3fe0*/  IMAD.U32 R138, RZ, RZ, UR37 ;  /* 0x00000025ff8a7e24 */ /* 0x000fe2000f8e00ff */
[----:B------:R-:W-:Y:S01]  /*3ff0*/  ISETP.NE.AND P6, PT, R176, RZ, PT ;  /* 0x000000ffb000720c */ /* 0x000fe20003fc5270 */
[----:B------:R-:W-:Y:S01]  /*4000*/  @UP0 ULDC UR10, c[0x0][0x44c] ;  /* 0x00011300000a0ab9 */ /* 0x000fe20000000800 */
[----:B------:R-:W-:Y:S01]  /*4010*/  ISETP.LT.OR P1, PT, R0, 0x21, P1 ;  /* 0x000000210000780c */ /* 0x000fe20000f21670 */
[----:B------:R-:W-:Y:S01]  /*4020*/  UIMAD.WIDE.U32 UR10, UR36, UR10, URZ ;  /* 0x0000000a240a72a5 */ /* 0x000fe2000f8e003f */
[----:B------:R-:W-:Y:S01]  /*4030*/  ISETP.GT.AND P2, PT, R4, 0x29, !P2 ;  /* 0x000000290400780c */ /* 0x000fe20005744270 */
[----:B------:R-:W-:Y:S01]  /*4040*/  @UP0 ULDC UR18, c[0x0][0x450] ;  /* 0x0001140000120ab9 */ /* 0x000fe20000000800 */
[----:B------:R-:W-:Y:S01]  /*4050*/  FSEL R106, R106, -INF , !P1 ;  /* 0xff8000006a6a7808 */ /* 0x000fe20004800000 */
[----:B------:R-:W-:Y:S01]  /*4060*/  UMOV UR14, UR36 ;  /* 0x00000024000e7c82 */ /* 0x000fe20008000000 */
[----:B------:R-:W-:Y:S01]  /*4070*/  ISETP.NE.AND P1, PT, R161, RZ, PT ;  /* 0x000000ffa100720c */ /* 0x000fe20003f25270 */
[----:B------:R-:W-:Y:S01]  /*4080*/  @UP0 USHF.R.U32.HI UR14, URZ, UR18, UR11 ;  /* 0x000000123f0e0299 */ /* 0x000fe2000801160b */
[----:B------:R-:W-:-:S02]  /*4090*/  ISETP.LT.OR P2, PT, R0, 0x2a, P2 ;  /* 0x0000002a0000780c */ /* 0x000fc40001741670 */
[----:B------:R-:W-:Y:S02]  /*40a0*/  ISETP.GT.AND P1, PT, R4, 0x21, !P1 ;  /* 0x000000210400780c */ /* 0x000fe40004f24270 */
[----:B------:R-:W-:Y:S02]  /*40b0*/  FSEL R111, R111, -INF , !P2 ;  /* 0xff8000006f6f7808 */ /* 0x000fe40005000000 */
[----:B------:R-:W-:Y:S02]  /*40c0*/  ISETP.LT.OR P1, PT, R0, 0x22, P1 ;  /* 0x000000220000780c */ /* 0x000fe40000f21670 */
[----:B------:R-:W-:Y:S02]  /*40d0*/  ISETP.NE.AND P2, PT, R177, RZ, PT ;  /* 0x000000ffb100720c */ /* 0x000fe40003f45270 */
[----:B------:R-:W-:Y:S02]  /*40e0*/  FSEL R107, R107, -INF , !P1 ;  /* 0xff8000006b6b7808 */ /* 0x000fe40004800000 */
[----:B------:R-:W-:-:S02]  /*40f0*/  ISETP.NE.AND P1, PT, R160, RZ, PT ;  /* 0x000000ffa000720c */ /* 0x000fc40003f25270 */
[----:B------:R-:W-:Y:S02]  /*4100*/  FMNMX.FTZ R3, R120, R121, !PT ;  /* 0x0000007978037209 */ /* 0x000fe40007810000 */
[----:B------:R-:W-:Y:S02]  /*4110*/  ISETP.GT.AND P1, PT, R4, 0x28, !P1 ;  /* 0x000000280400780c */ /* 0x000fe40004f24270 */
[----:B------:R-:W-:Y:S02]  /*4120*/  FMNMX.FTZ R6, R124, R3, !PT ;  /* 0x000000037c067209 */ /* 0x000fe40007810000 */
[----:B------:R-:W-:Y:S02]  /*4130*/  ISETP.LT.OR P1, PT, R0, 0x29, P1 ;  /* 0x000000290000780c */ /* 0x000fe40000f21670 */
[----:B------:R-:W-:Y:S02]  /*4140*/  FMNMX.FTZ R3, R125, R6, !PT ;  /* 0x000000067d037209 */ /* 0x000fe40007810000 */
[----:B------:R-:W-:-:S02]  /*4150*/  FSEL R110, R110, -INF , !P1 ;  /* 0xff8000006e6e7808 */ /* 0x000fc40004800000 */
[----:B------:R-:W-:Y:S02]  /*4160*/  ISETP.NE.AND P1, PT, R173, RZ, PT ;  /* 0x000000ffad00720c */ /* 0x000fe40003f25270 */
[----:B------:R-:W-:Y:S02]  /*4170*/  FMNMX.FTZ R6, R128, R3, !PT ;  /* 0x0000000380067209 */ /* 0x000fe40007810000 */
[----:B------:R-:W-:Y:S02]  /*4180*/  ISETP.GT.AND P1, PT, R4, 0x30, !P1 ;  /* 0x000000300400780c */ /* 0x000fe40004f24270 */
[----:B------:R-:W-:Y:S02]  /*4190*/  FMNMX.FTZ R3, R129, R6, !PT ;  /* 0x0000000681037209 */ /* 0x000fe40007810000 */
[----:B------:R-:W-:Y:S02]  /*41a0*/  ISETP.LT.OR P1, PT, R0, 0x31, P1 ;  /* 0x000000310000780c */ /* 0x000fe40000f21670 */
[----:B------:R-:W-:-:S02]  /*41b0*/  FMNMX.FTZ R6, R132, R3, !PT ;  /* 0x0000000384067209 */ /* 0x000fc40007810000 */
[----:B------:R-:W-:Y:S02]  /*41c0*/  FSEL R114, R114, -INF , !P1 ;  /* 0xff80000072727808 */ /* 0x000fe40004800000 */
[----:B------:R-:W-:Y:S02]  /*41d0*/  ISETP.GT.AND P1, PT, R4, 0x31, !P6 ;  /* 0x000000310400780c */ /* 0x000fe40007724270 */
[----:B------:R-:W-:Y:S02]  /*41e0*/  ISETP.NE.AND P6, PT, R178, RZ, PT ;  /* 0x000000ffb200720c */ /* 0x000fe40003fc5270 */
        /* <DEDUP_REMOVED lines=10> */
[----:B------:R-:W-:Y:S02]  /*4290*/  ISETP.NE.AND P1, PT, R158, RZ, PT ;  /* 0x000000ff9e00720c */ /* 0x000fe40003f25270 */
[----:B------:R-:W-:Y:S02]  /*42a0*/  FMNMX.FTZ R3, R109, R6, !PT ;  /* 0x000000066d037209 */ /* 0x000fe40007810000 */
[----:B------:R-:W-:Y:S02]  /*42b0*/  ISETP.GT.AND P1, PT, R4, 0x39, !P1 ;  /* 0x000000390400780c */ /* 0x000fe40004f24270 */
[----:B------:R-:W-:Y:S02]  /*42c0*/  FMNMX.FTZ R6, R112, R3, !PT ;  /* 0x0000000370067209 */ /* 0x000fe40007810000 */
[----:B------:R-:W-:-:S02]  /*42d0*/  ISETP.LT.OR P1, PT, R0, 0x3a, P1 ;  /* 0x0000003a0000780c */ /* 0x000fc40000f21670 */
[----:B------:R-:W-:Y:S02]  /*42e0*/  FMNMX.FTZ R3, R113, R6, !PT ;  /* 0x0000000671037209 */ /* 0x000fe40007810000 */
[----:B------:R-:W-:Y:S02]  /*42f0*/  FSEL R119, R119, -INF , !P1 ;  /* 0xff80000077777808 */ /* 0x000fe40004800000 */
[----:B------:R-:W-:Y:S02]  /*4300*/  ISETP.NE.AND P1, PT, R157, RZ, PT ;  /* 0x000000ff9d00720c */ /* 0x000fe40003f25270 */
[----:B------:R-:W-:Y:S02]  /*4310*/  FMNMX.FTZ R6, R116, R3, !PT ;  /* 0x0000000374067209 */ /* 0x000fe40007810000 */
[----:B------:R-:W-:Y:S02]  /*4320*/  ISETP.GT.AND P1, PT, R4, 0x40, !P1 ;  /* 0x000000400400780c */ /* 0x000fe40004f24270 */
[----:B------:R-:W-:-:S02]  /*4330*/  FMNMX.FTZ R3, R117, R6, !PT ;  /* 0x0000000675037209 */ /* 0x000fc40007810000 */
[----:B------:R-:W-:Y:S02]  /*4340*/  ISETP.LT.OR P1, PT, R0, 0x41, P1 ;  /* 0x000000410000780c */ /* 0x000fe40000f21670 */
[----:B------:R-:W-:Y:S02]  /*4350*/  FMNMX.FTZ R6, R88, R3, !PT ;  /* 0x0000000358067209 */ /* 0x000fe40007810000 */
[----:B------:R-:W-:Y:S02]  /*4360*/  FSEL R90, R90, -INF , !P1 ;  /* 0xff8000005a5a7808 */ /* 0x000fe40004800000 */
[----:B------:R-:W-:Y:S02]  /*4370*/  ISETP.NE.AND P1, PT, R156, RZ, PT ;  /* 0x000000ff9c00720c */ /* 0x000fe40003f25270 */
[----:B------:R-:W-:Y:S02]  /*4380*/  FMNMX.FTZ R3, R89, R6, !PT ;  /* 0x0000000659037209 */ /* 0x000fe40007810000 */
[----:B------:R-:W-:-:S02]  /*4390*/  ISETP.GT.AND P1, PT, R4, 0x41, !P1 ;  /* 0x000000410400780c */ /* 0x000fc40004f24270 */
[----:B------:R-:W-:Y:S02]  /*43a0*/  FMNMX.FTZ R6, R92, R3, !PT ;  /* 0x000000035c067209 */ /* 0x000fe40007810000 */
[----:B------:R-:W-:Y:S02]  /*43b0*/  ISETP.LT.OR P1, PT, R0, 0x42, P1 ;  /* 0x000000420000780c */ /* 0x000fe40000f21670 */
[----:B------:R-:W-:Y:S02]  /*43c0*/  FMNMX.FTZ R3, R93, R6, !PT ;  /* 0x000000065d037209 */ /* 0x000fe40007810000 */
[----:B------:R-:W-:Y:S02]  /*43d0*/  FSEL R91, R91, -INF , !P1 ;  /* 0xff8000005b5b7808 */ /* 0x000fe40004800000 */
[----:B------:R-:W-:Y:S02]  /*43e0*/  ISETP.NE.AND P1, PT, R155, RZ, PT ;  /* 0x000000ff9b00720c */ /* 0x000fe40003f25270 */
[----:B------:R-:W-:-:S02]  /*43f0*/  FMNMX.FTZ R6, R96, R3, !PT ;  /* 0x0000000360067209 */ /* 0x000fc40007810000 */
[----:B------:R-:W-:Y:S02]  /*4400*/  ISETP.GT.AND P1, PT, R4, 0x48, !P1 ;  /* 0x000000480400780c */ /* 0x000fe40004f24270 */
[----:B------:R-:W-:Y:S02]  /*4410*/  FMNMX.FTZ R3, R97, R6, !PT ;  /* 0x0000000661037209 */ /* 0x000fe40007810000 */
[----:B------:R-:W-:Y:S02]  /*4420*/  ISETP.LT.OR P1, PT, R0, 0x49, P1 ;  /* 0x000000490000780c */ /* 0x000fe40000f21670 */
[----:B------:R-:W-:Y:S02]  /*4430*/  FMNMX.FTZ R6, R100, R3, !PT ;  /* 0x0000000364067209 */ /* 0x000fe40007810000 */
        /* <DEDUP_REMOVED lines=29> */
[----:B------:R-:W-:Y:S02]  /*4610*/  ISETP.GT.AND P1, PT, R4, 0x59, !P2 ;  /* 0x000000590400780c */ /* 0x000fe40005724270 */
[----:B------:R-:W-:Y:S02]  /*4620*/  ISETP.NE.AND P2, PT, R179, RZ, PT ;  /* 0x000000ffb300720c */ /* 0x000fe40003f45270 */
[----:B------:R-:W-:-:S02]  /*4630*/  ISETP.LT.OR P1, PT, R0, 0x5a, P1 ;  /* 0x0000005a0000780c */ /* 0x000fc40000f21670 */
[----:B------:R-:W-:Y:S02]  /*4640*/  FMNMX.FTZ R3, R61, R6, !PT ;  /* 0x000000063d037209 */ /* 0x000fe40007810000 */
[----:B------:R-:W-:Y:S02]  /*4650*/  FSEL R103, R103, -INF , !P1 ;  /* 0xff80000067677808 */ /* 0x000fe40004800000 */
[----:B------:R-:W-:Y:S02]  /*4660*/  ISETP.GT.AND P1, PT, R4, 0x60, !P6 ;  /* 0x000000600400780c */ /* 0x000fe40007724270 */
[----:B------:R-:W-:Y:S02]  /*4670*/  ISETP.NE.AND P6, PT, R180, RZ, PT ;  /* 0x000000ffb400720c */ /* 0x000fe40003fc5270 */
        /* <DEDUP_REMOVED lines=47> */
[C---:B------:R-:W-:Y:S02]  /*4970*/  ISETP.GT.AND P1, PT, R4.reuse, 0x79, !P1 ;  /* 0x000000790400780c */ /* 0x040fe40004f24270 */
[----:B------:R-:W-:Y:S01]  /*4980*/  ISETP.GT.AND P3, PT, R4, 0xd0, !P3 ;  /* 0x000000d00400780c */ /* 0x000fe20005f64270 */
[----:B------:R-:W0:Y:S01]  /*4990*/  SHFL.BFLY PT, R3, R6, 0x2, 0x1f ;  /* 0x0c401f0006037f89 */ /* 0x000e2200000e0000 */
[----:B------:R-:W-:-:S02]  /*49a0*/  ISETP.LT.OR P1, PT, R0, 0x7a, P1 ;  /* 0x0000007a0000780c */ /* 0x000fc40000f21670 */
[C---:B------:R-:W-:Y:S02]  /*49b0*/  ISETP.GT.AND P4, PT, R4.reuse, 0xd1, !P4 ;  /* 0x000000d10400780c */ /* 0x040fe40006784270 */
[----:B------:R-:W-:Y:S02]  /*49c0*/  FSEL R87, R87, -INF , !P1 ;  /* 0xff80000057577808 */ /* 0x000fe40004800000 */
[----:B------:R-:W-:Y:S02]  /*49d0*/  ISETP.NE.AND P1, PT, R143, RZ, PT ;  /* 0x000000ff8f00720c */ /* 0x000fe40003f25270 */
[C---:B------:R-:W-:Y:S02]  /*49e0*/  ISETP.GT.AND P5, PT, R4.reuse, 0xd8, !P5 ;  /* 0x000000d80400780c */ /* 0x040fe40006fa4270 */
[----:B------:R-:W-:Y:S02]  /*49f0*/  ISETP.GT.AND P1, PT, R4, 0x80, !P1 ;  /* 0x000000800400780c */ /* 0x000fe40004f24270 */
[----:B------:R-:W-:-:S02]  /*4a00*/  ISETP.LT.OR P3, PT, R0, 0xd1, P3 ;  /* 0x000000d10000780c */ /* 0x000fc40001f61670 */
[C---:B------:R-:W-:Y:S02]  /*4a10*/  ISETP.LT.OR P1, PT, R0.reuse, 0x81, P1 ;  /* 0x000000810000780c */ /* 0x040fe40000f21670 */
[----:B------:R-:W-:Y:S02]  /*4a20*/  ISETP.LT.OR P4, PT, R0, 0xd2, P4 ;  /* 0x000000d20000780c */ /* 0x000fe40002781670 */
[----:B------:R-:W-:Y:S02]  /*4a30*/  FSEL R58, R58, -INF , !P1 ;  /* 0xff8000003a3a7808 */ /* 0x000fe40004800000 */
[----:B------:R-:W-:Y:S02]  /*4a40*/  ISETP.NE.AND P1, PT, R142, RZ, PT ;  /* 0x000000ff8e00720c */ /* 0x000fe40003f25270 */
[----:B------:R-:W-:Y:S02]  /*4a50*/  FSEL R34, R34, -INF , !P3 ;  /* 0xff80000022227808 */ /* 0x000fe40005800000 */
[----:B------:R-:W-:-:S02]  /*4a60*/  ISETP.GT.AND P1, PT, R4, 0x81, !P1 ;  /* 0x000000810400780c */ /* 0x000fc40004f24270 */
[----:B0-----:R-:W-:Y:S02]  /*4a70*/  FMNMX.FTZ R9, R6, R3, !PT ;  /* 0x0000000306097209 */ /* 0x001fe40007810000 */
[C---:B------:R-:W-:Y:S02]  /*4a80*/  ISETP.LT.OR P1, PT, R0.reuse, 0x82, P1 ;  /* 0x000000820000780c */ /* 0x040fe40000f21670 */
[----:B------:R-:W-:Y:S01]  /*4a90*/  ISETP.LT.OR P5, PT, R0, 0xd9, P5 ;  /* 0x000000d90000780c */ /* 0x000fe20002fa1670 */
[----:B------:R-:W0:Y:S01]  /*4aa0*/  SHFL.BFLY PT, R10, R9, 0x1, 0x1f ;  /* 0x0c201f00090a7f89 */ /* 0x000e2200000e0000 */
[----:B------:R-:W-:Y:S02]  /*4ab0*/  FSEL R59, R59, -INF , !P1 ;  /* 0xff8000003b3b7808 */ /* 0x000fe40004800000 */
[----:B------:R-:W-:Y:S02]  /*4ac0*/  ISETP.GT.AND P1, PT, R4, 0x88, !P2 ;  /* 0x000000880400780c */ /* 0x000fe40005724270 */
[----:B------:R-:W-:-:S02]  /*4ad0*/  ISETP.NE.AND P2, PT, R181, RZ, PT ;  /* 0x000000ffb500720c */ /* 0x000fc40003f45270 */
[----:B------:R-:W-:Y:S02]  /*4ae0*/  ISETP.LT.OR P1, PT, R0, 0x89, P1 ;  /* 0x000000890000780c */ /* 0x000fe40000f21670 */
[----:B------:R-:W-:Y:S02]  /*4af0*/  FSEL R35, R35, -INF , !P4 ;  /* 0xff80000023237808 */ /* 0x000fe40006000000 */
[----:B------:R-:W-:Y:S02]  /*4b00*/  FSEL R62, R62, -INF , !P1 ;  /* 0xff8000003e3e7808 */ /* 0x000fe40004800000 */
[----:B------:R-:W-:Y:S02]  /*4b10*/  ISETP.GT.AND P1, PT, R4, 0x89, !P6 ;  /* 0x000000890400780c */ /* 0x000fe40007724270 */
[----:B------:R-:W-:Y:S02]  /*4b20*/  ISETP.NE.AND P6, PT, R182, RZ, PT ;  /* 0x000000ffb600720c */ /* 0x000fe40003fc5270 */
[----:B------:R-:W-:-:S02]  /*4b30*/  ISETP.LT.OR P1, PT, R0, 0x8a, P1 ;  /* 0x0000008a0000780c */ /* 0x000fc40000f21670 */
[----:B------:R-:W-:Y:S02]  /*4b40*/  FSEL R38, R38, -INF , !P5 ;  /* 0xff80000026267808 */ /* 0x000fe40006800000 */
[----:B------:R-:W-:Y:S02]  /*4b50*/  FSEL R63, R63, -INF , !P1 ;  /* 0xff8000003f3f7808 */ /* 0x000fe40004800000 */
[----:B------:R-:W-:Y:S02]  /*4b60*/  ISETP.NE.AND P1, PT, R162, RZ, PT ;  /* 0x000000ffa200720c */ /* 0x000fe40003f25270 */
[----:B0-----:R-:W-:Y:S02]  /*4b70*/  FMNMX.FTZ R3, R9, R10, !PT ;  /* 0x0000000a09037209 */ /* 0x001fe40007810000 */
[----:B------:R-:W-:Y:S02]  /*4b80*/  ISETP.GT.AND P1, PT, R4, 0x90, !P1 ;  /* 0x000000900400780c */ /* 0x000fe40004f24270 */
[----:B------:R-:W-:Y:S01]  /*4b90*/  R2UR UR15, R137 ;  /* 0x00000000890f72ca */ /* 0x000fe200000e0000 */
[----:B------:R-:W-:-:S01]  /*4ba0*/  FFMA.FTZ R138, R3, R138, -8 ;  /* 0xc1000000038a7423 */ /* 0x000fc2000001008a */
[----:B------:R-:W-:-:S04]  /*4bb0*/  ISETP.LT.OR P1, PT, R0, 0x91, P1 ;  /* 0x000000910000780c */ /* 0x000fc80000f21670 */
[----:B------:R-:W-:Y:S02]  /*4bc0*/  FSEL R66, R66, -INF , !P1 ;  /* 0xff80000042427808 */ /* 0x000fe40004800000 */
[----:B------:R-:W-:-:S04]  /*4bd0*/  ISETP.NE.AND P1, PT, R163, RZ, PT ;  /* 0x000000ffa300720c */ /* 0x000fc80003f25270 */
[----:B------:R-:W-:Y:S01]  /*4be0*/  ISETP.GT.AND P1, PT, R4, 0x91, !P1 ;  /* 0x000000910400780c */ /* 0x000fe20004f24270 */
[----:B------:R-:W-:-:S03]  /*4bf0*/  UIADD3 UR10, UR15, UR14, URZ ;  /* 0x0000000e0f0a7290 */ /* 0x000fc6000fffe03f */
[----:B------:R-:W-:Y:S01]  /*4c00*/  ISETP.LT.OR P1, PT, R0, 0x92, P1 ;  /* 0x000000920000780c */ /* 0x000fe20000f21670 */
[----:B------:R-:W-:-:S03]  /*4c10*/  UIADD3 UR14, UR10, UR6, URZ ;  /* 0x000000060a0e7290 */ /* 0x000fc6000fffe03f */
[----:B------:R-:W-:Y:S02]  /*4c20*/  FSEL R67, R67, -INF , !P1 ;  /* 0xff80000043437808 */ /* 0x000fe40004800000 */
[----:B------:R-:W-:-:S04]  /*4c30*/  ISETP.NE.AND P1, PT, R164, RZ, PT ;  /* 0x000000ffa400720c */ /* 0x000fc80003f25270 */
[----:B------:R-:W-:-:S04]  /*4c40*/  ISETP.GT.AND P1, PT, R4, 0x98, !P1 ;  /* 0x000000980400780c */ /* 0x000fc80004f24270 */
[----:B------:R-:W-:-:S04]  /*4c50*/  ISETP.LT.OR P1, PT, R0, 0x99, P1 ;  /* 0x000000990000780c */ /* 0x000fc80000f21670 */
        /* <DEDUP_REMOVED lines=25> */
[----:B------:R-:W-:Y:S02]  /*4df0*/  ISETP.GT.AND P1, PT, R4, 0xb1, !P2 ;  /* 0x000000b10400780c */ /* 0x000fe40005724270 */
[----:B------:R-:W-:Y:S02]  /*4e00*/  ISETP.NE.AND P2, PT, R174, RZ, PT ;  /* 0x000000ffae00720c */ /* 0x000fe40003f45270 */
[----:B------:R-:W-:-:S04]  /*4e10*/  ISETP.LT.OR P1, PT, R0, 0xb2, P1 ;  /* 0x000000b20000780c */ /* 0x000fc80000f21670 */
[----:B------:R-:W-:Y:S02]  /*4e20*/  FSEL R51, R51, -INF , !P1 ;  /* 0xff80000033337808 */ /* 0x000fe40004800000 */
[----:B------:R-:W-:Y:S02]  /*4e30*/  ISETP.GT.AND P1, PT, R4, 0xb8, !P6 ;  /* 0x000000b80400780c */ /* 0x000fe40007724270 */
[----:B------:R-:W-:Y:S02]  /*4e40*/  ISETP.NE.AND P6, PT, R175, RZ, PT ;  /* 0x000000ffaf00720c */ /* 0x000fe40003fc5270 */
        /* <DEDUP_REMOVED lines=35> */
[----:B------:R-:W-:-:S04]  /*5080*/  ISETP.GT.AND P1, PT, R4, RZ, !P1 ;  /* 0x000000ff0400720c */ /* 0x000fc80004f24270 */
        /* <DEDUP_REMOVED lines=10> */
[----:B------:R-:W-:-:S04]  /*5130*/  FSETP.NEU.FTZ.AND P1, PT, R3, -INF , PT ;  /* 0xff8000000300780b */ /* 0x000fc80003f3d000 */
[----:B------:R-:W-:Y:S02]  /*5140*/  FSEL R138, R138, RZ, P1 ;  /* 0x000000ff8a8a7208 */ /* 0x000fe40000800000 */
[----:B------:R-:W-:Y:S02]  /*5150*/  ISETP.GT.AND P1, PT, R4, 0xc8, !P6 ;  /* 0x000000c80400780c */ /* 0x000fe40007724270 */
[----:B------:R-:W-:Y:S01]  /*5160*/  ISETP.NE.AND P6, PT, R140, RZ, PT ;  /* 0x000000ff8c00720c */ /* 0x000fe20003fc5270 */
        /* <DEDUP_REMOVED lines=19> */
[----:B------:R-:W-:Y:S01]  /*52a0*/  ISETP.LT.OR P1, PT, R0, 0xc9, P1 ;  /* 0x000000c90000780c */ /* 0x000fe20000f21670 */
[----:B------:R-:W-:Y:S01]  /*52b0*/  MUFU.EX2 R6, R6 ;  /* 0x0000000600067308 */ /* 0x000fe20000000800 */
[----:B------:R-:W-:Y:S01]  /*52c0*/  FMNMX.FTZ R112, R134, R113, !PT ;  /* 0x0000007186707209 */ /* 0x000fe20007810000 */
[--C-:B------:R-:W-:Y:S01]  /*52d0*/  FFMA.FTZ R11, R125, UR37, -R138.reuse ;  /* 0x000000257d0b7c23 */ /* 0x100fe2000801088a */
[----:B------:R-:W-:Y:S01]  /*52e0*/  FSEL R30, R30, -INF , !P1 ;  /* 0xff8000001e1e7808 */ /* 0x000fe20004800000 */
[--C-:B------:R-:W-:Y:S01]  /*52f0*/  FFMA.FTZ R9, R128, UR37, -R138.reuse ;  /* 0x0000002580097c23 */ /* 0x100fe2000801088a */
[----:B------:R-:W-:Y:S01]  /*5300*/  FMNMX.FTZ R113, R135, R112, !PT ;  /* 0x0000007087717209 */ /* 0x000fe20007810000 */
[--C-:B------:R-:W-:Y:S01]  /*5310*/  FFMA.FTZ R12, R129, UR37, -R138.reuse ;  /* 0x00000025810c7c23 */ /* 0x100fe2000801088a */
[----:B------:R-:W-:Y:S01]  /*5320*/  ISETP.GT.AND P1, PT, R4, 0xc9, !P2 ;  /* 0x000000c90400780c */ /* 0x000fe20005724270 */
[----:B------:R-:W-:Y:S01]  /*5330*/  MUFU.EX2 R5, R5 ;  /* 0x0000000500057308 */ /* 0x000fe20000000800 */
[----:B------:R-:W-:Y:S01]  /*5340*/  FMNMX.FTZ R112, R106, R113, !PT ;  /* 0x000000716a707209 */ /* 0x000fe20007810000 */
[--C-:B------:R-:W-:Y:S01]  /*5350*/  FFMA.FTZ R15, R132, UR37, -R138.reuse ;  /* 0x00000025840f7c23 */ /* 0x100fe2000801088a */
[----:B------:R-:W-:Y:S01]  /*5360*/  ISETP.LT.OR P1, PT, R0, 0xca, P1 ;  /* 0x000000ca0000780c */ /* 0x000fe20000f21670 */
[--C-:B------:R-:W-:Y:S01]  /*5370*/  FFMA.FTZ R120, R133, UR37, -R138.reuse ;  /* 0x0000002585787c23 */ /* 0x100fe2000801088a */
[----:B------:R-:W-:Y:S01]  /*5380*/  FMNMX.FTZ R93, R107, R112, !PT ;  /* 0x000000706b5d7209 */ /* 0x000fe20007810000 */
[--C-:B------:R-:W-:Y:S01]  /*5390*/  FFMA.FTZ R88, R88, UR37, -R138.reuse ;  /* 0x0000002558587c23 */ /* 0x100fe2000801088a */
[----:B------:R-:W-:Y:S01]  /*53a0*/  ISETP.GT.AND P2, PT, R4, 0xd9, !P6 ;  /* 0x000000d90400780c */ /* 0x000fe20007744270 */
[--C-:B------:R-:W-:Y:S01]  /*53b0*/  FFMA.FTZ R4, R40, UR37, -R138.reuse ;  /* 0x0000002528047c23 */ /* 0x100fe2000801088a */
[----:B------:R-:W-:Y:S01]  /*53c0*/  FMNMX.FTZ R96, R110, R93, !PT ;  /* 0x0000005d6e607209 */ /* 0x000fe20007810000 */
[----:B------:R-:W-:Y:S01]  /*53d0*/  MUFU.EX2 R10, R10 ;  /* 0x0000000a000a7308 */ /* 0x000fe20000000800 */
[----:B------:R-:W-:Y:S01]  /*53e0*/  FSEL R31, R31, -INF , !P1 ;  /* 0xff8000001f1f7808 */ /* 0x000fe20004800000 */
[--C-:B------:R-:W-:Y:S01]  /*53f0*/  FFMA.FTZ R89, R89, UR37, -R138.reuse ;  /* 0x0000002559597c23 */ /* 0x100fe2000801088a */
[----:B------:R-:W-:Y:S01]  /*5400*/  FMNMX.FTZ R117, R111, R96, !PT ;  /* 0x000000606f757209 */ /* 0x000fe20007810000 */
[--C-:B------:R-:W-:Y:S01]  /*5410*/  FFMA.FTZ R96, R97, UR37, -R138.reuse ;  /* 0x0000002561607c23 */ /* 0x100fe2000801088a */
[----:B------:R-:W-:Y:S01]  /*5420*/  ISETP.LT.OR P2, PT, R0, 0xda, P2 ;  /* 0x000000da0000780c */ /* 0x000fe20001741670 */
[--C-:B------:R-:W-:Y:S01]  /*5430*/  FFMA.FTZ R92, R92, UR37, -R138.reuse ;  /* 0x000000255c5c7c23 */ /* 0x100fe2000801088a */
[----:B------:R-:W-:Y:S01]  /*5440*/  FMNMX.FTZ R112, R114, R117, !PT ;  /* 0x0000007572707209 */ /* 0x000fe20007810000 */
[----:B------:R-:W0:Y:S01]  /*5450*/  MUFU.EX2 R11, R11 ;  /* 0x0000000b000b7308 */ /* 0x000e220000000800 */
[----:B------:R-:W-:Y:S01]  /*5460*/  FSEL R39, R39, -INF , !P2 ;  /* 0xff80000027277808 */ /* 0x000fe20005000000 */
        /* <DEDUP_REMOVED lines=15> */
[----:B0-----:R-:W-:Y:S01]  /*5560*/  F2FP.SATFINITE.E4M3.F32.PACK_AB_MERGE_C R224, R11, R10, RZ ;  /* 0x0000000a0be0723e */ /* 0x001fe200048070ff */
[--C-:B------:R-:W-:Y:S01]  /*5570*/  FFMA.FTZ R60, R60, UR37, -R138.reuse ;  /* 0x000000253c3c7c23 */ /* 0x100fe2000801088a */
[----:B------:R-:W-:Y:S01]  /*5580*/  FMNMX.FTZ R101, R91, R112, !PT ;  /* 0x000000705b657209 */ /* 0x000fe20007810000 */
[----:B------:R-:W-:Y:S01]  /*5590*/  FFMA.FTZ R61, R61, UR37, -R138 ;  /* 0x000000253d3d7c23 */ /* 0x000fe2000801088a */
[----:B------:R-:W-:Y:S01]  /*55a0*/  F2FP.SATFINITE.E4M3.F32.PACK_AB_MERGE_C R224, R6, R5, R224 ;  /* 0x0000000506e0723e */ /* 0x000fe200048070e0 */
        /* <DEDUP_REMOVED lines=10> */
[----:B------:R-:W0:Y:S01]  /*5650*/  MUFU.EX2 R120, R120 ;  /* 0x0000007800787308 */ /* 0x000e220000000800 */
        /* <DEDUP_REMOVED lines=20> */
[----:B------:R-:W-:-:S02]  /*57a0*/  F2FP.SATFINITE.E4M3.F32.PACK_AB_MERGE_C R226, R12, R9, R226 ;  /* 0x000000090ce2723e */ /* 0x000fc400048070e2 */
[----:B------:R-:W-:Y:S01]  /*57b0*/  FMNMX.FTZ R112, R78, R101, !PT ;  /* 0x000000654e707209 */ /* 0x000fe20007810000 */
[----:B------:R-:W-:Y:S03]  /*57c0*/  MUFU.EX2 R113, R116 ;  /* 0x0000007400717308 */ /* 0x000fe60000000800 */
[----:B------:R-:W-:-:S04]  /*57d0*/  FMNMX.FTZ R101, R79, R112, !PT ;  /* 0x000000704f657209 */ /* 0x000fc80007810000 */
        /* <DEDUP_REMOVED lines=8> */
[----:B------:R-:W-:-:S04]  /*5860*/  FMNMX.FTZ R101, R59, R112, !PT ;  /* 0x000000703b657209 */ /* 0x000fc80007810000 */
[----:B------:R-:W-:Y:S01]  /*5870*/  FMNMX.FTZ R112, R62, R101, !PT ;  /* 0x000000653e707209 */ /* 0x000fe20007810000 */
[----:B------:R-:W-:Y:S03]  /*5880*/  MUFU.EX2 R20, R20 ;  /* 0x0000001400147308 */ /* 0x000fe60000000800 */
[----:B------:R-:W-:-:S04]  /*5890*/  FMNMX.FTZ R101, R63, R112, !PT ;  /* 0x000000703f657209 */ /* 0x000fc80007810000 */
[----:B------:R-:W-:Y:S01]  /*58a0*/  FMNMX.FTZ R112, R66, R101, !PT ;  /* 0x0000006542707209 */ /* 0x000fe20007810000 */
[----:B------:R-:W-:Y:S01]  /*58b0*/  MUFU.EX2 R97, R124 ;  /* 0x0000007c00617308 */ /* 0x000fe20000000800 */
[----:B0-----:R-:W-:Y:S02]  /*58c0*/  F2FP.SATFINITE.E4M3.F32.PACK_AB_MERGE_C R220, R105, R104, RZ ;  /* 0x0000006869dc723e */ /* 0x001fe400048070ff */
        /* <DEDUP_REMOVED lines=20> */
[----:B------:R-:W0:Y:S03]  /*5a10*/  MUFU.EX2 R92, R92 ;  /* 0x0000005c005c7308 */ /* 0x000e260000000800 */
[----:B------:R-:W-:-:S04]  /*5a20*/  FMNMX.FTZ R101, R27, R112, !PT ;  /* 0x000000701b657209 */ /* 0x000fc80007810000 */
[----:B------:R-:W-:Y:S01]  /*5a30*/  FMNMX.FTZ R40, R30, R101, !PT ;  /* 0x000000651e287209 */ /* 0x000fe20007810000 */
[----:B------:R-:W-:Y:S03]  /*5a40*/  MUFU.EX2 R96, R96 ;  /* 0x0000006000607308 */ /* 0x000fe60000000800 */
[----:B------:R-:W-:-:S04]  /*5a50*/  FMNMX.FTZ R101, R31, R40, !PT ;  /* 0x000000281f657209 */ /* 0x000fc80007810000 */
[----:B------:R-:W-:Y:S01]  /*5a60*/  FMNMX.FTZ R40, R34, R101, !PT ;  /* 0x0000006522287209 */ /* 0x000fe20007810000 */
[----:B------:R-:W1:Y:S01]  /*5a70*/  MUFU.EX2 R100, R100 ;  /* 0x0000006400647308 */ /* 0x000e620000000800 */
[----:B0-----:R-:W-:Y:S02]  /*5a80*/  F2FP.SATFINITE.E4M3.F32.PACK_AB_MERGE_C R216, R113, R92, RZ ;  /* 0x0000005c71d8723e */ /* 0x001fe400048070ff */
[----:B------:R-:W-:Y:S01]  /*5a90*/  FMNMX.FTZ R101, R35, R40, !PT ;  /* 0x0000002823657209 */ /* 0x000fe20007810000 */
[----:B------:R-:W-:-:S01]  /*5aa0*/  FFMA.FTZ R40, R44, UR37, -R138 ;  /* 0x000000252c287c23 */ /* 0x000fc2000801088a */
[--C-:B------:R-:W-:Y:S01]  /*5ab0*/  FFMA.FTZ R44, R48, UR37, -R138.reuse ;  /* 0x00000025302c7c23 */ /* 0x100fe2000801088a */
[----:B------:R-:W-:-:S01]  /*5ac0*/  FFMA.FTZ R48, R52, UR37, -R138 ;  /* 0x0000002534307c23 */ /* 0x000fc2000801088a */
[----:B------:R-:W-:Y:S01]  /*5ad0*/  FMNMX.FTZ R0, R38, R101, !PT ;  /* 0x0000006526007209 */ /* 0x000fe20007810000 */
[----:B------:R-:W-:Y:S01]  /*5ae0*/  MUFU.EX2 R72, R72 ;  /* 0x0000004800487308 */ /* 0x000fe20000000800 */
[----:B------:R-:W-:-:S02]  /*5af0*/  F2FP.SATFINITE.E4M3.F32.PACK_AB_MERGE_C R216, R89, R88, R216 ;  /* 0x0000005859d8723e */ /* 0x000fc400048070d8 */
[----:B------:R-:W-:-:S05]  /*5b00*/  FMNMX.FTZ R0, R39, R0, !PT ;  /* 0x0000000027007209 */ /* 0x000fca0007810000 */
[----:B------:R-:W0:Y:S01]  /*5b10*/  SHFL.BFLY PT, R101, R0, 0x2, 0x1f ;  /* 0x0c401f0000657f89 */ /* 0x000e2200000e0000 */
[----:B------:R-:W-:Y:S01]  /*5b20*/  MUFU.EX2 R73, R73 ;  /* 0x0000004900497308 */ /* 0x000fe20000000800 */
[----:B-1----:R-:W-:-:S04]  /*5b30*/  F2FP.SATFINITE.E4M3.F32.PACK_AB_MERGE_C R218, R100, R97, RZ ;  /* 0x0000006164da723e */ /* 0x002fc800048070ff */
[----:B------:R-:W-:-:S03]  /*5b40*/  F2FP.SATFINITE.E4M3.F32.PACK_AB_MERGE_C R218, R96, R93, R218 ;  /* 0x0000005d60da723e */ /* 0x000fc600048070da */
[----:B------:R-:W-:Y:S08]  /*5b50*/  MUFU.EX2 R76, R76 ;  /* 0x0000004c004c7308 */ /* 0x000ff00000000800 */
[----:B------:R-:W1:Y:S01]  /*5b60*/  MUFU.EX2 R77, R77 ;  /* 0x0000004d004d7308 */ /* 0x000e620000000800 */
[----:B0-----:R-:W-:-:S07]  /*5b70*/  FMNMX.FTZ R101, R0, R101, !PT ;  /* 0x0000006500657209 */ /* 0x001fce0007810000 */
[----:B------:R-:W-:Y:S01]  /*5b80*/  MUFU.EX2 R84, R84 ;  /* 0x0000005400547308 */ /* 0x000fe20000000800 */
[----:B------:R-:W0:Y:S07]  /*5b90*/  SHFL.BFLY PT, R0, R101, 0x1, 0x1f ;  /* 0x0c201f0065007f89 */ /* 0x000e2e00000e0000 */
[----:B------:R-:W2:Y:S01]  /*5ba0*/  MUFU.EX2 R85, R85 ;  /* 0x0000005500557308 */ /* 0x000ea20000000800 */
[----:B-1----:R-:W-:-:S04]  /*5bb0*/  F2FP.SATFINITE.E4M3.F32.PACK_AB_MERGE_C R212, R77, R76, RZ ;  /* 0x0000004c4dd4723e */ /* 0x002fc800048070ff */
[----:B------:R-:W-:-:S03]  /*5bc0*/  F2FP.SATFINITE.E4M3.F32.PACK_AB_MERGE_C R212, R73, R72, R212 ;  /* 0x0000004849d4723e */ /* 0x000fc600048070d4 */
[----:B------:R-:W-:Y:S08]  /*5bd0*/  MUFU.EX2 R80, R80 ;  /* 0x0000005000507308 */ /* 0x000ff00000000800 */
[----:B------:R-:W1:Y:S01]  /*5be0*/  MUFU.EX2 R81, R81 ;  /* 0x0000005100517308 */ /* 0x000e620000000800 */
[----:B--2---:R-:W-:Y:S02]  /*5bf0*/  F2FP.SATFINITE.E4M3.F32.PACK_AB_MERGE_C R214, R85, R84, RZ ;  /* 0x0000005455d6723e */ /* 0x004fe400048070ff */
[----:B0-----:R-:W-:Y:S01]  /*5c00*/  FMNMX.FTZ R0, R101, R0, !PT ;  /* 0x0000000065007209 */ /* 0x001fe20007810000 */
[----:B------:R-:W-:-:S03]  /*5c10*/  IMAD.U32 R101, RZ, RZ, UR37 ;  /* 0x00000025ff657e24 */ /* 0x000fc6000f8e00ff */
[C---:B------:R-:W-:Y:S01]  /*5c20*/  FSETP.NEU.FTZ.AND P1, PT, R0.reuse, -INF , PT ;  /* 0xff8000000000780b */ /* 0x040fe20003f3d000 */
[----:B------:R-:W-:-:S01]  /*5c30*/  FFMA.FTZ R112, R0, R101, -8 ;  /* 0xc100000000707423 */ /* 0x000fc20000010065 */
[----:B------:R-:W-:Y:S04]  /*5c40*/  MUFU.EX2 R60, R60 ;  /* 0x0000003c003c7308 */ /* 0x000fe80000000800 */
[----:B------:R-:W-:Y:S02]  /*5c50*/  FSEL R112, R112, RZ, P1 ;  /* 0x000000ff70707208 */ /* 0x000fe40000800000 */
[----:B------:R-:W-:Y:S02]  /*5c60*/  PLOP3.LUT P1, PT, PT, PT, UP1, 0x40, 0x0 ;  /* 0x000000000000781c */ /* 0x000fe40003f2e818 */
        /* <DEDUP_REMOVED lines=13> */
[----:B------:R-:W-:-:S01]  /*5d40*/  FADD.FTZ R103, R5, R6 ;  /* 0x0000000605677221 */ /* 0x000fc20000010000 */
        /* <DEDUP_REMOVED lines=8> */
[----:B------:R-:W-:Y:S01]  /*5dd0*/  MUFU.EX2 R117, R117 ;  /* 0x0000007500757308 */ /* 0x000fe20000000800 */
        /* <DEDUP_REMOVED lines=15> */
[----:B------:R-:W0:Y:S01]  /*5ed0*/  MUFU.EX2 R101, R101 ;  /* 0x0000006500657308 */ /* 0x000e220000000800 */
[----:B------:R-:W-:-:S01]  /*5ee0*/  FFMA.FTZ R74, R74, UR37, -R112 ;  /* 0x000000254a4a7c23 */ /* 0x000fc20008010870 */
[----:B------:R-:W-:Y:S01]  /*5ef0*/  FFMA.FTZ R75, R75, UR37, -R112 ;  /* 0x000000254b4b7c23 */ /* 0x000fe20008010870 */
[----:B------:R-:W-:-:S01]  /*5f00*/  FADD.FTZ R103, R13, R86 ;  /* 0x000000560d677221 */ /* 0x000fc20000010000 */
[--C-:B------:R-:W-:Y:S01]  /*5f10*/  FFMA.FTZ R79, R79, UR37, -R112.reuse ;  /* 0x000000254f4f7c23 */ /* 0x100fe20008010870 */
[----:B------:R-:W-:-:S01]  /*5f20*/  FFMA.FTZ R83, R83, UR37, -R112 ;  /* 0x0000002553537c23 */ /* 0x000fc20008010870 */
[----:B------:R-:W-:Y:S01]  /*5f30*/  FFMA.FTZ R87, R87, UR37, -R112 ;  /* 0x0000002557577c23 */ /* 0x000fe20008010870 */
[----:B------:R-:W-:-:S01]  /*5f40*/  FADD.FTZ R127, R14, R103 ;  /* 0x000000670e7f7221 */ /* 0x000fc20000010000 */
[----:B------:R-:W2:Y:S01]  /*5f50*/  MUFU.EX2 R122, R122 ;  /* 0x0000007a007a7308 */ /* 0x000ea20000000800 */
[----:B------:R-:W-:-:S01]  /*5f60*/  FFMA.FTZ R58, R58, UR37, -R112 ;  /* 0x000000253a3a7c23 */ /* 0x000fc20008010870 */
[----:B-1----:R-:W-:Y:S01]  /*5f70*/  F2FP.SATFINITE.E4M3.F32.PACK_AB_MERGE_C R214, R81, R80, R214 ;  /* 0x0000005051d6723e */ /* 0x002fe200048070d6 */
        /* <DEDUP_REMOVED lines=9> */
[----:B------:R-:W-:Y:S01]  /*6010*/  FFMA.FTZ R46, R46, UR37, -R112 ;  /* 0x000000252e2e7c23 */ /* 0x000fe20008010870 */
[----:B------:R-:W-:-:S01]  /*6020*/  FADD.FTZ R103, R117, R86 ;  /* 0x0000005675677221 */ /* 0x000fc20000010000 */
[----:B------:R-:W-:Y:S01]  /*6030*/  FADD.FTZ R86, R104, R127 ;  /* 0x0000007f68567221 */ /* 0x000fe20000010000 */
[----:B------:R-:W-:-:S01]  /*6040*/  FFMA.FTZ R47, R47, UR37, -R112 ;  /* 0x000000252f2f7c23 */ /* 0x000fc20008010870 */
        /* <DEDUP_REMOVED lines=8> */
[----:B------:R-:W2:Y:S01]  /*60d0*/  MUFU.EX2 R123, R123 ;  /* 0x0000007b007b7308 */ /* 0x000ea20000000800 */
[----:B-1----:R-:W-:-:S01]  /*60e0*/  FADD.FTZ R86, R116, R103 ;  /* 0x0000006774567221 */ /* 0x002fc20000010000 */
[----:B------:R-:W-:Y:S01]  /*60f0*/  FADD.FTZ R103, R21, R128 ;  /* 0x0000008015677221 */ /* 0x000fe20000010000 */
        /* <DEDUP_REMOVED lines=10> */
[----:B------:R-:W-:-:S03]  /*61a0*/  F2FP.SATFINITE.E4M3.F32.PACK_AB_MERGE_C R117, R122, R117, RZ ;  /* 0x000000757a75723e */ /* 0x000fc600048070ff */
[----:B------:R-:W0:Y:S01]  /*61b0*/  MUFU.EX2 R106, R106 ;  /* 0x0000006a006a7308 */ /* 0x000e220000000800 */
[----:B--2---:R-:W-:-:S01]  /*61c0*/  FADD.FTZ R11, R123, R86 ;  /* 0x000000567b0b7221 */ /* 0x004fc20000010000 */
[----:B------:R-:W-:Y:S01]  /*61d0*/  FADD.FTZ R86, R108, R103 ;  /* 0x000000676c567221 */ /* 0x000fe20000010000 */
[----:B------:R-:W-:-:S03]  /*61e0*/  F2FP.SATFINITE.E4M3.F32.PACK_AB_MERGE_C R225, R101, R52, R117 ;  /* 0x0000003465e1723e */ /* 0x000fc60004807075 */
[----:B------:R-:W-:Y:S02]  /*61f0*/  FADD.FTZ R15, R109, R86 ;  /* 0x000000566d0f7221 */ /* 0x000fe40000010000 */
[----:B------:R-:W2:Y:S01]  /*6200*/  MUFU.EX2 R107, R107 ;  /* 0x0000006b006b7308 */ /* 0x000ea20000000800 */
[----:B-1----:R-:W-:-:S01]  /*6210*/  FADD.FTZ R11, R124, R11 ;  /* 0x0000000b7c0b7221 */ /* 0x002fc20000010000 */
[----:B------:R-:W-:Y:S01]  /*6220*/  FADD.FTZ R104, R88, R15 ;  /* 0x0000000f58687221 */ /* 0x000fe20000010000 */
[----:B------:R-:W-:-:S03]  /*6230*/  F2FP.SATFINITE.E4M3.F32.PACK_AB_MERGE_C R123, R124, R123, RZ ;  /* 0x0000007b7c7b723e */ /* 0x000fc600048070ff */
[----:B------:R-:W-:Y:S01]  /*6240*/  FADD.FTZ R15, R89, R104 ;  /* 0x00000068590f7221 */ /* 0x000fe20000010000 */
[----:B------:R-:W-:Y:S01]  /*6250*/  F2FP.SATFINITE.E4M3.F32.PACK_AB_MERGE_C R227, R121, R116, R123 ;  /* 0x0000007479e3723e */ /* 0x000fe2000480707b */
[----:B------:R-:W1:Y:S01]  /*6260*/  MUFU.EX2 R125, R125 ;  /* 0x0000007d007d7308 */ /* 0x000e620000000800 */
[----:B0-----:R-:W-:-:S01]  /*6270*/  FADD.FTZ R86, R106, R11 ;  /* 0x0000000b6a567221 */ /* 0x001fc20000010000 */
[----:B------:R-:W-:-:S06]  /*6280*/  FADD.FTZ R6, R92, R15 ;  /* 0x0000000f5c067221 */ /* 0x000fcc0000010000 */
[----:B------:R-:W0:Y:S01]  /*6290*/  MUFU.EX2 R126, R126 ;  /* 0x0000007e007e7308 */ /* 0x000e220000000800 */
[----:B--2---:R-:W-:-:S07]  /*62a0*/  FADD.FTZ R86, R107, R86 ;  /* 0x000000566b567221 */ /* 0x004fce0000010000 */
[----:B------:R-:W2:Y:S01]  /*62b0*/  MUFU.EX2 R110, R110 ;  /* 0x0000006e006e7308 */ /* 0x000ea20000000800 */
[----:B-1----:R-:W-:-:S07]  /*62c0*/  FADD.FTZ R11, R125, R86 ;  /* 0x000000567d0b7221 */ /* 0x002fce0000010000 */
[----:B------:R-:W1:Y:S01]  /*62d0*/  MUFU.EX2 R111, R111 ;  /* 0x0000006f006f7308 */ /* 0x000e620000000800 */
[----:B0-----:R-:W-:-:S01]  /*62e0*/  FADD.FTZ R11, R126, R11 ;  /* 0x0000000b7e0b7221 */ /* 0x001fc20000010000 */
[----:B------:R-:W-:-:S04]  /*62f0*/  F2FP.SATFINITE.E4M3.F32.PACK_AB_MERGE_C R125, R126, R125, RZ ;  /* 0x0000007d7e7d723e */ /* 0x000fc800048070ff */
[----:B------:R-:W-:Y:S02]  /*6300*/  F2FP.SATFINITE.E4M3.F32.PACK_AB_MERGE_C R221, R107, R106, R125 ;  /* 0x0000006a6bdd723e */ /* 0x000fe4000480707d */
        /* <DEDUP_REMOVED lines=8> */
[----:B------:R-:W-:-:S04]  /*6390*/  F2FP.SATFINITE.E4M3.F32.PACK_AB_MERGE_C R114, R115, R114, RZ ;  /* 0x000000727372723e */ /* 0x000fc800048070ff */
[----:B------:R-:W-:Y:S02]  /*63a0*/  F2FP.SATFINITE.E4M3.F32.PACK_AB_MERGE_C R223, R111, R110, R114 ;  /* 0x0000006e6fdf723e */ /* 0x000fe40004807072 */
[----:B------:R-:W2:Y:S01]  /*63b0*/  MUFU.EX2 R118, R118 ;  /* 0x0000007600767308 */ /* 0x000ea20000000800 */
[----:B-1----:R-:W-:-:S07]  /*63c0*/  FADD.FTZ R12, R90, R9 ;  /* 0x000000095a0c7221 */ /* 0x002fce0000010000 */
[----:B------:R-:W1:Y:S01]  /*63d0*/  MUFU.EX2 R119, R119 ;  /* 0x0000007700777308 */ /* 0x000e620000000800 */
[----:B0-----:R-:W-:-:S07]  /*63e0*/  FADD.FTZ R9, R91, R12 ;  /* 0x0000000c5b097221 */ /* 0x001fce0000010000 */
[----:B------:R-:W0:Y:S01]  /*63f0*/  MUFU.EX2 R94, R94 ;  /* 0x0000005e005e7308 */ /* 0x000e220000000800 */
[----:B--2---:R-:W-:-:S07]  /*6400*/  FADD.FTZ R12, R118, R9 ;  /* 0x00000009760c7221 */ /* 0x004fce0000010000 */
[----:B------:R2:W-:Y:S01]  /*6410*/  MUFU.EX2 R10, R62 ;  /* 0x0000003e000a7308 */ /* 0x0005e20000000800 */
[----:B-1----:R-:W-:-:S01]  /*6420*/  FADD.FTZ R9, R119, R12 ;  /* 0x0000000c77097221 */ /* 0x002fc20000010000 */
[----:B------:R-:W-:-:S04]  /*6430*/  F2FP.SATFINITE.E4M3.F32.PACK_AB_MERGE_C R118, R119, R118, RZ ;  /* 0x000000767776723e */ /* 0x000fc800048070ff */
[----:B------:R-:W-:Y:S02]  /*6440*/  F2FP.SATFINITE.E4M3.F32.PACK_AB_MERGE_C R217, R91, R90, R118 ;  /* 0x0000005a5bd9723e */ /* 0x000fe40004807076 */
[----:B------:R-:W1:Y:S01]  /*6450*/  MUFU.EX2 R95, R95 ;  /* 0x0000005f005f7308 */ /* 0x000e620000000800 */
[----:B--2---:R-:W-:-:S01]  /*6460*/  FADD.FTZ R62, R113, R6 ;  /* 0x00000006713e7221 */ /* 0x004fc20000010000 */
[----:B0-----:R-:W-:Y:S01]  /*6470*/  FADD.FTZ R12, R94, R9 ;  /* 0x000000095e0c7221 */ /* 0x001fe20000010000 */
[----:B------:R-:W-:-:S02]  /*6480*/  FFMA.FTZ R6, R67, UR37, -R112 ;  /* 0x0000002543067c23 */ /* 0x000fc40008010870 */
[----:B------:R-:W-:-:S03]  /*6490*/  FADD.FTZ R11, R93, R62 ;  /* 0x0000003e5d0b7221 */ /* 0x000fc60000010000 */
[----:B------:R-:W0:Y:S01]  /*64a0*/  MUFU.EX2 R98, R98 ;  /* 0x0000006200627308 */ /* 0x000e220000000800 */
[----:B------:R-:W-:-:S04]  /*64b0*/  FADD.FTZ R14, R96, R11 ;  /* 0x0000000b600e7221 */ /* 0x000fc80000010000 */
[----:B------:R-:W-:-:S03]  /*64c0*/  FADD.FTZ R11, R97, R14 ;  /* 0x0000000e610b7221 */ /* 0x000fc60000010000 */
[----:B------:R-:W2:Y:S01]  /*64d0*/  MUFU.EX2 R99, R99 ;  /* 0x0000006300637308 */ /* 0x000ea20000000800 */
[----:B------:R-:W-:-:S01]  /*64e0*/  FADD.FTZ R11, R100, R11 ;  /* 0x0000000b640b7221 */ /* 0x000fc20000010000 */
[----:B-1----:R-:W-:-:S03]  /*64f0*/  FADD.FTZ R9, R95, R12 ;  /* 0x0000000c5f097221 */ /* 0x002fc60000010000 */
[----:B------:R-:W-:-:S03]  /*6500*/  FADD.FTZ R14, R72, R11 ;  /* 0x0000000b480e7221 */ /* 0x000fc60000010000 */
[----:B------:R-:W1:Y:S01]  /*6510*/  MUFU.EX2 R74, R74 ;  /* 0x0000004a004a7308 */ /* 0x000e620000000800 */
[----:B0-----:R-:W-:-:S01]  /*6520*/  FADD.FTZ R12, R98, R9 ;  /* 0x00000009620c7221 */ /* 0x001fc20000010000 */
[----:B------:R-:W-:-:S04]  /*6530*/  FADD.FTZ R11, R73, R14 ;  /* 0x0000000e490b7221 */ /* 0x000fc80000010000 */
[----:B------:R-:W-:Y:S01]  /*6540*/  FADD.FTZ R76, R76, R11 ;  /* 0x0000000b4c4c7221 */ /* 0x000fe20000010000 */
[----:B------:R-:W-:Y:S01]  /*6550*/  F2FP.SATFINITE.E4M3.F32.PACK_AB_MERGE_C R11, R61, R60, RZ ;  /* 0x0000003c3d0b723e */ /* 0x000fe200048070ff */
[----:B------:R-:W0:Y:S01]  /*6560*/  MUFU.EX2 R75, R75 ;  /* 0x0000004b004b7308 */ /* 0x000e220000000800 */
[----:B--2---:R-:W-:-:S01]  /*6570*/  FADD.FTZ R9, R99, R12 ;  /* 0x0000000c63097221 */ /* 0x004fc20000010000 */
[----:B------:R-:W-:Y:S01]  /*6580*/  FADD.FTZ R77, R77, R76 ;  /* 0x0000004c4d4d7221 */ /* 0x000fe20000010000 */
[----:B------:R-:W-:-:S03]  /*6590*/  F2FP.SATFINITE.E4M3.F32.PACK_AB_MERGE_C R98, R99, R98, RZ ;  /* 0x000000626362723e */ /* 0x000fc600048070ff */
[----:B------:R-:W-:Y:S01]  /*65a0*/  FADD.FTZ R14, R80, R77 ;  /* 0x0000004d500e7221 */ /* 0x000fe20000010000 */
[----:B------:R-:W-:Y:S01]  /*65b0*/  F2FP.SATFINITE.E4M3.F32.PACK_AB_MERGE_C R219, R95, R94, R98 ;  /* 0x0000005e5fdb723e */ /* 0x000fe20004807062 */
[----:B------:R-:W2:Y:S01]  /*65c0*/  MUFU.EX2 R102, R102 ;  /* 0x0000006600667308 */ /* 0x000ea20000000800 */
[----:B-1----:R-:W-:-:S01]  /*65d0*/  FADD.FTZ R12, R74, R9 ;  /* 0x000000094a0c7221 */ /* 0x002fc20000010000 */
[----:B------:R-:W-:-:S04]  /*65e0*/  FADD.FTZ R81, R81, R14 ;  /* 0x0000000e51517221 */ /* 0x000fc80000010000 */
[----:B------:R-:W-:Y:S02]  /*65f0*/  FADD.FTZ R84, R84, R81 ;  /* 0x0000005154547221 */ /* 0x000fe40000010000 */
[----:B------:R-:W1:Y:S01]  /*6600*/  MUFU.EX2 R79, R79 ;  /* 0x0000004f004f7308 */ /* 0x000e620000000800 */
[----:B0-----:R-:W-:-:S01]  /*6610*/  FADD.FTZ R9, R75, R12 ;  /* 0x0000000c4b097221 */ /* 0x001fc20000010000 */
[----:B------:R-:W-:-:S06]  /*6620*/  FADD.FTZ R85, R85, R84 ;  /* 0x0000005455557221 */ /* 0x000fcc0000010000 */
[----:B------:R-:W0:Y:S01]  /*6630*/  MUFU.EX2 R78, R78 ;  /* 0x0000004e004e7308 */ /* 0x000e220000000800 */
[----:B--2---:R-:W-:-:S07]  /*6640*/  FADD.FTZ R12, R102, R9 ;  /* 0x00000009660c7221 */ /* 0x004fce0000010000 */
[----:B------:R-:W2:Y:S01]  /*6650*/  MUFU.EX2 R83, R83 ;  /* 0x0000005300537308 */ /* 0x000ea20000000800 */
[----:B-1----:R-:W-:-:S01]  /*6660*/  FADD.FTZ R9, R79, R12 ;  /* 0x0000000c4f097221 */ /* 0x002fc20000010000 */
[----:B------:R-:W-:-:S04]  /*6670*/  F2FP.SATFINITE.E4M3.F32.PACK_AB_MERGE_C R79, R79, R102, RZ ;  /* 0x000000664f4f723e */ /* 0x000fc800048070ff */
[----:B------:R-:W-:Y:S02]  /*6680*/  F2FP.SATFINITE.E4M3.F32.PACK_AB_MERGE_C R213, R75, R74, R79 ;  /* 0x0000004a4bd5723e */ /* 0x000fe4000480704f */
[----:B------:R-:W-:Y:S01]  /*6690*/  MUFU.EX2 R56, R56 ;  /* 0x0000003800387308 */ /* 0x000fe20000000800 */
[----:B0-----:R-:W-:-:S07]  /*66a0*/  FADD.FTZ R12, R78, R9 ;  /* 0x000000094e0c7221 */ /* 0x001fce0000010000 */
[----:B------:R-:W0:Y:S01]  /*66b0*/  MUFU.EX2 R57, R57 ;  /* 0x0000003900397308 */ /* 0x000e220000000800 */
[----:B--2---:R-:W-:-:S07]  /*66c0*/  FADD.FTZ R9, R83, R12 ;  /* 0x0000000c53097221 */ /* 0x004fce0000010000 */
[----:B------:R-:W1:Y:S08]  /*66d0*/  MUFU.EX2 R82, R82 ;  /* 0x0000005200527308 */ /* 0x000e700000000800 */
[----:B------:R-:W2:Y:S01]  /*66e0*/  MUFU.EX2 R87, R87 ;  /* 0x0000005700577308 */ /* 0x000ea20000000800 */
[----:B0-----:R-:W-:Y:S01]  /*66f0*/  F2FP.SATFINITE.E4M3.F32.PACK_AB_MERGE_C R208, R57, R56, R11 ;  /* 0x0000003839d0723e */ /* 0x001fe2000480700b */
[----:B------:R-:W-:-:S04]  /*6700*/  FADD.FTZ R56, R56, R85 ;  /* 0x0000005538387221 */ /* 0x000fc80000010000 */
[----:B------:R-:W-:Y:S02]  /*6710*/  FADD.FTZ R57, R57, R56 ;  /* 0x0000003839397221 */ /* 0x000fe40000010000 */
[----:B------:R-:W0:Y:S01]  /*6720*/  MUFU.EX2 R58, R58 ;  /* 0x0000003a003a7308 */ /* 0x000e220000000800 */
[----:B-1----:R-:W-:-:S01]  /*6730*/  FADD.FTZ R12, R82, R9 ;  /* 0x00000009520c7221 */ /* 0x002fc20000010000 */
[----:B------:R-:W-:-:S04]  /*6740*/  FADD.FTZ R60, R60, R57 ;  /* 0x000000393c3c7221 */ /* 0x000fc80000010000 */
[----:B------:R-:W-:Y:S02]  /*6750*/  FADD.FTZ R61, R61, R60 ;  /* 0x0000003c3d3d7221 */ /* 0x000fe40000010000 */
[----:B------:R-:W-:Y:S01]  /*6760*/  MUFU.EX2 R68, R68 ;  /* 0x0000004400447308 */ /* 0x000fe20000000800 */
[----:B--2---:R-:W-:-:S01]  /*6770*/  FADD.FTZ R9, R87, R12 ;  /* 0x0000000c57097221 */ /* 0x004fc20000010000 */
[----:B------:R-:W-:-:S04]  /*6780*/  F2FP.SATFINITE.E4M3.F32.PACK_AB_MERGE_C R82, R87, R82, RZ ;  /* 0x000000525752723e */ /* 0x000fc800048070ff */
[----:B------:R-:W-:Y:S02]  /*6790*/  F2FP.SATFINITE.E4M3.F32.PACK_AB_MERGE_C R215, R83, R78, R82 ;  /* 0x0000004e53d7723e */ /* 0x000fe40004807052 */
[----:B------:R-:W1:Y:S01]  /*67a0*/  MUFU.EX2 R69, R69 ;  /* 0x0000004500457308 */ /* 0x000e620000000800 */
[----:B0-----:R-:W-:-:S07]  /*67b0*/  FADD.FTZ R12, R58, R9 ;  /* 0x000000093a0c7221 */ /* 0x001fce0000010000 */
[----:B------:R-:W0:Y:S08]  /*67c0*/  MUFU.EX2 R59, R59 ;  /* 0x0000003b003b7308 */ /* 0x000e300000000800 */
[----:B------:R-:W-:Y:S01]  /*67d0*/  MUFU.EX2 R64, R64 ;  /* 0x0000004000407308 */ /* 0x000fe20000000800 */
[----:B-1----:R-:W-:-:S07]  /*67e0*/  F2FP.SATFINITE.E4M3.F32.PACK_AB_MERGE_C R11, R69, R68, RZ ;  /* 0x00000044450b723e */ /* 0x002fce00048070ff */
[----:B------:R-:W1:Y:S01]  /*67f0*/  MUFU.EX2 R65, R65 ;  /* 0x0000004100417308 */ /* 0x000e620000000800 */
[----:B0-----:R-:W-:-:S04]  /*6800*/  FADD.FTZ R9, R59, R12 ;  /* 0x0000000c3b097221 */ /* 0x001fc80000010000 */
[----:B------:R-:W-:-:S03]  /*6810*/  FADD.FTZ R12, R10, R9 ;  /* 0x000000090a0c7221 */ /* 0x000fc60000010000 */
[----:B------:R-:W0:Y:S08]  /*6820*/  MUFU.EX2 R63, R63 ;  /* 0x0000003f003f7308 */ /* 0x000e300000000800 */
[----:B------:R-:W2:Y:S01]  /*6830*/  MUFU.EX2 R5, R66 ;  /* 0x0000004200057308 */ /* 0x000ea20000000800 */
[----:B-1----:R-:W-:Y:S01]  /*6840*/  F2FP.SATFINITE.E4M3.F32.PACK_AB_MERGE_C R210, R65, R64, R11 ;  /* 0x0000004041d2723e */ /* 0x002fe2000480700b */
[----:B------:R-:W-:-:S04]  /*6850*/  FADD.FTZ R64, R64, R61 ;  /* 0x0000003d40407221 */ /* 0x000fc80000010000 */
[----:B------:R-:W-:Y:S02]  /*6860*/  FADD.FTZ R65, R65, R64 ;  /* 0x0000004041417221 */ /* 0x000fe40000010000 */
[----:B------:R-:W-:Y:S01]  /*6870*/  MUFU.EX2 R40, R40 ;  /* 0x0000002800287308 */ /* 0x000fe20000000800 */
[----:B0-----:R-:W-:-:S01]  /*6880*/  FADD.FTZ R12, R63, R12 ;  /* 0x0000000c3f0c7221 */ /* 0x001fc20000010000 */
[----:B------:R-:W-:Y:S01]  /*6890*/  FADD.FTZ R68, R68, R65 ;  /* 0x0000004144447221 */ /* 0x000fe20000010000 */
[----:B------:R-:W-:-:S03]  /*68a0*/  F2FP.SATFINITE.E4M3.F32.PACK_AB_MERGE_C R63, R63, R10, RZ ;  /* 0x0000000a3f3f723e */ /* 0x000fc600048070ff */
[----:B------:R-:W-:Y:S01]  /*68b0*/  FADD.FTZ R69, R69, R68 ;  /* 0x0000004445457221 */ /* 0x000fe20000010000 */
[----:B------:R-:W-:Y:S01]  /*68c0*/  F2FP.SATFINITE.E4M3.F32.PACK_AB_MERGE_C R209, R59, R58, R63 ;  /* 0x0000003a3bd1723e */ /* 0x000fe2000480703f */
[----:B------:R-:W0:Y:S01]  /*68d0*/  MUFU.EX2 R45, R45 ;  /* 0x0000002d002d7308 */ /* 0x000e220000000800 */
[----:B--2---:R-:W-:-:S07]  /*68e0*/  FADD.FTZ R9, R5, R12 ;  /* 0x0000000c05097221 */ /* 0x004fce0000010000 */
[----:B------:R-:W1:Y:S08]  /*68f0*/  MUFU.EX2 R6, R6 ;  /* 0x0000000600067308 */ /* 0x000e700000000800 */
[----:B------:R-:W-:Y:S01]  /*6900*/  MUFU.EX2 R4, R4 ;  /* 0x0000000400047308 */ /* 0x000fe20000000800 */
[----:B0-----:R-:W-:-:S07]  /*6910*/  F2FP.SATFINITE.E4M3.F32.PACK_AB_MERGE_C R10, R45, R40, RZ ;  /* 0x000000282d0a723e */ /* 0x001fce00048070ff */
[----:B------:R-:W0:Y:S01]  /*6920*/  MUFU.EX2 R41, R41 ;  /* 0x0000002900297308 */ /* 0x000e220000000800 */
[----:B-1----:R-:W-:-:S07]  /*6930*/  FADD.FTZ R9, R6, R9 ;  /* 0x0000000906097221 */ /* 0x002fce0000010000 */
[----:B------:R-:W1:Y:S08]  /*6940*/  MUFU.EX2 R70, R70 ;  /* 0x0000004600467308 */ /* 0x000e700000000800 */
[----:B------:R-:W2:Y:S01]  /*6950*/  MUFU.EX2 R71, R71 ;  /* 0x0000004700477308 */ /* 0x000ea20000000800 */
[----:B0-----:R-:W-:Y:S01]  /*6960*/  F2FP.SATFINITE.E4M3.F32.PACK_AB_MERGE_C R204, R41, R4, R10 ;  /* 0x0000000429cc723e */ /* 0x001fe2000480700a */
[----:B------:R-:W-:-:S04]  /*6970*/  FADD.FTZ R10, R4, R69 ;  /* 0x00000045040a7221 */ /* 0x000fc80000010000 */
[----:B------:R-:W-:Y:S02]  /*6980*/  FADD.FTZ R41, R41, R10 ;  /* 0x0000000a29297221 */ /* 0x000fe40000010000 */
[----:B------:R-:W-:Y:S01]  /*6990*/  MUFU.EX2 R48, R48 ;  /* 0x0000003000307308 */ /* 0x000fe20000000800 */
[----:B-1----:R-:W-:-:S01]  /*69a0*/  FADD.FTZ R4, R70, R9 ;  /* 0x0000000946047221 */ /* 0x002fc20000010000 */
[----:B------:R-:W-:-:S04]  /*69b0*/  FADD.FTZ R40, R40, R41 ;  /* 0x0000002928287221 */ /* 0x000fc80000010000 */
[----:B------:R-:W-:Y:S02]  /*69c0*/  FADD.FTZ R45, R45, R40 ;  /* 0x000000282d2d7221 */ /* 0x000fe40000010000 */
[----:B------:R-:W0:Y:S01]  /*69d0*/  MUFU.EX2 R53, R53 ;  /* 0x0000003500357308 */ /* 0x000e220000000800 */
[C---:B--2---:R-:W-:Y:S01]  /*69e0*/  F2FP.SATFINITE.E4M3.F32.PACK_AB_MERGE_C R70, R71.reuse, R70, RZ ;  /* 0x000000464746723e */ /* 0x044fe200048070ff */
[----:B------:R-:W-:-:S03]  /*69f0*/  FADD.FTZ R71, R71, R4 ;  /* 0x0000000447477221 */ /* 0x000fc60000010000 */
[----:B------:R-:W-:-:S03]  /*6a00*/  F2FP.SATFINITE.E4M3.F32.PACK_AB_MERGE_C R211, R6, R5, R70 ;  /* 0x0000000506d3723e */ /* 0x000fc60004807046 */
        /* <DEDUP_REMOVED lines=15> */
[----:B--2---:R-:W-:-:S07]  /*6b00*/  FADD.FTZ R4, R46, R9 ;  /* 0x000000092e047221 */ /* 0x004fce0000010000 */
[----:B------:R-:W1:Y:S01]  /*6b10*/  MUFU.EX2 R29, R29 ;  /* 0x0000001d001d7308 */ /* 0x000e620000000800 */
[C---:B0-----:R-:W-:Y:S01]  /*6b20*/  F2FP.SATFINITE.E4M3.F32.PACK_AB_MERGE_C R46, R47.reuse, R46, RZ ;  /* 0x0000002e2f2e723e */ /* 0x041fe200048070ff */
[----:B------:R-:W-:-:S03]  /*6b30*/  FADD.FTZ R47, R47, R4 ;  /* 0x000000042f2f7221 */ /* 0x000fc60000010000 */
[----:B------:R-:W-:-:S03]  /*6b40*/  F2FP.SATFINITE.E4M3.F32.PACK_AB_MERGE_C R205, R43, R42, R46 ;  /* 0x0000002a2bcd723e */ /* 0x000fc6000480702e */
[----:B------:R-:W0:Y:S08]  /*6b50*/  MUFU.EX2 R50, R50 ;  /* 0x0000003200327308 */ /* 0x000e300000000800 */
[----:B------:R-:W-:Y:S01]  /*6b60*/  MUFU.EX2 R24, R24 ;  /* 0x0000001800187308 */ /* 0x000fe20000000800 */
[----:B-1----:R-:W-:-:S07]  /*6b70*/  F2FP.SATFINITE.E4M3.F32.PACK_AB_MERGE_C R9, R29, R28, RZ ;  /* 0x0000001c1d09723e */ /* 0x002fce00048070ff */
[----:B------:R-:W1:Y:S01]  /*6b80*/  MUFU.EX2 R25, R25 ;  /* 0x0000001900197308 */ /* 0x000e620000000800 */
[----:B0-----:R-:W-:-:S07]  /*6b90*/  FADD.FTZ R4, R50, R47 ;  /* 0x0000002f32047221 */ /* 0x001fce0000010000 */
[----:B------:R-:W0:Y:S08]  /*6ba0*/  MUFU.EX2 R51, R51 ;  /* 0x0000003300337308 */ /* 0x000e300000000800 */
[----:B------:R-:W2:Y:S01]  /*6bb0*/  MUFU.EX2 R54, R54 ;  /* 0x0000003600367308 */ /* 0x000ea20000000800 */
[----:B-1----:R-:W-:Y:S01]  /*6bc0*/  F2FP.SATFINITE.E4M3.F32.PACK_AB_MERGE_C R200, R25, R24, R9 ;  /* 0x0000001819c8723e */ /* 0x002fe20004807009 */
[----:B------:R-:W-:-:S04]  /*6bd0*/  FADD.FTZ R24, R24, R53 ;  /* 0x0000003518187221 */ /* 0x000fc80000010000 */
[----:B------:R-:W-:Y:S02]  /*6be0*/  FADD.FTZ R25, R25, R24 ;  /* 0x0000001819197221 */ /* 0x000fe40000010000 */
[----:B------:R-:W1:Y:S01]  /*6bf0*/  MUFU.EX2 R55, R55 ;  /* 0x0000003700377308 */ /* 0x000e620000000800 */
[----:B0-----:R-:W-:-:S01]  /*6c00*/  FADD.FTZ R9, R51, R4 ;  /* 0x0000000433097221 */ /* 0x001fc20000010000 */
[----:B------:R-:W-:-:S04]  /*6c10*/  FADD.FTZ R28, R28, R25 ;  /* 0x000000191c1c7221 */ /* 0x000fc80000010000 */
[----:B------:R-:W-:Y:S02]  /*6c20*/  FADD.FTZ R29, R29, R28 ;  /* 0x0000001c1d1d7221 */ /* 0x000fe40000010000 */
[----:B------:R-:W0:Y:S01]  /*6c30*/  MUFU.EX2 R26, R26 ;  /* 0x0000001a001a7308 */ /* 0x000e220000000800 */
[----:B--2---:R-:W-:-:S07]  /*6c40*/  FADD.FTZ R4, R54, R9 ;  /* 0x0000000936047221 */ /* 0x004fce0000010000 */
[----:B------:R-:W2:Y:S01]  /*6c50*/  MUFU.EX2 R27, R27 ;  /* 0x0000001b001b7308 */ /* 0x000ea20000000800 */
[C---:B-1----:R-:W-:Y:S01]  /*6c60*/  F2FP.SATFINITE.E4M3.F32.PACK_AB_MERGE_C R54, R55.reuse, R54, RZ ;  /* 0x000000363736723e */ /* 0x042fe200048070ff */
[----:B------:R-:W-:-:S03]  /*6c70*/  FADD.FTZ R55, R55, R4 ;  /* 0x0000000437377221 */ /* 0x000fc60000010000 */
[----:B------:R-:W-:-:S03]  /*6c80*/  F2FP.SATFINITE.E4M3.F32.PACK_AB_MERGE_C R207, R51, R50, R54 ;  /* 0x0000003233cf723e */ /* 0x000fc60004807036 */
[----:B------:R-:W1:Y:S01]  /*6c90*/  MUFU.EX2 R30, R30 ;  /* 0x0000001e001e7308 */ /* 0x000e620000000800 */
[----:B0-----:R-:W-:-:S07]  /*6ca0*/  FADD.FTZ R4, R26, R55 ;  /* 0x000000371a047221 */ /* 0x001fce0000010000 */
[----:B------:R-:W-:Y:S01]  /*6cb0*/  MUFU.EX2 R36, R36 ;  /* 0x0000002400247308 */ /* 0x000fe20000000800 */
[----:B--2---:R-:W-:-:S07]  /*6cc0*/  FADD.FTZ R5, R27, R4 ;  /* 0x000000041b057221 */ /* 0x004fce0000010000 */
[----:B------:R-:W0:Y:S01]  /*6cd0*/  MUFU.EX2 R37, R37 ;  /* 0x0000002500257308 */ /* 0x000e220000000800 */
[----:B-1----:R-:W-:-:S07]  /*6ce0*/  FADD.FTZ R4, R30, R5 ;  /* 0x000000051e047221 */ /* 0x002fce0000010000 */
[----:B------:R-:W1:Y:S08]  /*6cf0*/  MUFU.EX2 R31, R31 ;  /* 0x0000001f001f7308 */ /* 0x000e700000000800 */
[----:B------:R-:W-:Y:S01]  /*6d00*/  MUFU.EX2 R32, R32 ;  /* 0x0000002000207308 */ /* 0x000fe20000000800 */
[----:B0-----:R-:W-:-:S07]  /*6d10*/  F2FP.SATFINITE.E4M3.F32.PACK_AB_MERGE_C R6, R37, R36, RZ ;  /* 0x000000242506723e */ /* 0x001fce00048070ff */
[----:B------:R-:W0:Y:S01]  /*6d20*/  MUFU.EX2 R33, R33 ;  /* 0x0000002100217308 */ /* 0x000e220000000800 */
[C---:B-1----:R-:W-:Y:S01]  /*6d30*/  F2FP.SATFINITE.E4M3.F32.PACK_AB_MERGE_C R30, R31.reuse, R30, RZ ;  /* 0x0000001e1f1e723e */ /* 0x042fe200048070ff */
[----:B------:R-:W-:-:S03]  /*6d40*/  FADD.FTZ R31, R31, R4 ;  /* 0x000000041f1f7221 */ /* 0x000fc60000010000 */
[----:B------:R-:W-:-:S03]  /*6d50*/  F2FP.SATFINITE.E4M3.F32.PACK_AB_MERGE_C R201, R27, R26, R30 ;  /* 0x0000001a1bc9723e */ /* 0x000fc6000480701e */
        /* <DEDUP_REMOVED lines=10> */
[----:B--2---:R-:W-:-:S01]  /*6e00*/  FADD.FTZ R5, R35, R4 ;  /* 0x0000000423057221 */ /* 0x004fc20000010000 */
[----:B0-----:R-:W-:-:S03]  /*6e10*/  F2FP.SATFINITE.E4M3.F32.PACK_AB_MERGE_C R4, R39, R38, RZ ;  /* 0x000000262704723e */ /* 0x001fc600048070ff */
[----:B------:R-:W-:Y:S01]  /*6e20*/  FADD.FTZ R38, R38, R5 ;  /* 0x0000000526267221 */ /* 0x000fe20000010000 */
[----:B------:R-:W-:-:S03]  /*6e30*/  F2FP.SATFINITE.E4M3.F32.PACK_AB_MERGE_C R203, R35, R34, R4 ;  /* 0x0000002223cb723e */ /* 0x000fc60004807004 */
[----:B------:R-:W-:Y:S01]  /*6e40*/  FADD.FTZ R5, R39, R38 ;  /* 0x0000002627057221 */ /* 0x000fe20000010000 */
[----:B------:R-:W-:Y:S01]  /*6e50*/  VIADD R4, R136, 0xfffffffe ;  /* 0xfffffffe88047836 */ /* 0x000fe20000000000 */
[----:B------:R-:W-:Y:S06]  /*6e60*/  @P1 BRA `(.L_x_812) ;  /* 0x0000000000441947 */ /* 0x000fec0003800000 */
[----:B------:R-:W-:Y:S01]  /*6e70*/  ISETP.LT.AND P1, PT, RZ, UR10, PT ;  /* 0x0000000aff007c0c */ /* 0x000fe2000bf21270 */
[----:B------:R-:W-:-:S12]  /*6e80*/  UIADD3 UR6, UR10, -0x1, URZ ;  /* 0xffffffff0a067890 */ /* 0x000fd8000fffe03f */
[----:B------:R-:W-:Y:S05]  /*6e90*/  @P1 BRA `(.L_x_813) ;  /* 0x00000000001c1947 */ /* 0x000fea0003800000 */
[----:B------:R-:W-:Y:S02]  /*6ea0*/  UISETP.NE.AND UP2, UPT, UR7, 0x1, UPT ;  /* 0x000000010700788c */ /* 0x000fe4000bf45270 */
[----:B------:R-:W-:-:S09]  /*6eb0*/  UIADD3 UR6, -UR10, URZ, URZ ;  /* 0x0000003f0a067290 */ /* 0x000fd2000fffe13f */
[----:B------:R-:W-:Y:S02]  /*6ec0*/  @UP2 ULDC.64 UR18, c[0x0][0x9e8] ;  /* 0x00027a0000122ab9 */ /* 0x000fe40000000a00 */
[----:B------:R-:W-:-:S04]  /*6ed0*/  UIMAD.WIDE.U32 UR10, UR6, UR18, URZ ;  /* 0x00000012060a72a5 */ /* 0x000fc8000f8e003f */
[----:B------:R-:W-:-:S04]  /*6ee0*/  @UP2 USHF.R.U32.HI UR6, URZ, UR19, UR11 ;  /* 0x000000133f062299 */ /* 0x000fc8000801160b */
[----:B------:R-:W-:Y:S01]  /*6ef0*/  ULOP3.LUT UR6, URZ, UR6, URZ, 0x33, !UPT ;  /* 0x000000063f067292 */ /* 0x000fe2000f8e333f */
[----:B------:R-:W-:Y:S11]  /*6f00*/  BRA `(.L_x_814) ;  /* 0x0000000000107947 */ /* 0x000ff60003800000 */
.L_x_813:
[----:B------:R-:W-:-:S11]  /*6f10*/  UISETP.NE.AND UP2, UPT, UR7, 0x1, UPT ;  /* 0x000000010700788c */ /* 0x000fd6000bf45270 */
[----:B------:R-:W-:Y:S02]  /*6f20*/  @UP2 ULDC.64 UR18, c[0x0][0x9e8] ;  /* 0x00027a0000122ab9 */ /* 0x000fe40000000a00 */
[----:B------:R-:W-:-:S04]  /*6f30*/  UIMAD.WIDE.U32 UR10, UR6, UR18, URZ ;  /* 0x00000012060a72a5 */ /* 0x000fc8000f8e003f */
[----:B------:R-:W-:-:S12]  /*6f40*/  @UP2 USHF.R.U32.HI UR6, URZ, UR19, UR11 ;  /* 0x000000133f062299 */ /* 0x000fd8000801160b */
.L_x_814:
[----:B------:R-:W-:-:S04]  /*6f50*/  UIMAD UR6, UR6, UR7, UR7 ;  /* 0x00000007060672a4 */ /* 0x000fc8000f8e0207 */
[----:B------:R-:W-:-:S04]  /*6f60*/  UISETP.LT.AND UP2, UPT, UR14, UR6, UPT ;  /* 0x000000060e00728c */ /* 0x000fc8000bf41270 */
[----:B------:R-:W-:-:S12]  /*6f70*/  USEL UR14, UR14, UR6, UP2 ;  /* 0x000000060e0e7287 */ /* 0x000fd80009000000 */
.L_x_812:
[----:B------:R-:W-:Y:S01]  /*6f80*/  UMOV UR6, URZ ;  /* 0x0000003f00067c82 */ /* 0x000fe20008000000 */
[----:B------:R-:W-:Y:S01]  /*6f90*/  UMOV UR7, UR14 ;  /* 0x0000000e00077c82 */ /* 0x000fe20008000000 */
[----:B------:R-:W-:Y:S01]  /*6fa0*/  CS2R R86, SRZ ;  /* 0x0000000000567805 */ /* 0x000fe2000001ff00 */
[----:B------:R-:W-:Y:S01]  /*6fb0*/  UIMAD.WIDE UR6, UR14, -0x6db6db6d, UR6 ;  /* 0x924924930e0678a5 */ /* 0x000fe2000f8e0206 */
[----:B------:R-:W-:Y:S02]  /*6fc0*/  CS2R R84, SRZ ;  /* 0x0000000000547805 */ /* 0x000fe4000001ff00 */
[----:B------:R-:W-:Y:S02]  /*6fd0*/  CS2R R82, SRZ ;  /* 0x0000000000527805 */ /* 0x000fe4000001ff00 */
[----:B------:R-:W-:Y:S01]  /*6fe0*/  CS2R R80, SRZ ;  /* 0x0000000000507805 */ /* 0x000fe2000001ff00 */
[----:B------:R-:W-:Y:S01]  /*6ff0*/  USHF.R.U32.HI UR6, URZ, 0x1f, UR7 ;  /* 0x0000001f3f067899 */ /* 0x000fe20008011607 */
[----:B------:R-:W-:-:S02]  /*7000*/  CS2R R78, SRZ ;  /* 0x00000000004e7805 */ /* 0x000fc4000001ff00 */
[----:B------:R-:W-:Y:S02]  /*7010*/  CS2R R76, SRZ ;  /* 0x00000000004c7805 */ /* 0x000fe4000001ff00 */
[----:B------:R-:W-:Y:S01]  /*7020*/  CS2R R74, SRZ ;  /* 0x00000000004a7805 */ /* 0x000fe2000001ff00 */
[----:B------:R-:W-:Y:S01]  /*7030*/  ULEA.HI.SX32 UR6, UR7, UR6, 0x19 ;  /* 0x0000000607067291 */ /* 0x000fe2000f8fca3f */
[----:B------:R-:W-:Y:S02]  /*7040*/  CS2R R72, SRZ ;  /* 0x0000000000487805 */ /* 0x000fe4000001ff00 */
[----:B------:R-:W-:Y:S02]  /*7050*/  CS2R R70, SRZ ;  /* 0x0000000000467805 */ /* 0x000fe4000001ff00 */
[----:B------:R-:W-:Y:S01]  /*7060*/  CS2R R68, SRZ ;  /* 0x0000000000447805 */ /* 0x000fe2000001ff00 */
[----:B------:R-:W-:Y:S01]  /*7070*/  UISETP.LT.AND UP2, UPT, UR39, UR6, UPT ;  /* 0x000000062700728c */ /* 0x000fe2000bf41270 */
[----:B------:R-:W-:-:S02]  /*7080*/  CS2R R66, SRZ ;  /* 0x0000000000427805 */ /* 0x000fc4000001ff00 */
[----:B------:R-:W-:Y:S02]  /*7090*/  CS2R R64, SRZ ;  /* 0x0000000000407805 */ /* 0x000fe4000001ff00 */
[----:B------:R-:W-:Y:S01]  /*70a0*/  CS2R R62, SRZ ;  /* 0x00000000003e7805 */ /* 0x000fe2000001ff00 */
[----:B------:R-:W-:Y:S01]  /*70b0*/  USEL UR56, UR39, UR6, !UP2 ;  /* 0x0000000627387287 */ /* 0x000fe2000d000000 */
[----:B------:R-:W-:Y:S02]  /*70c0*/  CS2R R60, SRZ ;  /* 0x00000000003c7805 */ /* 0x000fe4000001ff00 */
[----:B------:R-:W-:Y:S02]  /*70d0*/  CS2R R58, SRZ ;  /* 0x00000000003a7805 */ /* 0x000fe4000001ff00 */
[----:B------:R-:W-:Y:S02]  /*70e0*/  CS2R R56, SRZ ;  /* 0x0000000000387805 */ /* 0x000fe4000001ff00 */
[----:B------:R-:W-:-:S02]  /*70f0*/  CS2R R54, SRZ ;  /* 0x0000000000367805 */ /* 0x000fc4000001ff00 */
[----:B------:R-:W-:Y:S02]  /*7100*/  CS2R R52, SRZ ;  /* 0x0000000000347805 */ /* 0x000fe4000001ff00 */
[----:B------:R-:W-:Y:S02]  /*7110*/  ISETP.GE.AND P1, PT, R4, UR56, PT ;  /* 0x0000003804007c0c */ /* 0x000fe4000bf26270 */
        /* <DEDUP_REMOVED lines=14> */
[----:B------:R-:W-:Y:S06]  /*7200*/  @!P1 BRA `(.L_x_815) ;  /* 0x0000005c00349947 */ /* 0x000fec0003800000 */
[----:B------:R-:W-:Y:S01]  /*7210*/  IMAD.MOV.U32 R87, RZ, RZ, RZ ;  /* 0x000000ffff577224 */ /* 0x000fe200078e00ff */
[----:B------:R-:W-:Y:S01]  /*7220*/  ULDC UR49, c[0x0][0x9e4] ;  /* 0x0002790000317ab9 */ /* 0x000fe20000000800 */
[----:B------:R-:W-:Y:S01]  /*7230*/  ULDC UR52, c[0x0][0x9dc] ;  /* 0x0002770000347ab9 */ /* 0x000fe20000000800 */
[----:B------:R-:W-:-:S05]  /*7240*/  ULDC UR53, c[0x0][0x9e0] ;  /* 0x0002780000357ab9 */ /* 0x000fca0000000800 */
.L_x_833:
[----:B------:R-:W-:Y:S01]  /*7250*/  UIADD3 UR55, UR48, 0x1, URZ ;  /* 0x0000000130377890 */ /* 0x000fe2000fffe03f */
[----:B------:R-:W-:-:S03]  /*7260*/  ISETP.NE.AND P2, PT, RZ, UR43, PT ;  /* 0x0000002bff007c0c */ /* 0x000fc6000bf45270 */
[----:B------:R-:W-:-:S04]  /*7270*/  UISETP.NE.AND UP2, UPT, UR55, 0x2, UPT ;  /* 0x000000023700788c */ /* 0x000fc8000bf45270 */
[----:B------:R-:W-:Y:S02]  /*7280*/  USEL UR54, URZ, 0x1, UP2 ;  /* 0x000000013f367887 */ /* 0x000fe40009000000 */
[----:B------:R-:W-:Y:S02]  /*7290*/  USEL UR55, UR55, URZ, UP2 ;  /* 0x0000003f37377287 */ /* 0x000fe40009000000 */
[----:B------:R-:W-:Y:S02]  /*72a0*/  ULOP3.LUT UR54, UR45, UR54, URZ, 0x3c, !UPT ;  /* 0x000000362d367292 */ /* 0x000fe4000f8e3c3f */
[----:B------:R-:W-:Y:S10]  /*72b0*/  @P2 BRA `(.L_x_816) ;  /* 0x00000000002c2947 */ /* 0x000ff40003800000 */
[----:B------:R-:W-:Y:S05]  /*72c0*/  @!P0 BRA `(.L_x_817) ;  /* 0x0000000000048947 */ /* 0x000fea0003800000 */
[----:B------:R-:W-:Y:S01]  /*72d0*/  BPT.TRAP 0x1 ;  /* 0x000000040000795c */ /* 0x000fe20000300000 */
.L_x_817:
[----:B------:R-:W-:Y:S01]  /*72e0*/  ULEA UR6, UR55, UR41, 0x3 ;  /* 0x0000002937067291 */ /* 0x000fe2000f8e183f */
[----:B------:R-:W-:-:S05]  /*72f0*/  IMAD.U32 R8, RZ, RZ, UR54 ;  /* 0x00000036ff087e24 */ /* 0x000fca000f8e00ff */
[----:B------:R-:W-:-:S04]  /*7300*/  SHF.L.U32 R8, R8, 0x1f, RZ ;  /* 0x0000001f08087819 */ /* 0x000fc800000006ff */
[----:B------:R0:W1:Y:S01]  /*7310*/  SYNCS.PHASECHK.TRANS64.TRYWAIT P1, [UR6+0x2e830], R8 ;  /* 0x02e83008ff0075a7 */ /* 0x0000620008020146 */
[----:B------:R-:W-:Y:S05]  /*7320*/  @!P0 BRA `(.L_x_818) ;  /* 0x0000000000048947 */ /* 0x000fea0003800000 */
[----:B------:R-:W-:Y:S01]  /*7330*/  BPT.TRAP 0x1 ;  /* 0x000000040000795c */ /* 0x000fe20000300000 */
.L_x_818:
[----:B-1----:R-:W-:Y:S05]  /*7340*/  @P1 BRA `(.L_x_816) ;  /* 0x0000000000081947 */ /* 0x002fea0003800000 */
[----:B------:R-:W1:Y:S02]  /*7350*/  SYNCS.PHASECHK.TRANS64.TRYWAIT P1, [UR6+0x2e830], R8 ;  /* 0x02e83008ff0075a7 */ /* 0x000e640008020146 */
[----:B-1----:R-:W-:Y:S05]  /*7360*/  @!P1 BRA `(.L_x_819) ;  /* 0x0000016400449947 */ /* 0x002fea0003800000 */
.L_x_816:
[----:B01----:R-:W-:Y:S01]  /*7370*/  VIADD R8, R22, 0x8 ;  /* 0x0000000816087836 */ /* 0x003fe20000000000 */
[----:B------:R-:W-:Y:S01]  /*7380*/  R2UR UR57, R7 ;  /* 0x00000000073972ca */ /* 0x000fe200000e0000 */
[----:B------:R-:W-:Y:S01]  /*7390*/  UMOV UR19, 0x40000040 ;  /* 0x4000004000137882 */ /* 0x000fe20000000000 */
[----:B------:R-:W-:Y:S01]  /*73a0*/  UMOV UR20, UR16 ;  /* 0x0000001000147c82 */ /* 0x000fe20008000000 */
[----:B------:R-:W-:Y:S01]  /*73b0*/  UMOV UR21, UR17 ;  /* 0x0000001100157c82 */ /* 0x000fe20008000000 */
[----:B------:R0:W-:Y:S06]  /*73c0*/  BAR.SYNC.DEFER_BLOCKING R8, 0x100 ;  /* 0x000400080000751d */ /* 0x0001ec0000010000 */
[----:B------:R-:W-:Y:S01]  /*73d0*/  UMOV UR23, 0x40000040 ;  /* 0x4000004000177882 */ /* 0x000fe20000000000 */
[----:B------:R-:W-:Y:S01]  /*73e0*/  UMOV UR24, UR16 ;  /* 0x0000001000187c82 */ /* 0x000fe20008000000 */
[----:B------:R-:W-:Y:S01]  /*73f0*/  UMOV UR25, UR17 ;  /* 0x0000001100197c82 */ /* 0x000fe20008000000 */
[----:B------:R-:W-:Y:S01]  /*7400*/  UIMAD UR57, UR55, 0x700, UR57 ;  /* 0x00000700373978a4 */ /* 0x000fe2000f8e0239 */
[----:B------:R-:W-:Y:S01]  /*7410*/  UMOV UR27, 0x40000040 ;  /* 0x40000040001b7882 */ /* 0x000fe20000000000 */
[----:B------:R-:W-:-:S02]  /*7420*/  UMOV UR28, UR16 ;  /* 0x00000010001c7c82 */ /* 0x000fc40008000000 */
[----:B------:R-:W-:Y:S02]  /*7430*/  UIADD3 UR22, UR57, 0x100, URZ ;  /* 0x0000010039167890 */ /* 0x000fe4000fffe03f */
[----:B------:R-:W-:Y:S02]  /*7440*/  UIADD3 UR26, UR57, 0x200, URZ ;  /* 0x00000200391a7890 */ /* 0x000fe4000fffe03f */
[----:B------:R-:W-:Y:S01]  /*7450*/  UMOV UR18, UR57 ;  /* 0x0000003900127c82 */ /* 0x000fe20008000000 */
[----:B------:R-:W-:Y:S01]  /*7460*/  UIADD3 UR30, UR57, 0x300, URZ ;  /* 0x00000300391e7890 */ /* 0x000fe2000fffe03f */
[----:B------:R-:W-:Y:S01]  /*7470*/  UMOV UR29, UR17 ;  /* 0x00000011001d7c82 */ /* 0x000fe20008000000 */
[----:B------:R-:W-:Y:S01]  /*7480*/  UMOV UR31, 0x40000040 ;  /* 0x40000040001f7882 */ /* 0x000fe20000000000 */
[----:B------:R-:W-:Y:S01]  /*7490*/  UIADD3 UR34, UR57, 0x400, URZ ;  /* 0x0000040039227890 */ /* 0x000fe2000fffe03f */
[----:B------:R-:W-:Y:S01]  /*74a0*/  WARPGROUP.ARRIVE ;  /* 0x00000000000079c5 */ /* 0x000fe20000000000 */
[----:B------:R-:W-:Y:S01]  /*74b0*/  UMOV UR32, UR16 ;  /* 0x0000001000207c82 */ /* 0x000fe20008000000 */
[----:B------:R-:W-:Y:S01]  /*74c0*/  UMOV UR33, UR17 ;  /* 0x0000001100217c82 */ /* 0x000fe20008000000 */
[----:B------:R-:W-:Y:S01]  /*74d0*/  UMOV UR35, 0x40000040 ;  /* 0x4000004000237882 */ /* 0x000fe20000000000 */
[----:B------:R-:W-:-:S02]  /*74e0*/  UIADD3 UR6, UR57, 0x600, URZ ;  /* 0x0000060039067890 */ /* 0x000fc4000fffe03f */
[----:B------:R-:W-:Y:S01]  /*74f0*/  QGMMA.64x32x32.F32.E4M3.E4M3 R184, gdesc[UR16], RZ, !UPT, gsb0 ;  /* 0x0060000010b879f3 */ /* 0x000fe2000c0008ff */
[----:B------:R-:W-:Y:S01]  /*7500*/  UIADD3 UR18, UR57, 0x500, URZ ;  /* 0x0000050039127890 */ /* 0x000fe2000fffe03f */
[----:B------:R-:W-:Y:S01]  /*7510*/  UMOV UR19, 0x40000040 ;  /* 0x4000004000137882 */ /* 0x000fe20000000000 */
[----:B------:R-:W-:Y:S01]  /*7520*/  UMOV UR7, 0x40000040 ;  /* 0x4000004000077882 */ /* 0x000fe20000000000 */
[----:B------:R-:W-:Y:S01]  /*7530*/  UIADD3 UR10, UR57, 0x602, URZ ;  /* 0x00000602390a7890 */ /* 0x000fe2000fffe03f */
[----:B------:R-:W-:Y:S01]  /*7540*/  UMOV UR11, 0x40000040 ;  /* 0x40000040000b7882 */ /* 0x000fe20000000000 */
[----:B------:R-:W-:Y:S01]  /*7550*/  UIADD3 UR14, UR57, 0x6, URZ ;  /* 0x00000006390e7890 */ /* 0x000fe2000fffe03f */
        /* <DEDUP_REMOVED lines=152> */
.L_x_821:
[----:B------:R-:W-:Y:S01]  /*7ee0*/  ULEA UR6, UR48, UR41, 0x3 ;  /* 0x0000002930067291 */ /* 0x000fe2000f8e183f */
[----:B------:R-:W-:-:S05]  /*7ef0*/  IMAD.U32 R8, RZ, RZ, UR45 ;  /* 0x0000002dff087e24 */ /* 0x000fca000f8e00ff */
[----:B------:R-:W-:-:S04]  /*7f00*/  SHF.L.U32 R8, R8, 0x1f, RZ ;  /* 0x0000001f08087819 */ /* 0x000fc800000006ff */
[----:B------:R0:W1:Y:S01]  /*7f10*/  SYNCS.PHASECHK.TRANS64.TRYWAIT P1, [UR6+0x2e850], R8 ;  /* 0x02e85008ff0075a7 */ /* 0x0000620008020146 */
[----:B------:R-:W-:Y:S05]  /*7f20*/  @!P0 BRA `(.L_x_822) ;  /* 0x0000000000048947 */ /* 0x000fea0003800000 */
[----:B------:R-:W-:Y:S01]  /*7f30*/  BPT.TRAP 0x1 ;  /* 0x000000040000795c */ /* 0x000fe20000300000 */
.L_x_822:
[----:B-1----:R-:W-:Y:S05]  /*7f40*/  @P1 BRA `(.L_x_820) ;  /* 0x0000000000081947 */ /* 0x002fea0003800000 */
[----:B------:R-:W1:Y:S02]  /*7f50*/  SYNCS.PHASECHK.TRANS64.TRYWAIT P1, [UR6+0x2e850], R8 ;  /* 0x02e85008ff0075a7 */ /* 0x000e640008020146 */
[----:B-1----:R-:W-:Y:S05]  /*7f60*/  @!P1 BRA `(.L_x_823) ;  /* 0x00000158005c9947 */ /* 0x002fea0003800000 */
.L_x_820:
[----:B------:R-:W-:Y:S01]  /*7f70*/  UIADD3 UR6, UR41, 0x400, URZ ;  /* 0x0000040029067890 */ /* 0x000fe2000fffe03f */
[----:B------:R-:W-:Y:S01]  /*7f80*/  WARPGROUP.ARRIVE ;  /* 0x00000000000079c5 */ /* 0x000fe20000000000 */
[----:B------:R-:W-:-:S05]  /*7f90*/  UMOV UR7, 0xc0000010 ;  /* 0xc000001000077882 */ /* 0x000fca0000000000 */
[----:B------:R-:W2:Y:S01]  /*7fa0*/  S2R R10, SR_TID.X ;  /* 0x00000000000a7919 */ /* 0x000ea20000002100 */
[----:B------:R-:W-:Y:S01]  /*7fb0*/  USHF.R.U32.HI UR6, URZ, 0x4, UR6 ;  /* 0x000000043f067899 */ /* 0x000fe20008011606 */
[----:B------:R-:W-:Y:S01]  /*7fc0*/  PLOP3.LUT P1, PT, PT, PT, UP0, 0x80, 0x0 ;  /* 0x000000000000781c */ /* 0x000fe20003f2f008 */
[----:B------:R-:W-:Y:S01]  /*7fd0*/  VIADD R14, R19, UR36 ;  /* 0x00000024130e7c36 */ /* 0x000fe20008000000 */
[----:B------:R-:W-:Y:S01]  /*7fe0*/  PLOP3.LUT P2, PT, PT, PT, UP0, 0x80, 0x0 ;  /* 0x000000000000781c */ /* 0x000fe20003f4f008 */
[----:B------:R-:W-:Y:S01]  /*7ff0*/  ULOP3.LUT UR6, UR6, 0x3fff, URZ, 0xc0, !UPT ;  /* 0x00003fff06067892 */ /* 0x000fe2000f8ec03f */
[----:B01----:R-:W0:Y:S01]  /*8000*/  LDC R8, c[0x0][0x288] ;  /* 0x0000a200ff087b82 */ /* 0x003e220000000800 */
[----:B------:R-:W-:Y:S02]  /*8010*/  IMAD R15, R4, -0xe0, RZ ;  /* 0xffffff20040f7824 */ /* 0x000fe400078e02ff */
[----:B------:R-:W-:Y:S01]  /*8020*/  ULOP3.LUT UR6, UR6, 0x10000, URZ, 0xfc, !UPT ;  /* 0x0001000006067892 */ /* 0x000fe2000f8efc3f */
[----:B------:R-:W-:-:S02]  /*8030*/  IMAD.U32 R9, RZ, RZ, UR55 ;  /* 0x00000037ff097e24 */ /* 0x000fc4000f8e00ff */
[----:B------:R-:W-:Y:S01]  /*8040*/  VIADD R11, R15, 0x1 ;  /* 0x000000010f0b7836 */ /* 0x000fe20000000000 */
[----:B------:R-:W-:-:S03]  /*8050*/  UIMAD UR10, UR48, 0x700, UR6 ;  /* 0x00000700300a78a4 */ /* 0x000fc6000f8e0206 */
[----:B------:R-:W-:-:S04]  /*8060*/  IMAD R11, R18, -0x2, R11 ;  /* 0xfffffffe120b7824 */ /* 0x000fc800078e020b */
[----:B------:R-:W-:Y:S02]  /*8070*/  UMOV UR6, UR10 ;  /* 0x0000000a00067c82 */ /* 0x000fe40008000000 */
[----:B------:R-:W-:Y:S01]  /*8080*/  QGMMA.64x128x32.F32.E4M3.E4M3 R24, R224, gdesc[UR4], R24, gsb0 ;  /* 0x01e00004e0187df3 */ /* 0x000fe20008000818 */
[----:B------:R-:W-:Y:S01]  /*8090*/  UIADD3 UR6, UR10, 0x100, URZ ;  /* 0x000001000a067890 */ /* 0x000fe2000fffe03f */
[----:B------:R-:W-:Y:S01]  /*80a0*/  UMOV UR7, 0xc0000010 ;  /* 0xc000001000077882 */ /* 0x000fe20000000000 */
[----:B0-----:R-:W-:Y:S02]  /*80b0*/  IADD3 R12, R11, -R8, R17 ;  /* 0x800000080b0c7210 */ /* 0x001fe40007ffe011 */
[----:B--2---:R-:W-:-:S03]  /*80c0*/  LOP3.LUT P3, RZ, R10, 0x7f, RZ, 0xc0, !PT ;  /* 0x0000007f0aff7812 */ /* 0x004fc6000786c0ff */
[----:B------:R-:W-:-:S10]  /*80d0*/  VIADD R13, R12, UR53 ;  /* 0x000000350c0d7c36 */ /* 0x000fd40008000000 */
[----:B------:R-:W-:-:S05]  /*80e0*/  @!P3 LEA R9, R9, UR41, 0x3 ;  /* 0x000000290909bc11 */ /* 0x000fca000f8e18ff */
[----:B------:R-:W-:-:S05]  /*80f0*/  @!P3 VIADD R9, R9, 0x2e840 ;  /* 0x0002e8400909b836 */ /* 0x000fca0000000000 */
[----:B------:R-:W-:Y:S01]  /*8100*/  @!P3 PRMT R9, RZ, 0x654, R9 ;  /* 0x00000654ff09b816 */ /* 0x000fe20000000009 */
[----:B------:R-:W-:Y:S02]  /*8110*/  WARPGROUP.DEPBAR.LE gsb0, 0x0 ;  /* 0x00008000000079c5 */ /* 0x000fe40000010000 */
[----:B------:R-:W-:-:S06]  /*8120*/  WARPGROUP.ARRIVE ;  /* 0x00000000000079c5 */ /* 0x000fcc0000000000 */
        /* <DEDUP_REMOVED lines=26> */
[----:B------:R-:W-:Y:S01]  /*82d0*/  @UP0 ULDC UR6, c[0x0][0x44c] ;  /* 0x0001130000060ab9 */ /* 0x000fe20000000800 */
[----:B------:R-:W-:Y:S01]  /*82e0*/  @UP0 ULDC UR7, c[0x0][0x450] ;  /* 0x0001140000070ab9 */ /* 0x000fe20000000800 */
[----:B------:R-:W-:Y:S01]  /*82f0*/  @P1 IMAD.HI.U32 R10, R14, UR6, RZ ;  /* 0x000000060e0a1c27 */ /* 0x000fe2000f8e00ff */
[----:B------:R-:W-:Y:S01]  /*8300*/  PLOP3.LUT P1, PT, PT, PT, UP1, 0x40, 0x0 ;  /* 0x000000000000781c */ /* 0x000fe20003f2e818 */
[----:B------:R-:W-:-:S03]  /*8310*/  ULOP3.LUT UR6, URZ, UR52, URZ, 0x33, !UPT ;  /* 0x000000343f067292 */ /* 0x000fc6000f8e333f */
[----:B------:R-:W-:Y:S02]  /*8320*/  @P2 SHF.R.U32.HI R14, RZ, UR7, R10 ;  /* 0x00000007ff0e2c19 */ /* 0x000fe4000801160a */
[----:B------:R-:W-:Y:S01]  /*8330*/  IADD3 R10, -R22, 0xb, RZ ;  /* 0x0000000b160a7810 */ /* 0x000fe20007ffe1ff */
[----:B------:R-:W-:Y:S02]  /*8340*/  VIADD R12, R12, UR6 ;  /* 0x000000060c0c7c36 */ /* 0x000fe40008000000 */
[----:B------:R-:W0:Y:S01]  /*8350*/  SHFL.IDX PT, R20, R14, RZ, 0x1c1f ;  /* 0x001c1fff0e147589 */ /* 0x000e2200000e0000 */
[----:B------:R-:W-:Y:S02]  /*8360*/  WARPGROUP.DEPBAR.LE gsb0, 0x0 ;  /* 0x00008000000079c5 */ /* 0x000fe40000010000 */
[----:B------:R0:W-:Y:S06]  /*8370*/  BAR.ARV R10, 0x100 ;  /* 0x0004000a0000751d */ /* 0x0001ec0000002000 */
[----:B------:R1:W-:Y:S01]  /*8380*/  @!P3 SYNCS.ARRIVE.TRANS64.RED.A1T0 RZ, [R9+URZ], RZ ;  /* 0x000000ff09ffb9a7 */ /* 0x0003e2000810043f */
[----:B0-----:R-:W-:-:S02]  /*8390*/  IMAD.IADD R10, R12, 0x1, R20 ;  /* 0x000000010c0a7824 */ /* 0x001fc400078e0214 */
[----:B-1----:R-:W-:Y:S02]  /*83a0*/  VIADD R9, R11, 0xffffffff ;  /* 0xffffffff0b097836 */ /* 0x002fe40000000000 */
[----:B------:R-:W-:Y:S01]  /*83b0*/  IMAD.IADD R11, R13, 0x1, R20 ;  /* 0x000000010d0b7824 */ /* 0x000fe200078e0214 */
[----:B------:R-:W-:Y:S06]  /*83c0*/  @P1 BRA `(.L_x_824) ;  /* 0x0000000000541947 */ /* 0x000fec0003800000 */
[----:B------:R-:W-:Y:S01]  /*83d0*/  IADD3 R20, R17, -R8, R20 ;  /* 0x8000000811147210 */ /* 0x000fe20007ffe014 */
[----:B------:R-:W-:Y:S03]  /*83e0*/  BSSY B0, `(.L_x_825) ;  /* 0x0000010000007945 */ /* 0x000fe60003800000 */
[----:B------:R-:W-:-:S13]  /*83f0*/  ISETP.GT.AND P1, PT, R20, -0x1, PT ;  /* 0xffffffff1400780c */ /* 0x000fda0003f24270 */
[----:B------:R-:W-:Y:S05]  /*8400*/  @P1 BRA `(.L_x_826) ;  /* 0x0000000000201947 */ /* 0x000fea0003800000 */
[----:B------:R-:W-:Y:S01]  /*8410*/  IMAD.U32 R201, RZ, RZ, UR49 ;  /* 0x00000031ffc97e24 */ /* 0x000fe2000f8e00ff */
[----:B------:R-:W-:-:S04]  /*8420*/  LOP3.LUT R21, RZ, R20, RZ, 0x33, !PT ;  /* 0x00000014ff157212 */ /* 0x000fc800078e33ff */
[----:B------:R-:W-:-:S13]  /*8430*/  ISETP.NE.AND P1, PT, R201, 0x1, PT ;  /* 0x00000001c900780c */ /* 0x000fda0003f25270 */
[----:B------:R-:W0:Y:S02]  /*8440*/  @P1 LDC.64 R202, c[0x0][0x9e8] ;  /* 0x00027a00ffca1b82 */ /* 0x000e240000000a00 */
[----:B0-----:R-:W-:-:S05]  /*8450*/  @P1 IMAD.HI.U32 R20, R21, R202, RZ ;  /* 0x000000ca15141227 */ /* 0x001fca00078e00ff */
[----:B------:R-:W-:-:S04]  /*8460*/  @P1 SHF.R.U32.HI R21, RZ, R203, R20 ;  /* 0x000000cbff151219 */ /* 0x000fc80000011614 */
[----:B------:R-:W-:Y:S01]  /*8470*/  LOP3.LUT R20, RZ, R21, RZ, 0x33, !PT ;  /* 0x00000015ff147212 */ /* 0x000fe200078e33ff */
[----:B------:R-:W-:Y:S06]  /*8480*/  BRA `(.L_x_827) ;  /* 0x0000000000147947 */ /* 0x000fec0003800000 */
.L_x_826:
[----:B------:R-:W-:-:S05]  /*8490*/  IMAD.U32 R201, RZ, RZ, UR49 ;  /* 0x00000031ffc97e24 */ /* 0x000fca000f8e00ff */
[----:B------:R-:W-:-:S13]  /*84a0*/  ISETP.NE.AND P1, PT, R201, 0x1, PT ;  /* 0x00000001c900780c */ /* 0x000fda0003f25270 */
[----:B------:R-:W0:Y:S02]  /*84b0*/  @P1 LDC.64 R202, c[0x0][0x9e8] ;  /* 0x00027a00ffca1b82 */ /* 0x000e240000000a00 */
[----:B0-----:R-:W-:-:S05]  /*84c0*/  @P1 IMAD.HI.U32 R200, R20, R202, RZ ;  /* 0x000000ca14c81227 */ /* 0x001fca00078e00ff */
[----:B------:R-:W-:-:S07]  /*84d0*/  @P1 SHF.R.U32.HI R20, RZ, R203, R200 ;  /* 0x000000cbff141219 */ /* 0x000fce00000116c8 */
.L_x_827:
[----:B------:R-:W-:Y:S05]  /*84e0*/  BSYNC B0 ;  /* 0x0000000000007941 */ /* 0x000fea0003800000 */
.L_x_825:
[----:B------:R-:W-:-:S05]  /*84f0*/  IMAD R20, R20, R201, R9 ;  /* 0x000000c914147224 */ /* 0x000fca00078e0209 */
[----:B------:R-:W-:Y:S02]  /*8500*/  VIADDMNMX R11, R20, R201, R11, PT ;  /* 0x000000c9140b7246 */ /* 0x000fe4000380010b */
[----:B------:R-:W-:-:S07]  /*8510*/  VIMNMX R10, R10, R20, !PT ;  /* 0x000000140a0a7248 */ /* 0x000fce0007fe0100 */
.L_x_824:
[C---:B------:R-:W-:Y:S01]  /*8520*/  ISETP.GE.AND P1, PT, R15.reuse, 0x2, PT ;  /* 0x000000020f00780c */ /* 0x040fe20003f26270 */
[----:B------:R-:W0:Y:S01]  /*8530*/  SHFL.IDX PT, R14, R14, 0x1, 0x1c1f ;  /* 0x003c1f000e0e7f89 */ /* 0x000e2200000e0000 */
[C---:B------:R-:W-:Y:S02]  /*8540*/  ISETP.GE.AND P2, PT, R15.reuse, 0x9, PT ;  /* 0x000000090f00780c */ /* 0x040fe40003f46270 */
[----:B------:R-:W-:Y:S02]  /*8550*/  LOP3.LUT R2, R2, 0xffffefff, RZ, 0xc0, !PT ;  /* 0xffffefff02027812 */ /* 0x000fe400078ec0ff */
[----:B------:R-:W-:Y:S02]  /*8560*/  ISETP.GE.AND P3, PT, R15, 0xa, PT ;  /* 0x0000000a0f00780c */ /* 0x000fe40003f66270 */
[----:B------:R-:W-:-:S05]  /*8570*/  LOP3.LUT R16, R16, 0xfffffffd, RZ, 0xc0, !PT ;  /* 0xfffffffd10107812 */ /* 0x000fca00078ec0ff */
[----:B------:R-:W-:Y:S02]  /*8580*/  @P1 LOP3.LUT R2, R2, 0x1000, RZ, 0xfc, !PT ;  /* 0x0000100002021812 */ /* 0x000fe400078efcff */
[----:B------:R-:W-:Y:S02]  /*8590*/  ISETP.GT.AND P1, PT, R10, 0x1, !P1 ;  /* 0x000000010a00780c */ /* 0x000fe40004f24270 */
[----:B------:R-:W-:Y:S02]  /*85a0*/  LOP3.LUT R2, R2, 0xffffdfff, RZ, 0xc0, !PT ;  /* 0xffffdfff02027812 */ /* 0x000fe400078ec0ff */
[----:B------:R-:W-:Y:S02]  /*85b0*/  ISETP.LT.OR P1, PT, R11, 0x2, P1 ;  /* 0x000000020b00780c */ /* 0x000fe40000f21670 */
[----:B------:R-:W-:Y:S02]  /*85c0*/  @P2 LOP3.LUT R2, R2, 0x2000, RZ, 0xfc, !PT ;  /* 0x0000200002022812 */ /* 0x000fe400078efcff */
[----:B------:R-:W-:-:S02]  /*85d0*/  FSEL R185, R185, -INF , !P1 ;  /* 0xff800000b9b97808 */ /* 0x000fc40004800000 */
[----:B------:R-:W-:Y:S01]  /*85e0*/  LOP3.LUT R2, R2, 0xffffbfff, RZ, 0xc0, !PT ;  /* 0xffffbfff02027812 */ /* 0x000fe200078ec0ff */
[--C-:B0-----:R-:W-:Y:S01]  /*85f0*/  IMAD.IADD R13, R13, 0x1, R14.reuse ;  /* 0x000000010d0d7824 */ /* 0x101fe200078e020e */
[----:B------:R-:W-:Y:S01]  /*8600*/  ISETP.GT.AND P2, PT, R10, 0x8, !P2 ;  /* 0x000000080a00780c */ /* 0x000fe20005744270 */
[----:B------:R-:W-:Y:S01]  /*8610*/  IMAD.IADD R12, R12, 0x1, R14 ;  /* 0x000000010c0c7824 */ /* 0x000fe200078e020e */
[----:B------:R-:W-:Y:S02]  /*8620*/  @P3 LOP3.LUT R2, R2, 0x4000, RZ, 0xfc, !PT ;  /* 0x0000400002023812 */ /* 0x000fe400078efcff */
[----:B------:R-:W-:Y:S02]  /*8630*/  ISETP.GT.AND P1, PT, R10, 0x9, !P3 ;  /* 0x000000090a00780c */ /* 0x000fe40005f24270 */
[----:B------:R-:W-:Y:S02]  /*8640*/  ISETP.GE.AND P3, PT, R15, 0x11, PT ;  /* 0x000000110f00780c */ /* 0x000fe40003f66270 */
[----:B------:R-:W-:-:S02]  /*8650*/  ISETP.LT.OR P2, PT, R11, 0x9, P2 ;  /* 0x000000090b00780c */ /* 0x000fc40001741670 */
[----:B------:R-:W-:Y:S02]  /*8660*/  ISETP.LT.OR P1, PT, R11, 0xa, P1 ;  /* 0x0000000a0b00780c */ /* 0x000fe40000f21670 */
[----:B------:R-:W-:Y:S02]  /*8670*/  FSEL R188, R188, -INF , !P2 ;  /* 0xff800000bcbc7808 */ /* 0x000fe40005000000 */
[----:B------:R-:W-:Y:S02]  /*8680*/  ISETP.GE.AND P2, PT, R15, 0x12, PT ;  /* 0x000000120f00780c */ /* 0x000fe40003f46270 */
[----:B------:R-:W-:Y:S02]  /*8690*/  LOP3.LUT R2, R2, 0xffff7fff, RZ, 0xc0, !PT ;  /* 0xffff7fff02027812 */ /* 0x000fe400078ec0ff */
[----:B------:R-:W-:Y:S02]  /*86a0*/  FSEL R189, R189, -INF , !P1 ;  /* 0xff800000bdbd7808 */ /* 0x000fe40004800000 */
[----:B------:R-:W-:-:S02]  /*86b0*/  ISETP.GT.AND P1, PT, R10, 0x10, !P3 ;  /* 0x000000100a00780c */ /* 0x000fc40005f24270 */
[----:B------:R-:W-:Y:S02]  /*86c0*/  @P3 LOP3.LUT R2, R2, 0x8000, RZ, 0xfc, !PT ;  /* 0x0000800002023812 */ /* 0x000fe400078efcff */
[----:B------:R-:W-:Y:S02]  /*86d0*/  ISETP.LT.OR P1, PT, R11, 0x11, P1 ;  /* 0x000000110b00780c */ /* 0x000fe40000f21670 */
[----:B------:R-:W-:Y:S02]  /*86e0*/  LOP3.LUT R2, R2, 0xfffeffff, RZ, 0xc0, !PT ;  /* 0xfffeffff02027812 */ /* 0x000fe400078ec0ff */
[----:B------:R-:W-:Y:S02]  /*86f0*/  FSEL R192, R192, -INF , !P1 ;  /* 0xff800000c0c07808 */ /* 0x000fe40004800000 */
[----:B------:R-:W-:Y:S02]  /*8700*/  @P2 LOP3.LUT R2, R2, 0x10000, RZ, 0xfc, !PT ;  /* 0x0001000002022812 */ /* 0x000fe400078efcff */
[----:B------:R-:W-:-:S02]  /*8710*/  ISETP.GT.AND P1, PT, R10, 0x11, !P2 ;  /* 0x000000110a00780c */ /* 0x000fc40005724270 */
[----:B------:R-:W-:Y:S02]  /*8720*/  ISETP.GE.AND P2, PT, R15, 0x19, PT ;  /* 0x000000190f00780c */ /* 0x000fe40003f46270 */
[----:B------:R-:W-:Y:S02]  /*8730*/  ISETP.LT.OR P1, PT, R11, 0x12, P1 ;  /* 0x000000120b00780c */ /* 0x000fe40000f21670 */
[----:B------:R-:W-:Y:S02]  /*8740*/  LOP3.LUT R2, R2, 0xfffbffff, RZ, 0xc0, !PT ;  /* 0xfffbffff02027812 */ /* 0x000fe400078ec0ff */
[----:B------:R-:W-:Y:S02]  /*8750*/  FSEL R193, R193, -INF , !P1 ;  /* 0xff800000c1c17808 */ /* 0x000fe40004800000 */
[----:B------:R-:W-:Y:S02]  /*8760*/  ISETP.GT.AND P1, PT, R10, 0x18, !P2 ;  /* 0x000000180a00780c */ /* 0x000fe40005724270 */
[----:B------:R-:W-:-:S02]  /*8770*/  ISETP.GE.AND P3, PT, R15, 0x22, PT ;  /* 0x000000220f00780c */ /* 0x000fc40003f66270 */
[----:B------:R-:W-:Y:S02]  /*8780*/  ISETP.LT.OR P1, PT, R11, 0x19, P1 ;  /* 0x000000190b00780c */ /* 0x000fe40000f21670 */
[----:B------:R-:W-:Y:S02]  /*8790*/  @P2 LOP3.LUT R2, R2, 0x40000, RZ, 0xfc, !PT ;  /* 0x0004000002022812 */ /* 0x000fe400078efcff */
[----:B------:R-:W-:Y:S02]  /*87a0*/  ISETP.GE.AND P2, PT, R15, 0x1a, PT ;  /* 0x0000001a0f00780c */ /* 0x000fe40003f46270 */
[----:B------:R-:W-:Y:S02]  /*87b0*/  FSEL R196, R196, -INF , !P1 ;  /* 0xff800000c4c47808 */ /* 0x000fe40004800000 */
[----:B------:R-:W-:Y:S02]  /*87c0*/  ISETP.GT.AND P1, PT, R10, 0x19, !P2 ;  /* 0x000000190a00780c */ /* 0x000fe40005724270 */
[----:B------:R-:W-:-:S02]  /*87d0*/  LOP3.LUT R2, R2, 0xfffdffff, RZ, 0xc0, !PT ;  /* 0xfffdffff02027812 */ /* 0x000fc400078ec0ff */
[----:B------:R-:W-:Y:S02]  /*87e0*/  ISETP.LT.OR P1, PT, R11, 0x1a, P1 ;  /* 0x0000001a0b00780c */ /* 0x000fe40000f21670 */
[----:B------:R-:W-:Y:S02]  /*87f0*/  @P3 LOP3.LUT R16, R16, 0x2, RZ, 0xfc, !PT ;  /* 0x0000000210103812 */ /* 0x000fe400078efcff */
[----:B------:R-:W-:Y:S02]  /*8800*/  FSEL R197, R197, -INF , !P1 ;  /* 0xff800000c5c57808 */ /* 0x000fe40004800000 */
[----:B------:R-:W-:Y:S02]  /*8810*/  ISETP.GE.AND P1, PT, R15, 0x21, PT ;  /* 0x000000210f00780c */ /* 0x000fe40003f26270 */
[----:B------:R-:W-:Y:S02]  /*8820*/  @P2 LOP3.LUT R2, R2, 0x20000, RZ, 0xfc, !PT ;  /* 0x0002000002022812 */ /* 0x000fe400078efcff */
[----:B------:R-:W-:-:S02]  /*8830*/  ISETP.GT.AND P2, PT, R10, 0x20, !P1 ;  /* 0x000000200a00780c */ /* 0x000fc40004f44270 */
[----:B------:R-:W-:Y:S02]  /*8840*/  LOP3.LUT R16, R16, 0xfffffffb, RZ, 0xc0, !PT ;  /* 0xfffffffb10107812 */ /* 0x000fe400078ec0ff */
[----:B------:R-:W-:Y:S02]  /*8850*/  ISETP.LT.OR P2, PT, R11, 0x21, P2 ;  /* 0x000000210b00780c */ /* 0x000fe40001741670 */
[----:B------:R-:W-:Y:S02]  /*8860*/  LOP3.LUT R2, R2, 0xffffff7f, RZ, 0xc0, !PT ;  /* 0xffffff7f02027812 */ /* 0x000fe400078ec0ff */
[----:B------:R-:W-:Y:S02]  /*8870*/  FSEL R168, R168, -INF , !P2 ;  /* 0xff800000a8a87808 */ /* 0x000fe40005000000 */
[----:B------:R-:W-:Y:S02]  /*8880*/  ISETP.GT.AND P2, PT, R10, 0x21, !P3 ;  /* 0x000000210a00780c */ /* 0x000fe40005f44270 */
[----:B------:R-:W-:-:S02]  /*8890*/  ISETP.GE.AND P3, PT, R15, 0x29, PT ;  /* 0x000000290f00780c */ /* 0x000fc40003f66270 */
[----:B------:R-:W-:-:S04]  /*88a0*/  ISETP.LT.OR P2, PT, R11, 0x22, P2 ;  /* 0x000000220b00780c */ /* 0x000fc80001741670 */
[----:B------:R-:W-:Y:S02]  /*88b0*/  FSEL R169, R169, -INF , !P2 ;  /* 0xff800000a9a97808 */ /* 0x000fe40005000000 */
[----:B------:R-:W-:-:S04]  /*88c0*/  ISETP.GT.AND P2, PT, R10, 0x28, !P3 ;  /* 0x000000280a00780c */ /* 0x000fc80005f44270 */
[----:B------:R-:W-:Y:S02]  /*88d0*/  ISETP.LT.OR P2, PT, R11, 0x29, P2 ;  /* 0x000000290b00780c */ /* 0x000fe40001741670 */
[----:B------:R-:W-:Y:S02]  /*88e0*/  @P3 LOP3.LUT R16, R16, 0x4, RZ, 0xfc, !PT ;  /* 0x0000000410103812 */ /* 0x000fe400078efcff */
[----:B------:R-:W-:Y:S02]  /*88f0*/  ISETP.GE.AND P3, PT, R15, 0x2a, PT ;  /* 0x0000002a0f00780c */ /* 0x000fe40003f66270 */
[----:B------:R-:W-:Y:S02]  /*8900*/  LOP3.LUT R16, R16, 0xfffffff7, RZ, 0xc0, !PT ;  /* 0xfffffff710107812 */ /* 0x000fe400078ec0ff */
[----:B------:R-:W-:Y:S02]  /*8910*/  FSEL R172, R172, -INF , !P2 ;  /* 0xff800000acac7808 */ /* 0x000fe40005000000 */
[----:B------:R-:W-:-:S04]  /*8920*/  ISETP.GT.AND P2, PT, R10, 0x29, !P3 ;  /* 0x000000290a00780c */ /* 0x000fc80005f44270 */
[----:B------:R-:W-:-:S03]  /*8930*/  ISETP.LT.OR P2, PT, R11, 0x2a, P2 ;  /* 0x0000002a0b00780c */ /* 0x000fc60001741670 */
        /* <DEDUP_REMOVED lines=8> */
[----:B------:R-:W-:Y:S02]  /*89c0*/  FSEL R176, R176, -INF , !P2 ;  /* 0xff800000b0b07808 */ /* 0x000fe40005000000 */
[----:B------:R-:W-:Y:S02]  /*89d0*/  ISETP.GT.AND P2, PT, R10, 0x31, !P3 ;  /* 0x000000310a00780c */ /* 0x000fe40005f44270 */
[----:B------:R-:W-:Y:S02]  /*89e0*/  LOP3.LUT R16, R16, 0x7fffffff, RZ, 0xc0, !PT ;  /* 0x7fffffff10107812 */ /* 0x000fe400078ec0ff */
[----:B------:R-:W-:-:S04]  /*89f0*/  ISETP.LT.OR P2, PT, R11, 0x32, P2 ;  /* 0x000000320b00780c */ /* 0x000fc80001741670 */
[----:B------:R-:W-:Y:S02]  /*8a00*/  FSEL R177, R177, -INF , !P2 ;  /* 0xff800000b1b17808 */ /* 0x000fe40005000000 */
[----:B------:R-:W-:Y:S02]  /*8a10*/  @P3 LOP3.LUT R2, R2, 0x80, RZ, 0xfc, !PT ;  /* 0x0000008002023812 */ /* 0x000fe400078efcff */
[----:B------:R-:W-:Y:S02]  /*8a20*/  ISETP.GE.AND P3, PT, R15, 0x39, PT ;  /* 0x000000390f00780c */ /* 0x000fe40003f66270 */
[----:B------:R-:W-:Y:S02]  /*8a30*/  LOP3.LUT R2, R2, 0xffffffbf, RZ, 0xc0, !PT ;  /* 0xffffffbf02027812 */ /* 0x000fe400078ec0ff */
[----:B------:R-:W-:-:S04]  /*8a40*/  ISETP.GT.AND P2, PT, R10, 0x38, !P3 ;  /* 0x000000380a00780c */ /* 0x000fc80005f44270 */
        /* <DEDUP_REMOVED lines=218> */
[----:B------:R-:W-:Y:S02]  /*97f0*/  ISETP.GE.AND P2, PT, R15, 0xca, PT ;  /* 0x000000ca0f00780c */ /* 0x000fe40003f46270 */
[----:B------:R-:W-:Y:S02]  /*9800*/  @P3 LOP3.LUT R2, R2, 0x100, RZ, 0xfc, !PT ;  /* 0x0000010002023812 */ /* 0x000fe400078efcff */
[----:B------:R-:W-:Y:S02]  /*9810*/  ISETP.GT.AND P3, PT, R10, 0xc9, !P2 ;  /* 0x000000c90a00780c */ /* 0x000fe40005764270 */
[----:B------:R-:W-:Y:S02]  /*9820*/  LOP3.LUT R2, R2, 0xfffff7ff, RZ, 0xc0, !PT ;  /* 0xfffff7ff02027812 */ /* 0x000fe400078ec0ff */
        /* <DEDUP_REMOVED lines=14> */
[----:B------:R-:W-:-:S13]  /*9910*/  ISETP.GE.AND P6, PT, R15, 0x1, PT ;  /* 0x000000010f00780c */ /* 0x000fda0003fc6270 */
[----:B------:R-:W-:Y:S02]  /*9920*/  @P6 LOP3.LUT R16, R16, 0x1, RZ, 0xfc, !PT ;  /* 0x0000000110106812 */ /* 0x000fe400078efcff */
[----:B------:R-:W-:-:S04]  /*9930*/  ISETP.GT.AND P6, PT, R10, RZ, !P6 ;  /* 0x000000ff0a00720c */ /* 0x000fc800077c4270 */
[----:B------:R-:W-:-:S04]  /*9940*/  ISETP.LT.OR P6, PT, R11, 0x1, P6 ;  /* 0x000000010b00780c */ /* 0x000fc800037c1670 */
[----:B------:R-:W-:Y:S02]  /*9950*/  FSEL R184, R184, -INF , !P6 ;  /* 0xff800000b8b87808 */ /* 0x000fe40007000000 */
[----:B------:R-:W-:-:S13]  /*9960*/  ISETP.GE.AND P6, PT, R15, 0xda, PT ;  /* 0x000000da0f00780c */ /* 0x000fda0003fc6270 */
[----:B------:R-:W-:Y:S02]  /*9970*/  @P6 LOP3.LUT R2, R2, 0x800, RZ, 0xfc, !PT ;  /* 0x0000080002026812 */ /* 0x000fe400078efcff */
        /* <DEDUP_REMOVED lines=17> */
.L_x_830:
[----:B------:R-:W-:-:S05]  /*9a90*/  IMAD.U32 R20, RZ, RZ, UR49 ;  /* 0x00000031ff147e24 */ /* 0x000fca000f8e00ff */
[----:B------:R-:W-:-:S13]  /*9aa0*/  ISETP.NE.AND P6, PT, R20, 0x1, PT ;  /* 0x000000011400780c */ /* 0x000fda0003fc5270 */
[----:B------:R-:W0:Y:S02]  /*9ab0*/  @P6 LDC.64 R10, c[0x0][0x9e8] ;  /* 0x00027a00ff0a6b82 */ /* 0x000e240000000a00 */
[----:B0-----:R-:W-:-:S05]  /*9ac0*/  @P6 IMAD.HI.U32 R10, R14, R10, RZ ;  /* 0x0000000a0e0a6227 */ /* 0x001fca00078e00ff */
[----:B------:R-:W-:-:S07]  /*9ad0*/  @P6 SHF.R.U32.HI R14, RZ, R11, R10 ;  /* 0x0000000bff0e6219 */ /* 0x000fce000001160a */
.L_x_831:
[----:B------:R-:W-:Y:S05]  /*9ae0*/  BSYNC B0 ;  /* 0x0000000000007941 */ /* 0x000fea0003800000 */
.L_x_829:
[----:B------:R-:W-:-:S05]  /*9af0*/  IMAD R9, R14, R20, R9 ;  /* 0x000000140e097224 */ /* 0x000fca00078e0209 */
[----:B------:R-:W-:Y:S02]  /*9b00*/  VIADDMNMX R13, R9, R20, R13, PT ;  /* 0x00000014090d7246 */ /* 0x000fe4000380010d */
[----:B------:R-:W-:-:S07]  /*9b10*/  VIMNMX R12, R12, R9, !PT ;  /* 0x000000090c0c7248 */ /* 0x000fce0007fe0100 */
.L_x_828:
[----:B------:R-:W-:Y:S02]  /*9b20*/  ISETP.GT.AND P1, PT, R12, 0x20, !P1 ;  /* 0x000000200c00780c */ /* 0x000fe40004f24270 */
[----:B------:R-:W-:Y:S02]  /*9b30*/  LOP3.LUT P6, RZ, R2, 0x80, RZ, 0xc0, !PT ;  /* 0x0000008002ff7812 */ /* 0x000fe400078cc0ff */
[----:B------:R-:W-:Y:S02]  /*9b40*/  ISETP.LT.OR P1, PT, R13, 0x21, P1 ;  /* 0x000000210d00780c */ /* 0x000fe40000f21670 */
[----:B------:R-:W-:Y:S02]  /*9b50*/  FMNMX.FTZ R10, R184, R3, !PT ;  /* 0x00000003b80a7209 */ /* 0x000fe40007810000 */
[----:B------:R-:W-:Y:S02]  /*9b60*/  FSEL R170, R170, -INF , !P1 ;  /* 0xff800000aaaa7808 */ /* 0x000fe40004800000 */
[----:B------:R-:W-:-:S02]  /*9b70*/  LOP3.LUT P1, RZ, R16, 0x2, RZ, 0xc0, !PT ;  /* 0x0000000210ff7812 */ /* 0x000fc4000782c0ff */
[----:B------:R-:W-:Y:S02]  /*9b80*/  FMNMX.FTZ R9, R185, R10, !PT ;  /* 0x0000000ab9097209 */ /* 0x000fe40007810000 */
[----:B------:R-:W-:Y:S02]  /*9b90*/  ISETP.GT.AND P1, PT, R12, 0x21, !P1 ;  /* 0x000000210c00780c */ /* 0x000fe40004f24270 */
[----:B------:R-:W-:Y:S02]  /*9ba0*/  FMNMX.FTZ R10, R188, R9, !PT ;  /* 0x00000009bc0a7209 */ /* 0x000fe40007810000 */
[----:B------:R-:W-:Y:S02]  /*9bb0*/  ISETP.LT.OR P1, PT, R13, 0x22, P1 ;  /* 0x000000220d00780c */ /* 0x000fe40000f21670 */
[----:B------:R-:W-:Y:S02]  /*9bc0*/  FMNMX.FTZ R9, R189, R10, !PT ;  /* 0x0000000abd097209 */ /* 0x000fe40007810000 */
[----:B------:R-:W-:-:S02]  /*9bd0*/  FSEL R171, R171, -INF , !P1 ;  /* 0xff800000abab7808 */ /* 0x000fc40004800000 */
[----:B------:R-:W-:Y:S02]  /*9be0*/  LOP3.LUT P1, RZ, R16, 0x4, RZ, 0xc0, !PT ;  /* 0x0000000410ff7812 */ /* 0x000fe4000782c0ff */
[----:B------:R-:W-:Y:S02]  /*9bf0*/  FMNMX.FTZ R10, R192, R9, !PT ;  /* 0x00000009c00a7209 */ /* 0x000fe40007810000 */
[----:B------:R-:W-:Y:S02]  /*9c00*/  ISETP.GT.AND P1, PT, R12, 0x28, !P1 ;  /* 0x000000280c00780c */ /* 0x000fe40004f24270 */
[----:B------:R-:W-:Y:S02]  /*9c10*/  FMNMX.FTZ R9, R193, R10, !PT ;  /* 0x0000000ac1097209 */ /* 0x000fe40007810000 */
[----:B------:R-:W-:Y:S02]  /*9c20*/  ISETP.LT.OR P1, PT, R13, 0x29, P1 ;  /* 0x000000290d00780c */ /* 0x000fe40000f21670 */
[----:B------:R-:W-:-:S02]  /*9c30*/  FMNMX.FTZ R10, R196, R9, !PT ;  /* 0x00000009c40a7209 */ /* 0x000fc40007810000 */
[----:B------:R-:W-:Y:S02]  /*9c40*/  FSEL R174, R174, -INF , !P1 ;  /* 0xff800000aeae7808 */ /* 0x000fe40004800000 */
[----:B------:R-:W-:Y:S02]  /*9c50*/  LOP3.LUT P1, RZ, R16, 0x8, RZ, 0xc0, !PT ;  /* 0x0000000810ff7812 */ /* 0x000fe4000782c0ff */
[----:B------:R-:W-:Y:S02]  /*9c60*/  FMNMX.FTZ R9, R197, R10, !PT ;  /* 0x0000000ac5097209 */ /* 0x000fe40007810000 */
[----:B------:R-:W-:Y:S02]  /*9c70*/  ISETP.GT.AND P1, PT, R12, 0x29, !P1 ;  /* 0x000000290c00780c */ /* 0x000fe40004f24270 */
[----:B------:R-:W-:Y:S02]  /*9c80*/  FMNMX.FTZ R10, R168, R9, !PT ;  /* 0x00000009a80a7209 */ /* 0x000fe40007810000 */
[----:B------:R-:W-:-:S02]  /*9c90*/  ISETP.LT.OR P1, PT, R13, 0x2a, P1 ;  /* 0x0000002a0d00780c */ /* 0x000fc40000f21670 */
[----:B------:R-:W-:Y:S02]  /*9ca0*/  FMNMX.FTZ R9, R169, R10, !PT ;  /* 0x0000000aa9097209 */ /* 0x000fe40007810000 */
[----:B------:R-:W-:Y:S02]  /*9cb0*/  FSEL R175, R175, -INF , !P1 ;  /* 0xff800000afaf7808 */ /* 0x000fe40004800000 */
[----:B------:R-:W-:Y:S02]  /*9cc0*/  LOP3.LUT P1, RZ, R16, 0x10, RZ, 0xc0, !PT ;  /* 0x0000001010ff7812 */ /* 0x000fe4000782c0ff */
[----:B------:R-:W-:Y:S02]  /*9cd0*/  FMNMX.FTZ R10, R172, R9, !PT ;  /* 0x00000009ac0a7209 */ /* 0x000fe40007810000 */
[----:B------:R-:W-:Y:S02]  /*9ce0*/  ISETP.GT.AND P1, PT, R12, 0x30, !P1 ;  /* 0x000000300c00780c */ /* 0x000fe40004f24270 */
[----:B------:R-:W-:-:S02]  /*9cf0*/  FMNMX.FTZ R9, R173, R10, !PT ;  /* 0x0000000aad097209 */ /* 0x000fc40007810000 */
[C---:B------:R-:W-:Y:S02]  /*9d00*/  ISETP.LT.OR P1, PT, R13.reuse, 0x31, P1 ;  /* 0x000000310d00780c */ /* 0x040fe40000f21670 */
[----:B------:R-:W-:Y:S02]  /*9d10*/  FMNMX.FTZ R10, R176, R9, !PT ;  /* 0x00000009b00a7209 */ /* 0x000fe40007810000 */
[----:B------:R-:W-:Y:S02]  /*9d20*/  FSEL R178, R178, -INF , !P1 ;  /* 0xff800000b2b27808 */ /* 0x000fe40004800000 */
[----:B------:R-:W-:Y:S02]  /*9d30*/  ISETP.GT.AND P1, PT, R12, 0x31, !P6 ;  /* 0x000000310c00780c */ /* 0x000fe40007724270 */
[----:B------:R-:W-:Y:S02]  /*9d40*/  LOP3.LUT P6, RZ, R16, 0x10000000, RZ, 0xc0, !PT ;  /* 0x1000000010ff7812 */ /* 0x000fe400078cc0ff */
[----:B------:R-:W-:-:S02]  /*9d50*/  ISETP.LT.OR P1, PT, R13, 0x32, P1 ;  /* 0x000000320d00780c */ /* 0x000fc40000f21670 */
[----:B------:R-:W-:Y:S02]  /*9d60*/  FMNMX.FTZ R9, R177, R10, !PT ;  /* 0x0000000ab1097209 */ /* 0x000fe40007810000 */
[----:B------:R-:W-:Y:S02]  /*9d70*/  FSEL R179, R179, -INF , !P1 ;  /* 0xff800000b3b37808 */ /* 0x000fe40004800000 */
[----:B------:R-:W-:Y:S02]  /*9d80*/  LOP3.LUT P1, RZ, R2, 0x40, RZ, 0xc0, !PT ;  /* 0x0000004002ff7812 */ /* 0x000fe4000782c0ff */
[----:B------:R-:W-:Y:S02]  /*9d90*/  FMNMX.FTZ R10, R180, R9, !PT ;  /* 0x00000009b40a7209 */ /* 0x000fe40007810000 */
[----:B------:R-:W-:Y:S02]  /*9da0*/  ISETP.GT.AND P1, PT, R12, 0x38, !P1 ;  /* 0x000000380c00780c */ /* 0x000fe40004f24270 */
[----:B------:R-:W-:-:S02]  /*9db0*/  FMNMX.FTZ R9, R181, R10, !PT ;  /* 0x0000000ab5097209 */ /* 0x000fc40007810000 */
[----:B------:R-:W-:Y:S02]  /*9dc0*/  ISETP.LT.OR P1, PT, R13, 0x39, P1 ;  /* 0x000000390d00780c */ /* 0x000fe40000f21670 */
[----:B------:R-:W-:Y:S02]  /*9dd0*/  FMNMX.FTZ R10, R152, R9, !PT ;  /* 0x00000009980a7209 */ /* 0x000fe40007810000 */
[----:B------:R-:W-:Y:S02]  /*9de0*/  FSEL R182, R182, -INF , !P1 ;  /* 0xff800000b6b67808 */ /* 0x000fe40004800000 */
[----:B------:R-:W-:Y:S02]  /*9df0*/  LOP3.LUT P1, RZ, R2, 0x20, RZ, 0xc0, !PT ;  /* 0x0000002002ff7812 */ /* 0x000fe4000782c0ff */
[----:B------:R-:W-:Y:S02]  /*9e00*/  FMNMX.FTZ R9, R153, R10, !PT ;  /* 0x0000000a99097209 */ /* 0x000fe40007810000 */
[----:B------:R-:W-:-:S02]  /*9e10*/  ISETP.GT.AND P1, PT, R12, 0x39, !P1 ;  /* 0x000000390c00780c */ /* 0x000fc40004f24270 */
[----:B------:R-:W-:Y:S02]  /*9e20*/  FMNMX.FTZ R10, R156, R9, !PT ;  /* 0x000000099c0a7209 */ /* 0x000fe40007810000 */
[----:B------:R-:W-:Y:S02]  /*9e30*/  ISETP.LT.OR P1, PT, R13, 0x3a, P1 ;  /* 0x0000003a0d00780c */ /* 0x000fe40000f21670 */
[----:B------:R-:W-:Y:S02]  /*9e40*/  FMNMX.FTZ R9, R157, R10, !PT ;  /* 0x0000000a9d097209 */ /* 0x000fe40007810000 */
[----:B------:R-:W-:Y:S02]  /*9e50*/  FSEL R183, R183, -INF , !P1 ;  /* 0xff800000b7b77808 */ /* 0x000fe40004800000 */
[----:B------:R-:W-:Y:S02]  /*9e60*/  LOP3.LUT P1, RZ, R2, 0x10, RZ, 0xc0, !PT ;  /* 0x0000001002ff7812 */ /* 0x000fe4000782c0ff */
[----:B------:R-:W-:-:S02]  /*9e70*/  FMNMX.FTZ R10, R160, R9, !PT ;  /* 0x00000009a00a7209 */ /* 0x000fc40007810000 */
[----:B------:R-:W-:Y:S02]  /*9e80*/  ISETP.GT.AND P1, PT, R12, 0x40, !P1 ;  /* 0x000000400c00780c */ /* 0x000fe40004f24270 */
[----:B------:R-:W-:Y:S02]  /*9e90*/  FMNMX.FTZ R9, R161, R10, !PT ;  /* 0x0000000aa1097209 */ /* 0x000fe40007810000 */
        /* <DEDUP_REMOVED lines=81> */
[----:B------:R-:W-:Y:S01]  /*a3b0*/  FMNMX.FTZ R14, R101, R10, !PT ;  /* 0x0000000a650e7209 */ /* 0x000fe20007810000 */
[----:B------:R-:W-:Y:S01]  /*a3c0*/  IMAD.U32 R10, RZ, RZ, UR37 ;  /* 0x00000025ff0a7e24 */ /* 0x000fe2000f8e00ff */
[----:B------:R-:W-:-:S02]  /*a3d0*/  ISETP.LT.OR P1, PT, R13, 0x71, P1 ;  /* 0x000000710d00780c */ /* 0x000fc40000f21670 */
[----:B------:R-:W-:Y:S01]  /*a3e0*/  ISETP.GT.AND P2, PT, R12, 0xc9, !P2 ;  /* 0x000000c90c00780c */ /* 0x000fe20005744270 */
[----:B------:R-:W0:Y:S01]  /*a3f0*/  SHFL.BFLY PT, R9, R14, 0x2, 0x1f ;  /* 0x0c401f000e097f89 */ /* 0x000e2200000e0000 */
[----:B------:R-:W-:Y:S02]  /*a400*/  FSEL R146, R146, -INF , !P1 ;  /* 0xff80000092927808 */ /* 0x000fe40004800000 */
[----:B------:R-:W-:Y:S02]  /*a410*/  LOP3.LUT P1, RZ, R16, 0x800000, RZ, 0xc0, !PT ;  /* 0x0080000010ff7812 */ /* 0x000fe4000782c0ff */
[----:B------:R-:W-:Y:S02]  /*a420*/  ISETP.LT.OR P2, PT, R13, 0xca, P2 ;  /* 0x000000ca0d00780c */ /* 0x000fe40001741670 */
[C---:B------:R-:W-:Y:S02]  /*a430*/  ISETP.GT.AND P1, PT, R12.reuse, 0x71, !P1 ;  /* 0x000000710c00780c */ /* 0x040fe40004f24270 */
[----:B------:R-:W-:-:S02]  /*a440*/  ISETP.GT.AND P3, PT, R12, 0xd0, !P3 ;  /* 0x000000d00c00780c */ /* 0x000fc40005f64270 */
[----:B------:R-:W-:Y:S02]  /*a450*/  ISETP.LT.OR P1, PT, R13, 0x72, P1 ;  /* 0x000000720d00780c */ /* 0x000fe40000f21670 */
[----:B------:R-:W-:Y:S02]  /*a460*/  FSEL R95, R95, -INF , !P2 ;  /* 0xff8000005f5f7808 */ /* 0x000fe40005000000 */
[----:B------:R-:W-:Y:S02]  /*a470*/  FSEL R147, R147, -INF , !P1 ;  /* 0xff80000093937808 */ /* 0x000fe40004800000 */
[----:B------:R-:W-:Y:S02]  /*a480*/  LOP3.LUT P1, RZ, R16, 0x400000, RZ, 0xc0, !PT ;  /* 0x0040000010ff7812 */ /* 0x000fe4000782c0ff */
[C---:B------:R-:W-:Y:S02]  /*a490*/  ISETP.GT.AND P4, PT, R12.reuse, 0xd1, !P4 ;  /* 0x000000d10c00780c */ /* 0x040fe40006784270 */
[----:B------:R-:W-:-:S02]  /*a4a0*/  ISETP.GT.AND P1, PT, R12, 0x78, !P1 ;  /* 0x000000780c00780c */ /* 0x000fc40004f24270 */
[----:B------:R-:W-:Y:S02]  /*a4b0*/  ISETP.GT.AND P5, PT, R12, 0xd8, !P5 ;  /* 0x000000d80c00780c */ /* 0x000fe40006fa4270 */
[C---:B------:R-:W-:Y:S02]  /*a4c0*/  ISETP.LT.OR P1, PT, R13.reuse, 0x79, P1 ;  /* 0x000000790d00780c */ /* 0x040fe40000f21670 */
[----:B0-----:R-:W-:Y:S02]  /*a4d0*/  FMNMX.FTZ R20, R14, R9, !PT ;  /* 0x000000090e147209 */ /* 0x001fe40007810000 */
[----:B------:R-:W-:Y:S02]  /*a4e0*/  FSEL R150, R150, -INF , !P1 ;  /* 0xff80000096967808 */ /* 0x000fe40004800000 */
[----:B------:R-:W-:Y:S01]  /*a4f0*/  LOP3.LUT P1, RZ, R16, 0x200000, RZ, 0xc0, !PT ;  /* 0x0020000010ff7812 */ /* 0x000fe2000782c0ff */
[----:B------:R-:W0:Y:S01]  /*a500*/  SHFL.BFLY PT, R9, R20, 0x1, 0x1f ;  /* 0x0c201f0014097f89 */ /* 0x000e2200000e0000 */
[----:B------:R-:W-:-:S02]  /*a510*/  ISETP.LT.OR P3, PT, R13, 0xd1, P3 ;  /* 0x000000d10d00780c */ /* 0x000fc40001f61670 */
[----:B------:R-:W-:Y:S02]  /*a520*/  ISETP.GT.AND P1, PT, R12, 0x79, !P1 ;  /* 0x000000790c00780c */ /* 0x000fe40004f24270 */
[C---:B------:R-:W-:Y:S02]  /*a530*/  ISETP.LT.OR P4, PT, R13.reuse, 0xd2, P4 ;  /* 0x000000d20d00780c */ /* 0x040fe40002781670 */
[----:B------:R-:W-:Y:S02]  /*a540*/  ISETP.LT.OR P1, PT, R13, 0x7a, P1 ;  /* 0x0000007a0d00780c */ /* 0x000fe40000f21670 */
[----:B------:R-:W-:Y:S02]  /*a550*/  FSEL R98, R98, -INF , !P3 ;  /* 0xff80000062627808 */ /* 0x000fe40005800000 */
[----:B------:R-:W-:Y:S02]  /*a560*/  FSEL R151, R151, -INF , !P1 ;  /* 0xff80000097977808 */ /* 0x000fe40004800000 */
[----:B------:R-:W-:-:S02]  /*a570*/  LOP3.LUT P1, RZ, R16, 0x100000, RZ, 0xc0, !PT ;  /* 0x0010000010ff7812 */ /* 0x000fc4000782c0ff */
[----:B------:R-:W-:Y:S02]  /*a580*/  ISETP.LT.OR P5, PT, R13, 0xd9, P5 ;  /* 0x000000d90d00780c */ /* 0x000fe40002fa1670 */
[----:B------:R-:W-:Y:S02]  /*a590*/  ISETP.GT.AND P1, PT, R12, 0x80, !P1 ;  /* 0x000000800c00780c */ /* 0x000fe40004f24270 */
[----:B------:R-:W-:Y:S02]  /*a5a0*/  FSEL R99, R99, -INF , !P4 ;  /* 0xff80000063637808 */ /* 0x000fe40006000000 */
[----:B------:R-:W-:Y:S02]  /*a5b0*/  ISETP.LT.OR P1, PT, R13, 0x81, P1 ;  /* 0x000000810d00780c */ /* 0x000fe40000f21670 */
[----:B------:R-:W-:Y:S02]  /*a5c0*/  FSEL R102, R102, -INF , !P5 ;  /* 0xff80000066667808 */ /* 0x000fe40006800000 */
[----:B------:R-:W-:-:S02]  /*a5d0*/  FSEL R122, R122, -INF , !P1 ;  /* 0xff8000007a7a7808 */ /* 0x000fc40004800000 */
[----:B------:R-:W-:Y:S02]  /*a5e0*/  LOP3.LUT P1, RZ, R16, 0x80000, RZ, 0xc0, !PT ;  /* 0x0008000010ff7812 */ /* 0x000fe4000782c0ff */
[----:B0-----:R-:W-:Y:S02]  /*a5f0*/  FMNMX.FTZ R9, R20, R9, !PT ;  /* 0x0000000914097209 */ /* 0x001fe40007810000 */
[----:B------:R-:W-:-:S03]  /*a600*/  ISETP.GT.AND P1, PT, R12, 0x81, !P1 ;  /* 0x000000810c00780c */ /* 0x000fc60004f24270 */
[----:B------:R-:W-:Y:S01]  /*a610*/  FFMA.FTZ R10, R9, R10, -8 ;  /* 0xc1000000090a7423 */ /* 0x000fe2000001000a */
[----:B------:R-:W-:-:S04]  /*a620*/  ISETP.LT.OR P1, PT, R13, 0x82, P1 ;  /* 0x000000820d00780c */ /* 0x000fc80000f21670 */
[----:B------:R-:W-:Y:S02]  /*a630*/  FSEL R123, R123, -INF , !P1 ;  /* 0xff8000007b7b7808 */ /* 0x000fe40004800000 */
[----:B------:R-:W-:-:S04]  /*a640*/  LOP3.LUT P1, RZ, R16, 0x40000, RZ, 0xc0, !PT ;  /* 0x0004000010ff7812 */ /* 0x000fc8000782c0ff */
[----:B------:R-:W-:-:S04]  /*a650*/  ISETP.GT.AND P1, PT, R12, 0x88, !P1 ;  /* 0x000000880c00780c */ /* 0x000fc80004f24270 */
[----:B------:R-:W-:-:S04]  /*a660*/  ISETP.LT.OR P1, PT, R13, 0x89, P1 ;  /* 0x000000890d00780c */ /* 0x000fc80000f21670 */
[----:B------:R-:W-:Y:S02]  /*a670*/  FSEL R126, R126, -INF , !P1 ;  /* 0xff8000007e7e7808 */ /* 0x000fe40004800000 */
[----:B------:R-:W-:Y:S02]  /*a680*/  ISETP.GT.AND P1, PT, R12, 0x89, !P6 ;  /* 0x000000890c00780c */ /* 0x000fe40007724270 */
[----:B------:R-:W-:Y:S02]  /*a690*/  LOP3.LUT P6, RZ, R16, 0x40, RZ, 0xc0, !PT ;  /* 0x0000004010ff7812 */ /* 0x000fe400078cc0ff */
[----:B------:R-:W-:-:S04]  /*a6a0*/  ISETP.LT.OR P1, PT, R13, 0x8a, P1 ;  /* 0x0000008a0d00780c */ /* 0x000fc80000f21670 */
[----:B------:R-:W-:Y:S02]  /*a6b0*/  FSEL R127, R127, -INF , !P1 ;  /* 0xff8000007f7f7808 */ /* 0x000fe40004800000 */
[----:B------:R-:W-:-:S04]  /*a6c0*/  LOP3.LUT P1, RZ, R16, 0x10000, RZ, 0xc0, !PT ;  /* 0x0001000010ff7812 */ /* 0x000fc8000782c0ff */
[----:B------:R-:W-:-:S04]  /*a6d0*/  ISETP.GT.AND P1, PT, R12, 0x90, !P1 ;  /* 0x000000900c00780c */ /* 0x000fc80004f24270 */
        /* <DEDUP_REMOVED lines=86> */
[----:B------:R-:W-:Y:S02]  /*ac40*/  ISETP.GT.AND P1, PT, R12, RZ, !P6 ;  /* 0x000000ff0c00720c */ /* 0x000fe40007724270 */
[----:B------:R-:W-:Y:S02]  /*ac50*/  LOP3.LUT P6, RZ, R2, 0x800, RZ, 0xc0, !PT ;  /* 0x0000080002ff7812 */ /* 0x000fe400078cc0ff */
[----:B------:R-:W-:Y:S02]  /*ac60*/  ISETP.LT.OR P1, PT, R13, 0x1, P1 ;  /* 0x000000010d00780c */ /* 0x000fe40000f21670 */
[----:B------:R-:W-:Y:S02]  /*ac70*/  ISETP.GT.AND P2, PT, R12, 0xd9, !P6 ;  /* 0x000000d90c00780c */ /* 0x000fe40007744270 */
[----:B------:R-:W-:-:S02]  /*ac80*/  FSEL R11, R186, -INF , !P1 ;  /* 0xff800000ba0b7808 */ /* 0x000fc40004800000 */
[----:B------:R-:W-:Y:S02]  /*ac90*/  FSETP.NEU.FTZ.AND P1, PT, R9, -INF , PT ;  /* 0xff8000000900780b */ /* 0x000fe40003f3d000 */
[----:B------:R-:W-:Y:S02]  /*aca0*/  ISETP.LT.OR P2, PT, R13, 0xda, P2 ;  /* 0x000000da0d00780c */ /* 0x000fe40001741670 */
[----:B------:R-:W-:Y:S02]  /*acb0*/  FSEL R10, R10, RZ, P1 ;  /* 0x000000ff0a0a7208 */ /* 0x000fe40000800000 */
[----:B------:R-:W-:-:S03]  /*acc0*/  FSEL R103, R103, -INF , !P2 ;  /* 0xff80000067677808 */ /* 0x000fc60005000000 */
        /* <DEDUP_REMOVED lines=72> */
[----:B------:R-:W-:Y:S01]  /*b150*/  MUFU.EX2 R15, R15 ;  /* 0x0000000f000f7308 */ /* 0x000fe20000000800 */
[----:B------:R-:W-:-:S04]  /*b160*/  FMNMX.FTZ R188, R158, R193, !PT ;  /* 0x000000c19ebc7209 */ /* 0x000fc80007810000 */
[----:B------:R-:W-:-:S03]  /*b170*/  FMNMX.FTZ R193, R159, R188, !PT ;  /* 0x000000bc9fc17209 */ /* 0x000fc60007810000 */
        /* <DEDUP_REMOVED lines=48> */
[----:B------:R0:W-:Y:S01]  /*b480*/  MUFU.EX2 R12, R192 ;  /* 0x000000c0000c7308 */ /* 0x0001e20000000800 */
[----:B------:R-:W-:-:S04]  /*b490*/  FMNMX.FTZ R108, R98, R193, !PT ;  /* 0x000000c1626c7209 */ /* 0x000fc80007810000 */
[----:B------:R-:W-:-:S03]  /*b4a0*/  FMNMX.FTZ R109, R99, R108, !PT ;  /* 0x0000006c636d7209 */ /* 0x000fc60007810000 */
[----:B------:R-:W-:Y:S01]  /*b4b0*/  MUFU.EX2 R153, R153 ;  /* 0x0000009900997308 */ /* 0x000fe20000000800 */
[----:B------:R-:W-:Y:S01]  /*b4c0*/  FMNMX.FTZ R108, R102, R109, !PT ;  /* 0x0000006d666c7209 */ /* 0x000fe20007810000 */
[--C-:B------:R-:W-:Y:S01]  /*b4d0*/  FFMA.FTZ R109, R113, UR37, -R10.reuse ;  /* 0x00000025716d7c23 */ /* 0x100fe2000801080a */
[----:B------:R-:W-:-:S01]  /*b4e0*/  FFMA.FTZ R113, R117, UR37, -R10 ;  /* 0x0000002575717c23 */ /* 0x000fc2000801080a */
[----:B------:R-:W-:Y:S01]  /*b4f0*/  IMAD.U32 R117, RZ, RZ, UR37 ;  /* 0x00000025ff757e24 */ /* 0x000fe2000f8e00ff */
[----:B------:R-:W-:-:S03]  /*b500*/  FMNMX.FTZ R188, R103, R108, !PT ;  /* 0x0000006c67bc7209 */ /* 0x000fc60007810000 */
[----:B------:R1:W-:Y:S02]  /*b510*/  MUFU.EX2 R108, R196 ;  /* 0x000000c4006c7308 */ /* 0x0003e40000000800 */
[----:B------:R-:W2:Y:S06]  /*b520*/  SHFL.BFLY PT, R193, R188, 0x2, 0x1f ;  /* 0x0c401f00bcc17f89 */ /* 0x000eac00000e0000 */
[----:B------:R-:W-:Y:S08]  /*b530*/  MUFU.EX2 R156, R156 ;  /* 0x0000009c009c7308 */ /* 0x000ff00000000800 */
[----:B------:R-:W-:Y:S08]  /*b540*/  MUFU.EX2 R157, R157 ;  /* 0x0000009d009d7308 */ /* 0x000ff00000000800 */
[----:B------:R-:W-:Y:S01]  /*b550*/  MUFU.EX2 R160, R160 ;  /* 0x000000a000a07308 */ /* 0x000fe20000000800 */
[----:B--2---:R-:W-:-:S02]  /*b560*/  FMNMX.FTZ R193, R188, R193, !PT ;  /* 0x000000c1bcc17209 */ /* 0x004fc40007810000 */
[----:B------:R-:W-:-:S03]  /*b570*/  FSEL R188, R9, RZ, P1 ;  /* 0x000000ff09bc7208 */ /* 0x000fc60000800000 */
[----:B------:R-:W2:Y:S02]  /*b580*/  SHFL.BFLY PT, R116, R193, 0x1, 0x1f ;  /* 0x0c201f00c1747f89 */ /* 0x000ea400000e0000 */
[----:B------:R-:W-:Y:S01]  /*b590*/  MUFU.EX2 R161, R161 ;  /* 0x000000a100a17308 */ /* 0x000fe20000000800 */
[----:B------:R-:W-:-:S07]  /*b5a0*/  FADD.FTZ R188, -R188, R3 ;  /* 0x00000003bcbc7221 */ /* 0x000fce0000010100 */
[----:B------:R-:W-:Y:S08]  /*b5b0*/  MUFU.EX2 R3, R101 ;  /* 0x0000006500037308 */ /* 0x000ff00000000800 */
[----:B------:R-:W-:Y:S01]  /*b5c0*/  MUFU.EX2 R164, R164 ;  /* 0x000000a400a47308 */ /* 0x000fe20000000800 */
[----:B--2---:R-:W-:Y:S01]  /*b5d0*/  FMNMX.FTZ R10, R193, R116, !PT ;  /* 0x00000074c10a7209 */ /* 0x004fe20007810000 */
[----:B------:R-:W-:-:S06]  /*b5e0*/  FMUL.FTZ R116, R188, UR37 ;  /* 0x00000025bc747c20 */ /* 0x000fcc0008410000 */
[----:B------:R-:W-:Y:S01]  /*b5f0*/  MUFU.EX2 R165, R165 ;  /* 0x000000a500a57308 */ /* 0x000fe20000000800 */
[C---:B------:R-:W-:Y:S01]  /*b600*/  FSETP.NEU.FTZ.AND P1, PT, R10.reuse, -INF , PT ;  /* 0xff8000000a00780b */ /* 0x040fe20003f3d000 */
[----:B------:R-:W-:-:S05]  /*b610*/  FFMA.FTZ R117, R10, R117, -8 ;  /* 0xc10000000a757423 */ /* 0x000fca0000010075 */
[----:B------:R-:W-:Y:S01]  /*b620*/  FSEL R188, R117, RZ, P1 ;  /* 0x000000ff75bc7208 */ /* 0x000fe20000800000 */
[----:B------:R-:W2:Y:S04]  /*b630*/  MUFU.EX2 R116, R116 ;  /* 0x0000007400747308 */ /* 0x000ea80000000800 */
[----:B------:R-:W-:-:S01]  /*b640*/  FFMA.FTZ R193, R190, UR37, -R188 ;  /* 0x00000025bec17c23 */ /* 0x000fc200080108bc */
[--C-:B------:R-:W-:Y:S01]  /*b650*/  FFMA.FTZ R190, R191, UR37, -R188.reuse ;  /* 0x00000025bfbe7c23 */ /* 0x100fe200080108bc */
[----:B------:R-:W-:Y:S01]  /*b660*/  FSEL R191, R10, RZ, P1 ;  /* 0x000000ff0abf7208 */ /* 0x000fe20000800000 */
[--C-:B0-----:R-:W-:Y:S01]  /*b670*/  FFMA.FTZ R192, R11, UR37, -R188.reuse ;  /* 0x000000250bc07c23 */ /* 0x101fe200080108bc */
[----:B------:R-:W-:-:S01]  /*b680*/  FFMA.FTZ R11, R187, UR37, -R188 ;  /* 0x00000025bb0b7c23 */ /* 0x000fc200080108bc */
[----:B------:R0:W-:Y:S01]  /*b690*/  MUFU.EX2 R101, R193 ;  /* 0x000000c100657308 */ /* 0x0001e20000000800 */
[----:B------:R-:W-:-:S01]  /*b6a0*/  FFMA.FTZ R117, R194, UR37, -R188 ;  /* 0x00000025c2757c23 */ /* 0x000fc200080108bc */
[----:B------:R-:W-:Y:S01]  /*b6b0*/  FADD.FTZ R191, -R191, R0 ;  /* 0x00000000bfbf7221 */ /* 0x000fe20000010100 */
[----:B------:R-:W-:-:S01]  /*b6c0*/  FFMA.FTZ R194, R195, UR37, -R188 ;  /* 0x00000025c3c27c23 */ /* 0x000fc200080108bc */
[--C-:B------:R-:W-:Y:S01]  /*b6d0*/  FFMA.FTZ R187, R198, UR37, -R188.reuse ;  /* 0x00000025c6bb7c23 */ /* 0x100fe200080108bc */
[----:B-1----:R-:W-:-:S01]  /*b6e0*/  FFMA.FTZ R196, R199, UR37, -R188 ;  /* 0x00000025c7c47c23 */ /* 0x002fc200080108bc */
[----:B------:R-:W-:Y:S01]  /*b6f0*/  FMUL.FTZ R191, R191, UR37 ;  /* 0x00000025bfbf7c20 */ /* 0x000fe20008410000 */
[----:B------:R-:W-:-:S01]  /*b700*/  FFMA.FTZ R170, R170, UR37, -R188 ;  /* 0x00000025aaaa7c23 */ /* 0x000fc200080108bc */
[----:B------:R-:W-:Y:S01]  /*b710*/  MUFU.EX2 R192, R192 ;  /* 0x000000c000c07308 */ /* 0x000fe20000000800 */
[----:B--2---:R-:W-:-:S01]  /*b720*/  FFMA.FTZ R195, R116, R6, R15 ;  /* 0x0000000674c37223 */ /* 0x004fc2000001000f */
[--C-:B0-----:R-:W-:Y:S01]  /*b730*/  FFMA.FTZ R193, R142, UR37, -R188.reuse ;  /* 0x000000258ec17c23 */ /* 0x101fe200080108bc */
[----:B------:R-:W-:-:S01]  /*b740*/  FFMA.FTZ R142, R146, UR37, -R188 ;  /* 0x00000025928e7c23 */ /* 0x000fc200080108bc */
[----:B------:R-:W-:Y:S01]  /*b750*/  FFMA.FTZ R146, R150, UR37, -R188 ;  /* 0x0000002596927c23 */ /* 0x000fe200080108bc */
[----:B------:R-:W-:-:S01]  /*b760*/  FADD.FTZ R195, R14, R195 ;  /* 0x000000c30ec37221 */ /* 0x000fc20000010000 */
[--C-:B------:R-:W-:Y:S01]  /*b770*/  FFMA.FTZ R171, R171, UR37, -R188.reuse ;  /* 0x00000025abab7c23 */ /* 0x100fe200080108bc */
[----:B------:R-:W-:-:S01]  /*b780*/  FFMA.FTZ R174, R174, UR37, -R188 ;  /* 0x00000025aeae7c23 */ /* 0x000fc200080108bc */
[----:B------:R-:W0:Y:S01]  /*b790*/  MUFU.EX2 R191, R191 ;  /* 0x000000bf00bf7308 */ /* 0x000e220000000800 */
[----:B------:R-:W-:-:S01]  /*b7a0*/  FADD.FTZ R150, R20, R195 ;  /* 0x000000c314967221 */ /* 0x000fc20000010000 */
        /* <DEDUP_REMOVED lines=23> */
[----:B-1----:R-:W-:-:S01]  /*b920*/  FADD.FTZ R6, R11, R6 ;  /* 0x000000060b067221 */ /* 0x002fc20000010000 */
[--C-:B------:R-:W-:Y:S01]  /*b930*/  FFMA.FTZ R123, R123, UR37, -R188.reuse ;  /* 0x000000257b7b7c23 */ /* 0x100fe200080108bc */
[----:B------:R-:W-:-:S01]  /*b940*/  FFMA.FTZ R126, R126, UR37, -R188 ;  /* 0x000000257e7e7c23 */ /* 0x000fc200080108bc */
[----:B------:R-:W-:Y:S01]  /*b950*/  FFMA.FTZ R127, R127, UR37, -R188 ;  /* 0x000000257f7f7c23 */ /* 0x000fe200080108bc */
[----:B------:R-:W-:-:S01]  /*b960*/  FADD.FTZ R5, R101, R6 ;  /* 0x0000000665057221 */ /* 0x000fc20000010000 */
[--C-:B------:R-:W-:Y:S01]  /*b970*/  FFMA.FTZ R130, R130, UR37, -R188.reuse ;  /* 0x0000002582827c23 */ /* 0x100fe200080108bc */
[----:B------:R-:W-:-:S01]  /*b980*/  FFMA.FTZ R131, R131, UR37, -R188 ;  /* 0x0000002583837c23 */ /* 0x000fc200080108bc */
[----:B------:R-:W1:Y:S01]  /*b990*/  MUFU.EX2 R194, R194 ;  /* 0x000000c200c27308 */ /* 0x000e620000000800 */
        /* <DEDUP_REMOVED lines=15> */
[----:B------:R0:W-:Y:S01]  /*ba90*/  MUFU.EX2 R0, R193 ;  /* 0x000000c100007308 */ /* 0x0001e20000000800 */
[----:B-1----:R-:W-:-:S01]  /*baa0*/  FADD.FTZ R6, R194, R5 ;  /* 0x00000005c2067221 */ /* 0x002fc20000010000 */
[--C-:B------:R-:W-:Y:S01]  /*bab0*/  FFMA.FTZ R94, R94, UR37, -R188.reuse ;  /* 0x000000255e5e7c23 */ /* 0x100fe200080108bc */
[----:B------:R-:W-:-:S05]  /*bac0*/  FFMA.FTZ R103, R103, UR37, -R188 ;  /* 0x0000002567677c23 */ /* 0x000fca00080108bc */
[----:B------:R-:W1:Y:S01]  /*bad0*/  MUFU.EX2 R196, R196 ;  /* 0x000000c400c47308 */ /* 0x000e620000000800 */
[----:B0-----:R-:W-:-:S01]  /*bae0*/  FADD.FTZ R193, R21, R150 ;  /* 0x0000009615c17221 */ /* 0x001fc20000010000 */
[----:B--2---:R-:W-:-:S03]  /*baf0*/  FADD.FTZ R5, R187, R6 ;  /* 0x00000006bb057221 */ /* 0x004fc60000010000 */
        /* <DEDUP_REMOVED lines=11> */
[----:B------:R-:W-:Y:S02]  /*bbb0*/  FADD.FTZ R6, R172, R5 ;  /* 0x00000005ac067221 */ /* 0x000fe40000010000 */
[----:B------:R-:W0:Y:S01]  /*bbc0*/  MUFU.EX2 R175, R175 ;  /* 0x000000af00af7308 */ /* 0x000e220000000800 */
[----:B--2---:R-:W-:-:S01]  /*bbd0*/  FADD.FTZ R193, R171, R150 ;  /* 0x00000096abc17221 */ /* 0x004fc20000010000 */
[----:B------:R-:W-:-:S04]  /*bbe0*/  FADD.FTZ R5, R173, R6 ;  /* 0x00000006ad057221 */ /* 0x000fc80000010000 */
[----:B------:R-:W-:Y:S02]  /*bbf0*/  FADD.FTZ R6, R176, R5 ;  /* 0x00000005b0067221 */ /* 0x000fe40000010000 */
[----:B------:R-:W2:Y:S01]  /*bc00*/  MUFU.EX2 R178, R178 ;  /* 0x000000b200b27308 */ /* 0x000ea20000000800 */
[----:B-1----:R-:W-:-:S01]  /*bc10*/  FADD.FTZ R150, R174, R193 ;  /* 0x000000c1ae967221 */ /* 0x002fc20000010000 */
[----:B------:R-:W-:-:S04]  /*bc20*/  FADD.FTZ R5, R177, R6 ;  /* 0x00000006b1057221 */ /* 0x000fc80000010000 */
[----:B------:R-:W-:Y:S02]  /*bc30*/  FADD.FTZ R6, R180, R5 ;  /* 0x00000005b4067221 */ /* 0x000fe40000010000 */
        /* <DEDUP_REMOVED lines=18> */
[----:B------:R-:W-:-:S06]  /*bd60*/  FADD.FTZ R5, R165, R6 ;  /* 0x00000006a5057221 */ /* 0x000fcc0000010000 */
        /* <DEDUP_REMOVED lines=23> */
[----:B--2---:R-:W-:-:S04]  /*bee0*/  FADD.FTZ R193, R139, R150 ;  /* 0x000000968bc17221 */ /* 0x004fc80000010000 */
[----:B------:R-:W-:-:S03]  /*bef0*/  FADD.FTZ R150, R0, R193 ;  /* 0x000000c100967221 */ /* 0x000fc60000010000 */
        /* <DEDUP_REMOVED lines=58> */
[--C-:B------:R-:W-:Y:S01]  /*c2a0*/  FFMA.FTZ R193, R95, UR37, -R188.reuse ;  /* 0x000000255fc17c23 */ /* 0x100fe200080108bc */
[----:B------:R-:W-:-:S05]  /*c2b0*/  FFMA.FTZ R95, R98, UR37, -R188 ;  /* 0x00000025625f7c23 */ /* 0x000fca00080108bc */
        /* <DEDUP_REMOVED lines=17> */
[----:B-1----:R-:W-:-:S01]  /*c3d0*/  FADD.FTZ R195, R115, R98 ;  /* 0x0000006273c37221 */ /* 0x002fc20000010000 */
[--C-:B------:R-:W-:Y:S01]  /*c3e0*/  FFMA.FTZ R98, R99, UR37, -R188.reuse ;  /* 0x0000002563627c23 */ /* 0x100fe200080108bc */
[----:B------:R-:W-:-:S05]  /*c3f0*/  FFMA.FTZ R99, R102, UR37, -R188 ;  /* 0x0000002566637c23 */ /* 0x000fca00080108bc */
        /* <DEDUP_REMOVED lines=35> */
[----:B------:R-:W-:Y:S01]  /*c630*/  FADD.FTZ R6, R3, R102 ;  /* 0x0000006603067221 */ /* 0x000fe20000010000 */
[----:B0-----:R-:W-:-:S01]  /*c640*/  FADD.FTZ R5, R150, R5 ;  /* 0x0000000596057221 */ /* 0x001fc20000010000 */
[----:B------:R-:W-:Y:S06]  /*c650*/  @!P0 BRA `(.L_x_832) ;  /* 0x0000000000048947 */ /* 0x000fec0003800000 */
[----:B------:R-:W-:Y:S01]  /*c660*/  BPT.TRAP 0x1 ;  /* 0x000000040000795c */ /* 0x000fe20000300000 */
.L_x_832:
[----:B------:R-:W-:Y:S01]  /*c670*/  ULEA UR6, UR48, UR41, 0x3 ;  /* 0x0000002930067291 */ /* 0x000fe2000f8e183f */
[----:B------:R-:W-:Y:S01]  /*c680*/  ISETP.GT.AND P1, PT, R4, UR56, PT ;  /* 0x0000003804007c0c */ /* 0x000fe2000bf24270 */
[----:B------:R-:W-:Y:S01]  /*c690*/  UMOV UR45, UR54 ;  /* 0x00000036002d7c82 */ /* 0x000fe20008000000 */
[----:B------:R-:W-:Y:S01]  /*c6a0*/  F2FP.SATFINITE.E4M3.F32.PACK_AB_MERGE_C R0, R143, R0, RZ ;  /* 0x000000008f00723e */ /* 0x000fe200048070ff */
[----:B------:R-:W-:Y:S01]  /*c6b0*/  UIADD3 UR6, UR6, 0x2e860, URZ ;  /* 0x0002e86006067890 */ /* 0x000fe2000fffe03f */
[----:B------:R-:W-:Y:S01]  /*c6c0*/  F2FP.SATFINITE.E4M3.F32.PACK_AB_MERGE_C R3, R3, R100, RZ ;  /* 0x000000640303723e */ /* 0x000fe200048070ff */
[----:B------:R-:W-:Y:S01]  /*c6d0*/  UMOV UR48, UR55 ;  /* 0x0000003700307c82 */ /* 0x000fe20008000000 */
[----:B------:R-:W-:Y:S01]  /*c6e0*/  F2FP.SATFINITE.E4M3.F32.PACK_AB_MERGE_C R20, R21, R20, RZ ;  /* 0x000000141514723e */ /* 0x000fe200048070ff */
[----:B------:R-:W-:Y:S01]  /*c6f0*/  UPRMT UR6, UR40, 0x654, UR6 ;  /* 0x0000065428067896 */ /* 0x000fe20008000006 */
[----:B------:R-:W-:Y:S01]  /*c700*/  F2FP.SATFINITE.E4M3.F32.PACK_AB_MERGE_C R101, R190, R101, RZ ;  /* 0x00000065be65723e */ /* 0x000fe200048070ff */
[----:B------:R-:W-:Y:S01]  /*c710*/  FMUL.FTZ R24, R24, R116 ;  /* 0x0000007418187220 */ /* 0x000fe20000410000 */
[----:B------:R-:W-:Y:S01]  /*c720*/  F2FP.SATFINITE.E4M3.F32.PACK_AB_MERGE_C R186, R189, R186, RZ ;  /* 0x000000babdba723e */ /* 0x000fe200048070ff */
[-C--:B------:R-:W-:Y:S01]  /*c730*/  FMUL.FTZ R25, R25, R116.reuse ;  /* 0x0000007419197220 */ /* 0x080fe20000410000 */
[----:B------:R-:W-:Y:S01]  /*c740*/  F2FP.SATFINITE.E4M3.F32.PACK_AB_MERGE_C R187, R196, R187, RZ ;  /* 0x000000bbc4bb723e */ /* 0x000fe200048070ff */
[----:B------:R-:W-:Y:S01]  /*c750*/  FMUL.FTZ R28, R28, R116 ;  /* 0x000000741c1c7220 */ /* 0x000fe20000410000 */
[----:B------:R-:W-:Y:S01]  /*c760*/  F2FP.SATFINITE.E4M3.F32.PACK_AB_MERGE_C R172, R173, R172, RZ ;  /* 0x000000acadac723e */ /* 0x000fe200048070ff */
[----:B------:R-:W-:Y:S01]  /*c770*/  FMUL.FTZ R29, R29, R116 ;  /* 0x000000741d1d7220 */ /* 0x000fe20000410000 */
[----:B------:R-:W-:Y:S01]  /*c780*/  F2FP.SATFINITE.E4M3.F32.PACK_AB_MERGE_C R174, R175, R174, RZ ;  /* 0x000000aeafae723e */ /* 0x000fe200048070ff */
[----:B------:R-:W-:Y:S01]  /*c790*/  SYNCS.ARRIVE.TRANS64.RED.A1T0 RZ, [UR6], RZ ;  /* 0x000000ffffff79a7 */ /* 0x000fe20008100406 */
[----:B------:R-:W-:Y:S01]  /*c7a0*/  F2FP.SATFINITE.E4M3.F32.PACK_AB_MERGE_C R180, R181, R180, RZ ;  /* 0x000000b4b5b4723e */ /* 0x000fe200048070ff */
[----:B------:R-:W-:Y:S01]  /*c7b0*/  FMUL.FTZ R32, R32, R116 ;  /* 0x0000007420207220 */ /* 0x000fe20000410000 */
        /* <DEDUP_REMOVED lines=35> */
[-C--:B------:R-:W-:Y:S01]  /*c9f0*/  FMUL.FTZ R68, R68, R116.reuse ;  /* 0x0000007444447220 */ /* 0x080fe20000410000 */
[----:B------:R-:W-:Y:S01]  /*ca00*/  F2FP.SATFINITE.E4M3.F32.PACK_AB_MERGE_C R99, R150, R99, RZ ;  /* 0x000000639663723e */ /* 0x000fe200048070ff */
[----:B------:R-:W-:Y:S01]  /*ca10*/  FMUL.FTZ R69, R69, R116 ;  /* 0x0000007445457220 */ /* 0x000fe20000410000 */
[----:B------:R-:W-:Y:S01]  /*ca20*/  F2FP.SATFINITE.E4M3.F32.PACK_AB_MERGE_C R213, R139, R138, R0 ;  /* 0x0000008a8bd5723e */ /* 0x000fe20004807000 */
[----:B------:R-:W-:Y:S01]  /*ca30*/  FMUL.FTZ R72, R72, R116 ;  /* 0x0000007448487220 */ /* 0x000fe20000410000 */
[----:B------:R-:W-:Y:S01]  /*ca40*/  F2FP.SATFINITE.E4M3.F32.PACK_AB_MERGE_C R202, R97, R96, R3 ;  /* 0x0000006061ca723e */ /* 0x000fe20004807003 */
[-C--:B------:R-:W-:Y:S01]  /*ca50*/  FMUL.FTZ R73, R73, R116.reuse ;  /* 0x0000007449497220 */ /* 0x080fe20000410000 */
[----:B------:R-:W-:Y:S01]  /*ca60*/  F2FP.SATFINITE.E4M3.F32.PACK_AB_MERGE_C R224, R14, R15, R20 ;  /* 0x0000000f0ee0723e */ /* 0x000fe20004807014 */
        /* <DEDUP_REMOVED lines=63> */
[----:B------:R-:W-:-:S02]  /*ce60*/  VIADD R4, R4, 0xffffffff ;  /* 0xffffffff04047836 */ /* 0x000fc40000000000 */
[----:B------:R-:W-:Y:S02]  /*ce70*/  IMAD.MOV.U32 R0, RZ, RZ, R10 ;  /* 0x000000ffff007224 */ /* 0x000fe400078e000a */
[----:B------:R-:W-:Y:S01]  /*ce80*/  IMAD.MOV.U32 R3, RZ, RZ, R9 ;  /* 0x000000ffff037224 */ /* 0x000fe200078e0009 */
[----:B------:R-:W-:Y:S06]  /*ce90*/  @P1 BRA `(.L_x_833) ;  /* 0xffffffa000ec1947 */ /* 0x000fec000383ffff */
[----:B------:R-:W-:Y:S01]  /*cea0*/  IMAD.MOV.U32 R0, RZ, RZ, R10 ;  /* 0x000000ffff007224 */ /* 0x000fe200078e000a */
[----:B------:R-:W-:Y:S01]  /*ceb0*/  UMOV UR48, UR55 ;  /* 0x0000003700307c82 */ /* 0x000fe20008000000 */
[----:B------:R-:W-:Y:S01]  /*cec0*/  IMAD.MOV.U32 R3, RZ, RZ, R9 ;  /* 0x000000ffff037224 */ /* 0x000fe200078e0009 */
[----:B------:R-:W-:-:S06]  /*ced0*/  UMOV UR45, UR54 ;  /* 0x00000036002d7c82 */ /* 0x000fcc0008000000 */
.L_x_815:
[----:B------:R-:W-:Y:S01]  /*cee0*/  ULDC UR6, c[0x0][0x448] ;  /* 0x0001120000067ab9 */ /* 0x000fe20000000800 */
[----:B------:R-:W-:Y:S01]  /*cef0*/  IADD3 R8, R17, 0x1, -R8 ;  /* 0x0000000111087810 */ /* 0x000fe20007ffe808 */
[----:B------:R-:W-:Y:S01]  /*cf00*/  UISETP.NE.AND UP0, UPT, UR6, 0x1, UPT ;  /* 0x000000010600788c */ /* 0x000fe2000bf05270 */
[----:B------:R-:W-:Y:S02]  /*cf10*/  ULDC UR11, c[0x0][0x9e4] ;  /* 0x00027900000b7ab9 */ /* 0x000fe40000000800 */
[----:B------:R-:W-:Y:S01]  /*cf20*/  R2UR UR14, R8 ;  /* 0x00000000080e72ca */ /* 0x000fe200000e0000 */
[----:B------:R-:W-:Y:S02]  /*cf30*/  UISETP.GE.AND UP1, UPT, UR11, 0x1, UPT ;  /* 0x000000010b00788c */ /* 0x000fe4000bf26270 */
[----:B------:R-:W-:-:S04]  /*cf40*/  UIADD3 UR10, UR36, 0x7f, URZ ;  /* 0x0000007f240a7890 */ /* 0x000fc8000fffe03f */
[----:B------:R-:W-:Y:S01]  /*cf50*/  PLOP3.LUT P1, PT, PT, PT, UP1, 0x40, 0x0 ;  /* 0x000000000000781c */ /* 0x000fe20003f2e818 */
[----:B------:R-:W-:Y:S01]  /*cf60*/  @UP0 ULDC UR6, c[0x0][0x44c] ;  /* 0x0001130000060ab9 */ /* 0x000fe20000000800 */
[----:B------:R-:W-:Y:S01]  /*cf70*/  @UP0 ULDC UR15, c[0x0][0x450] ;  /* 0x00011400000f0ab9 */ /* 0x000fe20000000800 */
[----:B------:R-:W-:-:S04]  /*cf80*/  UIMAD.WIDE.U32 UR6, UR10, UR6, URZ ;  /* 0x000000060a0672a5 */ /* 0x000fc8000f8e003f */
[----:B------:R-:W-:-:S04]  /*cf90*/  @UP0 USHF.R.U32.HI UR10, URZ, UR15, UR7 ;  /* 0x0000000f3f0a0299 */ /* 0x000fc80008011607 */
[----:B------:R-:W-:-:S04]  /*cfa0*/  UIADD3 UR10, UR14, UR10, URZ ;  /* 0x0000000a0e0a7290 */ /* 0x000fc8000fffe03f */
[----:B------:R-:W-:Y:S01]  /*cfb0*/  UIADD3 UR52, UR10, -UR52, URZ ;  /* 0x800000340a347290 */ /* 0x000fe2000fffe03f */
[----:B------:R-:W-:Y:S11]  /*cfc0*/  @P1 BRA `(.L_x_834) ;  /* 0x0000000000441947 */ /* 0x000ff60003800000 */
[----:B------:R-:W-:-:S06]  /*cfd0*/  UISETP.GT.AND UP2, UPT, UR10, -0x1, UPT ;  /* 0xffffffff0a00788c */ /* 0x000fcc000bf44270 */
[----:B------:R-:W-:-:S13]  /*cfe0*/  PLOP3.LUT P1, PT, PT, PT, UP2, 0x80, 0x0 ;  /* 0x000000000000781c */ /* 0x000fda0003f2f028 */
[----:B------:R-:W-:Y:S05]  /*cff0*/  @P1 BRA `(.L_x_835) ;  /* 0x00000000001c1947 */ /* 0x000fea0003800000 */
[----:B------:R-:W-:Y:S02]  /*d000*/  UISETP.NE.AND UP2, UPT, UR11, 0x1, UPT ;  /* 0x000000010b00788c */ /* 0x000fe4000bf45270 */
[----:B------:R-:W-:-:S09]  /*d010*/  ULOP3.LUT UR10, URZ, UR10, URZ, 0x33, !UPT ;  /* 0x0000000a3f0a7292 */ /* 0x000fd2000f8e333f */
[----:B------:R-:W-:Y:S02]  /*d020*/  @UP2 ULDC.64 UR14, c[0x0][0x9e8] ;  /* 0x00027a00000e2ab9 */ /* 0x000fe40000000a00 */
[----:B------:R-:W-:-:S04]  /*d030*/  UIMAD.WIDE.U32 UR6, UR10, UR14, URZ ;  /* 0x0000000e0a0672a5 */ /* 0x000fc8000f8e003f */
[----:B------:R-:W-:-:S04]  /*d040*/  @UP2 USHF.R.U32.HI UR10, URZ, UR15, UR7 ;  /* 0x0000000f3f0a2299 */ /* 0x000fc80008011607 */
[----:B------:R-:W-:Y:S01]  /*d050*/  ULOP3.LUT UR10, URZ, UR10, URZ, 0x33, !UPT ;  /* 0x0000000a3f0a7292 */ /* 0x000fe2000f8e333f */
[----:B------:R-:W-:Y:S11]  /*d060*/  BRA `(.L_x_836) ;  /* 0x0000000000107947 */ /* 0x000ff60003800000 */
.L_x_835:
[----:B------:R-:W-:-:S11]  /*d070*/  UISETP.NE.AND UP2, UPT, UR11, 0x1, UPT ;  /* 0x000000010b00788c */ /* 0x000fd6000bf45270 */
[----:B------:R-:W-:Y:S02]  /*d080*/  @UP2 ULDC.64 UR14, c[0x0][0x9e8] ;  /* 0x00027a00000e2ab9 */ /* 0x000fe40000000a00 */
[----:B------:R-:W-:-:S04]  /*d090*/  UIMAD.WIDE.U32 UR6, UR10, UR14, URZ ;  /* 0x0000000e0a0672a5 */ /* 0x000fc8000f8e003f */
[----:B------:R-:W-:-:S12]  /*d0a0*/  @UP2 USHF.R.U32.HI UR10, URZ, UR15, UR7 ;  /* 0x0000000f3f0a2299 */ /* 0x000fd80008011607 */
.L_x_836:
[----:B------:R-:W-:-:S04]  /*d0b0*/  UIMAD UR10, UR10, UR11, URZ ;  /* 0x0000000b0a0a72a4 */ /* 0x000fc8000f8e023f */
[----:B------:R-:W-:-:S04]  /*d0c0*/  UISETP.LT.AND UP2, UPT, UR52, UR10, UPT ;  /* 0x0000000a3400728c */ /* 0x000fc8000bf41270 */
[----:B------:R-:W-:-:S12]  /*d0d0*/  USEL UR52, UR52, UR10, !UP2 ;  /* 0x0000000a34347287 */ /* 0x000fd8000d000000 */
.L_x_834:
[----:B------:R-:W-:Y:S01]  /*d0e0*/  UIADD3 UR7, UR52, 0xdf, URZ ;  /* 0x000000df34077890 */ /* 0x000fe2000fffe03f */
[----:B------:R-:W-:-:S03]  /*d0f0*/  UMOV UR6, URZ ;  /* 0x0000003f00067c82 */ /* 0x000fc60008000000 */
[----:B------:R-:W-:-:S04]  /*d100*/  UIMAD.WIDE UR6, UR7, -0x6db6db6d, UR6 ;  /* 0x92492493070678a5 */ /* 0x000fc8000f8e0206 */
[----:B------:R-:W-:-:S04]  /*d110*/  USHF.R.U32.HI UR6, URZ, 0x1f, UR7 ;  /* 0x0000001f3f067899 */ /* 0x000fc80008011607 */
[----:B------:R-:W-:-:S04]  /*d120*/  ULEA.HI.SX32 UR6, UR7, UR6, 0x19 ;  /* 0x0000000607067291 */ /* 0x000fc8000f8fca3f */
[----:B------:R-:W-:-:S04]  /*d130*/  UISETP.LT.AND UP2, UPT, UR39, UR6, UPT ;  /* 0x000000062700728c */ /* 0x000fc8000bf41270 */
[----:B------:R-:W-:-:S06]  /*d140*/  USEL UR49, UR39, UR6, !UP2 ;  /* 0x0000000627317287 */ /* 0x000fcc000d000000 */
[----:B------:R-:W-:-:S13]  /*d150*/  ISETP.GE.AND P1, PT, R4, UR49, PT ;  /* 0x0000003104007c0c */ /* 0x000fda000bf26270 */
[----:B------:R-:W-:Y:S05]  /*d160*/  @!P1 BRA `(.L_x_837) ;  /* 0x0000003400889947 */ /* 0x000fea0003800000 */
[----:B------:R-:W-:Y:S01]  /*d170*/  IMAD.MOV.U32 R9, RZ, RZ, R0 ;  /* 0x000000ffff097224 */ /* 0x000fe200078e0000 */
[----:B------:R-:W-:Y:S01]  /*d180*/  UMOV UR53, UR45 ;  /* 0x0000002d00357c82 */ /* 0x000fe20008000000 */
[----:B------:R-:W-:Y:S01]  /*d190*/  IMAD.MOV.U32 R8, RZ, RZ, R3 ;  /* 0x000000ffff087224 */ /* 0x000fe200078e0003 */
[----:B------:R-:W-:-:S06]  /*d1a0*/  UMOV UR52, UR48 ;  /* 0x0000003000347c82 */ /* 0x000fcc0008000000 */
.L_x_847:
[----:B------:R-:W-:Y:S01]  /*d1b0*/  ISETP.NE.AND P2, PT, RZ, UR43, PT ;  /* 0x0000002bff007c0c */ /* 0x000fe2000bf45270 */
[----:B------:R-:W-:-:S04]  /*d1c0*/  UISETP.NE.AND UP2, UPT, UR52, 0x1, UPT ;  /* 0x000000013400788c */ /* 0x000fc8000bf45270 */
[----:B------:R-:W-:-:S04]  /*d1d0*/  USEL UR45, URZ, 0x1, UP2 ;  /* 0x000000013f2d7887 */ /* 0x000fc80009000000 */
[----:B------:R-:W-:-:S04]  /*d1e0*/  ULOP3.LUT UR45, UR53, UR45, URZ, 0x3c, !UPT ;  /* 0x0000002d352d7292 */ /* 0x000fc8000f8e3c3f */
[----:B------:R-:W-:Y:S08]  /*d1f0*/  @P2 BRA `(.L_x_838) ;  /* 0x0000000000382947 */ /* 0x000ff00003800000 */
[----:B------:R-:W-:Y:S05]  /*d200*/  @!P0 BRA `(.L_x_839) ;  /* 0x0000000000048947 */ /* 0x000fea0003800000 */
[----:B------:R-:W-:Y:S01]  /*d210*/  BPT.TRAP 0x1 ;  /* 0x000000040000795c */ /* 0x000fe20000300000 */
.L_x_839:
        /* <DEDUP_REMOVED lines=9> */
.L_x_840:
[----:B-1----:R-:W-:Y:S05]  /*d2b0*/  @P1 BRA `(.L_x_838) ;  /* 0x0000000000081947 */ /* 0x002fea0003800000 */
[----:B------:R-:W1:Y:S02]  /*d2c0*/  SYNCS.PHASECHK.TRANS64.TRYWAIT P1, [UR6+0x2e830], R0 ;  /* 0x02e83000ff0075a7 */ /* 0x000e640008020146 */
[----:B-1----:R-:W-:Y:S05]  /*d2d0*/  @!P1 BRA `(.L_x_841) ;  /* 0x0000010400989947 */ /* 0x002fea0003800000 */
.L_x_838:
        /* <DEDUP_REMOVED lines=186> */
.L_x_843:
[----:B------:R-:W-:Y:S01]  /*de80*/  ULEA UR6, UR52, UR41, 0x3 ;  /* 0x0000002934067291 */ /* 0x000fe2000f8e183f */
[----:B------:R-:W-:-:S05]  /*de90*/  IMAD.U32 R0, RZ, RZ, UR53 ;  /* 0x00000035ff007e24 */ /* 0x000fca000f8e00ff */
[----:B------:R-:W-:-:S04]  /*dea0*/  SHF.L.U32 R0, R0, 0x1f, RZ ;  /* 0x0000001f00007819 */ /* 0x000fc800000006ff */
[----:B------:R0:W1:Y:S01]  /*deb0*/  SYNCS.PHASECHK.TRANS64.TRYWAIT P1, [UR6+0x2e850], R0 ;  /* 0x02e85000ff0075a7 */ /* 0x0000620008020146 */
[----:B------:R-:W-:Y:S05]  /*dec0*/  @!P0 BRA `(.L_x_844) ;  /* 0x0000000000048947 */ /* 0x000fea0003800000 */
[----:B------:R-:W-:Y:S01]  /*ded0*/  BPT.TRAP 0x1 ;  /* 0x000000040000795c */ /* 0x000fe20000300000 */
.L_x_844:
[----:B-1----:R-:W-:Y:S05]  /*dee0*/  @P1 BRA `(.L_x_842) ;  /* 0x0000000000081947 */ /* 0x002fea0003800000 */
[----:B------:R-:W1:Y:S02]  /*def0*/  SYNCS.PHASECHK.TRANS64.TRYWAIT P1, [UR6+0x2e850], R0 ;  /* 0x02e85000ff0075a7 */ /* 0x000e640008020146 */
[----:B-1----:R-:W-:Y:S05]  /*df00*/  @!P1 BRA `(.L_x_845) ;  /* 0x000000f800a49947 */ /* 0x002fea0003800000 */
.L_x_842:
[----:B------:R-:W-:Y:S01]  /*df10*/  UIADD3 UR6, UR41, 0x400, URZ ;  /* 0x0000040029067890 */ /* 0x000fe2000fffe03f */
[----:B------:R-:W-:Y:S01]  /*df20*/  WARPGROUP.ARRIVE ;  /* 0x00000000000079c5 */ /* 0x000fe20000000000 */
[----:B------:R-:W-:Y:S01]  /*df30*/  UMOV UR7, 0xc0000010 ;  /* 0xc000001000077882 */ /* 0x000fe20000000000 */
[----:B01----:R-:W-:Y:S01]  /*df40*/  FMNMX.FTZ R0, R184, R8, !PT ;  /* 0x00000008b8007209 */ /* 0x003fe20007810000 */
[----:B------:R-:W-:Y:S01]  /*df50*/  USHF.R.U32.HI UR6, URZ, 0x4, UR6 ;  /* 0x000000043f067899 */ /* 0x000fe20008011606 */
[----:B------:R-:W-:Y:S02]  /*df60*/  FMNMX.FTZ R10, R186, R9, !PT ;  /* 0x00000009ba0a7209 */ /* 0x000fe40007810000 */
[----:B------:R-:W0:Y:S01]  /*df70*/  S2R R229, SR_TID.X ;  /* 0x0000000000e57919 */ /* 0x000e220000002100 */
[----:B------:R-:W-:Y:S01]  /*df80*/  FMNMX.FTZ R3, R185, R0, !PT ;  /* 0x00000000b9037209 */ /* 0x000fe20007810000 */
        /* <DEDUP_REMOVED lines=120> */
[----:B0-----:R-:W-:Y:S01]  /*e710*/  LOP3.LUT P1, RZ, R229, 0x7f, RZ, 0xc0, !PT ;  /* 0x0000007fe5ff7812 */ /* 0x001fe2000782c0ff */
[----:B------:R-:W0:Y:S01]  /*e720*/  SHFL.BFLY PT, R3, R0, 0x2, 0x1f ;  /* 0x0c401f0000037f89 */ /* 0x000e2200000e0000 */
[----:B------:R-:W-:-:S05]  /*e730*/  FMNMX.FTZ R10, R103, R10, !PT ;  /* 0x0000000a670a7209 */ /* 0x000fca0007810000 */
[----:B------:R-:W1:Y:S01]  /*e740*/  SHFL.BFLY PT, R13, R10, 0x2, 0x1f ;  /* 0x0c401f000a0d7f89 */ /* 0x000e6200000e0000 */
[----:B0-----:R-:W-:-:S05]  /*e750*/  FMNMX.FTZ R11, R0, R3, !PT ;  /* 0x00000003000b7209 */ /* 0x001fca0007810000 */
[----:B------:R-:W0:Y:S01]  /*e760*/  SHFL.BFLY PT, R12, R11, 0x1, 0x1f ;  /* 0x0c201f000b0c7f89 */ /* 0x000e2200000e0000 */
[----:B-1----:R-:W-:Y:S01]  /*e770*/  FMNMX.FTZ R13, R10, R13, !PT ;  /* 0x0000000d0a0d7209 */ /* 0x002fe20007810000 */
[----:B------:R-:W-:-:S04]  /*e780*/  IMAD.U32 R10, RZ, RZ, UR37 ;  /* 0x00000025ff0a7e24 */ /* 0x000fc8000f8e00ff */
[----:B------:R-:W1:Y:S01]  /*e790*/  SHFL.BFLY PT, R14, R13, 0x1, 0x1f ;  /* 0x0c201f000d0e7f89 */ /* 0x000e6200000e0000 */
[----:B0-----:R-:W-:-:S05]  /*e7a0*/  FMNMX.FTZ R3, R11, R12, !PT ;  /* 0x0000000c0b037209 */ /* 0x001fca0007810000 */
[----:B------:R-:W-:Y:S01]  /*e7b0*/  FFMA.FTZ R10, R3, R10, -8 ;  /* 0xc1000000030a7423 */ /* 0x000fe2000001000a */
[----:B-1----:R-:W-:Y:S01]  /*e7c0*/  FMNMX.FTZ R0, R13, R14, !PT ;  /* 0x0000000e0d007209 */ /* 0x002fe20007810000 */
[----:B------:R-:W-:Y:S02]  /*e7d0*/  FADD.FTZ R8, -R3, R8 ;  /* 0x0000000803087221 */ /* 0x000fe40000010100 */
[----:B------:R-:W-:-:S01]  /*e7e0*/  FFMA.FTZ R11, R185, UR37, -R10 ;  /* 0x00000025b90b7c23 */ /* 0x000fc2000801080a */
[----:B------:R-:W-:Y:S02]  /*e7f0*/  IMAD.U32 R185, RZ, RZ, UR37 ;  /* 0x00000025ffb97e24 */ /* 0x000fe4000f8e00ff */
[----:B------:R-:W-:-:S01]  /*e800*/  FFMA.FTZ R12, R184, UR37, -R10 ;  /* 0x00000025b80c7c23 */ /* 0x000fc2000801080a */
[----:B------:R-:W-:Y:S01]  /*e810*/  FMUL.FTZ R14, R8, UR37 ;  /* 0x00000025080e7c20 */ /* 0x000fe20008410000 */
        /* <DEDUP_REMOVED lines=19> */
[----:B------:R-:W-:-:S02]  /*e950*/  WARPGROUP.DEPBAR.LE gsb0, 0x0 ;  /* 0x00008000000079c5 */ /* 0x000fc40000010000 */
[----:B------:R-:W-:Y:S01]  /*e960*/  WARPGROUP.ARRIVE ;  /* 0x00000000000079c5 */ /* 0x000fe20000000000 */
[--C-:B------:R-:W-:Y:S01]  /*e970*/  FFMA.FTZ R161, R161, UR37, -R10.reuse ;  /* 0x00000025a1a17c23 */ /* 0x100fe2000801080a */
[----:B------:R-:W-:-:S01]  /*e980*/  FFMA.FTZ R164, R164, UR37, -R10 ;  /* 0x00000025a4a47c23 */ /* 0x000fc2000801080a */
[--C-:B------:R-:W-:Y:S01]  /*e990*/  FFMA.FTZ R165, R165, UR37, -R10.reuse ;  /* 0x00000025a5a57c23 */ /* 0x100fe2000801080a */
[----:B------:R-:W-:-:S01]  /*e9a0*/  FFMA.FTZ R136, R136, UR37, -R10 ;  /* 0x0000002588887c23 */ /* 0x000fc2000801080a */
[--C-:B------:R-:W-:Y:S01]  /*e9b0*/  FFMA.FTZ R137, R137, UR37, -R10.reuse ;  /* 0x0000002589897c23 */ /* 0x100fe2000801080a */
        /* <DEDUP_REMOVED lines=33> */
[----:B------:R-:W-:-:S01]  /*ebd0*/  FADD.FTZ R8, -R0, R9 ;  /* 0x0000000900087221 */ /* 0x000fc20000010100 */
[----:B------:R-:W-:Y:S01]  /*ebe0*/  FFMA.FTZ R10, R0, R185, -8 ;  /* 0xc1000000000a7423 */ /* 0x000fe200000100b9 */
[----:B------:R-:W-:Y:S01]  /*ebf0*/  MUFU.EX2 R9, R14 ;  /* 0x0000000e00097308 */ /* 0x000fe20000000800 */
[----:B------:R-:W-:Y:S01]  /*ec00*/  IADD3 R196, -R22, 0xb, RZ ;  /* 0x0000000b16c47810 */ /* 0x000fe20007ffe1ff */
[----:B------:R-:W-:Y:S01]  /*ec10*/  FMUL.FTZ R8, R8, UR37 ;  /* 0x0000002508087c20 */ /* 0x000fe20008410000 */
        /* <DEDUP_REMOVED lines=54> */
[----:B------:R-:W-:-:S01]  /*ef80*/  FFMA.FTZ R115, R115, UR37, -R10 ;  /* 0x0000002573737c23 */ /* 0x000fc2000801080a */
[--C-:B------:R-:W-:Y:S01]  /*ef90*/  FFMA.FTZ R118, R118, UR37, -R10.reuse ;  /* 0x0000002576767c23 */ /* 0x100fe2000801080a */
[----:B------:R-:W-:-:S01]  /*efa0*/  FFMA.FTZ R119, R119, UR37, -R10 ;  /* 0x0000002577777c23 */ /* 0x000fc2000801080a */
[--C-:B------:R-:W-:Y:S01]  /*efb0*/  FFMA.FTZ R90, R90, UR37, -R10.reuse ;  /* 0x000000255a5a7c23 */ /* 0x100fe2000801080a */
[----:B------:R-:W-:-:S01]  /*efc0*/  FFMA.FTZ R91, R91, UR37, -R10 ;  /* 0x000000255b5b7c23 */ /* 0x000fc2000801080a */
[----:B------:R-:W-:-:S02]  /*efd0*/  FFMA.FTZ R94, R94, UR37, -R10 ;  /* 0x000000255e5e7c23 */ /* 0x000fc4000801080a */
[----:B------:R3:W4:Y:S08]  /*efe0*/  MUFU.EX2 R14, R189 ;  /* 0x000000bd000e7308 */ /* 0x0007300000000800 */
[----:B------:R-:W5:Y:S01]  /*eff0*/  MUFU.EX2 R188, R188 ;  /* 0x000000bc00bc7308 */ /* 0x000f620000000800 */
[----:B---3--:R-:W-:-:S01]  /*f000*/  FFMA.FTZ R189, R194, UR37, -R10 ;  /* 0x00000025c2bd7c23 */ /* 0x008fc2000801080a */
[----:B0-----:R-:W-:Y:S01]  /*f010*/  FADD.FTZ R194, R186, R5 ;  /* 0x00000005bac27221 */ /* 0x001fe20000010000 */
[----:B-1----:R-:W-:-:S03]  /*f020*/  FADD.FTZ R5, R13, R6 ;  /* 0x000000060d057221 */ /* 0x002fc60000010000 */
[----:B--2---:R-:W-:Y:S02]  /*f030*/  FADD.FTZ R193, R187, R194 ;  /* 0x000000c2bbc17221 */ /* 0x004fe40000010000 */
[----:B------:R-:W0:Y:S01]  /*f040*/  MUFU.EX2 R15, R15 ;  /* 0x0000000f000f7308 */ /* 0x000e220000000800 */
[----:B----4-:R-:W-:-:S07]  /*f050*/  FADD.FTZ R6, R14, R5 ;  /* 0x000000050e067221 */ /* 0x010fce0000010000 */
[----:B------:R-:W1:Y:S01]  /*f060*/  MUFU.EX2 R189, R189 ;  /* 0x000000bd00bd7308 */ /* 0x000e620000000800 */
[----:B-----5:R-:W-:-:S07]  /*f070*/  FADD.FTZ R194, R188, R193 ;  /* 0x000000c1bcc27221 */ /* 0x020fce0000010000 */
[----:B------:R-:W2:Y:S01]  /*f080*/  MUFU.EX2 R20, R20 ;  /* 0x0000001400147308 */ /* 0x000ea20000000800 */
[----:B0-----:R-:W-:-:S07]  /*f090*/  FADD.FTZ R5, R15, R6 ;  /* 0x000000060f057221 */ /* 0x001fce0000010000 */
[----:B------:R-:W0:Y:S01]  /*f0a0*/  MUFU.EX2 R190, R190 ;  /* 0x000000be00be7308 */ /* 0x000e220000000800 */
[----:B-1----:R-:W-:-:S01]  /*f0b0*/  FADD.FTZ R193, R189, R194 ;  /* 0x000000c2bdc17221 */ /* 0x002fc20000010000 */
[----:B------:R-:W-:Y:S02]  /*f0c0*/  WARPGROUP.DEPBAR.LE gsb0, 0x0 ;  /* 0x00008000000079c5 */ /* 0x000fe40000010000 */
[----:B------:R-:W-:-:S04]  /*f0d0*/  WARPGROUP.ARRIVE ;  /* 0x00000000000079c5 */ /* 0x000fc80000000000 */
[----:B------:R-:W1:Y:S01]  /*f0e0*/  MUFU.EX2 R21, R21 ;  /* 0x0000001500157308 */ /* 0x000e620000000800 */
[----:B--2---:R-:W-:-:S01]  /*f0f0*/  FADD.FTZ R6, R20, R5 ;  /* 0x0000000514067221 */ /* 0x004fc20000010000 */
[----:B------:R-:W-:Y:S01]  /*f100*/  QGMMA.64x128x32.F32.E4M3.E4M3 R24, R212, gdesc[UR4], R24, gsb0 ;  /* 0x01e00004d4187df3 */ /* 0x000fe20008000818 */
[----:B------:R-:W-:Y:S01]  /*f110*/  UIADD3 UR6, UR10, 0x400, URZ ;  /* 0x000004000a067890 */ /* 0x000fe2000fffe03f */
[----:B------:R-:W-:-:S04]  /*f120*/  UMOV UR7, 0xc0000010 ;  /* 0xc000001000077882 */ /* 0x000fc80000000000 */
        /* <DEDUP_REMOVED lines=35> */
[----:B------:R-:W-:Y:S02]  /*f360*/  WARPGROUP.DEPBAR.LE gsb0, 0x0 ;  /* 0x00008000000079c5 */ /* 0x000fe40000010000 */
[----:B------:R-:W-:Y:S01]  /*f370*/  WARPGROUP.ARRIVE ;  /* 0x00000000000079c5 */ /* 0x000fe20000000000 */
[----:B--2---:R-:W-:-:S04]  /*f380*/  FADD.FTZ R6, R180, R5 ;  /* 0x00000005b4067221 */ /* 0x004fc80000010000 */
[----:B------:R-:W2:Y:S01]  /*f390*/  MUFU.EX2 R183, R183 ;  /* 0x000000b700b77308 */ /* 0x000ea20000000800 */
[----:B------:R-:W-:Y:S01]  /*f3a0*/  QGMMA.64x128x32.F32.E4M3.E4M3 R24, R208, gdesc[UR4], R24, gsb0 ;  /* 0x01e00004d0187df3 */ /* 0x000fe20008000818 */
[----:B------:R-:W-:Y:S01]  /*f3b0*/  UIADD3 UR6, UR10, 0x500, URZ ;  /* 0x000005000a067890 */ /* 0x000fe2000fffe03f */
[----:B0-----:R-:W-:Y:S01]  /*f3c0*/  FADD.FTZ R194, R182, R193 ;  /* 0x000000c1b6c27221 */ /* 0x001fe20000010000 */
[----:B------:R-:W-:-:S04]  /*f3d0*/  UMOV UR7, 0xc0000010 ;  /* 0xc000001000077882 */ /* 0x000fc80000000000 */
        /* <DEDUP_REMOVED lines=38> */
[----:B------:R-:W-:Y:S01]  /*f640*/  QGMMA.64x128x32.F32.E4M3.E4M3 R24, R204, gdesc[UR4], R24, gsb0 ;  /* 0x01e00004cc187df3 */ /* 0x000fe20008000818 */
[----:B------:R-:W-:Y:S01]  /*f650*/  UIADD3 UR6, UR10, 0x600, URZ ;  /* 0x000006000a067890 */ /* 0x000fe2000fffe03f */
[----:B-1----:R-:W-:-:S04]  /*f660*/  FADD.FTZ R6, R136, R5 ;  /* 0x0000000588067221 */ /* 0x002fc80000010000 */
        /* <DEDUP_REMOVED lines=71> */
[--C-:B------:R-:W-:Y:S01]  /*fae0*/  FFMA.FTZ R193, R95, UR37, -R10.reuse ;  /* 0x000000255fc17c23 */ /* 0x100fe2000801080a */
[----:B------:R-:W-:-:S05]  /*faf0*/  FFMA.FTZ R95, R98, UR37, -R10 ;  /* 0x00000025625f7c23 */ /* 0x000fca000801080a */
        /* <DEDUP_REMOVED lines=21> */
[----:B------:R-:W-:Y:S01]  /*fc50*/  FFMA.FTZ R98, R99, UR37, -R10 ;  /* 0x0000002563627c23 */ /* 0x000fe2000801080a */
[----:B------:R-:W-:-:S05]  /*fc60*/  IMAD.U32 R99, RZ, RZ, UR48 ;  /* 0x00000030ff637e24 */ /* 0x000fca000f8e00ff */
        /* <DEDUP_REMOVED lines=8> */
[----:B------:R-:W-:Y:S01]  /*fcf0*/  @!P1 LEA R194, R99, UR41, 0x3 ;  /* 0x0000002963c29c11 */ /* 0x000fe2000f8e18ff */
[----:B------:R-:W-:-:S01]  /*fd00*/  FFMA.FTZ R99, R102, UR37, -R10 ;  /* 0x0000002566637c23 */ /* 0x000fc2000801080a */
[----:B------:R-:W-:-:S04]  /*fd10*/  FFMA.FTZ R10, R103, UR37, -R10 ;  /* 0x00000025670a7c23 */ /* 0x000fc8000801080a */
[----:B------:R-:W0:Y:S01]  /*fd20*/  MUFU.EX2 R89, R89 ;  /* 0x0000005900597308 */ /* 0x000e220000000800 */
[----:B-1----:R-:W-:-:S01]  /*fd30*/  FADD.FTZ R6, R88, R5 ;  /* 0x0000000558067221 */ /* 0x002fc20000010000 */
[----:B------:R-:W-:-:S05]  /*fd40*/  @!P1 VIADD R5, R194, 0x2e840 ;  /* 0x0002e840c2059836 */ /* 0x000fca0000000000 */
[----:B------:R-:W-:Y:S01]  /*fd50*/  @!P1 PRMT R5, RZ, 0x654, R5 ;  /* 0x00000654ff059816 */ /* 0x000fe20000000005 */
[----:B------:R-:W1:Y:S01]  /*fd60*/  MUFU.EX2 R91, R91 ;  /* 0x0000005b005b7308 */ /* 0x000e620000000800 */
[----:B--2---:R-:W-:-:S01]  /*fd70*/  FADD.FTZ R102, R90, R195 ;  /* 0x000000c35a667221 */ /* 0x004fc20000010000 */
[----:B------:R2:W-:Y:S06]  /*fd80*/  BAR.ARV R196, 0x100 ;  /* 0x000400c40000751d */ /* 0x0005ec0000002000 */
[----:B------:R-:W3:Y:S01]  /*fd90*/  MUFU.EX2 R92, R92 ;  /* 0x0000005c005c7308 */ /* 0x000ee20000000800 */
[----:B0-----:R-:W-:-:S01]  /*fda0*/  FADD.FTZ R195, R89, R6 ;  /* 0x0000000659c37221 */ /* 0x001fc20000010000 */
[----:B------:R0:W-:Y:S06]  /*fdb0*/  @!P1 SYNCS.ARRIVE.TRANS64.RED.A1T0 RZ, [R5+URZ], RZ ;  /* 0x000000ff05ff99a7 */ /* 0x0001ec000810043f */
[----:B------:R-:W4:Y:S01]  /*fdc0*/  MUFU.EX2 R94, R94 ;  /* 0x0000005e005e7308 */ /* 0x000f220000000800 */
[----:B-1----:R-:W-:-:S07]  /*fdd0*/  FADD.FTZ R197, R91, R102 ;  /* 0x000000665bc57221 */ /* 0x002fce0000010000 */
[----:B------:R-:W0:Y:S01]  /*fde0*/  MUFU.EX2 R93, R93 ;  /* 0x0000005d005d7308 */ /* 0x000e220000000800 */
[----:B---3--:R-:W-:-:S07]  /*fdf0*/  FADD.FTZ R6, R92, R195 ;  /* 0x000000c35c067221 */ /* 0x008fce0000010000 */
[----:B------:R-:W1:Y:S01]  /*fe00*/  MUFU.EX2 R193, R193 ;  /* 0x000000c100c17308 */ /* 0x000e620000000800 */
[----:B----4-:R-:W-:-:S07]  /*fe10*/  FADD.FTZ R102, R94, R197 ;  /* 0x000000c55e667221 */ /* 0x010fce0000010000 */
[----:B------:R-:W3:Y:S01]  /*fe20*/  MUFU.EX2 R96, R96 ;  /* 0x0000006000607308 */ /* 0x000ee20000000800 */
[----:B0-----:R-:W-:-:S07]  /*fe30*/  FADD.FTZ R5, R93, R6 ;  /* 0x000000065d057221 */ /* 0x001fce0000010000 */
[----:B------:R-:W0:Y:S01]  /*fe40*/  MUFU.EX2 R95, R95 ;  /* 0x0000005f005f7308 */ /* 0x000e220000000800 */
[----:B-1----:R-:W-:-:S07]  /*fe50*/  FADD.FTZ R102, R193, R102 ;  /* 0x00000066c1667221 */ /* 0x002fce0000010000 */
[----:B------:R-:W1:Y:S01]  /*fe60*/  MUFU.EX2 R97, R97 ;  /* 0x0000006100617308 */ /* 0x000e620000000800 */
[----:B---3--:R-:W-:-:S07]  /*fe70*/  FADD.FTZ R6, R96, R5 ;  /* 0x0000000560067221 */ /* 0x008fce0000010000 */
        /* <DEDUP_REMOVED lines=9> */
[----:B-1----:R-:W-:-:S01]  /*ff10*/  FADD.FTZ R5, R99, R6 ;  /* 0x0000000663057221 */ /* 0x002fc20000010000 */
[----:B---3--:R-:W-:-:S03]  /*ff20*/  FADD.FTZ R6, R101, R102 ;  /* 0x0000006665067221 */ /* 0x008fc60000010000 */
[----:B0-----:R-:W-:Y:S01]  /*ff30*/  FADD.FTZ R5, R10, R5 ;  /* 0x000000050a057221 */ /* 0x001fe20000010000 */
[----:B--2---:R-:W-:Y:S06]  /*ff40*/  @!P0 BRA `(.L_x_846) ;  /* 0x0000000000048947 */ /* 0x004fec0003800000 */
[----:B------:R-:W-:Y:S01]  /*ff50*/  BPT.TRAP 0x1 ;  /* 0x000000040000795c */ /* 0x000fe20000300000 */
.L_x_846:
        /* <DEDUP_REMOVED lines=130> */
[----:B------:R-:W-:Y:S06]  /*10780*/  @P1 BRA `(.L_x_847) ;  /* 0xffffffc800881947 */ /* 0x000fec000383ffff */
.L_x_837:
[----:B------:R-:W-:-:S13]  /*10790*/  ISETP.GE.AND P1, PT, R4, UR39, PT ;  /* 0x0000002704007c0c */ /* 0x000fda000bf26270 */
[----:B------:R-:W-:Y:S05]  /*107a0*/  @!P1 BRA `(.L_x_848) ;  /* 0x0000005c00309947 */ /* 0x000fea0003800000 */
[----:B------:R-:W-:Y:S01]  /*107b0*/  IMAD.MOV.U32 R8, RZ, RZ, R0 ;  /* 0x000000ffff087224 */ /* 0x000fe200078e0000 */
[----:B------:R-:W-:Y:S01]  /*107c0*/  UMOV UR56, UR45 ;  /* 0x0000002d00387c82 */ /* 0x000fe20008000000 */
[----:B------:R-:W-:Y:S01]  /*107d0*/  IMAD.MOV.U32 R9, RZ, RZ, R3 ;  /* 0x000000ffff097224 */ /* 0x000fe200078e0003 */
[----:B------:R-:W-:Y:S01]  /*107e0*/  UMOV UR55, UR48 ;  /* 0x0000003000377c82 */ /* 0x000fe20008000000 */
[----:B------:R-:W-:Y:S01]  /*107f0*/  ULDC UR49, c[0x0][0x9e4] ;  /* 0x0002790000317ab9 */ /* 0x000fe20000000800 */
[----:B------:R-:W-:Y:S01]  /*10800*/  ULDC UR53, c[0x0][0x288] ;  /* 0x0000a20000357ab9 */ /* 0x000fe20000000800 */
[----:B------:R-:W-:Y:S01]  /*10810*/  ULDC UR54, c[0x0][0x9dc] ;  /* 0x0002770000367ab9 */ /* 0x000fe20000000800 */
[----:B------:R-:W-:-:S05]  /*10820*/  ULDC UR52, c[0x0][0x9e0] ;  /* 0x0002780000347ab9 */ /* 0x000fca0000000800 */
.L_x_866:
        /* <DEDUP_REMOVED lines=9> */
.L_x_850:
[----:B------:R-:W-:Y:S01]  /*108c0*/  ULEA UR6, UR48, UR41, 0x3 ;  /* 0x0000002930067291 */ /* 0x000fe2000f8e183f */
[----:B------:R-:W-:-:S05]  /*108d0*/  IMAD.U32 R0, RZ, RZ, UR45 ;  /* 0x0000002dff007e24 */ /* 0x000fca000f8e00ff */
[----:B------:R-:W-:-:S04]  /*108e0*/  SHF.L.U32 R0, R0, 0x1f, RZ ;  /* 0x0000001f00007819 */ /* 0x000fc800000006ff */
[----:B------:R0:W1:Y:S01]  /*108f0*/  SYNCS.PHASECHK.TRANS64.TRYWAIT P1, [UR6+0x2e830], R0 ;  /* 0x02e83000ff0075a7 */ /* 0x0000620008020146 */
[----:B------:R-:W-:Y:S05]  /*10900*/  @!P0 BRA `(.L_x_851) ;  /* 0x0000000000048947 */ /* 0x000fea0003800000 */
[----:B------:R-:W-:Y:S01]  /*10910*/  BPT.TRAP 0x1 ;  /* 0x000000040000795c */ /* 0x000fe20000300000 */
.L_x_851:
[----:B-1----:R-:W-:Y:S05]  /*10920*/  @P1 BRA `(.L_x_849) ;  /* 0x0000000000081947 */ /* 0x002fea0003800000 */
[----:B------:R-:W1:Y:S02]  /*10930*/  SYNCS.PHASECHK.TRANS64.TRYWAIT P1, [UR6+0x2e830], R0 ;  /* 0x02e83000ff0075a7 */ /* 0x000e640008020146 */
[----:B-1----:R-:W-:Y:S05]  /*10940*/  @!P1 BRA `(.L_x_852) ;  /* 0x000000d0002c9947 */ /* 0x002fea0003800000 */
.L_x_849:
        /* <DEDUP_REMOVED lines=183> */
.L_x_854:
[----:B------:R-:W-:Y:S01]  /*114c0*/  ULEA UR6, UR55, UR41, 0x3 ;  /* 0x0000002937067291 */ /* 0x000fe2000f8e183f */
[----:B------:R-:W-:-:S05]  /*114d0*/  IMAD.U32 R0, RZ, RZ, UR56 ;  /* 0x00000038ff007e24 */ /* 0x000fca000f8e00ff */
[----:B------:R-:W-:-:S04]  /*114e0*/  SHF.L.U32 R0, R0, 0x1f, RZ ;  /* 0x0000001f00007819 */ /* 0x000fc800000006ff */
[----:B------:R0:W1:Y:S01]  /*114f0*/  SYNCS.PHASECHK.TRANS64.TRYWAIT P1, [UR6+0x2e850], R0 ;  /* 0x02e85000ff0075a7 */ /* 0x0000620008020146 */
[----:B------:R-:W-:Y:S05]  /*11500*/  @!P0 BRA `(.L_x_855) ;  /* 0x0000000000048947 */ /* 0x000fea0003800000 */
[----:B------:R-:W-:Y:S01]  /*11510*/  BPT.TRAP 0x1 ;  /* 0x000000040000795c */ /* 0x000fe20000300000 */
.L_x_855:
[----:B-1----:R-:W-:Y:S05]  /*11520*/  @P1 BRA `(.L_x_853) ;  /* 0x0000000000081947 */ /* 0x002fea0003800000 */
[----:B------:R-:W1:Y:S02]  /*11530*/  SYNCS.PHASECHK.TRANS64.TRYWAIT P1, [UR6+0x2e850], R0 ;  /* 0x02e85000ff0075a7 */ /* 0x000e640008020146 */
[----:B-1----:R-:W-:Y:S05]  /*11540*/  @!P1 BRA `(.L_x_856) ;  /* 0x000000c400449947 */ /* 0x002fea0003800000 */
.L_x_853:
[----:B------:R-:W-:Y:S01]  /*11550*/  UIADD3 UR6, UR41, 0x400, URZ ;  /* 0x0000040029067890 */ /* 0x000fe2000fffe03f */
[----:B------:R-:W-:Y:S01]  /*11560*/  WARPGROUP.ARRIVE ;  /* 0x00000000000079c5 */ /* 0x000fe20000000000 */
[----:B------:R-:W-:-:S05]  /*11570*/  UMOV UR7, 0xc0000010 ;  /* 0xc000001000077882 */ /* 0x000fca0000000000 */
[----:B-1----:R-:W1:Y:S01]  /*11580*/  S2R R3, SR_TID.X ;  /* 0x0000000000037919 */ /* 0x002e620000002100 */
[----:B------:R-:W-:Y:S01]  /*11590*/  USHF.R.U32.HI UR6, URZ, 0x4, UR6 ;  /* 0x000000043f067899 */ /* 0x000fe20008011606 */
[----:B------:R-:W-:Y:S01]  /*115a0*/  PLOP3.LUT P1, PT, PT, PT, UP0, 0x80, 0x0 ;  /* 0x000000000000781c */ /* 0x000fe20003f2f008 */
[----:B------:R-:W-:Y:S01]  /*115b0*/  VIADD R13, R19, UR36 ;  /* 0x00000024130d7c36 */ /* 0x000fe20008000000 */
[----:B------:R-:W-:Y:S01]  /*115c0*/  PLOP3.LUT P2, PT, PT, PT, UP0, 0x80, 0x0 ;  /* 0x000000000000781c */ /* 0x000fe20003f4f008 */
[----:B------:R-:W-:Y:S01]  /*115d0*/  ULOP3.LUT UR6, UR6, 0x3fff, URZ, 0xc0, !UPT ;  /* 0x00003fff06067892 */ /* 0x000fe2000f8ec03f */
[----:B0-----:R-:W-:Y:S01]  /*115e0*/  IMAD.U32 R0, RZ, RZ, UR48 ;  /* 0x00000030ff007e24 */ /* 0x001fe2000f8e00ff */
[----:B------:R-:W-:Y:S01]  /*115f0*/  IADD3 R15, -R22, 0xb, RZ ;  /* 0x0000000b160f7810 */ /* 0x000fe20007ffe1ff */
[----:B------:R-:W-:Y:S01]  /*11600*/  IMAD R14, R4, -0xe0, RZ ;  /* 0xffffff20040e7824 */ /* 0x000fe200078e02ff */
[----:B------:R-:W-:-:S04]  /*11610*/  ULOP3.LUT UR6, UR6, 0x10000, URZ, 0xfc, !UPT ;  /* 0x0001000006067892 */ /* 0x000fc8000f8efc3f */
[----:B------:R-:W-:-:S07]  /*11620*/  UIMAD UR10, UR55, 0x700, UR6 ;  /* 0x00000700370a78a4 */ /* 0x000fce000f8e0206 */
[----:B------:R-:W-:Y:S02]  /*11630*/  UMOV UR6, UR10 ;  /* 0x0000000a00067c82 */ /* 0x000fe40008000000 */
[----:B------:R-:W-:Y:S01]  /*11640*/  QGMMA.64x128x32.F32.E4M3.E4M3 R24, R224, gdesc[UR4], R24, gsb0 ;  /* 0x01e00004e0187df3 */ /* 0x000fe20008000818 */
[----:B------:R-:W-:Y:S01]  /*11650*/  UIADD3 UR6, UR10, 0x100, URZ ;  /* 0x000001000a067890 */ /* 0x000fe2000fffe03f */
[----:B------:R-:W-:Y:S01]  /*11660*/  UMOV UR7, 0xc0000010 ;  /* 0xc000001000077882 */ /* 0x000fe20000000000 */
[----:B-1----:R-:W-:-:S13]  /*11670*/  LOP3.LUT P3, RZ, R3, 0x7f, RZ, 0xc0, !PT ;  /* 0x0000007f03ff7812 */ /* 0x002fda000786c0ff */
        /* <DEDUP_REMOVED lines=31> */
[----:B------:R-:W-:Y:S02]  /*11870*/  @UP0 ULDC UR6, c[0x0][0x44c] ;  /* 0x0001130000060ab9 */ /* 0x000fe40000000800 */
[----:B------:R-:W-:Y:S01]  /*11880*/  @P1 IMAD.HI.U32 R3, R13, UR6, RZ ;  /* 0x000000060d031c27 */ /* 0x000fe2000f8e00ff */
[----:B------:R-:W-:Y:S01]  /*11890*/  @UP0 ULDC UR6, c[0x0][0x450] ;  /* 0x0001140000060ab9 */ /* 0x000fe20000000800 */
[----:B------:R-:W-:-:S03]  /*118a0*/  PLOP3.LUT P1, PT, PT, PT, UP1, 0x40, 0x0 ;  /* 0x000000000000781c */ /* 0x000fc60003f2e818 */
[----:B------:R-:W-:Y:S01]  /*118b0*/  @P2 SHF.R.U32.HI R13, RZ, UR6, R3 ;  /* 0x00000006ff0d2c19 */ /* 0x000fe20008011603 */
[----:B------:R-:W-:Y:S01]  /*118c0*/  VIADD R3, R14, 0x1 ;  /* 0x000000010e037836 */ /* 0x000fe20000000000 */
[----:B------:R-:W-:-:S03]  /*118d0*/  ULOP3.LUT UR6, URZ, UR54, URZ, 0x33, !UPT ;  /* 0x000000363f067292 */ /* 0x000fc6000f8e333f */
[----:B------:R-:W0:Y:S01]  /*118e0*/  SHFL.IDX PT, R20, R13, RZ, 0x1c1f ;  /* 0x001c1fff0d147589 */ /* 0x000e2200000e0000 */
[----:B------:R-:W-:Y:S02]  /*118f0*/  WARPGROUP.DEPBAR.LE gsb0, 0x0 ;  /* 0x00008000000079c5 */ /* 0x000fe40000010000 */
[----:B------:R1:W-:Y:S06]  /*11900*/  BAR.ARV R15, 0x100 ;  /* 0x0004000f0000751d */ /* 0x0003ec0000002000 */
[----:B------:R2:W-:Y:S02]  /*11910*/  @!P3 SYNCS.ARRIVE.TRANS64.RED.A1T0 RZ, [R0+URZ], RZ ;  /* 0x000000ff00ffb9a7 */ /* 0x0005e4000810043f */
[----:B--2---:R-:W-:-:S05]  /*11920*/  IMAD R0, R18, -0x2, R3 ;  /* 0xfffffffe12007824 */ /* 0x004fca00078e0203 */
[C---:B------:R-:W-:Y:S01]  /*11930*/  IADD3 R11, R0.reuse, -UR53, R17 ;  /* 0x80000035000b7c10 */ /* 0x040fe2000fffe011 */
[----:B------:R-:W-:-:S04]  /*11940*/  VIADD R0, R0, 0xffffffff ;  /* 0xffffffff00007836 */ /* 0x000fc80000000000 */
[C---:B------:R-:W-:Y:S02]  /*11950*/  VIADD R12, R11.reuse, UR52 ;  /* 0x000000340b0c7c36 */ /* 0x040fe40008000000 */
[----:B------:R-:W-:Y:S02]  /*11960*/  VIADD R11, R11, UR6 ;  /* 0x000000060b0b7c36 */ /* 0x000fe40008000000 */
[--C-:B0-----:R-:W-:Y:S02]  /*11970*/  IMAD.IADD R10, R12, 0x1, R20.reuse ;  /* 0x000000010c0a7824 */ /* 0x101fe400078e0214 */
[----:B------:R-:W-:Y:S01]  /*11980*/  IMAD.IADD R3, R11, 0x1, R20 ;  /* 0x000000010b037824 */ /* 0x000fe200078e0214 */
[----:B-1----:R-:W-:Y:S06]  /*11990*/  @P1 BRA `(.L_x_857) ;  /* 0x0000000000541947 */ /* 0x002fec0003800000 */
[----:B------:R-:W-:Y:S01]  /*119a0*/  IADD3 R15, R17, -UR53, R20 ;  /* 0x80000035110f7c10 */ /* 0x000fe2000fffe014 */
        /* <DEDUP_REMOVED lines=11> */
.L_x_859:
[----:B------:R-:W-:-:S05]  /*11a60*/  IMAD.U32 R21, RZ, RZ, UR49 ;  /* 0x00000031ff157e24 */ /* 0x000fca000f8e00ff */
[----:B------:R-:W-:-:S13]  /*11a70*/  ISETP.NE.AND P1, PT, R21, 0x1, PT ;  /* 0x000000011500780c */ /* 0x000fda0003f25270 */
[----:B------:R-:W0:Y:S02]  /*11a80*/  @P1 LDC.64 R200, c[0x0][0x9e8] ;  /* 0x00027a00ffc81b82 */ /* 0x000e240000000a00 */
[----:B0-----:R-:W-:-:S05]  /*11a90*/  @P1 IMAD.HI.U32 R20, R15, R200, RZ ;  /* 0x000000c80f141227 */ /* 0x001fca00078e00ff */
[----:B------:R-:W-:-:S07]  /*11aa0*/  @P1 SHF.R.U32.HI R15, RZ, R201, R20 ;  /* 0x000000c9ff0f1219 */ /* 0x000fce0000011614 */
.L_x_860:
[----:B------:R-:W-:Y:S05]  /*11ab0*/  BSYNC B0 ;  /* 0x0000000000007941 */ /* 0x000fea0003800000 */
.L_x_858:
[----:B------:R-:W-:-:S05]  /*11ac0*/  IMAD R15, R15, R21, R0 ;  /* 0x000000150f0f7224 */ /* 0x000fca00078e0200 */
[----:B------:R-:W-:Y:S02]  /*11ad0*/  VIADDMNMX R10, R15, R21, R10, PT ;  /* 0x000000150f0a7246 */ /* 0x000fe4000380010a */
[----:B------:R-:W-:-:S07]  /*11ae0*/  VIMNMX R3, R3, R15, !PT ;  /* 0x0000000f03037248 */ /* 0x000fce0007fe0100 */
.L_x_857:
[C---:B------:R-:W-:Y:S02]  /*11af0*/  ISETP.GE.AND P1, PT, R14.reuse, 0x2, PT ;  /* 0x000000020e00780c */ /* 0x040fe40003f26270 */
[----:B------:R-:W-:Y:S02]  /*11b00*/  ISETP.GE.AND P2, PT, R14, 0x9, PT ;  /* 0x000000090e00780c */ /* 0x000fe40003f46270 */
        /* <DEDUP_REMOVED lines=9> */
[----:B------:R-:W-:Y:S02]  /*11ba0*/  LOP3.LUT R2, R2, 0xffffbfff, RZ, 0xc0, !PT ;  /* 0xffffbfff02027812 */ /* 0x000fe400078ec0ff */
[C---:B------:R-:W-:Y:S02]  /*11bb0*/  ISETP.GT.AND P2, PT, R3.reuse, 0x8, !P2 ;  /* 0x000000080300780c */ /* 0x040fe40005744270 */
        /* <DEDUP_REMOVED lines=311> */
[----:B------:R-:W-:Y:S02]  /*12f30*/  ISETP.LT.OR P6, PT, R10, 0xda, P6 ;  /* 0x000000da0a00780c */ /* 0x000fe400037c1670 */
[----:B------:R-:W0:Y:S02]  /*12f40*/  SHFL.IDX PT, R10, R13, 0x1, 0x1c1f ;  /* 0x003c1f000d0a7f89 */ /* 0x000e2400000e0000 */
[----:B------:R-:W-:Y:S02]  /*12f50*/  FSEL R101, R101, -INF , !P6 ;  /* 0xff80000065657808 */ /* 0x000fe40007000000 */
[----:B------:R-:W-:Y:S01]  /*12f60*/  PLOP3.LUT P6, PT, PT, PT, UP1, 0x40, 0x0 ;  /* 0x000000000000781c */ /* 0x000fe20003fce818 */
[--C-:B0-----:R-:W-:Y:S02]  /*12f70*/  IMAD.IADD R12, R12, 0x1, R10.reuse ;  /* 0x000000010c0c7824 */ /* 0x101fe400078e020a */
[----:B------:R-:W-:-:S10]  /*12f80*/  IMAD.IADD R14, R11, 0x1, R10 ;  /* 0x000000010b0e7824 */ /* 0x000fd400078e020a */
[----:B------:R-:W-:Y:S05]  /*12f90*/  @P6 BRA `(.L_x_861) ;  /* 0x0000000000546947 */ /* 0x000fea0003800000 */
        /* <DEDUP_REMOVED lines=12> */
.L_x_863:
[----:B------:R-:W-:-:S05]  /*13060*/  IMAD.U32 R13, RZ, RZ, UR49 ;  /* 0x00000031ff0d7e24 */ /* 0x000fca000f8e00ff */
[----:B------:R-:W-:-:S13]  /*13070*/  ISETP.NE.AND P6, PT, R13, 0x1, PT ;  /* 0x000000010d00780c */ /* 0x000fda0003fc5270 */
[----:B------:R-:W0:Y:S02]  /*13080*/  @P6 LDC.64 R10, c[0x0][0x9e8] ;  /* 0x00027a00ff0a6b82 */ /* 0x000e240000000a00 */
[----:B0-----:R-:W-:-:S05]  /*13090*/  @P6 IMAD.HI.U32 R10, R3, R10, RZ ;  /* 0x0000000a030a6227 */ /* 0x001fca00078e00ff */
[----:B------:R-:W-:-:S07]  /*130a0*/  @P6 SHF.R.U32.HI R3, RZ, R11, R10 ;  /* 0x0000000bff036219 */ /* 0x000fce000001160a */
.L_x_864:
[----:B------:R-:W-:Y:S05]  /*130b0*/  BSYNC B0 ;  /* 0x0000000000007941 */ /* 0x000fea0003800000 */
.L_x_862:
[----:B------:R-:W-:-:S05]  /*130c0*/  IMAD R3, R3, R13, R0 ;  /* 0x0000000d03037224 */ /* 0x000fca00078e0200 */
[----:B------:R-:W-:Y:S02]  /*130d0*/  VIADDMNMX R12, R3, R13, R12, PT ;  /* 0x0000000d030c7246 */ /* 0x000fe4000380010c */
[----:B------:R-:W-:-:S07]  /*130e0*/  VIMNMX R14, R14, R3, !PT ;  /* 0x000000030e0e7248 */ /* 0x000fce0007fe0100 */
.L_x_861:
        /* <DEDUP_REMOVED lines=139> */
[----:B------:R-:W-:Y:S01]  /*139a0*/  ISETP.GT.AND P2, PT, R14, 0xc9, !P2 ;  /* 0x000000c90e00780c */ /* 0x000fe20005744270 */
[----:B------:R-:W0:Y:S01]  /*139b0*/  SHFL.BFLY PT, R3, R10, 0x2, 0x1f ;  /* 0x0c401f000a037f89 */ /* 0x000e2200000e0000 */
[----:B------:R-:W-:Y:S02]  /*139c0*/  FSEL R146, R146, -INF , !P1 ;  /* 0xff80000092927808 */ /* 0x000fe40004800000 */
[----:B------:R-:W-:Y:S02]  /*139d0*/  LOP3.LUT P1, RZ, R16, 0x800000, RZ, 0xc0, !PT ;  /* 0x0080000010ff7812 */ /* 0x000fe4000782c0ff */
[----:B------:R-:W-:Y:S02]  /*139e0*/  ISETP.LT.OR P2, PT, R12, 0xca, P2 ;  /* 0x000000ca0c00780c */ /* 0x000fe40001741670 */
[----:B------:R-:W-:-:S02]  /*139f0*/  ISETP.GT.AND P1, PT, R14, 0x71, !P1 ;  /* 0x000000710e00780c */ /* 0x000fc40004f24270 */
[----:B------:R-:W-:Y:S02]  /*13a00*/  ISETP.GT.AND P3, PT, R14, 0xd0, !P3 ;  /* 0x000000d00e00780c */ /* 0x000fe40005f64270 */
[----:B------:R-:W-:Y:S02]  /*13a10*/  ISETP.LT.OR P1, PT, R12, 0x72, P1 ;  /* 0x000000720c00780c */ /* 0x000fe40000f21670 */
[----:B------:R-:W-:Y:S02]  /*13a20*/  FSEL R95, R95, -INF , !P2 ;  /* 0xff8000005f5f7808 */ /* 0x000fe40005000000 */
[----:B------:R-:W-:Y:S02]  /*13a30*/  FSEL R147, R147, -INF , !P1 ;  /* 0xff80000093937808 */ /* 0x000fe40004800000 */
[----:B------:R-:W-:Y:S02]  /*13a40*/  LOP3.LUT P1, RZ, R16, 0x400000, RZ, 0xc0, !PT ;  /* 0x0040000010ff7812 */ /* 0x000fe4000782c0ff */
[----:B------:R-:W-:-:S02]  /*13a50*/  ISETP.GT.AND P4, PT, R14, 0xd1, !P4 ;  /* 0x000000d10e00780c */ /* 0x000fc40006784270 */
[C---:B------:R-:W-:Y:S02]  /*13a60*/  ISETP.GT.AND P1, PT, R14.reuse, 0x78, !P1 ;  /* 0x000000780e00780c */ /* 0x040fe40004f24270 */
[----:B------:R-:W-:Y:S02]  /*13a70*/  ISETP.GT.AND P5, PT, R14, 0xd8, !P5 ;  /* 0x000000d80e00780c */ /* 0x000fe40006fa4270 */
[----:B------:R-:W-:Y:S02]  /*13a80*/  ISETP.LT.OR P1, PT, R12, 0x79, P1 ;  /* 0x000000790c00780c */ /* 0x000fe40000f21670 */
        /* <DEDUP_REMOVED lines=18> */
[----:B0-----:R-:W-:Y:S01]  /*13bb0*/  FMNMX.FTZ R3, R15, R0, !PT ;  /* 0x000000000f037209 */ /* 0x001fe20007810000 */
[----:B------:R-:W-:Y:S01]  /*13bc0*/  IMAD.U32 R0, RZ, RZ, UR37 ;  /* 0x00000025ff007e24 */ /* 0x000fe2000f8e00ff */
        /* <DEDUP_REMOVED lines=232> */
[----:B------:R-:W-:Y:S01]  /*14a50*/  FMNMX.FTZ R109, R99, R108, !PT ;  /* 0x0000006c636d7209 */ /* 0x000fe20007810000 */
[--C-:B------:R-:W-:Y:S01]  /*14a60*/  FFMA.FTZ R108, R112, UR37, -R0.reuse ;  /* 0x00000025706c7c23 */ /* 0x100fe20008010800 */
[----:B------:R-:W-:-:S02]  /*14a70*/  FFMA.FTZ R112, R116, UR37, -R0 ;  /* 0x0000002574707c23 */ /* 0x000fc40008010800 */
[----:B------:R-:W-:-:S03]  /*14a80*/  FMNMX.FTZ R109, R102, R109, !PT ;  /* 0x0000006d666d7209 */ /* 0x000fc60007810000 */
[----:B------:R-:W-:Y:S01]  /*14a90*/  MUFU.EX2 R153, R153 ;  /* 0x0000009900997308 */ /* 0x000fe20000000800 */
[----:B------:R-:W-:Y:S01]  /*14aa0*/  FMNMX.FTZ R188, R12, R109, !PT ;  /* 0x0000006d0cbc7209 */ /* 0x000fe20007810000 */
[--C-:B------:R-:W-:Y:S01]  /*14ab0*/  FFMA.FTZ R109, R113, UR37, -R0.reuse ;  /* 0x00000025716d7c23 */ /* 0x100fe20008010800 */
[----:B------:R-:W-:-:S01]  /*14ac0*/  FFMA.FTZ R113, R117, UR37, -R0 ;  /* 0x0000002575717c23 */ /* 0x000fc20008010800 */
[----:B------:R-:W-:Y:S01]  /*14ad0*/  FFMA.FTZ R117, R101, UR37, -R0 ;  /* 0x0000002565757c23 */ /* 0x000fe20008010800 */
[----:B------:R-:W-:Y:S01]  /*14ae0*/  IMAD.U32 R101, RZ, RZ, UR37 ;  /* 0x00000025ff657e24 */ /* 0x000fe2000f8e00ff */
[----:B------:R-:W2:Y:S02]  /*14af0*/  SHFL.BFLY PT, R189, R188, 0x2, 0x1f ;  /* 0x0c401f00bcbd7f89 */ /* 0x000ea400000e0000 */
[----:B------:R-:W-:Y:S08]  /*14b00*/  MUFU.EX2 R156, R156 ;  /* 0x0000009c009c7308 */ /* 0x000ff00000000800 */
[----:B------:R-:W-:Y:S08]  /*14b10*/  MUFU.EX2 R157, R157 ;  /* 0x0000009d009d7308 */ /* 0x000ff00000000800 */
[----:B------:R-:W-:Y:S01]  /*14b20*/  MUFU.EX2 R160, R160 ;  /* 0x000000a000a07308 */ /* 0x000fe20000000800 */
[----:B--2---:R-:W-:-:S02]  /*14b30*/  FMNMX.FTZ R189, R188, R189, !PT ;  /* 0x000000bdbcbd7209 */ /* 0x004fc40007810000 */
[----:B------:R-:W-:-:S05]  /*14b40*/  FSEL R188, R3, RZ, P1 ;  /* 0x000000ff03bc7208 */ /* 0x000fca0000800000 */
[----:B------:R-:W-:Y:S01]  /*14b50*/  MUFU.EX2 R161, R161 ;  /* 0x000000a100a17308 */ /* 0x000fe20000000800 */
[----:B------:R-:W2:Y:S01]  /*14b60*/  SHFL.BFLY PT, R116, R189, 0x1, 0x1f ;  /* 0x0c201f00bd747f89 */ /* 0x000ea200000e0000 */
[----:B------:R-:W-:-:S06]  /*14b70*/  FADD.FTZ R188, -R188, R9 ;  /* 0x00000009bcbc7221 */ /* 0x000fcc0000010100 */
[----:B------:R-:W-:Y:S08]  /*14b80*/  MUFU.EX2 R9, R117 ;  /* 0x0000007500097308 */ /* 0x000ff00000000800 */
[----:B------:R-:W-:Y:S08]  /*14b90*/  MUFU.EX2 R164, R164 ;  /* 0x000000a400a47308 */ /* 0x000ff00000000800 */
[----:B------:R-:W-:Y:S01]  /*14ba0*/  MUFU.EX2 R165, R165 ;  /* 0x000000a500a57308 */ /* 0x000fe20000000800 */
[----:B--2---:R-:W-:Y:S01]  /*14bb0*/  FMNMX.FTZ R0, R189, R116, !PT ;  /* 0x00000074bd007209 */ /* 0x004fe20007810000 */
[----:B------:R-:W-:-:S03]  /*14bc0*/  FMUL.FTZ R116, R188, UR37 ;  /* 0x00000025bc747c20 */ /* 0x000fc60008410000 */
[C---:B------:R-:W-:Y:S01]  /*14bd0*/  FSETP.NEU.FTZ.AND P1, PT, R0.reuse, -INF , PT ;  /* 0xff8000000000780b */ /* 0x040fe20003f3d000 */
[----:B------:R-:W-:-:S02]  /*14be0*/  FFMA.FTZ R101, R0, R101, -8 ;  /* 0xc100000000657423 */ /* 0x000fc40000010065 */
[----:B------:R-:W-:Y:S03]  /*14bf0*/  MUFU.EX2 R136, R136 ;  /* 0x0000008800887308 */ /* 0x000fe60000000800 */
[----:B------:R-:W-:-:S05]  /*14c00*/  FSEL R101, R101, RZ, P1 ;  /* 0x000000ff65657208 */ /* 0x000fca0000800000 */
[----:B------:R-:W2:Y:S01]  /*14c10*/  MUFU.EX2 R116, R116 ;  /* 0x0000007400747308 */ /* 0x000ea20000000800 */
[----:B0-----:R-:W-:-:S01]  /*14c20*/  FFMA.FTZ R193, R190, UR37, -R101 ;  /* 0x00000025bec17c23 */ /* 0x001fc20008010865 */
[--C-:B------:R-:W-:Y:S01]  /*14c30*/  FFMA.FTZ R190, R191, UR37, -R101.reuse ;  /* 0x00000025bfbe7c23 */ /* 0x100fe20008010865 */
[----:B------:R-:W-:Y:S01]  /*14c40*/  FSEL R191, R0, RZ, P1 ;  /* 0x000000ff00bf7208 */ /* 0x000fe20000800000 */
[--C-:B------:R-:W-:Y:S01]  /*14c50*/  FFMA.FTZ R188, R11, UR37, -R101.reuse ;  /* 0x000000250bbc7c23 */ /* 0x100fe20008010865 */
[----:B------:R-:W-:-:S01]  /*14c60*/  FFMA.FTZ R11, R187, UR37, -R101 ;  /* 0x00000025bb0b7c23 */ /* 0x000fc20008010865 */
[--C-:B------:R-:W-:Y:S01]  /*14c70*/  FFMA.FTZ R187, R194, UR37, -R101.reuse ;  /* 0x00000025c2bb7c23 */ /* 0x100fe20008010865 */
[----:B-1----:R-:W-:-:S01]  /*14c80*/  FFMA.FTZ R192, R195, UR37, -R101 ;  /* 0x00000025c3c07c23 */ /* 0x002fc20008010865 */
[----:B------:R-:W-:Y:S01]  /*14c90*/  FADD.FTZ R191, -R191, R8 ;  /* 0x00000008bfbf7221 */ /* 0x000fe20000010100 */
[----:B------:R0:W-:Y:S01]  /*14ca0*/  MUFU.EX2 R117, R193 ;  /* 0x000000c100757308 */ /* 0x0001e20000000800 */
[----:B------:R-:W-:-:S01]  /*14cb0*/  FFMA.FTZ R189, R198, UR37, -R101 ;  /* 0x00000025c6bd7c23 */ /* 0x000fc20008010865 */
[--C-:B------:R-:W-:Y:S01]  /*14cc0*/  FFMA.FTZ R194, R199, UR37, -R101.reuse ;  /* 0x00000025c7c27c23 */ /* 0x100fe20008010865 */
[----:B------:R-:W-:Y:S01]  /*14cd0*/  FMUL.FTZ R191, R191, UR37 ;  /* 0x00000025bfbf7c20 */ /* 0x000fe20008410000 */
[--C-:B------:R-:W-:Y:S01]  /*14ce0*/  FFMA.FTZ R170, R170, UR37, -R101.reuse ;  /* 0x00000025aaaa7c23 */ /* 0x100fe20008010865 */
[----:B------:R-:W-:-:S01]  /*14cf0*/  FFMA.FTZ R171, R171, UR37, -R101 ;  /* 0x00000025abab7c23 */ /* 0x000fc20008010865 */
[--C-:B------:R-:W-:Y:S01]  /*14d00*/  FFMA.FTZ R174, R174, UR37, -R101.reuse ;  /* 0x00000025aeae7c23 */ /* 0x100fe20008010865 */
        /* <DEDUP_REMOVED lines=27> */
[----:B------:R-:W-:Y:S01]  /*14ec0*/  FADD.FTZ R5, R15, R150 ;  /* 0x000000960f057221 */ /* 0x000fe20000010000 */
        /* <DEDUP_REMOVED lines=21> */
[----:B------:R-:W3:Y:S01]  /*15020*/  MUFU.EX2 R189, R189 ;  /* 0x000000bd00bd7308 */ /* 0x000ee20000000800 */
[----:B------:R-:W-:-:S01]  /*15030*/  FFMA.FTZ R91, R91, UR37, -R101 ;  /* 0x000000255b5b7c23 */ /* 0x000fc20008010865 */
[--C-:B------:R-:W-:Y:S01]  /*15040*/  FFMA.FTZ R94, R94, UR37, -R101.reuse ;  /* 0x000000255e5e7c23 */ /* 0x100fe20008010865 */
[----:B------:R-:W-:-:S01]  /*15050*/  FFMA.FTZ R102, R102, UR37, -R101 ;  /* 0x0000002566667c23 */ /* 0x000fc20008010865 */
[----:B------:R-:W-:-:S04]  /*15060*/  FFMA.FTZ R12, R12, UR37, -R101 ;  /* 0x000000250c0c7c23 */ /* 0x000fc80008010865 */
[----:B------:R4:W-:Y:S08]  /*15070*/  MUFU.EX2 R8, R193 ;  /* 0x000000c100087308 */ /* 0x0009f00000000800 */
[----:B------:R-:W5:Y:S01]  /*15080*/  MUFU.EX2 R194, R194 ;  /* 0x000000c200c27308 */ /* 0x000f620000000800 */
[----:B----4-:R-:W-:-:S01]  /*15090*/  FADD.FTZ R193, R117, R6 ;  /* 0x0000000675c17221 */ /* 0x010fc20000010000 */
[----:B------:R-:W-:-:S03]  /*150a0*/  FADD.FTZ R6, R20, R5 ;  /* 0x0000000514067221 */ /* 0x000fc60000010000 */
[----:B--2---:R-:W-:Y:S01]  /*150b0*/  FADD.FTZ R150, R190, R193 ;  /* 0x000000c1be967221 */ /* 0x004fe20000010000 */
[----:B------:R-:W-:-:S02]  /*150c0*/  FADD.FTZ R5, R21, R6 ;  /* 0x0000000615057221 */ /* 0x000fc40000010000 */
[----:B------:R-:W2:Y:S01]  /*150d0*/  MUFU.EX2 R170, R170 ;  /* 0x000000aa00aa7308 */ /* 0x000ea20000000800 */
[----:B0-----:R-:W-:-:S01]  /*150e0*/  FADD.FTZ R193, R187, R150 ;  /* 0x00000096bbc17221 */ /* 0x001fc20000010000 */
[----:B------:R-:W-:-:S03]  /*150f0*/  FADD.FTZ R6, R184, R5 ;  /* 0x00000005b8067221 */ /* 0x000fc60000010000 */
[----:B-1----:R-:W-:Y:S01]  /*15100*/  FADD.FTZ R150, R192, R193 ;  /* 0x000000c1c0967221 */ /* 0x002fe20000010000 */
[----:B------:R-:W-:-:S02]  /*15110*/  FADD.FTZ R5, R185, R6 ;  /* 0x00000006b9057221 */ /* 0x000fc40000010000 */
[----:B------:R-:W0:Y:S01]  /*15120*/  MUFU.EX2 R171, R171 ;  /* 0x000000ab00ab7308 */ /* 0x000e220000000800 */
[----:B---3--:R-:W-:-:S01]  /*15130*/  FADD.FTZ R193, R189, R150 ;  /* 0x00000096bdc17221 */ /* 0x008fc20000010000 */
[----:B------:R-:W-:-:S03]  /*15140*/  FADD.FTZ R5, R186, R5 ;  /* 0x00000005ba057221 */ /* 0x000fc60000010000 */
[----:B-----5:R-:W-:Y:S01]  /*15150*/  FADD.FTZ R193, R194, R193 ;  /* 0x000000c1c2c17221 */ /* 0x020fe20000010000 */
[----:B------:R-:W-:-:S02]  /*15160*/  FADD.FTZ R6, R168, R5 ;  /* 0x00000005a8067221 */ /* 0x000fc40000010000 */
[----:B------:R-:W1:Y:S01]  /*15170*/  MUFU.EX2 R174, R174 ;  /* 0x000000ae00ae7308 */ /* 0x000e620000000800 */
[----:B--2---:R-:W-:-:S01]  /*15180*/  FADD.FTZ R150, R170, R193 ;  /* 0x000000c1aa967221 */ /* 0x004fc20000010000 */
[----:B------:R-:W-:-:S04]  /*15190*/  FADD.FTZ R5, R169, R6 ;  /* 0x00000006a9057221 */ /* 0x000fc80000010000 */
[----:B------:R-:W-:Y:S02]  /*151a0*/  FADD.FTZ R6, R172, R5 ;  /* 0x00000005ac067221 */ /* 0x000fe40000010000 */
[----:B------:R-:W2:Y:S01]  /*151b0*/  MUFU.EX2 R175, R175 ;  /* 0x000000af00af7308 */ /* 0x000ea20000000800 */
[----:B0-----:R-:W-:-:S01]  /*151c0*/  FADD.FTZ R193, R171, R150 ;  /* 0x00000096abc17221 */ /* 0x001fc20000010000 */
[----:B------:R-:W-:-:S04]  /*151d0*/  FADD.FTZ R5, R173, R6 ;  /* 0x00000006ad057221 */ /* 0x000fc80000010000 */
[----:B------:R-:W-:Y:S02]  /*151e0*/  FADD.FTZ R6, R176, R5 ;  /* 0x00000005b0067221 */ /* 0x000fe40000010000 */
[----:B------:R-:W0:Y:S01]  /*151f0*/  MUFU.EX2 R178, R178 ;  /* 0x000000b200b27308 */ /* 0x000e220000000800 */
[----:B-1----:R-:W-:-:S01]  /*15200*/  FADD.FTZ R150, R174, R193 ;  /* 0x000000c1ae967221 */ /* 0x002fc20000010000 */
[----:B------:R-:W-:-:S04]  /*15210*/  FADD.FTZ R5, R177, R6 ;  /* 0x00000006b1057221 */ /* 0x000fc80000010000 */
[----:B------:R-:W-:Y:S02]  /*15220*/  FADD.FTZ R6, R180, R5 ;  /* 0x00000005b4067221 */ /* 0x000fe40000010000 */
        /* <DEDUP_REMOVED lines=41> */
[----:B--2---:R-:W-:-:S04]  /*154c0*/  FADD.FTZ R193, R139, R150 ;  /* 0x000000968bc17221 */ /* 0x004fc80000010000 */
[----:B------:R-:W-:-:S03]  /*154d0*/  FADD.FTZ R150, R8, R193 ;  /* 0x000000c108967221 */ /* 0x000fc60000010000 */
        /* <DEDUP_REMOVED lines=61> */
[----:B--2---:R-:W-:-:S04]  /*158b0*/  FADD.FTZ R5, R105, R6 ;  /* 0x0000000669057221 */ /* 0x004fc80000010000 */
[----:B------:R-:W-:-:S03]  /*158c0*/  FADD.FTZ R6, R14, R5 ;  /* 0x000000050e067221 */ /* 0x000fc60000010000 */
[----:B------:R-:W2:Y:S01]  /*158d0*/  MUFU.EX2 R111, R111 ;  /* 0x0000006f006f7308 */ /* 0x000ea20000000800 */
[----:B0-----:R-:W-:-:S01]  /*158e0*/  FADD.FTZ R195, R107, R150 ;  /* 0x000000966bc37221 */ /* 0x001fc20000010000 */
[----:B------:R-:W-:-:S06]  /*158f0*/  FADD.FTZ R5, R103, R6 ;  /* 0x0000000667057221 */ /* 0x000fcc0000010000 */
        /* <DEDUP_REMOVED lines=12> */
[----:B------:R-:W-:-:S06]  /*159c0*/  FFMA.FTZ R98, R99, UR37, -R101 ;  /* 0x0000002563627c23 */ /* 0x000fcc0008010865 */
        /* <DEDUP_REMOVED lines=34> */
[----:B------:R-:W-:Y:S01]  /*15bf0*/  FADD.FTZ R6, R9, R6 ;  /* 0x0000000609067221 */ /* 0x000fe20000010000 */
[----:B0-----:R-:W-:-:S04]  /*15c00*/  FADD.FTZ R5, R102, R5 ;  /* 0x0000000566057221 */ /* 0x001fc80000010000 */
[----:B-1----:R-:W-:Y:S01]  /*15c10*/  FADD.FTZ R5, R12, R5 ;  /* 0x000000050c057221 */ /* 0x002fe20000010000 */
[----:B------:R-:W-:Y:S06]  /*15c20*/  @!P0 BRA `(.L_x_865) ;  /* 0x0000000000048947 */ /* 0x000fec0003800000 */
[----:B------:R-:W-:Y:S01]  /*15c30*/  BPT.TRAP 0x1 ;  /* 0x000000040000795c */ /* 0x000fe20000300000 */
.L_x_865:
        /* <DEDUP_REMOVED lines=66> */
[-C--:B------:R-:W-:Y:S01]  /*16060*/  FMUL.FTZ R77, R77, R116.reuse ;  /* 0x000000744d4d7220 */ /* 0x080fe20000410000 */
        /* <DEDUP_REMOVED lines=64> */
.L_x_848:
[----:B------:R-:W-:Y:S06]  /*16470*/  BAR.ARV 0x8, 0x180 ;  /* 0x0206000000007b1d */ /* 0x000fec0000002000 */
[----:B------:R-:W-:Y:S05]  /*16480*/  @!P0 BRA `(.L_x_867) ;  /* 0x0000000000048947 */ /* 0x000fea0003800000 */
[----:B------:R-:W-:Y:S01]  /*16490*/  BPT.TRAP 0x1 ;  /* 0x000000040000795c */ /* 0x000fe20000300000 */
.L_x_867:
[----:B------:R-:W-:Y:S01]  /*164a0*/  ULEA UR4, UR48, UR41, 0x3 ;  /* 0x0000002930047291 */ /* 0x000fe2000f8e183f */
[----:B------:R-:W-:-:S05]  /*164b0*/  IMAD.U32 R4, RZ, RZ, UR45 ;  /* 0x0000002dff047e24 */ /* 0x000fca000f8e00ff */
[----:B------:R-:W-:-:S04]  /*164c0*/  SHF.L.U32 R4, R4, 0x1f, RZ ;  /* 0x0000001f04047819 */ /* 0x000fc800000006ff */
[----:B------:R0:W1:Y:S01]  /*164d0*/  SYNCS.PHASECHK.TRANS64.TRYWAIT P1, [UR4+0x2e850], R4 ;  /* 0x02e85004ff0075a7 */ /* 0x0000620008020144 */
[----:B------:R-:W-:Y:S05]  /*164e0*/  @!P0 BRA `(.L_x_868) ;  /* 0x0000000000048947 */ /* 0x000fea0003800000 */
[----:B------:R-:W-:Y:S01]  /*164f0*/  BPT.TRAP 0x1 ;  /* 0x000000040000795c */ /* 0x000fe20000300000 */
.L_x_868:
[----:B-1----:R-:W-:Y:S05]  /*16500*/  @P1 BRA `(.L_x_869) ;  /* 0x0000000000081947 */ /* 0x002fea0003800000 */
[----:B------:R-:W1:Y:S02]  /*16510*/  SYNCS.PHASECHK.TRANS64.TRYWAIT P1, [UR4+0x2e850], R4 ;  /* 0x02e85004ff0075a7 */ /* 0x000e640008020144 */
[----:B-1----:R-:W-:Y:S05]  /*16520*/  @!P1 BRA `(.L_x_870) ;  /* 0x0000007400649947 */ /* 0x002fea0003800000 */
.L_x_869:
[----:B------:R-:W-:Y:S01]  /*16530*/  UIADD3 UR41, UR41, 0x400, URZ ;  /* 0x0000040029297890 */ /* 0x000fe2000fffe03f */
[----:B------:R-:W-:Y:S01]  /*16540*/  WARPGROUP.ARRIVE ;  /* 0x00000000000079c5 */ /* 0x000fe20000000000 */
[----:B------:R-:W-:Y:S01]  /*16550*/  UMOV UR11, 0xc0000010 ;  /* 0xc0000010000b7882 */ /* 0x000fe20000000000 */
[----:B------:R-:W-:Y:S01]  /*16560*/  UMOV UR7, 0xc0000010 ;  /* 0xc000001000077882 */ /* 0x000fe20000000000 */
[----:B------:R-:W-:Y:S01]  /*16570*/  USHF.R.U32.HI UR41, URZ, 0x4, UR41 ;  /* 0x000000043f297899 */ /* 0x000fe20008011629 */
[----:B01----:R-:W-:Y:S01]  /*16580*/  IMAD.MOV.U32 R4, RZ, RZ, 0x3f800000 ;  /* 0x3f800000ff047424 */ /* 0x003fe200078e00ff */
[----:B------:R-:W-:Y:S02]  /*16590*/  ULDC.64 UR8, c[0x0][0x9a0] ;  /* 0x0002680000087ab9 */ /* 0x000fe40000000a00 */
[----:B------:R-:W-:Y:S02]  /*165a0*/  ULOP3.LUT UR41, UR41, 0x3fff, URZ, 0xc0, !UPT ;  /* 0x00003fff29297892 */ /* 0x000fe4000f8ec03f */
[----:B------:R-:W-:-:S02]  /*165b0*/  UISETP.NE.U32.AND UP0, UPT, UR8, URZ, UPT ;  /* 0x0000003f0800728c */ /* 0x000fc4000bf05070 */
[----:B------:R-:W-:Y:S02]  /*165c0*/  ULOP3.LUT UR10, UR41, 0x10000, URZ, 0xfc, !UPT ;  /* 0x00010000290a7892 */ /* 0x000fe4000f8efc3f */
[----:B------:R-:W-:Y:S02]  /*165d0*/  UISETP.NE.AND.EX UP0, UPT, UR9, URZ, UPT, UP0 ;  /* 0x0000003f0900728c */ /* 0x000fe4000bf05300 */
[----:B------:R-:W-:-:S04]  /*165e0*/  UIMAD UR10, UR48, 0x700, UR10 ;  /* 0x00000700300a78a4 */ /* 0x000fc8000f8e020a */
[----:B------:R-:W-:Y:S01]  /*165f0*/  UIADD3 UR6, UR10, 0x100, URZ ;  /* 0x000001000a067890 */ /* 0x000fe2000fffe03f */
[----:B------:R-:W-:-:S04]  /*16600*/  PLOP3.LUT P1, PT, PT, PT, UP0, 0x80, 0x0 ;  /* 0x000000000000781c */ /* 0x000fc80003f2f008 */
[----:B------:R-:W-:Y:S01]  /*16610*/  QGMMA.64x128x32.F32.E4M3.E4M3 R24, R224, gdesc[UR8], R24, gsb0 ;  /* 0x01e00008e0187df3 */ /* 0x000fe20008000818 */
[----:B------:R-:W-:Y:S01]  /*16620*/  @UP0 USHF.R.S32.HI UR5, URZ, 0x1f, UR44 ;  /* 0x0000001f3f050899 */ /* 0x000fe2000801142c */
[----:B------:R-:W-:Y:S01]  /*16630*/  @UP0 ULDC.64 UR12, c[0x0][0x9c8] ;  /* 0x00027200000c0ab9 */ /* 0x000fe20000000a00 */
[----:B------:R-:W-:Y:S02]  /*16640*/  @UP0 USHF.R.S32.HI UR11, URZ, 0x1f, UR42 ;  /* 0x0000001f3f0b0899 */ /* 0x000fe4000801142a */
[----:B------:R-:W-:-:S04]  /*16650*/  @UP0 UIMAD UR5, UR5, UR12, URZ ;  /* 0x0000000c050502a4 */ /* 0x000fc8000f8e023f */
[----:B------:R-:W-:Y:S01]  /*16660*/  @UP0 UIMAD UR5, UR44, UR13, UR5 ;  /* 0x0000000d2c0502a4 */ /* 0x000fe2000f8e0205 */
        /* <DEDUP_REMOVED lines=13> */
[----:B------:R-:W-:-:S03]  /*16740*/  @UP0 UIMAD.WIDE.U32 UR6, UR44, UR12, URZ ;  /* 0x0000000c2c0602a5 */ /* 0x000fc6000f8e003f */
[----:B------:R-:W-:Y:S01]  /*16750*/  @UP0 ULDC.64 UR12, c[0x0][0x9d0] ;  /* 0x00027400000c0ab9 */ /* 0x000fe20000000a00 */
[----:B------:R-:W-:Y:S02]  /*16760*/  @UP0 UIADD3 UR7, UR7, UR5, URZ ;  /* 0x0000000507070290 */ /* 0x000fe4000fffe03f */
[----:B------:R-:W-:Y:S02]  /*16770*/  @UP0 UIMAD UR5, UR11, UR12, URZ ;  /* 0x0000000c0b0502a4 */ /* 0x000fe4000f8e023f */
[----:B------:R-:W-:Y:S02]  /*16780*/  @UP0 UIMAD.WIDE.U32 UR6, UR42, UR12, UR6 ;  /* 0x0000000c2a0602a5 */ /* 0x000fe4000f8e0006 */
[----:B------:R-:W-:Y:S02]  /*16790*/  @UP0 UIMAD UR5, UR42, UR13, UR5 ;  /* 0x0000000d2a0502a4 */ /* 0x000fe4000f8e0205 */
[----:B------:R-:W-:Y:S02]  /*167a0*/  @UP0 ULEA UR8, UP1, UR6, UR8, 0x2 ;  /* 0x0000000806080291 */ /* 0x000fe4000f82103f */
[----:B------:R-:W-:-:S04]  /*167b0*/  @UP0 UIADD3 UR5, UR7, UR5, URZ ;  /* 0x0000000507050290 */ /* 0x000fc8000fffe03f */
[----:B------:R-:W-:Y:S01]  /*167c0*/  @UP0 ULEA.HI.X UR9, UR6, UR9, UR5, 0x2, UP1 ;  /* 0x0000000906090291 */ /* 0x000fe200088f1405 */
[----:B------:R-:W-:Y:S01]  /*167d0*/  IMAD.U32 R8, RZ, RZ, UR8 ;  /* 0x00000008ff087e24 */ /* 0x000fe2000f8e00ff */
[----:B------:R-:W-:Y:S01]  /*167e0*/  UIADD3 UR6, UR10, 0x400, URZ ;  /* 0x000004000a067890 */ /* 0x000fe2000fffe03f */
[----:B------:R-:W-:-:S03]  /*167f0*/  UMOV UR7, 0xc0000010 ;  /* 0xc000001000077882 */ /* 0x000fc60000000000 */
[----:B------:R-:W-:-:S05]  /*16800*/  IMAD.U32 R9, RZ, RZ, UR9 ;  /* 0x00000009ff097e24 */ /* 0x000fca000f8e00ff */
[----:B------:R0:W2:Y:S01]  /*16810*/  @P1 LDG.E R4, desc[UR50][R8.64] ;  /* 0x0000003208041981 */ /* 0x0000a2000c1e1900 */
[----:B------:R-:W-:Y:S02]  /*16820*/  WARPGROUP.DEPBAR.LE gsb0, 0x0 ;  /* 0x00008000000079c5 */ /* 0x000fe40000010000 */
[----:B------:R-:W-:-:S06]  /*16830*/  WARPGROUP.ARRIVE ;  /* 0x00000000000079c5 */ /* 0x000fcc0000000000 */
[----:B------:R-:W-:Y:S01]  /*16840*/  QGMMA.64x128x32.F32.E4M3.E4M3 R24, R208, gdesc[UR4], R24, gsb0 ;  /* 0x01e00004d0187df3 */ /* 0x000fe20008000818 */
[----:B------:R-:W-:Y:S01]  /*16850*/  UIADD3 UR6, UR10, 0x500, URZ ;  /* 0x000005000a067890 */ /* 0x000fe2000fffe03f */
[----:B------:R-:W-:Y:S01]  /*16860*/  UMOV UR7, 0xc0000010 ;  /* 0xc000001000077882 */ /* 0x000fe20000000000 */
[----:B------:R-:W-:Y:S01]  /*16870*/  UIADD3 UR10, UR10, 0x600, URZ ;  /* 0x000006000a0a7890 */ /* 0x000fe2000fffe03f */
[----:B------:R-:W1:Y:S01]  /*16880*/  SHFL.BFLY PT, R7, R6, 0x2, 0x1f ;  /* 0x0c401f0006077f89 */ /* 0x000e6200000e0000 */
[----:B------:R-:W-:-:S03]  /*16890*/  UMOV UR11, 0xc0000010 ;  /* 0xc0000010000b7882 */ /* 0x000fc60000000000 */
[----:B------:R-:W3:Y:S01]  /*168a0*/  SHFL.BFLY PT, R10, R5, 0x2, 0x1f ;  /* 0x0c401f00050a7f89 */ /* 0x000ee200000e0000 */
[----:B------:R-:W-:Y:S02]  /*168b0*/  WARPGROUP.DEPBAR.LE gsb0, 0x0 ;  /* 0x00008000000079c5 */ /* 0x000fe40000010000 */
[----:B------:R-:W-:-:S06]  /*168c0*/  WARPGROUP.ARRIVE ;  /* 0x00000000000079c5 */ /* 0x000fcc0000000000 */
[----:B------:R-:W-:Y:S01]  /*168d0*/  QGMMA.64x128x32.F32.E4M3.E4M3 R24, R204, gdesc[UR4], R24, gsb0 ;  /* 0x01e00004cc187df3 */ /* 0x000fe20008000818 */
[----:B-1----:R-:W-:-:S01]  /*168e0*/  FADD.FTZ R7, R7, R6 ;  /* 0x0000000607077221 */ /* 0x002fc20000010000 */
[----:B---3--:R-:W-:-:S04]  /*168f0*/  FADD.FTZ R10, R10, R5 ;  /* 0x000000050a0a7221 */ /* 0x008fc80000010000 */
[----:B0-----:R-:W0:Y:S04]  /*16900*/  SHFL.BFLY PT, R8, R7, 0x1, 0x1f ;  /* 0x0c201f0007087f89 */ /* 0x001e2800000e0000 */
[----:B------:R-:W1:Y:S01]  /*16910*/  SHFL.BFLY PT, R9, R10, 0x1, 0x1f ;  /* 0x0c201f000a097f89 */ /* 0x000e6200000e0000 */
[----:B------:R-:W-:Y:S02]  /*16920*/  IMAD.MOV.U32 R5, RZ, RZ, RZ ;  /* 0x000000ffff057224 */ /* 0x000fe400078e00ff */
[----:B0-----:R-:W-:Y:S01]  /*16930*/  FADD.FTZ R8, R7, R8 ;  /* 0x0000000807087221 */ /* 0x001fe20000010000 */
[----:B-1----:R-:W-:-:S04]  /*16940*/  FADD.FTZ R12, R10, R9 ;  /* 0x000000090a0c7221 */ /* 0x002fc80000010000 */
[C---:B------:R-:W-:Y:S01]  /*16950*/  FSETP.NE.FTZ.AND P1, PT, R8.reuse, RZ, PT ;  /* 0x000000ff0800720b */ /* 0x040fe20003f35000 */
[----:B------:R-:W-:Y:S01]  /*16960*/  FMUL.FTZ R13, R8, 0.00390625 ;  /* 0x3b800000080d7820 */ /* 0x000fe20000410000 */
[----:B------:R-:W-:-:S04]  /*16970*/  FMUL.FTZ R14, R12, 0.00390625 ;  /* 0x3b8000000c0e7820 */ /* 0x000fc80000410000 */
        /* <DEDUP_REMOVED lines=26> */
.L_x_871:
[----:B------:R-:W-:Y:S01]  /*16b20*/  UIADD3 UR4, UR4, 0x2e860, URZ ;  /* 0x0002e86004047890 */ /* 0x000fe2000fffe03f */
[-C--:B------:R-:W-:Y:S01]  /*16b30*/  FMUL.FTZ R96, R28, R5.reuse ;  /* 0x000000051c607220 */ /* 0x080fe20000410000 */
[----:B------:R-:W-:Y:S01]  /*16b40*/  UIADD3 UR48, UR48, 0x1, URZ ;  /* 0x0000000130307890 */ /* 0x000fe2000fffe03f */
[-C--:B------:R-:W-:Y:S01]  /*16b50*/  FMUL.FTZ R94, R29, R5.reuse ;  /* 0x000000051d5e7220 */ /* 0x080fe20000410000 */
[----:B------:R-:W-:Y:S01]  /*16b60*/  UPRMT UR4, UR40, 0x654, UR4 ;  /* 0x0000065428047896 */ /* 0x000fe20008000004 */
[-C--:B------:R-:W-:Y:S01]  /*16b70*/  FMUL.FTZ R93, R32, R5.reuse ;  /* 0x00000005205d7220 */ /* 0x080fe20000410000 */
[----:B------:R-:W-:Y:S01]  /*16b80*/  UISETP.NE.AND UP0, UPT, UR48, 0x2, UPT ;  /* 0x000000023000788c */ /* 0x000fe2000bf05270 */
        /* <DEDUP_REMOVED lines=13> */
[----:B------:R-:W-:Y:S01]  /*16c60*/  SYNCS.ARRIVE.TRANS64.RED.A1T0 RZ, [UR4], RZ ;  /* 0x000000ffffff79a7 */ /* 0x000fe20008100404 */
        /* <DEDUP_REMOVED lines=10> */
[----:B------:R-:W-:Y:S01]  /*16d10*/  USEL UR4, URZ, 0x1, UP0 ;  /* 0x000000013f047887 */ /* 0x000fe20008000000 */
        /* <DEDUP_REMOVED lines=41> */
[----:B------:R-:W-:-:S12]  /*16fb0*/  ULOP3.LUT UR45, UR45, UR4, URZ, 0x3c, !UPT ;  /* 0x000000042d2d7292 */ /* 0x000fd8000f8e3c3f */
.L_x_797:
[----:B------:R-:W0:Y:S01]  /*16fc0*/  S2R R3, SR_CgaCtaId ;  /* 0x0000000000037919 */ /* 0x000e220000008800 */
[----:B------:R-:W-:Y:S01]  /*16fd0*/  MOV R8, 0x400 ;  /* 0x0000040000087802 */ /* 0x000fe20000000f00 */
[----:B------:R-:W-:Y:S01]  /*16fe0*/  BSSY B0, `(.L_x_872) ;  /* 0x000023c000007945 */ /* 0x000fe20003800000 */
[----:B------:R-:W-:Y:S06]  /*16ff0*/  BAR.SYNC.DEFER_BLOCKING 0x5, 0x180 ;  /* 0x0146000000007b1d */ /* 0x000fec0000010000 */
[----:B------:R-:W1:Y:S01]  /*17000*/  S2R R99, SR_TID.X ;  /* 0x0000000000637919 */ /* 0x000e620000002100 */
[----:B0-----:R-:W-:-:S05]  /*17010*/  LEA R8, R3, R8, 0x18 ;  /* 0x0000000803087211 */ /* 0x001fca00078ec0ff */
[----:B------:R-:W0:Y:S01]  /*17020*/  LDS R0, [R8+0x2e8d0] ;  /* 0x02e8d00008007984 */ /* 0x000e220000000800 */
[----:B-1----:R-:W-:-:S05]  /*17030*/  VIADD R42, R99, 0xffffff80 ;  /* 0xffffff80632a7836 */ /* 0x002fca0000000000 */
[----:B------:R-:W-:-:S04]  /*17040*/  SHF.R.S32.HI R43, RZ, 0x1f, R42 ;  /* 0x0000001fff2b7819 */ /* 0x000fc8000001142a */
[----:B------:R-:W-:-:S04]  /*17050*/  LEA.HI R9, R43, R42, RZ, 0x3 ;  /* 0x0000002a2b097211 */ /* 0x000fc800078f18ff */
[----:B------:R-:W-:Y:S02]  /*17060*/  LOP3.LUT R3, R9, 0xfffffff8, RZ, 0xc0, !PT ;  /* 0xfffffff809037812 */ /* 0x000fe400078ec0ff */
[----:B------:R-:W-:-:S03]  /*17070*/  SHF.R.S32.HI R9, RZ, 0x3, R9 ;  /* 0x00000003ff097819 */ /* 0x000fc60000011409 */
[----:B------:R-:W-:-:S04]  /*17080*/  IMAD.IADD R10, R42, 0x1, -R3 ;  /* 0x000000012a0a7824 */ /* 0x000fc800078e0a03 */
[----:B------:R-:W-:-:S05]  /*17090*/  IMAD.SHL.U32 R4, R10, 0x8, RZ ;  /* 0x000000080a047824 */ /* 0x000fca00078e00ff */
[----:B------:R-:W-:Y:S02]  /*170a0*/  SHF.R.S32.HI R5, RZ, 0x1f, R4 ;  /* 0x0000001fff057819 */ /* 0x000fe40000011404 */
[----:B0-----:R-:W-:Y:S01]  /*170b0*/  R2UR UR4, R0 ;  /* 0x00000000000472ca */ /* 0x001fe200000e0000 */
[----:B------:R-:W-:-:S05]  /*170c0*/  VIADD R0, R4, 0x40 ;  /* 0x0000004004007836 */ /* 0x000fca0000000000 */
[----:B------:R-:W-:Y:S01]  /*170d0*/  SHF.R.S32.HI R3, RZ, 0x1f, R0 ;  /* 0x0000001fff037819 */ /* 0x000fe20000011400 */
[----:B------:R-:W-:Y:S06]  /*170e0*/  BAR.ARV 0x4, 0x180 ;  /* 0x0106000000007b1d */ /* 0x000fec0000002000 */
[----:B------:R-:W-:Y:S05]  /*170f0*/  @P0 BRA `(.L_x_873) ;  /* 0x0000001800580947 */ /* 0x000fea0003800000 */
[----:B------:R-:W-:Y:S01]  /*17100*/  IMAD.SHL.U32 R11, R99, 0x4, RZ ;  /* 0x00000004630b7824 */ /* 0x000fe200078e00ff */
[----:B------:R-:W-:Y:S01]  /*17110*/  ULDC.64 UR6, c[0x4][0x38] ;  /* 0x01000e0000067ab9 */ /* 0x000fe20000000a00 */
[----:B------:R-:W0:Y:S01]  /*17120*/  S2R R17, SR_SWINHI ;  /* 0x0000000000117919 */ /* 0x000e220000002f00 */
        /* <DEDUP_REMOVED lines=21> */
[----:B------:R-:W-:Y:S02]  /*17280*/  LEA.HI R43, R43, R42, RZ, 0x7 ;  /* 0x0000002a2b2b7211 */ /* 0x000fe400078f38ff */
        /* <DEDUP_REMOVED lines=9> */
[----:B------:R-:W-:Y:S01]  /*17320*/  F2FP.BF16.F32.PACK_AB R92, R92, R93 ;  /* 0x0000005d5c5c723e */ /* 0x000fe200000010ff */
[----:B------:R-:W-:Y:S01]  /*17330*/  USHF.R.S32.HI UR12, URZ, 0x1f, UR42 ;  /* 0x0000001f3f0c7899 */ /* 0x000fe2000801142a */
[----:B------:R-:W-:Y:S01]  /*17340*/  LOP3.LUT R11, R11, 0xc, RZ, 0xc0, !PT ;  /* 0x0000000c0b0b7812 */ /* 0x000fe200078ec0ff */
[----:B------:R-:W-:Y:S01]  /*17350*/  ULDC.64 UR8, c[0x0][0xb90] ;  /* 0x0002e40000087ab9 */ /* 0x000fe20000000a00 */
[----:B------:R-:W-:Y:S01]  /*17360*/  F2FP.BF16.F32.PACK_AB R30, R63, R30 ;  /* 0x0000001e3f1e723e */ /* 0x000fe200000010ff */
[----:B------:R-:W-:Y:S01]  /*17370*/  USHF.R.S32.HI UR13, URZ, 0x1f, UR44 ;  /* 0x0000001f3f0d7899 */ /* 0x000fe2000801142c */
[----:B------:R-:W-:Y:S01]  /*17380*/  BAR.SYNC.DEFER_BLOCKING 0x1, 0x100 ;  /* 0x0044000000007b1d */ /* 0x000fe20000010000 */
[----:B------:R-:W-:-:S05]  /*17390*/  IADD3 R12, P0, R11, UR6, RZ ;  /* 0x000000060b0c7c10 */ /* 0x000fca000ff1e0ff */
[----:B------:R-:W-:Y:S01]  /*173a0*/  IMAD.X R13, RZ, RZ, UR7, P0 ;  /* 0x00000007ff0d7e24 */ /* 0x000fe200080e06ff */
[----:B------:R-:W-:-:S04]  /*173b0*/  ULDC.64 UR10, c[0x0][0xb98] ;  /* 0x0002e600000a7ab9 */ /* 0x000fc80000000a00 */
[----:B------:R1:W2:Y:S01]  /*173c0*/  LDG.E.CONSTANT R11, desc[UR50][R12.64] ;  /* 0x000000320c0b7981 */ /* 0x0002a2000c1e9900 */
[----:B------:R-:W-:Y:S01]  /*173d0*/  LOP3.LUT R43, R43, 0xffffff80, RZ, 0xc0, !PT ;  /* 0xffffff802b2b7812 */ /* 0x000fe200078ec0ff */
[----:B------:R-:W-:Y:S02]  /*173e0*/  UIMAD UR5, UR12, UR8, URZ ;  /* 0x000000080c0572a4 */ /* 0x000fe4000f8e023f */
[----:B------:R-:W-:Y:S02]  /*173f0*/  UIMAD.WIDE.U32 UR6, UR42, UR8, URZ ;  /* 0x000000082a0672a5 */ /* 0x000fe4000f8e003f */
[----:B------:R-:W-:Y:S01]  /*17400*/  IMAD.IADD R43, R42, 0x1, -R43 ;  /* 0x000000012a2b7824 */ /* 0x000fe200078e0a2b */
[----:B------:R-:W-:Y:S02]  /*17410*/  UIMAD UR5, UR42, UR9, UR5 ;  /* 0x000000092a0572a4 */ /* 0x000fe4000f8e0205 */
[----:B------:R-:W-:Y:S01]  /*17420*/  UIMAD UR8, UR13, UR10, URZ ;  /* 0x0000000a0d0872a4 */ /* 0x000fe2000f8e023f */
[----:B-1----:R-:W-:Y:S01]  /*17430*/  LOP3.LUT P0, R12, R99, 0x3, RZ, 0xc0, !PT ;  /* 0x00000003630c7812 */ /* 0x002fe2000780c0ff */
[----:B------:R-:W-:Y:S01]  /*17440*/  UIADD3 UR7, UR7, UR5, URZ ;  /* 0x0000000507077290 */ /* 0x000fe2000fffe03f */
[----:B------:R-:W-:Y:S01]  /*17450*/  LOP3.LUT P1, RZ, R43, 0x3, RZ, 0xc0, !PT ;  /* 0x000000032bff7812 */ /* 0x000fe2000782c0ff */
[----:B------:R-:W-:Y:S01]  /*17460*/  UIMAD UR8, UR44, UR11, UR8 ;  /* 0x0000000b2c0872a4 */ /* 0x000fe2000f8e0208 */
[----:B------:R-:W-:Y:S01]  /*17470*/  ISETP.EQ.OR P0, PT, R12, 0x3, !P0 ;  /* 0x000000030c00780c */ /* 0x000fe20004702670 */
[----:B------:R-:W-:Y:S01]  /*17480*/  UIMAD.WIDE.U32 UR6, UR44, UR10, UR6 ;  /* 0x0000000a2c0672a5 */ /* 0x000fe2000f8e0006 */
[----:B------:R-:W-:-:S02]  /*17490*/  MOV R12, R8 ;  /* 0x00000008000c7202 */ /* 0x000fc40000000f00 */
[----:B0-----:R-:W-:Y:S01]  /*174a0*/  MOV R13, R17 ;  /* 0x00000011000d7202 */ /* 0x001fe20000000f00 */
[----:B------:R-:W-:Y:S01]  /*174b0*/  ULDC UR5, c[0x0][0xa88] ;  /* 0x0002a20000057ab9 */ /* 0x000fe20000000800 */
[----:B------:R-:W-:Y:S01]  /*174c0*/  SEL R64, R37, R36, P0 ;  /* 0x0000002425407207 */ /* 0x000fe20000000000 */
[----:B------:R-:W-:Y:S01]  /*174d0*/  IMAD R10, R10, 0x20, R9 ;  /* 0x000000200a0a7824 */ /* 0x000fe200078e0209 */
[----:B------:R-:W-:Y:S01]  /*174e0*/  SEL R66, R36, R37, P0 ;  /* 0x0000002524427207 */ /* 0x000fe20000000000 */
[----:B------:R-:W-:Y:S01]  /*174f0*/  IMAD.WIDE R14, R228, 0x2, R12 ;  /* 0x00000002e40e7825 */ /* 0x000fe200078e020c */
[----:B------:R-:W-:Y:S01]  /*17500*/  SEL R104, R27, R26, P0 ;  /* 0x0000001a1b687207 */ /* 0x000fe20000000000 */
[----:B------:R-:W-:Y:S01]  /*17510*/  ULDC.64 UR10, c[0x0][0xaf0] ;  /* 0x0002bc00000a7ab9 */ /* 0x000fe20000000a00 */
[----:B------:R-:W-:Y:S01]  /*17520*/  SEL R106, R26, R27, P0 ;  /* 0x0000001b1a6a7207 */ /* 0x000fe20000000000 */
[----:B------:R-:W-:Y:S01]  /*17530*/  IMAD R37, R9, 0x40, R4 ;  /* 0x0000004009257824 */ /* 0x000fe200078e0204 */
[----:B------:R-:W-:-:S02]  /*17540*/  IADD3 R26, P2, R14, 0x4040, RZ ;  /* 0x000040400e1a7810 */ /* 0x000fc40007f5e0ff */
[----:B------:R-:W-:Y:S01]  /*17550*/  SEL R88, R39, R38, P0 ;  /* 0x0000002627587207 */ /* 0x000fe20000000000 */
[----:B------:R-:W-:Y:S01]  /*17560*/  IMAD.WIDE R36, R37, 0x2, R12 ;  /* 0x0000000225247825 */ /* 0x000fe200078e020c */
[----:B------:R-:W-:Y:S02]  /*17570*/  IADD3 R13, P5, R14, 0x20, RZ ;  /* 0x000000200e0d7810 */ /* 0x000fe40007fbe0ff */
[----:B------:R-:W-:Y:S01]  /*17580*/  SEL R90, R38, R39, P0 ;  /* 0x00000027265a7207 */ /* 0x000fe20000000000 */
[--C-:B------:R-:W-:Y:S01]  /*17590*/  IMAD.X R39, RZ, RZ, R15.reuse, P2 ;  /* 0x000000ffff277224 */ /* 0x100fe200010e060f */
[----:B------:R-:W-:Y:S01]  /*175a0*/  LOP3.LUT R12, R13, 0x380, RZ, 0xc0, !PT ;  /* 0x000003800d0c7812 */ /* 0x000fe200078ec0ff */
[----:B------:R-:W-:Y:S01]  /*175b0*/  IMAD.X R47, RZ, RZ, R15, P5 ;  /* 0x000000ffff2f7224 */ /* 0x000fe200028e060f */
[----:B------:R-:W-:Y:S02]  /*175c0*/  IADD3 R17, P2, R14, 0x40, RZ ;  /* 0x000000400e117810 */ /* 0x000fe40007f5e0ff */
[----:B------:R-:W-:-:S02]  /*175d0*/  SHF.R.U64 R12, R12, 0x3, RZ ;  /* 0x000000030c0c7819 */ /* 0x000fc400000012ff */
[----:B------:R-:W-:Y:S02]  /*175e0*/  SEL R68, R33, R32, P0 ;  /* 0x0000002021447207 */ /* 0x000fe40000000000 */
[----:B------:R-:W-:Y:S02]  /*175f0*/  LOP3.LUT R46, R12, R13, RZ, 0x3c, !PT ;  /* 0x0000000d0c2e7212 */ /* 0x000fe400078e3cff */
[----:B------:R-:W-:Y:S02]  /*17600*/  LOP3.LUT R12, R17, 0x380, RZ, 0xc0, !PT ;  /* 0x00000380110c7812 */ /* 0x000fe400078ec0ff */
[----:B------:R-:W-:Y:S01]  /*17610*/  SEL R70, R32, R33, P0 ;  /* 0x0000002120467207 */ /* 0x000fe20000000000 */
[----:B------:R-:W-:Y:S01]  /*17620*/  IMAD.X R33, RZ, RZ, R15, P2 ;  /* 0x000000ffff217224 */ /* 0x000fe200010e060f */
[----:B------:R-:W-:Y:S02]  /*17630*/  SHF.R.U64 R12, R12, 0x3, RZ ;  /* 0x000000030c0c7819 */ /* 0x000fe400000012ff */
[----:B------:R-:W-:-:S02]  /*17640*/  SEL R108, R25, R24, P0 ;  /* 0x00000018196c7207 */ /* 0x000fc40000000000 */
[----:B------:R-:W-:Y:S02]  /*17650*/  LOP3.LUT R32, R12, R17, RZ, 0x3c, !PT ;  /* 0x000000110c207212 */ /* 0x000fe400078e3cff */
[----:B------:R-:W0:Y:S01]  /*17660*/  LDC R17, c[0x0][0xbe8] ;  /* 0x0002fa00ff117b82 */ /* 0x000e220000000800 */
[----:B------:R-:W-:Y:S02]  /*17670*/  SEL R110, R24, R25, P0 ;  /* 0x00000019186e7207 */ /* 0x000fe40000000000 */
[----:B------:R-:W-:Y:S02]  /*17680*/  LOP3.LUT R25, R26, 0x380, RZ, 0xc0, !PT ;  /* 0x000003801a197812 */ /* 0x000fe400078ec0ff */
[----:B------:R-:W-:Y:S02]  /*17690*/  IADD3 R27, P2, R36, 0x3000, RZ ;  /* 0x00003000241b7810 */ /* 0x000fe40007f5e0ff */
[----:B------:R-:W-:Y:S02]  /*176a0*/  SHF.R.U64 R25, R25, 0x3, RZ ;  /* 0x0000000319197819 */ /* 0x000fe400000012ff */
[----:B------:R-:W-:-:S02]  /*176b0*/  SEL R94, R35, R34, P0 ;  /* 0x00000022235e7207 */ /* 0x000fc40000000000 */
[----:B------:R-:W-:Y:S02]  /*176c0*/  LOP3.LUT R38, R25, R26, RZ, 0x3c, !PT ;  /* 0x0000001a19267212 */ /* 0x000fe400078e3cff */
[----:B------:R-:W-:Y:S02]  /*176d0*/  LOP3.LUT R26, R27, 0x380, RZ, 0xc0, !PT ;  /* 0x000003801b1a7812 */ /* 0x000fe400078ec0ff */
[----:B------:R-:W-:Y:S02]  /*176e0*/  SEL R98, R34, R35, P0 ;  /* 0x0000002322627207 */ /* 0x000fe40000000000 */
[----:B------:R-:W-:Y:S02]  /*176f0*/  IADD3 R35, P6, R14, 0x4060, RZ ;  /* 0x000040600e237810 */ /* 0x000fe40007fde0ff */
[----:B------:R-:W-:Y:S02]  /*17700*/  SHF.R.U64 R26, R26, 0x3, RZ ;  /* 0x000000031a1a7819 */ /* 0x000fe400000012ff */
[----:B------:R-:W-:-:S02]  /*17710*/  LOP3.LUT R34, R35, 0x380, RZ, 0xc0, !PT ;  /* 0x0000038023227812 */ /* 0x000fc400078ec0ff */
[----:B------:R-:W-:Y:S01]  /*17720*/  LOP3.LUT R26, R26, R27, RZ, 0x3c, !PT ;  /* 0x0000001b1a1a7212 */ /* 0x000fe200078e3cff */
[----:B------:R-:W-:Y:S01]  /*17730*/  IMAD.X R27, RZ, RZ, R37, P2 ;  /* 0x000000ffff1b7224 */ /* 0x000fe200010e0625 */
[----:B0-----:R-:W-:Y:S02]  /*17740*/  ISETP.NE.AND P2, PT, R17, 0x1, PT ;  /* 0x000000011100780c */ /* 0x001fe40003f45270 */
[----:B------:R-:W-:Y:S02]  /*17750*/  SHF.R.U64 R34, R34, 0x3, RZ ;  /* 0x0000000322227819 */ /* 0x000fe400000012ff */
[----:B------:R-:W-:Y:S02]  /*17760*/  SEL R84, R56, R49, P0 ;  /* 0x0000003138547207 */ /* 0x000fe40000000000 */
[----:B------:R-:W-:Y:S01]  /*17770*/  LOP3.LUT R34, R34, R35, RZ, 0x3c, !PT ;  /* 0x0000002322227212 */ /* 0x000fe200078e3cff */
[----:B------:R-:W-:Y:S01]  /*17780*/  IMAD.X R35, RZ, RZ, R15, P6 ;  /* 0x000000ffff237224 */ /* 0x000fe200030e060f */
[----:B------:R-:W-:-:S02]  /*17790*/  SEL R56, R49, R56, P0 ;  /* 0x0000003831387207 */ /* 0x000fc40000000000 */
[----:B------:R-:W-:Y:S02]  /*177a0*/  LOP3.LUT R49, R14, 0x380, RZ, 0xc0, !PT ;  /* 0x000003800e317812 */ /* 0x000fe400078ec0ff */
[----:B------:R-:W-:Y:S02]  /*177b0*/  MOV R69, R34 ;  /* 0x0000002200457202 */ /* 0x000fe40000000f00 */
[----:B------:R-:W0:Y:S01]  /*177c0*/  @P2 LDC R34, c[0x0][0xbec] ;  /* 0x0002fb00ff222b82 */ /* 0x000e220000000800 */
[----:B------:R-:W-:Y:S01]  /*177d0*/  MOV R71, R38 ;  /* 0x0000002600477202 */ /* 0x000fe20000000f00 */
[----:B------:R-:W-:Y:S01]  /*177e0*/  IMAD.U32 R39, RZ, RZ, UR8 ;  /* 0x00000008ff277e24 */ /* 0x000fe2000f8e00ff */
[----:B------:R-:W-:Y:S01]  /*177f0*/  SEL R78, R21, R20, P0 ;  /* 0x00000014154e7207 */ /* 0x000fe20000000000 */
[----:B------:R-:W-:Y:S01]  /*17800*/  ULDC.64 UR8, c[0x0][0xae8] ;  /* 0x0002ba0000087ab9 */ /* 0x000fe20000000a00 */
[----:B------:R-:W-:Y:S02]  /*17810*/  SEL R80, R20, R21, P0 ;  /* 0x0000001514507207 */ /* 0x000fe40000000000 */
[----:B------:R-:W-:Y:S01]  /*17820*/  SHF.R.U64 R49, R49, 0x3, RZ ;  /* 0x0000000331317819 */ /* 0x000fe200000012ff */
[----:B------:R-:W1:Y:S01]  /*17830*/  @P2 LDC R38, c[0x0][0xbf0] ;  /* 0x0002fc00ff262b82 */ /* 0x000e620000000800 */
[----:B------:R-:W-:-:S02]  /*17840*/  IADD3 R21, P4, R14, 0x4000, RZ ;  /* 0x000040000e157810 */ /* 0x000fc40007f9e0ff */
[C---:B------:R-:W-:Y:S02]  /*17850*/  IADD3 R24, P3, R14.reuse, 0x4020, RZ ;  /* 0x000040200e187810 */ /* 0x040fe40007f7e0ff */
[----:B------:R-:W-:Y:S01]  /*17860*/  IADD3 R20, P6, R14, 0x60, RZ ;  /* 0x000000600e147810 */ /* 0x000fe20007fde0ff */
[--C-:B------:R-:W-:Y:S01]  /*17870*/  IMAD.X R43, RZ, RZ, R15.reuse, P4 ;  /* 0x000000ffff2b7224 */ /* 0x100fe200020e060f */
[----:B------:R-:W-:Y:S01]  /*17880*/  LOP3.LUT R48, R49, R14, RZ, 0x3c, !PT ;  /* 0x0000000e31307212 */ /* 0x000fe200078e3cff */
[--C-:B------:R-:W-:Y:S01]  /*17890*/  IMAD.MOV.U32 R49, RZ, RZ, R15.reuse ;  /* 0x000000ffff317224 */ /* 0x100fe200078e000f */
[----:B------:R-:W-:Y:S02]  /*178a0*/  LOP3.LUT R14, R21, 0x380, RZ, 0xc0, !PT ;  /* 0x00000380150e7812 */ /* 0x000fe400078ec0ff */
[----:B------:R-:W-:Y:S02]  /*178b0*/  SEL R54, R44, R45, P0 ;  /* 0x0000002d2c367207 */ /* 0x000fe40000000000 */
[----:B------:R-:W-:Y:S01]  /*178c0*/  SEL R58, R45, R44, P0 ;  /* 0x0000002c2d3a7207 */ /* 0x000fe20000000000 */
[----:B------:R-:W-:Y:S01]  /*178d0*/  IMAD.X R45, RZ, RZ, R15, P6 ;  /* 0x000000ffff2d7224 */ /* 0x000fe200030e060f */
[----:B------:R-:W-:-:S02]  /*178e0*/  SEL R60, R41, R40, P0 ;  /* 0x00000028293c7207 */ /* 0x000fc40000000000 */
[----:B------:R-:W-:Y:S01]  /*178f0*/  SEL R62, R40, R41, P0 ;  /* 0x00000029283e7207 */ /* 0x000fe20000000000 */
[----:B------:R-:W-:Y:S01]  /*17900*/  IMAD.X R41, RZ, RZ, R15, P3 ;  /* 0x000000ffff297224 */ /* 0x000fe200018e060f */
[----:B------:R-:W-:Y:S02]  /*17910*/  SEL R74, R29, R28, P0 ;  /* 0x0000001c1d4a7207 */ /* 0x000fe40000000000 */
[----:B------:R-:W-:Y:S02]  /*17920*/  SEL R76, R28, R29, P0 ;  /* 0x0000001d1c4c7207 */ /* 0x000fe40000000000 */
[----:B------:R-:W-:Y:S02]  /*17930*/  SHF.R.U64 R14, R14, 0x3, RZ ;  /* 0x000000030e0e7819 */ /* 0x000fe400000012ff */
[----:B------:R-:W-:Y:S02]  /*17940*/  IADD3 R29, P6, R36, 0x2000, RZ ;  /* 0x00002000241d7810 */ /* 0x000fe40007fde0ff */
[----:B------:R-:W-:-:S02]  /*17950*/  SEL R82, R72, R65, P0 ;  /* 0x0000004148527207 */ /* 0x000fc40000000000 */
[----:B------:R-:W-:Y:S02]  /*17960*/  LOP3.LUT R15, R24, 0x380, RZ, 0xc0, !PT ;  /* 0x00000380180f7812 */ /* 0x000fe400078ec0ff */
[----:B------:R-:W-:Y:S01]  /*17970*/  SEL R72, R65, R72, P0 ;  /* 0x0000004841487207 */ /* 0x000fe20000000000 */
[----:B------:R-:W-:Y:S01]  /*17980*/  VIADD R65, R19, UR36 ;  /* 0x0000002413417c36 */ /* 0x000fe20008000000 */
[----:B------:R-:W-:Y:S02]  /*17990*/  LOP3.LUT R42, R14, R21, RZ, 0x3c, !PT ;  /* 0x000000150e2a7212 */ /* 0x000fe400078e3cff */
[----:B------:R-:W-:Y:S02]  /*179a0*/  LOP3.LUT R28, R29, 0x380, RZ, 0xc0, !PT ;  /* 0x000003801d1c7812 */ /* 0x000fe400078ec0ff */
[----:B------:R-:W-:Y:S02]  /*179b0*/  SHF.R.U64 R15, R15, 0x3, RZ ;  /* 0x000000030f0f7819 */ /* 0x000fe400000012ff */
[----:B------:R-:W-:-:S02]  /*179c0*/  MOV R73, R48 ;  /* 0x0000003000497202 */ /* 0x000fc40000000f00 */
[----:B------:R-:W-:Y:S01]  /*179d0*/  MOV R48, R32 ;  /* 0x0000002000307202 */ /* 0x000fe20000000f00 */
[----:B0-----:R-:W-:Y:S01]  /*179e0*/  @P2 IMAD.HI.U32 R33, R65, R34, RZ ;  /* 0x0000002241212227 */ /* 0x001fe200078e00ff */
[----:B------:R-:W-:Y:S02]  /*179f0*/  SEL R50, R96, R95, P0 ;  /* 0x0000005f60327207 */ /* 0x000fe40000000000 */
[----:B------:R-:W-:Y:S01]  /*17a00*/  SEL R52, R92, R91, P0 ;  /* 0x0000005b5c347207 */ /* 0x000fe20000000000 */
[----:B------:R-:W-:Y:S01]  /*17a10*/  IMAD.MOV.U32 R32, RZ, RZ, R65 ;  /* 0x000000ffff207224 */ /* 0x000fe200078e0041 */
[----:B------:R-:W-:Y:S02]  /*17a20*/  MOV R83, R42 ;  /* 0x0000002a00537202 */ /* 0x000fe40000000f00 */
[----:B------:R-:W-:Y:S02]  /*17a30*/  SEL R96, R95, R96, P0 ;  /* 0x000000605f607207 */ /* 0x000fe40000000000 */
[----:B------:R-:W-:-:S02]  /*17a40*/  SEL R92, R91, R92, P0 ;  /* 0x0000005c5b5c7207 */ /* 0x000fc40000000000 */
[----:B------:R-:W-:Y:S02]  /*17a50*/  LOP3.LUT R13, R20, 0x380, RZ, 0xc0, !PT ;  /* 0x00000380140d7812 */ /* 0x000fe400078ec0ff */
[----:B------:R-:W-:Y:S02]  /*17a60*/  SHF.R.U64 R28, R28, 0x3, RZ ;  /* 0x000000031c1c7819 */ /* 0x000fe400000012ff */
[----:B------:R-:W-:Y:S02]  /*17a70*/  LOP3.LUT R40, R15, R24, RZ, 0x3c, !PT ;  /* 0x000000180f287212 */ /* 0x000fe400078e3cff */
[----:B------:R-:W-:Y:S02]  /*17a80*/  SEL R100, R31, R30, P0 ;  /* 0x0000001e1f647207 */ /* 0x000fe40000000000 */
[----:B------:R-:W-:Y:S02]  /*17a90*/  SEL R112, R86, R87, P0 ;  /* 0x0000005756707207 */ /* 0x000fe40000000000 */
[----:B------:R-:W-:-:S02]  /*17aa0*/  SHF.R.U64 R13, R13, 0x3, RZ ;  /* 0x000000030d0d7819 */ /* 0x000fc400000012ff */
[----:B------:R-:W-:Y:S01]  /*17ab0*/  LOP3.LUT R28, R28, R29, RZ, 0x3c, !PT ;  /* 0x0000001d1c1c7212 */ /* 0x000fe200078e3cff */
[----:B------:R-:W-:Y:S01]  /*17ac0*/  IMAD.X R29, RZ, RZ, R37, P6 ;  /* 0x000000ffff1d7224 */ /* 0x000fe200030e0625 */
[----:B-1----:R-:W-:Y:S02]  /*17ad0*/  @P2 SHF.R.U32.HI R32, RZ, R38, R33 ;  /* 0x00000026ff202219 */ /* 0x002fe40000011621 */
[----:B------:R-:W-:Y:S02]  /*17ae0*/  MOV R81, R40 ;  /* 0x0000002800517202 */ /* 0x000fe40000000f00 */
[C---:B------:R-:W-:Y:S01]  /*17af0*/  IADD3 R51, P6, R36.reuse, 0x7000, RZ ;  /* 0x0000700024337810 */ /* 0x040fe20007fde0ff */
[----:B------:R-:W-:Y:S01]  /*17b00*/  IMAD.MOV R40, RZ, RZ, -R32 ;  /* 0x000000ffff287224 */ /* 0x000fe200078e0a20 */
[----:B------:R-:W-:Y:S02]  /*17b10*/  IADD3 R25, P3, R36, 0x4000, RZ ;  /* 0x0000400024197810 */ /* 0x000fe40007f7e0ff */
[----:B------:R-:W-:Y:S01]  /*17b20*/  LOP3.LUT R44, R13, R20, RZ, 0x3c, !PT ;  /* 0x000000140d2c7212 */ /* 0x000fe200078e3cff */
[----:B------:R-:W-:Y:S01]  /*17b30*/  IMAD R65, R17, R40, R65 ;  /* 0x0000002811417224 */ /* 0x000fe200078e0241 */
[----:B------:R-:W-:-:S02]  /*17b40*/  LOP3.LUT R12, R51, 0x380, RZ, 0xc0, !PT ;  /* 0x00000380330c7812 */ /* 0x000fc400078ec0ff */
[----:B------:R-:W-:Y:S02]  /*17b50*/  LOP3.LUT R24, R25, 0x380, RZ, 0xc0, !PT ;  /* 0x0000038019187812 */ /* 0x000fe400078ec0ff */
[----:B------:R-:W-:Y:S02]  /*17b60*/  MOV R85, R44 ;  /* 0x0000002c00557202 */ /* 0x000fe40000000f00 */
[----:B------:R-:W-:Y:S02]  /*17b70*/  SEL R102, R30, R31, P0 ;  /* 0x0000001f1e667207 */ /* 0x000fe40000000000 */
[----:B------:R-:W-:Y:S02]  /*17b80*/  SHF.R.U64 R12, R12, 0x3, RZ ;  /* 0x000000030c0c7819 */ /* 0x000fe400000012ff */
[----:B------:R-:W-:Y:S02]  /*17b90*/  SHF.R.U64 R24, R24, 0x3, RZ ;  /* 0x0000000318187819 */ /* 0x000fe400000012ff */
[----:B------:R-:W-:-:S02]  /*17ba0*/  MOV R67, R46 ;  /* 0x0000002e00437202 */ /* 0x000fc40000000f00 */
[----:B------:R-:W-:Y:S02]  /*17bb0*/  SEL R86, R87, R86, P0 ;  /* 0x0000005657567207 */ /* 0x000fe40000000000 */
[----:B------:R-:W-:Y:S02]  /*17bc0*/  LOP3.LUT R12, R12, R51, RZ, 0x3c, !PT ;  /* 0x000000330c0c7212 */ /* 0x000fe400078e3cff */
[----:B------:R-:W-:Y:S01]  /*17bd0*/  LOP3.LUT R24, R24, R25, RZ, 0x3c, !PT ;  /* 0x0000001918187212 */ /* 0x000fe200078e3cff */
[----:B------:R-:W-:Y:S01]  /*17be0*/  IMAD.X R25, RZ, RZ, R37, P3 ;  /* 0x000000ffff197224 */ /* 0x000fe200018e0625 */
[----:B------:R-:W-:Y:S02]  /*17bf0*/  SHF.R.S32.HI R34, RZ, 0x1f, R32 ;  /* 0x0000001fff227819 */ /* 0x000fe40000011420 */
[----:B------:R-:W-:Y:S02]  /*17c00*/  IADD3 R38, P3, R32, UR6, RZ ;  /* 0x0000000620267c10 */ /* 0x000fe4000ff7e0ff */
[----:B------:R-:W-:-:S02]  /*17c10*/  IADD3 R21, P4, R36, 0x5000, RZ ;  /* 0x0000500024157810 */ /* 0x000fc40007f9e0ff */
[----:B------:R-:W-:Y:S02]  /*17c20*/  SHF.R.S32.HI R44, RZ, 0x1f, R65 ;  /* 0x0000001fff2c7819 */ /* 0x000fe40000011441 */
[----:B------:R-:W-:Y:S01]  /*17c30*/  IADD3.X R39, R34, UR7, R39, P3, !PT ;  /* 0x0000000722277c10 */ /* 0x000fe20009ffe427 */
[----:B------:R-:W-:Y:S01]  /*17c40*/  ULDC.64 UR6, c[0x0][0xb88] ;  /* 0x0002e20000067ab9 */ /* 0x000fe20000000a00 */
[----:B------:R-:W-:Y:S01]  /*17c50*/  LOP3.LUT R20, R21, 0x380, RZ, 0xc0, !PT ;  /* 0x0000038015147812 */ /* 0x000fe200078ec0ff */
[----:B------:R-:W-:Y:S01]  /*17c60*/  IMAD R44, R44, UR6, RZ ;  /* 0x000000062c2c7c24 */ /* 0x000fe2000f8e02ff */
[----:B------:R-:W-:Y:S01]  /*17c70*/  IADD3 R31, P5, R36, 0x1000, RZ ;  /* 0x00001000241f7810 */ /* 0x000fe20007fbe0ff */
[----:B------:R-:W-:Y:S01]  /*17c80*/  IMAD.WIDE.U32 R38, R65, UR6, R38 ;  /* 0x0000000641267c25 */ /* 0x000fe2000f8e0026 */
[----:B------:R-:W-:Y:S02]  /*17c90*/  SHF.R.U64 R20, R20, 0x3, RZ ;  /* 0x0000000314147819 */ /* 0x000fe400000012ff */
[----:B------:R-:W-:Y:S01]  /*17ca0*/  LOP3.LUT R30, R31, 0x380, RZ, 0xc0, !PT ;  /* 0x000003801f1e7812 */ /* 0x000fe200078ec0ff */
[----:B------:R-:W-:Y:S01]  /*17cb0*/  IMAD R65, R65, UR7, R44 ;  /* 0x0000000741417c24 */ /* 0x000fe2000f8e022c */
[----:B------:R-:W-:Y:S01]  /*17cc0*/  LOP3.LUT R20, R20, R21, RZ, 0x3c, !PT ;  /* 0x0000001514147212 */ /* 0x000fe200078e3cff */
[----:B------:R-:W-:Y:S01]  /*17cd0*/  ULDC.64 UR6, c[0x0][0xb50] ;  /* 0x0002d40000067ab9 */ /* 0x000fe20000000a00 */
[----:B------:R-:W-:Y:S01]  /*17ce0*/  IMAD.X R21, RZ, RZ, R37, P4 ;  /* 0x000000ffff157224 */ /* 0x000fe200020e0625 */
[----:B------:R-:W-:-:S02]  /*17cf0*/  SHF.R.U64 R30, R30, 0x3, RZ ;  /* 0x000000031e1e7819 */ /* 0x000fc400000012ff */
[----:B------:R-:W-:Y:S02]  /*17d00*/  LOP3.LUT R13, R36, 0x380, RZ, 0xc0, !PT ;  /* 0x00000380240d7812 */ /* 0x000fe400078ec0ff */
[----:B------:R-:W-:Y:S01]  /*17d10*/  LOP3.LUT R30, R30, R31, RZ, 0x3c, !PT ;  /* 0x0000001f1e1e7212 */ /* 0x000fe200078e3cff */
[--C-:B------:R-:W-:Y:S01]  /*17d20*/  IMAD.X R31, RZ, RZ, R37.reuse, P5 ;  /* 0x000000ffff1f7224 */ /* 0x100fe200028e0625 */
[----:B------:R-:W-:Y:S02]  /*17d30*/  IADD3 R15, P5, R36, 0x6000, RZ ;  /* 0x00006000240f7810 */ /* 0x000fe40007fbe0ff */
[----:B------:R-:W-:Y:S02]  /*17d40*/  SHF.R.U64 R13, R13, 0x3, RZ ;  /* 0x000000030d0d7819 */ /* 0x000fe400000012ff */
[----:B------:R-:W-:Y:S02]  /*17d50*/  LOP3.LUT R14, R15, 0x380, RZ, 0xc0, !PT ;  /* 0x000003800f0e7812 */ /* 0x000fe400078ec0ff */
[----:B------:R-:W-:Y:S01]  /*17d60*/  LOP3.LUT R36, R13, R36, RZ, 0x3c, !PT ;  /* 0x000000240d247212 */ /* 0x000fe200078e3cff */
[----:B------:R-:W-:Y:S01]  /*17d70*/  IMAD.X R13, RZ, RZ, R37, P6 ;  /* 0x000000ffff0d7224 */ /* 0x000fe200030e0625 */
[----:B------:R-:W-:-:S04]  /*17d80*/  SHF.R.U64 R14, R14, 0x3, RZ ;  /* 0x000000030e0e7819 */ /* 0x000fc800000012ff */
[----:B------:R-:W-:Y:S01]  /*17d90*/  LOP3.LUT R14, R14, R15, RZ, 0x3c, !PT ;  /* 0x0000000f0e0e7212 */ /* 0x000fe200078e3cff */
[----:B------:R-:W-:Y:S01]  /*17da0*/  IMAD.X R15, RZ, RZ, R37, P5 ;  /* 0x000000ffff0f7224 */ /* 0x000fe200028e0625 */
[----:B--2---:R-:W-:Y:S01]  /*17db0*/  LOP3.LUT R43, R11, 0x2, RZ, 0x3c, !PT ;  /* 0x000000020b2b7812 */ /* 0x004fe200078e3cff */
[----:B------:R-:W-:Y:S04]  /*17dc0*/  SHFL.IDX PT, R50, R50, R11, 0x1c1f ;  /* 0x001c1f0b32327589 */ /* 0x000fe800000e0000 */
[----:B------:R-:W-:Y:S04]  /*17dd0*/  SHFL.IDX PT, R52, R52, R11, 0x1c1f ;  /* 0x001c1f0b34347589 */ /* 0x000fe800000e0000 */
[----:B------:R-:W0:Y:S04]  /*17de0*/  SHFL.IDX PT, R33, R96, R43, 0x1c1f ;  /* 0x001c1f2b60217589 */ /* 0x000e2800000e0000 */
[----:B------:R-:W1:Y:S04]  /*17df0*/  SHFL.IDX PT, R35, R92, R43, 0x1c1f ;  /* 0x001c1f2b5c237589 */ /* 0x000e6800000e0000 */
[----:B------:R-:W-:Y:S04]  /*17e00*/  SHFL.IDX PT, R82, R82, R11, 0x1c1f ;  /* 0x001c1f0b52527589 */ /* 0x000fe800000e0000 */
[----:B------:R-:W2:Y:S04]  /*17e10*/  SHFL.IDX PT, R41, R72, R43, 0x1c1f ;  /* 0x001c1f2b48297589 */ /* 0x000ea800000e0000 */
[----:B------:R-:W-:Y:S04]  /*17e20*/  SHFL.IDX PT, R54, R54, R11, 0x1c1f ;  /* 0x001c1f0b36367589 */ /* 0x000fe800000e0000 */
[----:B------:R-:W-:Y:S04]  /*17e30*/  SHFL.IDX PT, R60, R60, R11, 0x1c1f ;  /* 0x001c1f0b3c3c7589 */ /* 0x000fe800000e0000 */
[----:B------:R-:W-:Y:S01]  /*17e40*/  SHFL.IDX PT, R64, R64, R11, 0x1c1f ;  /* 0x001c1f0b40407589 */ /* 0x000fe200000e0000 */
[----:B0-----:R-:W-:-:S02]  /*17e50*/  SEL R32, R50, R33, P0 ;  /* 0x0000002132207207 */ /* 0x001fc40000000000 */
[----:B------:R-:W-:Y:S01]  /*17e60*/  SEL R34, R33, R50, P0 ;  /* 0x0000003221227207 */ /* 0x000fe20000000000 */
[----:B------:R-:W-:Y:S01]  /*17e70*/  SHFL.IDX PT, R68, R68, R11, 0x1c1f ;  /* 0x001c1f0b44447589 */ /* 0x000fe200000e0000 */
[----:B-1----:R-:W-:Y:S01]  /*17e80*/  SEL R40, R52, R35, P0 ;  /* 0x0000002334287207 */ /* 0x002fe20000000000 */
[----:B------:R-:W-:Y:S01]  /*17e90*/  VIADD R50, R23, UR36 ;  /* 0x0000002417327c36 */ /* 0x000fe20008000000 */
[----:B------:R-:W-:Y:S01]  /*17ea0*/  SEL R42, R35, R52, P0 ;  /* 0x00000034232a7207 */ /* 0x000fe20000000000 */
[----:B------:R-:W-:Y:S04]  /*17eb0*/  SHFL.IDX PT, R74, R74, R11, 0x1c1f ;  /* 0x001c1f0b4a4a7589 */ /* 0x000fe800000e0000 */
[----:B------:R-:W-:Y:S01]  /*17ec0*/  SHFL.IDX PT, R78, R78, R11, 0x1c1f ;  /* 0x001c1f0b4e4e7589 */ /* 0x000fe200000e0000 */
[----:B--2---:R-:W-:-:S02]  /*17ed0*/  SEL R33, R82, R41, P0 ;  /* 0x0000002952217207 */ /* 0x004fc40000000000 */
[----:B------:R-:W-:Y:S01]  /*17ee0*/  SEL R35, R41, R82, P0 ;  /* 0x0000005229237207 */ /* 0x000fe20000000000 */
        /* <DEDUP_REMOVED lines=8> */
[----:B------:R-:W1:Y:S04]  /*17f70*/  SHFL.IDX PT, R45, R56, R43, 0x1c1f ;  /* 0x001c1f2b382d7589 */ /* 0x000e6800000e0000 */
[----:B------:R-:W-:Y:S04]  /*17f80*/  SHFL.IDX PT, R47, R90, R43, 0x1c1f ;  /* 0x001c1f2b5a2f7589 */ /* 0x000fe800000e0000 */
[----:B------:R-:W-:Y:S04]  /*17f90*/  SHFL.IDX PT, R49, R62, R43, 0x1c1f ;  /* 0x001c1f2b3e317589 */ /* 0x000fe800000e0000 */
[----:B------:R-:W2:Y:S04]  /*17fa0*/  SHFL.IDX PT, R55, R76, R43, 0x1c1f ;  /* 0x001c1f2b4c377589 */ /* 0x000ea800000e0000 */
[----:B------:R-:W-:Y:S04]  /*17fb0*/  SHFL.IDX PT, R59, R98, R43, 0x1c1f ;  /* 0x001c1f2b623b7589 */ /* 0x000fe800000e0000 */
[----:B------:R-:W-:Y:S01]  /*17fc0*/  SHFL.IDX PT, R51, R66, R43, 0x1c1f ;  /* 0x001c1f2b42337589 */ /* 0x000fe200000e0000 */
[----:B0-----:R-:W-:-:S02]  /*17fd0*/  SEL R44, R54, R11, P0 ;  /* 0x0000000b362c7207 */ /* 0x001fc40000000000 */
[----:B------:R-:W-:Y:S01]  /*17fe0*/  SEL R46, R11, R54, P0 ;  /* 0x000000360b2e7207 */ /* 0x000fe20000000000 */
[----:B------:R-:W0:Y:S01]  /*17ff0*/  SHFL.IDX PT, R53, R70, R43, 0x1c1f ;  /* 0x001c1f2b46357589 */ /* 0x000e2200000e0000 */
[----:B------:R-:W-:Y:S01]  /*18000*/  IMAD R11, R17, UR5, RZ ;  /* 0x00000005110b7c24 */ /* 0x000fe2000f8e02ff */
[----:B-1----:R-:W-:Y:S02]  /*18010*/  SEL R41, R84, R45, P0 ;  /* 0x0000002d54297207 */ /* 0x002fe40000000000 */
[----:B------:R-:W-:Y:S02]  /*18020*/  SHFL.IDX PT, R61, R102, R43, 0x1c1f ;  /* 0x001c1f2b663d7589 */ /* 0x000fe400000e0000 */
[----:B------:R-:W-:Y:S02]  /*18030*/  ISETP.GE.OR P3, PT, R50, R11, P1 ;  /* 0x0000000b3200720c */ /* 0x000fe40000f66670 */
[----:B------:R-:W1:Y:S04]  /*18040*/  SHFL.IDX PT, R63, R106, R43, 0x1c1f ;  /* 0x001c1f2b6a3f7589 */ /* 0x000e6800000e0000 */
[----:B------:R-:W3:Y:S01]  /*18050*/  SHFL.IDX PT, R75, R110, R43, 0x1c1f ;  /* 0x001c1f2b6e4b7589 */ /* 0x000ee200000e0000 */
[----:B--2---:R-:W-:-:S02]  /*18060*/  SEL R72, R74, R55, P0 ;  /* 0x000000374a487207 */ /* 0x004fc40000000000 */
[----:B------:R-:W-:Y:S01]  /*18070*/  SEL R74, R55, R74, P0 ;  /* 0x0000004a374a7207 */ /* 0x000fe20000000000 */
[----:B------:R-:W2:Y:S04]  /*18080*/  SHFL.IDX PT, R57, R80, R43, 0x1c1f ;  /* 0x001c1f2b50397589 */ /* 0x000ea800000e0000 */
[----:B------:R4:W2:Y:S04]  /*18090*/  SHFL.IDX PT, R79, R86, R43, 0x1c1f ;  /* 0x001c1f2b564f7589 */ /* 0x0008a800000e0000 */
[----:B------:R3:W-:Y:S01]  /*180a0*/  STSM.16.M88.4 [R73], R32 ;  /* 0x0000002049007844 */ /* 0x0007e20000000200 */
[----:B0-----:R-:W-:-:S02]  /*180b0*/  SEL R52, R68, R53, P0 ;  /* 0x0000003544347207 */ /* 0x001fc40000000000 */
[----:B------:R-:W-:Y:S02]  /*180c0*/  SEL R54, R53, R68, P0 ;  /* 0x0000004435367207 */ /* 0x000fe40000000000 */
[----:B----4-:R-:W-:Y:S02]  /*180d0*/  SEL R43, R45, R84, P0 ;  /* 0x000000542d2b7207 */ /* 0x010fe40000000000 */
[----:B------:R-:W-:Y:S02]  /*180e0*/  SEL R45, R88, R47, P0 ;  /* 0x0000002f582d7207 */ /* 0x000fe40000000000 */
[----:B------:R-:W-:Y:S01]  /*180f0*/  SEL R47, R47, R88, P0 ;  /* 0x000000582f2f7207 */ /* 0x000fe20000000000 */
[----:B------:R0:W-:Y:S01]  /*18100*/  STSM.16.M88.4 [R67], R40 ;  /* 0x0000002843007844 */ /* 0x0001e20000000200 */
[----:B-1----:R-:W-:Y:S02]  /*18110*/  SEL R53, R104, R63, P0 ;  /* 0x0000003f68357207 */ /* 0x002fe40000000000 */
[----:B------:R-:W-:Y:S01]  /*18120*/  SEL R55, R63, R104, P0 ;  /* 0x000000683f377207 */ /* 0x000fe20000000000 */
[----:B------:R-:W-:Y:S01]  /*18130*/  STSM.16.M88.4 [R48], R44 ;  /* 0x0000002c30007844 */ /* 0x000fe20000000200 */
[----:B---3--:R-:W-:Y:S01]  /*18140*/  VIADD R32, R50, 0x8 ;  /* 0x0000000832207836 */ /* 0x008fe20000000000 */
[----:B------:R-:W-:Y:S01]  /*18150*/  SEL R34, R49, R60, P0 ;  /* 0x0000003c31227207 */ /* 0x000fe20000000000 */
[----:B------:R-:W-:Y:S01]  /*18160*/  IMAD.IADD R33, R39, 0x1, R65 ;  /* 0x0000000127217824 */ /* 0x000fe200078e0241 */
[----:B------:R-:W-:-:S02]  /*18170*/  LEA R39, P4, R38, UR6, 0x2 ;  /* 0x0000000626277c11 */ /* 0x000fc4000f8810ff */
[----:B------:R-:W-:Y:S02]  /*18180*/  ISETP.GE.OR P1, PT, R32, R11, P1 ;  /* 0x0000000b2000720c */ /* 0x000fe40000f26670 */
[----:B------:R-:W-:Y:S01]  /*18190*/  LEA.HI.X R38, R38, UR7, R33, 0x2, P4 ;  /* 0x0000000726267c11 */ /* 0x000fe2000a0f1421 */
[----:B------:R-:W-:Y:S01]  /*181a0*/  SHFL.IDX PT, R66, R39, 0x1, 0x1c1f ;  /* 0x003c1f0027427f89 */ /* 0x000fe200000e0000 */
[----:B------:R-:W-:Y:S02]  /*181b0*/  SEL R32, R60, R49, P0 ;  /* 0x000000313c207207 */ /* 0x000fe40000000000 */
[----:B------:R-:W-:Y:S01]  /*181c0*/  SEL R33, R94, R59, P0 ;  /* 0x0000003b5e217207 */ /* 0x000fe20000000000 */
[----:B------:R-:W-:Y:S01]  /*181d0*/  SHFL.IDX PT, R65, R38, RZ, 0x1c1f ;  /* 0x001c1fff26417589 */ /* 0x000fe200000e0000 */
[----:B------:R-:W-:Y:S02]  /*181e0*/  SEL R35, R59, R94, P0 ;  /* 0x0000005e3b237207 */ /* 0x000fe40000000000 */
[----:B0-----:R-:W-:Y:S01]  /*181f0*/  SEL R40, R64, R51, P0 ;  /* 0x0000003340287207 */ /* 0x001fe20000000000 */
[----:B------:R-:W-:Y:S01]  /*18200*/  SHFL.IDX PT, R67, R38, 0x1, 0x1c1f ;  /* 0x003c1f0026437f89 */ /* 0x000fe200000e0000 */
[----:B------:R-:W-:-:S02]  /*18210*/  SEL R42, R51, R64, P0 ;  /* 0x00000040332a7207 */ /* 0x000fc40000000000 */
[----:B------:R-:W-:Y:S01]  /*18220*/  SEL R41, R100, R61, P0 ;  /* 0x0000003d64297207 */ /* 0x000fe20000000000 */
[----:B------:R-:W-:Y:S01]  /*18230*/  STSM.16.M88.4 [R85], R32 ;  /* 0x0000002055007844 */ /* 0x000fe20000000200 */
[----:B------:R-:W-:Y:S02]  /*18240*/  SEL R43, R61, R100, P0 ;  /* 0x000000643d2b7207 */ /* 0x000fe40000000000 */
[----:B------:R-:W-:Y:S01]  /*18250*/  SEL R73, R108, R75, P0 ;  /* 0x0000004b6c497207 */ /* 0x000fe20000000000 */
[----:B------:R-:W0:Y:S01]  /*18260*/  SHFL.IDX PT, R64, R39, RZ, 0x1c1f ;  /* 0x001c1fff27407589 */ /* 0x000e2200000e0000 */
[----:B--2---:R-:W-:Y:S02]  /*18270*/  SEL R76, R78, R57, P0 ;  /* 0x000000394e4c7207 */ /* 0x004fe40000000000 */
[----:B------:R-:W-:Y:S01]  /*18280*/  SEL R75, R75, R108, P0 ;  /* 0x0000006c4b4b7207 */ /* 0x000fe20000000000 */
[----:B------:R-:W-:Y:S01]  /*18290*/  STSM.16.M88.4 [R83], R40 ;  /* 0x0000002853007844 */ /* 0x000fe20000000200 */
[----:B------:R-:W-:-:S02]  /*182a0*/  SEL R77, R112, R79, P0 ;  /* 0x0000004f704d7207 */ /* 0x000fc40000000000 */
[----:B------:R-:W-:Y:S01]  /*182b0*/  SEL R78, R57, R78, P0 ;  /* 0x0000004e394e7207 */ /* 0x000fe20000000000 */
[----:B------:R-:W-:Y:S01]  /*182c0*/  STSM.16.M88.4 [R81], R52 ;  /* 0x0000003451007844 */ /* 0x000fe20000000200 */
[----:B------:R-:W-:-:S03]  /*182d0*/  SEL R79, R79, R112, P0 ;  /* 0x000000704f4f7207 */ /* 0x000fc60000000000 */
[----:B------:R-:W-:Y:S04]  /*182e0*/  STSM.16.M88.4 [R71], R72 ;  /* 0x0000004847007844 */ /* 0x000fe80000000200 */
[----:B------:R1:W-:Y:S01]  /*182f0*/  STSM.16.M88.4 [R69], R76 ;  /* 0x0000004c45007844 */ /* 0x0003e20000000200 */
[----:B------:R-:W-:Y:S08]  /*18300*/  BAR.SYNC.DEFER_BLOCKING 0x1, 0x100 ;  /* 0x0044000000007b1d */ /* 0x000ff00000010000 */
[----:B-1----:R-:W1:Y:S01]  /*18310*/  @P2 LDC R69, c[0x0][0xbec] ;  /* 0x0002fb00ff452b82 */ /* 0x002e620000000800 */
[----:B0-----:R0:W-:Y:S01]  /*18320*/  @!P3 ST.E desc[UR50][R64.64], R7 ;  /* 0x000000074000b985 */ /* 0x0011e2000c101932 */
[----:B------:R-:W-:-:S03]  /*18330*/  UIMAD UR5, UR12, UR8, URZ ;  /* 0x000000080c0572a4 */ /* 0x000fc6000f8e023f */
[----:B------:R1:W-:Y:S03]  /*18340*/  @!P1 ST.E desc[UR50][R66.64], R6 ;  /* 0x0000000642009985 */ /* 0x0003e6000c101932 */
[----:B0-----:R-:W0:Y:S01]  /*18350*/  @P2 LDC R7, c[0x0][0xbf0] ;  /* 0x0002fc00ff072b82 */ /* 0x001e220000000800 */
[----:B------:R2:W5:Y:S01]  /*18360*/  LD.E.128 R52, desc[UR50][R14.64] ;  /* 0x000000320e347980 */ /* 0x000562000c101d00 */
[----:B------:R-:W-:Y:S02]  /*18370*/  UIMAD.WIDE.U32 UR6, UR42, UR8, URZ ;  /* 0x000000082a0672a5 */ /* 0x000fe4000f8e003f */
[----:B------:R-:W-:Y:S01]  /*18380*/  UIMAD UR5, UR42, UR9, UR5 ;  /* 0x000000092a0572a4 */ /* 0x000fe2000f8e0205 */
[----:B------:R3:W5:Y:S04]  /*18390*/  LD.E.128 R40, desc[UR50][R12.64] ;  /* 0x000000320c287980 */ /* 0x000768000c101d00 */
[----:B------:R-:W5:Y:S01]  /*183a0*/  LD.E.128 R36, desc[UR50][R36.64] ;  /* 0x0000003224247980 */ /* 0x000f62000c101d00 */
[----:B--2---:R-:W-:Y:S01]  /*183b0*/  VIADD R14, R10, UR36 ;  /* 0x000000240a0e7c36 */ /* 0x004fe20008000000 */
[----:B------:R-:W-:-:S02]  /*183c0*/  UIMAD UR8, UR13, UR10, URZ ;  /* 0x0000000a0d0872a4 */ /* 0x000fc4000f8e023f */
[----:B------:R2:W5:Y:S01]  /*183d0*/  LD.E.128 R48, desc[UR50][R30.64] ;  /* 0x000000321e307980 */ /* 0x000562000c101d00 */
[----:B-1----:R-:W-:Y:S01]  /*183e0*/  @P2 IMAD.HI.U32 R6, R14, R69, RZ ;  /* 0x000000450e062227 */ /* 0x002fe200078e00ff */
[----:B------:R-:W-:Y:S02]  /*183f0*/  UIADD3 UR7, UR7, UR5, URZ ;  /* 0x0000000507077290 */ /* 0x000fe4000fffe03f */
[----:B------:R2:W5:Y:S01]  /*18400*/  LD.E.128 R44, desc[UR50][R28.64] ;  /* 0x000000321c2c7980 */ /* 0x000562000c101d00 */
[----:B---3--:R-:W-:Y:S01]  /*18410*/  IMAD.MOV.U32 R13, RZ, RZ, R14 ;  /* 0x000000ffff0d7224 */ /* 0x008fe200078e000e */
[----:B------:R-:W-:Y:S02]  /*18420*/  UIMAD UR5, UR44, UR11, UR8 ;  /* 0x0000000b2c0572a4 */ /* 0x000fe4000f8e0208 */
[----:B------:R2:W5:Y:S01]  /*18430*/  LD.E.128 R32, desc[UR50][R26.64] ;  /* 0x000000321a207980 */ /* 0x000562000c101d00 */
[----:B------:R-:W-:Y:S01]  /*18440*/  UIMAD.WIDE.U32 UR6, UR44, UR10, UR6 ;  /* 0x0000000a2c0672a5 */ /* 0x000fe2000f8e0006 */
[----:B0-----:R-:W-:Y:S01]  /*18450*/  @P2 SHF.R.U32.HI R13, RZ, R7, R6 ;  /* 0x00000007ff0d2219 */ /* 0x001fe20000011606 */
[----:B------:R-:W-:-:S02]  /*18460*/  ULDC.64 UR8, c[0x0][0xae0] ;  /* 0x0002b80000087ab9 */ /* 0x000fc40000000a00 */
[----:B------:R-:W-:Y:S01]  /*18470*/  UIADD3 UR5, UR7, UR5, URZ ;  /* 0x0000000507057290 */ /* 0x000fe2000fffe03f */
[----:B------:R2:W5:Y:S01]  /*18480*/  LD.E.128 R60, desc[UR50][R24.64] ;  /* 0x00000032183c7980 */ /* 0x000562000c101d00 */
[--C-:B------:R-:W-:Y:S01]  /*18490*/  SHF.R.S32.HI R10, RZ, 0x1f, R13.reuse ;  /* 0x0000001fff0a7819 */ /* 0x100fe2000001140d */
[----:B------:R-:W-:Y:S02]  /*184a0*/  IMAD.MOV R12, RZ, RZ, -R13 ;  /* 0x000000ffff0c7224 */ /* 0x000fe400078e0a0d */
[----:B------:R-:W-:Y:S01]  /*184b0*/  IMAD.U32 R7, RZ, RZ, UR7 ;  /* 0x00000007ff077e24 */ /* 0x000fe2000f8e00ff */
[----:B------:R2:W5:Y:S01]  /*184c0*/  LD.E.128 R56, desc[UR50][R20.64] ;  /* 0x0000003214387980 */ /* 0x000562000c101d00 */
[----:B------:R-:W-:Y:S02]  /*184d0*/  IMAD R10, R10, UR8, RZ ;  /* 0x000000080a0a7c24 */ /* 0x000fe4000f8e02ff */
[----:B------:R-:W-:Y:S01]  /*184e0*/  IMAD R17, R17, R12, R14 ;  /* 0x0000000c11117224 */ /* 0x000fe200078e020e */
[----:B------:R-:W-:Y:S01]  /*184f0*/  @!PT LDS RZ, [RZ] ;  /* 0x00000000fffff984 */ /* 0x000fe20000000800 */
[----:B------:R-:W-:Y:S01]  /*18500*/  @!PT LDS RZ, [RZ] ;  /* 0x00000000fffff984 */ /* 0x000fe20000000800 */
[----:B------:R-:W-:Y:S01]  /*18510*/  @!PT LDS RZ, [RZ] ;  /* 0x00000000fffff984 */ /* 0x000fe20000000800 */
[----:B------:R-:W-:Y:S01]  /*18520*/  @!PT LDS RZ, [RZ] ;  /* 0x00000000fffff984 */ /* 0x000fe20000000800 */
[----:B------:R0:W-:Y:S06]  /*18530*/  MEMBAR.ALL.CTA ;  /* 0x0000000000007992 */ /* 0x0001ec0000008000 */
[----:B0-----:R-:W0:Y:S01]  /*18540*/  FENCE.VIEW.ASYNC.S ;  /* 0x00000000000073c6 */ /* 0x001e220000000000 */
[----:B------:R-:W-:Y:S01]  /*18550*/  IMAD.U32 R6, RZ, RZ, UR6 ;  /* 0x00000006ff067e24 */ /* 0x000fe2000f8e00ff */
[----:B------:R-:W-:Y:S01]  /*18560*/  ULDC.64 UR6, c[0x0][0xad8] ;  /* 0x0002b60000067ab9 */ /* 0x000fe20000000a00 */
[----:B------:R-:W-:-:S02]  /*18570*/  IMAD.U32 R7, RZ, RZ, UR5 ;  /* 0x00000005ff077e24 */ /* 0x000fc4000f8e00ff */
[C---:B------:R-:W-:Y:S01]  /*18580*/  IMAD R15, R13.reuse, UR9, R10 ;  /* 0x000000090d0f7c24 */ /* 0x040fe2000f8e020a */
[----:B------:R-:W-:Y:S01]  /*18590*/  SHF.R.S32.HI R10, RZ, 0x1f, R17 ;  /* 0x0000001fff0a7819 */ /* 0x000fe20000011411 */
[----:B------:R-:W-:-:S04]  /*185a0*/  IMAD.WIDE.U32 R6, R13, UR8, R6 ;  /* 0x000000080d067c25 */ /* 0x000fc8000f8e0006 */
[----:B------:R-:W-:Y:S02]  /*185b0*/  VIADD R14, R9, UR36 ;  /* 0x00000024090e7c36 */ /* 0x000fe40008000000 */
[----:B------:R-:W-:Y:S02]  /*185c0*/  IMAD.IADD R7, R7, 0x1, R15 ;  /* 0x0000000107077824 */ /* 0x000fe400078e020f */
[----:B------:R-:W-:Y:S02]  /*185d0*/  IMAD R12, R10, UR6, RZ ;  /* 0x000000060a0c7c24 */ /* 0x000fe4000f8e02ff */
[----:B------:R-:W-:Y:S02]  /*185e0*/  VIADD R10, R14, 0x20 ;  /* 0x000000200e0a7836 */ /* 0x000fe40000000000 */
[C---:B------:R-:W-:Y:S02]  /*185f0*/  IMAD R9, R17.reuse, UR7, R12 ;  /* 0x0000000711097c24 */ /* 0x040fe4000f8e020c */
[----:B------:R-:W-:Y:S01]  /*18600*/  IMAD.WIDE.U32 R6, R17, UR6, R6 ;  /* 0x0000000611067c25 */ /* 0x000fe2000f8e0006 */
[-C--:B------:R-:W-:Y:S01]  /*18610*/  ISETP.GE.AND P0, PT, R10, R11.reuse, PT ;  /* 0x0000000b0a00720c */ /* 0x080fe20003f06270 */
[----:B------:R-:W-:Y:S01]  /*18620*/  ULDC.64 UR6, c[0x0][0xa80] ;  /* 0x0002a00000067ab9 */ /* 0x000fe20000000a00 */
[C---:B------:R-:W-:Y:S01]  /*18630*/  ISETP.GE.AND P2, PT, R14.reuse, R11, PT ;  /* 0x0000000b0e00720c */ /* 0x040fe20003f46270 */
[----:B------:R-:W-:Y:S01]  /*18640*/  VIADD R10, R14, 0x40 ;  /* 0x000000400e0a7836 */ /* 0x000fe20000000000 */
[----:B------:R-:W-:Y:S01]  /*18650*/  LEA R12, P3, R6, UR6, 0x1 ;  /* 0x00000006060c7c11 */ /* 0x000fe2000f8608ff */
[----:B------:R-:W-:-:S02]  /*18660*/  IMAD.IADD R7, R7, 0x1, R9 ;  /* 0x0000000107077824 */ /* 0x000fc400078e0209 */
[----:B------:R-:W-:Y:S01]  /*18670*/  VIADD R8, R8, 0x2e820 ;  /* 0x0002e82008087836 */ /* 0x000fe20000000000 */
[----:B------:R-:W-:Y:S02]  /*18680*/  ISETP.GE.AND P1, PT, R10, R11, PT ;  /* 0x0000000b0a00720c */ /* 0x000fe40003f26270 */
[----:B------:R-:W-:Y:S02]  /*18690*/  LEA.HI.X R10, R6, UR7, R7, 0x1, P3 ;  /* 0x00000007060a7c11 */ /* 0x000fe400098f0c07 */
[----:B------:R-:W-:Y:S01]  /*186a0*/  PRMT R8, RZ, 0x654, R8 ;  /* 0x00000654ff087816 */ /* 0x000fe20000000008 */
[----:B0-----:R2:W0:Y:S01]  /*186b0*/  SHFL.IDX PT, R7, R12, RZ, 0x181f ;  /* 0x00181fff0c077589 */ /* 0x00142200000e0000 */
[----:B------:R-:W-:Y:S02]  /*186c0*/  BSSY B1, `(.L_x_874) ;  /* 0x000000d000017945 */ /* 0x000fe40003800000 */
[----:B------:R2:W-:Y:S01]  /*186d0*/  SYNCS.ARRIVE.TRANS64.RED.A1T0 RZ, [R8+URZ], RZ ;  /* 0x000000ff08ff79a7 */ /* 0x0005e2000810043f */
[----:B------:R2:W1:Y:S01]  /*186e0*/  SHFL.IDX PT, R9, R10, RZ, 0x181f ;  /* 0x00181fff0a097589 */ /* 0x00046200000e0000 */
[----:B------:R-:W-:Y:S05]  /*186f0*/  @P2 BRA `(.L_x_875) ;  /* 0x0000000000242947 */ /* 0x000fea0003800000 */
[----:B------:R-:W-:Y:S02]  /*18700*/  ULDC UR5, c[0x0][0xac8] ;  /* 0x0002b20000057ab9 */ /* 0x000fe40000000800 */
[----:B------:R-:W-:Y:S02]  /*18710*/  ISETP.GE.AND P2, PT, R4, UR5, PT ;  /* 0x0000000504007c0c */ /* 0x000fe4000bf46270 */
[----:B------:R-:W-:-:S11]  /*18720*/  ISETP.GE.AND P3, PT, R0, UR5, PT ;  /* 0x0000000500007c0c */ /* 0x000fd6000bf66270 */
[-C--:B0-----:R-:W-:Y:S02]  /*18730*/  @!P2 LEA R6, P4, R4, R7.reuse, 0x1 ;  /* 0x000000070406a211 */ /* 0x081fe400078808ff */
[----:B--2---:R-:W-:Y:S02]  /*18740*/  @!P3 LEA R8, P5, R0, R7, 0x1 ;  /* 0x000000070008b211 */ /* 0x004fe400078a08ff */
[-C--:B-1----:R-:W-:Y:S02]  /*18750*/  @!P2 LEA.HI.X R7, R4, R9.reuse, R5, 0x1, P4 ;  /* 0x000000090407a211 */ /* 0x082fe400020f0c05 */
[----:B------:R-:W-:-:S03]  /*18760*/  @!P3 LEA.HI.X R9, R0, R9, R3, 0x1, P5 ;  /* 0x000000090009b211 */ /* 0x000fc600028f0c03 */
[----:B-----5:R3:W-:Y:S04]  /*18770*/  @!P2 ST.E.128 desc[UR50][R6.64], R36 ;  /* 0x000000240600a985 */ /* 0x0207e8000c101d32 */
[----:B------:R3:W-:Y:S02]  /*18780*/  @!P3 ST.E.128 desc[UR50][R8.64], R60 ;  /* 0x0000003c0800b985 */ /* 0x0007e4000c101d32 */
.L_x_875:
[----:B------:R-:W-:Y:S05]  /*18790*/  BSYNC B1 ;  /* 0x0000000000017941 */ /* 0x000fea0003800000 */
.L_x_874:
[----:B-1-3--:R1:W3:Y:S01]  /*187a0*/  SHFL.IDX PT, R9, R10, 0x1, 0x181f ;  /* 0x00381f000a097f89 */ /* 0x00a2e200000e0000 */
[----:B------:R-:W-:Y:S03]  /*187b0*/  BSSY B1, `(.L_x_876) ;  /* 0x000000c000017945 */ /* 0x000fe60003800000 */
[----:B0-----:R1:W0:Y:S01]  /*187c0*/  SHFL.IDX PT, R7, R12, 0x1, 0x181f ;  /* 0x00381f000c077f89 */ /* 0x00122200000e0000 */
[----:B------:R-:W-:Y:S05]  /*187d0*/  @P0 BRA `(.L_x_877) ;  /* 0x0000000000240947 */ /* 0x000fea0003800000 */
[----:B------:R-:W-:Y:S02]  /*187e0*/  ULDC UR5, c[0x0][0xac8] ;  /* 0x0002b20000057ab9 */ /* 0x000fe40000000800 */
[----:B------:R-:W-:Y:S02]  /*187f0*/  ISETP.GE.AND P3, PT, R4, UR5, PT ;  /* 0x0000000504007c0c */ /* 0x000fe4000bf66270 */
[----:B------:R-:W-:-:S11]  /*18800*/  ISETP.GE.AND P4, PT, R0, UR5, PT ;  /* 0x0000000500007c0c */ /* 0x000fd6000bf86270 */
[-C--:B0-----:R-:W-:Y:S02]  /*18810*/  @!P3 LEA R6, P0, R4, R7.reuse, 0x1 ;  /* 0x000000070406b211 */ /* 0x081fe400078008ff */
[----:B--2---:R-:W-:Y:S02]  /*18820*/  @!P4 LEA R8, P2, R0, R7, 0x1 ;  /* 0x000000070008c211 */ /* 0x004fe400078408ff */
[-C--:B---3--:R-:W-:Y:S02]  /*18830*/  @!P3 LEA.HI.X R7, R4, R9.reuse, R5, 0x1, P0 ;  /* 0x000000090407b211 */ /* 0x088fe400000f0c05 */
[----:B------:R-:W-:-:S03]  /*18840*/  @!P4 LEA.HI.X R9, R0, R9, R3, 0x1, P2 ;  /* 0x000000090009c211 */ /* 0x000fc600010f0c03 */
[----:B-----5:R4:W-:Y:S04]  /*18850*/  @!P3 ST.E.128 desc[UR50][R6.64], R48 ;  /* 0x000000300600b985 */ /* 0x0209e8000c101d32 */
[----:B------:R4:W-:Y:S02]  /*18860*/  @!P4 ST.E.128 desc[UR50][R8.64], R56 ;  /* 0x000000380800c985 */ /* 0x0009e4000c101d32 */
.L_x_877:
[----:B------:R-:W-:Y:S05]  /*18870*/  BSYNC B1 ;  /* 0x0000000000017941 */ /* 0x000fea0003800000 */
.L_x_876:
[----:B---34-:R3:W4:Y:S01]  /*18880*/  SHFL.IDX PT, R9, R10, 0x2, 0x181f ;  /* 0x00581f000a097f89 */ /* 0x01872200000e0000 */
        /* <DEDUP_REMOVED lines=8> */
[-C--:B----4-:R-:W-:Y:S02]  /*18910*/  @!P2 LEA.HI.X R7, R4, R9.reuse, R5, 0x1, P0 ;  /* 0x000000090407a211 */ /* 0x090fe400000f0c05 */
[----:B------:R-:W-:-:S03]  /*18920*/  @!P3 LEA.HI.X R9, R0, R9, R3, 0x1, P1 ;  /* 0x000000090009b211 */ /* 0x000fc600008f0c03 */
[----:B-----5:R0:W-:Y:S04]  /*18930*/  @!P2 ST.E.128 desc[UR50][R6.64], R44 ;  /* 0x0000002c0600a985 */ /* 0x0201e8000c101d32 */
[----:B------:R0:W-:Y:S02]  /*18940*/  @!P3 ST.E.128 desc[UR50][R8.64], R52 ;  /* 0x000000340800b985 */ /* 0x0001e4000c101d32 */
.L_x_879:
[----:B------:R-:W-:Y:S05]  /*18950*/  BSYNC B1 ;  /* 0x0000000000017941 */ /* 0x000fea0003800000 */
.L_x_878:
[----:B0-----:R-:W-:Y:S01]  /*18960*/  VIADD R6, R14, 0x60 ;  /* 0x000000600e067836 */ /* 0x001fe20000000000 */
[----:B-123--:R-:W0:Y:S04]  /*18970*/  SHFL.IDX PT, R10, R10, 0x3, 0x181f ;  /* 0x00781f000a0a7f89 */ /* 0x00ee2800000e0000 */
[----:B------:R-:W-:Y:S01]  /*18980*/  ISETP.GE.AND P0, PT, R6, R11, PT ;  /* 0x0000000b0600720c */ /* 0x000fe20003f06270 */
[----:B----4-:R1:W2:-:S12]  /*18990*/  SHFL.IDX PT, R9, R12, 0x3, 0x181f ;  /* 0x00781f000c097f89 */ /* 0x01029800000e0000 */
[----:B-1----:R-:W-:Y:S05]  /*189a0*/  @P0 BRA `(.L_x_880) ;  /* 0x00000008007c0947 */ /* 0x002fea0003800000 */
[----:B------:R-:W-:Y:S02]  /*189b0*/  ULDC UR5, c[0x0][0xac8] ;  /* 0x0002b20000057ab9 */ /* 0x000fe40000000800 */
[----:B------:R-:W-:-:S13]  /*189c0*/  ISETP.GE.AND P1, PT, R4, UR5, PT ;  /* 0x0000000504007c0c */ /* 0x000fda000bf26270 */
[----:B--2---:R-:W-:-:S04]  /*189d0*/  @!P1 LEA R6, P0, R4, R9, 0x1 ;  /* 0x0000000904069211 */ /* 0x004fc800078008ff */
[----:B0-----:R-:W-:Y:S02]  /*189e0*/  @!P1 LEA.HI.X R7, R4, R10, R5, 0x1, P0 ;  /* 0x0000000a04079211 */ /* 0x001fe400000f0c05 */
[----:B------:R-:W-:-:S03]  /*189f0*/  ISETP.GE.AND P0, PT, R0, UR5, PT ;  /* 0x0000000500007c0c */ /* 0x000fc6000bf06270 */
[----:B-----5:R0:W-:Y:S10]  /*18a00*/  @!P1 ST.E.128 desc[UR50][R6.64], R32 ;  /* 0x0000002006009985 */ /* 0x0201f4000c101d32 */
[----:B------:R-:W-:Y:S05]  /*18a10*/  @P0 BRA `(.L_x_880) ;  /* 0x0000000800600947 */ /* 0x000fea0003800000 */
[----:B------:R-:W-:-:S04]  /*18a20*/  LEA R4, P0, R0, R9, 0x1 ;  /* 0x0000000900047211 */ /* 0x000fc800078008ff */
[----:B------:R-:W-:-:S05]  /*18a30*/  LEA.HI.X R5, R0, R10, R3, 0x1, P0 ;  /* 0x0000000a00057211 */ /* 0x000fca00000f0c03 */
[----:B------:R1:W-:Y:S01]  /*18a40*/  ST.E.128 desc[UR50][R4.64], R40 ;  /* 0x0000002804007985 */ /* 0x0003e2000c101d32 */
[----:B------:R-:W-:Y:S05]  /*18a50*/  BRA `(.L_x_880) ;  /* 0x0000000800507947 */ /* 0x000fea0003800000 */
.L_x_873:
[----:B------:R-:W0:Y:S01]  /*18a60*/  LDC R17, c[0x0][0xbe8] ;  /* 0x0002fa00ff117b82 */ /* 0x000e220000000800 */
[----:B------:R-:W-:Y:S01]  /*18a70*/  ISETP.GE.AND P0, PT, R42, 0x80, PT ;  /* 0x000000802a00780c */ /* 0x000fe20003f06270 */
[----:B------:R-:W-:Y:S01]  /*18a80*/  USHF.R.S32.HI UR8, URZ, 0x1f, UR42 ;  /* 0x0000001f3f087899 */ /* 0x000fe2000801142a */
[----:B------:R-:W-:Y:S01]  /*18a90*/  BSSY B1, `(.L_x_881) ;  /* 0x000002e000017945 */ /* 0x000fe20003800000 */
[----:B------:R-:W-:Y:S01]  /*18aa0*/  USHF.R.S32.HI UR9, URZ, 0x1f, UR44 ;  /* 0x0000001f3f097899 */ /* 0x000fe2000801142c */
[----:B------:R-:W-:Y:S01]  /*18ab0*/  IMAD R14, R10, 0x20, R9 ;  /* 0x000000200a0e7824 */ /* 0x000fe200078e0209 */
[----:B0-----:R-:W-:-:S13]  /*18ac0*/  ISETP.NE.AND P1, PT, R17, 0x1, PT ;  /* 0x000000011100780c */ /* 0x001fda0003f25270 */
[----:B------:R-:W0:Y:S08]  /*18ad0*/  @P1 LDC R15, c[0x0][0xbec] ;  /* 0x0002fb00ff0f1b82 */ /* 0x000e300000000800 */
[----:B------:R-:W1:Y:S01]  /*18ae0*/  @P1 LDC R21, c[0x0][0xbf0] ;  /* 0x0002fc00ff151b82 */ /* 0x000e620000000800 */
[----:B------:R-:W-:Y:S05]  /*18af0*/  @P0 BRA `(.L_x_882) ;  /* 0x00000000009c0947 */ /* 0x000fea0003800000 */
[----:B------:R-:W2:Y:S01]  /*18b00*/  LDC R10, c[0x0][0xbe8] ;  /* 0x0002fa00ff0a7b82 */ /* 0x000ea20000000800 */
[----:B------:R-:W-:Y:S01]  /*18b10*/  IMAD.U32 R8, RZ, RZ, UR36 ;  /* 0x00000024ff087e24 */ /* 0x000fe2000f8e00ff */
[----:B------:R-:W-:-:S04]  /*18b20*/  ULDC UR5, c[0x0][0xa88] ;  /* 0x0002a20000057ab9 */ /* 0x000fc80000000800 */
[----:B------:R-:W-:Y:S01]  /*18b30*/  IADD3 R8, R8, -0x80, R99 ;  /* 0xffffff8008087810 */ /* 0x000fe20007ffe063 */
[----:B--2---:R-:W-:-:S05]  /*18b40*/  IMAD R7, R10, UR5, RZ ;  /* 0x000000050a077c24 */ /* 0x004fca000f8e02ff */
[----:B------:R-:W-:-:S13]  /*18b50*/  ISETP.GE.AND P0, PT, R8, R7, PT ;  /* 0x000000070800720c */ /* 0x000fda0003f06270 */
[----:B------:R-:W-:Y:S05]  /*18b60*/  @P0 BRA `(.L_x_882) ;  /* 0x0000000000800947 */ /* 0x000fea0003800000 */
[----:B------:R-:W-:Y:S01]  /*18b70*/  ISETP.NE.AND P0, PT, R10, 0x1, PT ;  /* 0x000000010a00780c */ /* 0x000fe20003f05270 */
[----:B------:R-:W-:Y:S01]  /*18b80*/  ULDC.64 UR10, c[0x0][0xb90] ;  /* 0x0002e400000a7ab9 */ /* 0x000fe20000000a00 */
[----:B------:R-:W-:Y:S01]  /*18b90*/  IMAD.MOV.U32 R6, RZ, RZ, R8 ;  /* 0x000000ffff067224 */ /* 0x000fe200078e0008 */
[----:B------:R-:W-:Y:S02]  /*18ba0*/  UIMAD UR5, UR8, UR10, URZ ;  /* 0x0000000a080572a4 */ /* 0x000fe4000f8e023f */
[----:B------:R-:W-:Y:S02]  /*18bb0*/  UIMAD.WIDE.U32 UR6, UR42, UR10, URZ ;  /* 0x0000000a2a0672a5 */ /* 0x000fe4000f8e003f */
[----:B------:R-:W-:-:S03]  /*18bc0*/  UIMAD UR5, UR42, UR11, UR5 ;  /* 0x0000000b2a0572a4 */ /* 0x000fc6000f8e0205 */
[----:B------:R-:W-:Y:S01]  /*18bd0*/  ULDC.64 UR10, c[0x0][0xb98] ;  /* 0x0002e600000a7ab9 */ /* 0x000fe20000000a00 */
[----:B------:R-:W-:Y:S02]  /*18be0*/  UIADD3 UR7, UR7, UR5, URZ ;  /* 0x0000000507077290 */ /* 0x000fe4000fffe03f */
[----:B------:R-:W2:Y:S01]  /*18bf0*/  @P0 LDC R7, c[0x0][0xbec] ;  /* 0x0002fb00ff070b82 */ /* 0x000ea20000000800 */
[----:B------:R-:W-:Y:S02]  /*18c00*/  UIMAD UR5, UR9, UR10, URZ ;  /* 0x0000000a090572a4 */ /* 0x000fe4000f8e023f */
[----:B------:R-:W-:Y:S02]  /*18c10*/  UIMAD.WIDE.U32 UR6, UR44, UR10, UR6 ;  /* 0x0000000a2c0672a5 */ /* 0x000fe4000f8e0006 */
[----:B------:R-:W-:-:S03]  /*18c20*/  UIMAD UR5, UR44, UR11, UR5 ;  /* 0x0000000b2c0572a4 */ /* 0x000fc6000f8e0205 */
[----:B------:R-:W3:Y:S01]  /*18c30*/  @P0 LDC R12, c[0x0][0xbf0] ;  /* 0x0002fc00ff0c0b82 */ /* 0x000ee20000000800 */
[----:B------:R-:W-:Y:S01]  /*18c40*/  ULDC.64 UR10, c[0x0][0xb88] ;  /* 0x0002e200000a7ab9 */ /* 0x000fe20000000a00 */
[----:B--2---:R-:W-:-:S05]  /*18c50*/  @P0 IMAD.HI.U32 R7, R8, R7, RZ ;  /* 0x0000000708070227 */ /* 0x004fca00078e00ff */
[----:B---3--:R-:W-:-:S04]  /*18c60*/  @P0 SHF.R.U32.HI R6, RZ, R12, R7 ;  /* 0x0000000cff060219 */ /* 0x008fc80000011607 */
[--C-:B------:R-:W-:Y:S01]  /*18c70*/  SHF.R.S32.HI R7, RZ, 0x1f, R6.reuse ;  /* 0x0000001fff077819 */ /* 0x100fe20000011406 */
[----:B------:R-:W-:Y:S01]  /*18c80*/  IMAD.MOV R11, RZ, RZ, -R6 ;  /* 0x000000ffff0b7224 */ /* 0x000fe200078e0a06 */
[----:B------:R-:W-:-:S03]  /*18c90*/  IADD3 R6, P0, R6, UR6, RZ ;  /* 0x0000000606067c10 */ /* 0x000fc6000ff1e0ff */
[----:B------:R-:W-:Y:S02]  /*18ca0*/  IMAD R11, R10, R11, R8 ;  /* 0x0000000b0a0b7224 */ /* 0x000fe400078e0208 */
[----:B------:R-:W-:-:S03]  /*18cb0*/  IMAD.U32 R10, RZ, RZ, UR5 ;  /* 0x00000005ff0a7e24 */ /* 0x000fc6000f8e00ff */
[----:B------:R-:W-:Y:S02]  /*18cc0*/  SHF.R.S32.HI R8, RZ, 0x1f, R11 ;  /* 0x0000001fff087819 */ /* 0x000fe4000001140b */
[----:B------:R-:W-:Y:S01]  /*18cd0*/  IADD3.X R7, R7, UR7, R10, P0, !PT ;  /* 0x0000000707077c10 */ /* 0x000fe200087fe40a */
[----:B------:R-:W-:Y:S02]  /*18ce0*/  ULDC.64 UR6, c[0x0][0xb50] ;  /* 0x0002d40000067ab9 */ /* 0x000fe40000000a00 */
[----:B------:R-:W-:Y:S02]  /*18cf0*/  IMAD R8, R8, UR10, RZ ;  /* 0x0000000a08087c24 */ /* 0x000fe4000f8e02ff */
[----:B------:R-:W-:-:S04]  /*18d00*/  IMAD.WIDE.U32 R6, R11, UR10, R6 ;  /* 0x0000000a0b067c25 */ /* 0x000fc8000f8e0006 */
[----:B------:R-:W-:Y:S01]  /*18d10*/  IMAD R13, R11, UR11, R8 ;  /* 0x0000000b0b0d7c24 */ /* 0x000fe2000f8e0208 */
[----:B------:R-:W-:-:S03]  /*18d20*/  LEA R10, P0, R6, UR6, 0x2 ;  /* 0x00000006060a7c11 */ /* 0x000fc6000f8010ff */
[----:B------:R-:W-:-:S05]  /*18d30*/  IMAD.IADD R7, R7, 0x1, R13 ;  /* 0x0000000107077824 */ /* 0x000fca00078e020d */
[----:B------:R-:W-:Y:S01]  /*18d40*/  LEA.HI.X R11, R6, UR7, R7, 0x2, P0 ;  /* 0x00000007060b7c11 */ /* 0x000fe200080f1407 */
[----:B------:R-:W-:-:S05]  /*18d50*/  IMAD.MOV.U32 R7, RZ, RZ, -0x800000 ;  /* 0xff800000ff077424 */ /* 0x000fca00078e00ff */
[----:B------:R2:W-:Y:S02]  /*18d60*/  STG.E desc[UR50][R10.64], R7 ;  /* 0x000000070a007986 */ /* 0x0005e4000c101932 */
.L_x_882:
[----:B------:R-:W-:Y:S05]  /*18d70*/  BSYNC B1 ;  /* 0x0000000000017941 */ /* 0x000fea0003800000 */
.L_x_881:
[----:B------:R-:W-:Y:S01]  /*18d80*/  ULDC.64 UR10, c[0x0][0xae8] ;  /* 0x0002ba00000a7ab9 */ /* 0x000fe20000000a00 */
[----:B------:R-:W-:Y:S01]  /*18d90*/  VIADD R14, R14, UR36 ;  /* 0x000000240e0e7c36 */ /* 0x000fe20008000000 */
[----:B------:R-:W-:Y:S01]  /*18da0*/  UIMAD UR5, UR8, UR10, URZ ;  /* 0x0000000a080572a4 */ /* 0x000fe2000f8e023f */
[----:B------:R-:W-:Y:S01]  /*18db0*/  VIADD R12, R9, UR36 ;  /* 0x00000024090c7c36 */ /* 0x000fe20008000000 */
[----:B------:R-:W-:Y:S01]  /*18dc0*/  UIMAD.WIDE.U32 UR6, UR42, UR10, URZ ;  /* 0x0000000a2a0672a5 */ /* 0x000fe2000f8e003f */
[----:B0-----:R-:W-:Y:S01]  /*18dd0*/  @P1 IMAD.HI.U32 R6, R14, R15, RZ ;  /* 0x0000000f0e061227 */ /* 0x001fe200078e00ff */
[----:B------:R-:W-:Y:S01]  /*18de0*/  UIMAD UR5, UR42, UR11, UR5 ;  /* 0x0000000b2a0572a4 */ /* 0x000fe2000f8e0205 */
[----:B------:R-:W-:Y:S02]  /*18df0*/  BSSY B1, `(.L_x_883) ;  /* 0x0000030000017945 */ /* 0x000fe40003800000 */
[----:B------:R-:W-:Y:S01]  /*18e00*/  ULDC.64 UR10, c[0x0][0xaf0] ;  /* 0x0002bc00000a7ab9 */ /* 0x000fe20000000a00 */
[----:B------:R-:W-:Y:S01]  /*18e10*/  UIADD3 UR7, UR7, UR5, URZ ;  /* 0x0000000507077290 */ /* 0x000fe2000fffe03f */
[----:B--2---:R-:W-:Y:S01]  /*18e20*/  IMAD.MOV.U32 R11, RZ, RZ, R14 ;  /* 0x000000ffff0b7224 */ /* 0x004fe200078e000e */
[----:B------:R-:W-:Y:S01]  /*18e30*/  UIMAD UR5, UR9, UR10, URZ ;  /* 0x0000000a090572a4 */ /* 0x000fe2000f8e023f */
[----:B-1----:R-:W-:Y:S01]  /*18e40*/  @P1 SHF.R.U32.HI R11, RZ, R21, R6 ;  /* 0x00000015ff0b1219 */ /* 0x002fe20000011606 */
[----:B------:R-:W-:-:S02]  /*18e50*/  UIMAD.WIDE.U32 UR6, UR44, UR10, UR6 ;  /* 0x0000000a2c0672a5 */ /* 0x000fc4000f8e0006 */
[----:B------:R-:W-:Y:S01]  /*18e60*/  UIMAD UR5, UR44, UR11, UR5 ;  /* 0x0000000b2c0572a4 */ /* 0x000fe2000f8e0205 */
[--C-:B------:R-:W-:Y:S01]  /*18e70*/  SHF.R.S32.HI R6, RZ, 0x1f, R11.reuse ;  /* 0x0000001fff067819 */ /* 0x100fe2000001140b */
[----:B------:R-:W-:Y:S01]  /*18e80*/  IMAD.MOV R13, RZ, RZ, -R11 ;  /* 0x000000ffff0d7224 */ /* 0x000fe200078e0a0b */
[----:B------:R-:W-:Y:S01]  /*18e90*/  ULDC.64 UR8, c[0x0][0xae0] ;  /* 0x0002b80000087ab9 */ /* 0x000fe20000000a00 */
[----:B------:R-:W-:Y:S02]  /*18ea0*/  UIADD3 UR5, UR7, UR5, URZ ;  /* 0x0000000507057290 */ /* 0x000fe4000fffe03f */
[----:B------:R-:W-:Y:S02]  /*18eb0*/  IMAD.U32 R7, RZ, RZ, UR7 ;  /* 0x00000007ff077e24 */ /* 0x000fe4000f8e00ff */
[----:B------:R-:W-:Y:S02]  /*18ec0*/  IMAD R8, R6, UR8, RZ ;  /* 0x0000000806087c24 */ /* 0x000fe4000f8e02ff */
[----:B------:R-:W-:-:S02]  /*18ed0*/  IMAD R13, R17, R13, R14 ;  /* 0x0000000d110d7224 */ /* 0x000fc400078e020e */
[----:B------:R-:W-:Y:S01]  /*18ee0*/  IMAD.U32 R6, RZ, RZ, UR6 ;  /* 0x00000006ff067e24 */ /* 0x000fe2000f8e00ff */
[----:B------:R-:W-:Y:S01]  /*18ef0*/  ULDC.64 UR6, c[0x0][0xad8] ;  /* 0x0002b60000067ab9 */ /* 0x000fe20000000a00 */
[----:B------:R-:W-:Y:S01]  /*18f00*/  IMAD.U32 R7, RZ, RZ, UR5 ;  /* 0x00000005ff077e24 */ /* 0x000fe2000f8e00ff */
[----:B------:R-:W-:Y:S01]  /*18f10*/  ULDC UR5, c[0x0][0xa88] ;  /* 0x0002a20000057ab9 */ /* 0x000fe20000000800 */
[C---:B------:R-:W-:Y:S01]  /*18f20*/  IMAD R15, R11.reuse, UR9, R8 ;  /* 0x000000090b0f7c24 */ /* 0x040fe2000f8e0208 */
[----:B------:R-:W-:Y:S01]  /*18f30*/  SHF.R.S32.HI R8, RZ, 0x1f, R13 ;  /* 0x0000001fff087819 */ /* 0x000fe2000001140d */
[----:B------:R-:W-:-:S04]  /*18f40*/  IMAD.WIDE.U32 R6, R11, UR8, R6 ;  /* 0x000000080b067c25 */ /* 0x000fc8000f8e0006 */
[----:B------:R-:W-:Y:S02]  /*18f50*/  IMAD.IADD R7, R7, 0x1, R15 ;  /* 0x0000000107077824 */ /* 0x000fe400078e020f */
[----:B------:R-:W-:Y:S02]  /*18f60*/  IMAD R10, R8, UR6, RZ ;  /* 0x00000006080a7c24 */ /* 0x000fe4000f8e02ff */
[----:B------:R-:W-:Y:S02]  /*18f70*/  IMAD R17, R17, UR5, RZ ;  /* 0x0000000511117c24 */ /* 0x000fe4000f8e02ff */
[C---:B------:R-:W-:Y:S02]  /*18f80*/  VIADD R8, R12.reuse, 0x20 ;  /* 0x000000200c087836 */ /* 0x040fe40000000000 */
[C---:B------:R-:W-:Y:S01]  /*18f90*/  IMAD R9, R13.reuse, UR7, R10 ;  /* 0x000000070d097c24 */ /* 0x040fe2000f8e020a */
[-C--:B------:R-:W-:Y:S01]  /*18fa0*/  ISETP.GE.AND P2, PT, R12, R17.reuse, PT ;  /* 0x000000110c00720c */ /* 0x080fe20003f46270 */
[----:B------:R-:W-:Y:S01]  /*18fb0*/  IMAD.WIDE.U32 R6, R13, UR6, R6 ;  /* 0x000000060d067c25 */ /* 0x000fe2000f8e0006 */
[----:B------:R-:W-:Y:S01]  /*18fc0*/  ISETP.GE.AND P1, PT, R8, R17, PT ;  /* 0x000000110800720c */ /* 0x000fe20003f26270 */
[----:B------:R-:W-:-:S02]  /*18fd0*/  ULDC.64 UR6, c[0x0][0xa80] ;  /* 0x0002a00000067ab9 */ /* 0x000fc40000000a00 */
[----:B------:R-:W-:Y:S01]  /*18fe0*/  VIADD R8, R12, 0x40 ;  /* 0x000000400c087836 */ /* 0x000fe20000000000 */
[----:B------:R-:W-:Y:S01]  /*18ff0*/  LEA R10, P3, R6, UR6, 0x1 ;  /* 0x00000006060a7c11 */ /* 0x000fe2000f8608ff */
[----:B------:R-:W-:-:S03]  /*19000*/  IMAD.IADD R7, R7, 0x1, R9 ;  /* 0x0000000107077824 */ /* 0x000fc600078e0209 */
[----:B------:R-:W-:Y:S01]  /*19010*/  ISETP.GE.AND P0, PT, R8, R17, PT ;  /* 0x000000110800720c */ /* 0x000fe20003f06270 */
[----:B------:R0:W1:Y:S01]  /*19020*/  SHFL.IDX PT, R9, R10, RZ, 0x181f ;  /* 0x00181fff0a097589 */ /* 0x00006200000e0000 */
[----:B------:R-:W-:-:S05]  /*19030*/  LEA.HI.X R8, R6, UR7, R7, 0x1, P3 ;  /* 0x0000000706087c11 */ /* 0x000fca00098f0c07 */
[----:B------:R0:W2:Y:S01]  /*19040*/  SHFL.IDX PT, R7, R8, RZ, 0x181f ;  /* 0x00181fff08077589 */ /* 0x0000a200000e0000 */
[----:B------:R-:W-:Y:S05]  /*19050*/  @P2 BRA `(.L_x_884) ;  /* 0x0000000000242947 */ /* 0x000fea0003800000 */
[----:B------:R-:W-:Y:S02]  /*19060*/  ULDC UR5, c[0x0][0xac8] ;  /* 0x0002b20000057ab9 */ /* 0x000fe40000000800 */
[----:B------:R-:W-:Y:S02]  /*19070*/  ISETP.GE.AND P4, PT, R4, UR5, PT ;  /* 0x0000000504007c0c */ /* 0x000fe4000bf86270 */
[----:B------:R-:W-:-:S11]  /*19080*/  ISETP.GE.AND P5, PT, R0, UR5, PT ;  /* 0x0000000500007c0c */ /* 0x000fd6000bfa6270 */
[-C--:B-1----:R-:W-:Y:S02]  /*19090*/  @!P4 LEA R14, P2, R4, R9.reuse, 0x1 ;  /* 0x00000009040ec211 */ /* 0x082fe400078408ff */
[----:B------:R-:W-:Y:S02]  /*190a0*/  @!P5 LEA R6, P3, R0, R9, 0x1 ;  /* 0x000000090006d211 */ /* 0x000fe400078608ff */
[-C--:B--2---:R-:W-:Y:S02]  /*190b0*/  @!P4 LEA.HI.X R15, R4, R7.reuse, R5, 0x1, P2 ;  /* 0x00000007040fc211 */ /* 0x084fe400010f0c05 */
[----:B------:R-:W-:-:S03]  /*190c0*/  @!P5 LEA.HI.X R7, R0, R7, R3, 0x1, P3 ;  /* 0x000000070007d211 */ /* 0x000fc600018f0c03 */
[----:B------:R3:W-:Y:S04]  /*190d0*/  @!P4 ST.E.128 desc[UR50][R14.64], RZ ;  /* 0x000000ff0e00c985 */ /* 0x0007e8000c101d32 */
[----:B------:R3:W-:Y:S02]  /*190e0*/  @!P5 ST.E.128 desc[UR50][R6.64], RZ ;  /* 0x000000ff0600d985 */ /* 0x0007e4000c101d32 */
.L_x_884:
[----:B------:R-:W-:Y:S05]  /*190f0*/  BSYNC B1 ;  /* 0x0000000000017941 */ /* 0x000fea0003800000 */
.L_x_883:
[----:B--23--:R2:W3:Y:S01]  /*19100*/  SHFL.IDX PT, R7, R8, 0x1, 0x181f ;  /* 0x00381f0008077f89 */ /* 0x00c4e200000e0000 */
[----:B------:R-:W-:Y:S03]  /*19110*/  BSSY B1, `(.L_x_885) ;  /* 0x000000c000017945 */ /* 0x000fe60003800000 */
[----:B-1----:R2:W1:Y:S01]  /*19120*/  SHFL.IDX PT, R9, R10, 0x1, 0x181f ;  /* 0x00381f000a097f89 */ /* 0x00246200000e0000 */
[----:B------:R-:W-:Y:S05]  /*19130*/  @P1 BRA `(.L_x_886) ;  /* 0x0000000000241947 */ /* 0x000fea0003800000 */
[----:B------:R-:W-:Y:S02]  /*19140*/  ULDC UR5, c[0x0][0xac8] ;  /* 0x0002b20000057ab9 */ /* 0x000fe40000000800 */
[----:B------:R-:W-:Y:S02]  /*19150*/  ISETP.GE.AND P3, PT, R4, UR5, PT ;  /* 0x0000000504007c0c */ /* 0x000fe4000bf66270 */
[----:B------:R-:W-:-:S11]  /*19160*/  ISETP.GE.AND P4, PT, R0, UR5, PT ;  /* 0x0000000500007c0c */ /* 0x000fd6000bf86270 */
[-C--:B-1----:R-:W-:Y:S02]  /*19170*/  @!P3 LEA R14, P1, R4, R9.reuse, 0x1 ;  /* 0x00000009040eb211 */ /* 0x082fe400078208ff */
[----:B------:R-:W-:Y:S02]  /*19180*/  @!P4 LEA R6, P2, R0, R9, 0x1 ;  /* 0x000000090006c211 */ /* 0x000fe400078408ff */
[-C--:B---3--:R-:W-:Y:S02]  /*19190*/  @!P3 LEA.HI.X R15, R4, R7.reuse, R5, 0x1, P1 ;  /* 0x00000007040fb211 */ /* 0x088fe400008f0c05 */
[----:B------:R-:W-:-:S03]  /*191a0*/  @!P4 LEA.HI.X R7, R0, R7, R3, 0x1, P2 ;  /* 0x000000070007c211 */ /* 0x000fc600010f0c03 */
[----:B------:R4:W-:Y:S04]  /*191b0*/  @!P3 ST.E.128 desc[UR50][R14.64], RZ ;  /* 0x000000ff0e00b985 */ /* 0x0009e8000c101d32 */
[----:B------:R4:W-:Y:S02]  /*191c0*/  @!P4 ST.E.128 desc[UR50][R6.64], RZ ;  /* 0x000000ff0600c985 */ /* 0x0009e4000c101d32 */
.L_x_886:
[----:B------:R-:W-:Y:S05]  /*191d0*/  BSYNC B1 ;  /* 0x0000000000017941 */ /* 0x000fea0003800000 */
.L_x_885:
[----:B---34-:R3:W4:Y:S01]  /*191e0*/  SHFL.IDX PT, R7, R8, 0x2, 0x181f ;  /* 0x00581f0008077f89 */ /* 0x01872200000e0000 */
        /* <DEDUP_REMOVED lines=8> */
[-C--:B----4-:R-:W-:Y:S02]  /*19270*/  @!P2 LEA.HI.X R15, R4, R7.reuse, R5, 0x1, P0 ;  /* 0x00000007040fa211 */ /* 0x090fe400000f0c05 */
[----:B------:R-:W-:-:S03]  /*19280*/  @!P3 LEA.HI.X R7, R0, R7, R3, 0x1, P1 ;  /* 0x000000070007b211 */ /* 0x000fc600008f0c03 */
[----:B------:R1:W-:Y:S04]  /*19290*/  @!P2 ST.E.128 desc[UR50][R14.64], RZ ;  /* 0x000000ff0e00a985 */ /* 0x0003e8000c101d32 */
[----:B------:R1:W-:Y:S02]  /*192a0*/  @!P3 ST.E.128 desc[UR50][R6.64], RZ ;  /* 0x000000ff0600b985 */ /* 0x0003e4000c101d32 */
.L_x_888:
[----:B------:R-:W-:Y:S05]  /*192b0*/  BSYNC B1 ;  /* 0x0000000000017941 */ /* 0x000fea0003800000 */
.L_x_887:
[----:B-1----:R-:W-:Y:S01]  /*192c0*/  VIADD R6, R12, 0x60 ;  /* 0x000000600c067836 */ /* 0x002fe20000000000 */
[----:B----4-:R1:W4:Y:S04]  /*192d0*/  SHFL.IDX PT, R7, R8, 0x3, 0x181f ;  /* 0x00781f0008077f89 */ /* 0x01032800000e0000 */
[----:B------:R-:W-:Y:S01]  /*192e0*/  ISETP.GE.AND P0, PT, R6, R17, PT ;  /* 0x000000110600720c */ /* 0x000fe20003f06270 */
[----:B------:R1:W0:-:S12]  /*192f0*/  SHFL.IDX PT, R9, R10, 0x3, 0x181f ;  /* 0x00781f000a097f89 */ /* 0x00021800000e0000 */
[----:B-1----:R-:W-:Y:S05]  /*19300*/  @P0 BRA `(.L_x_880) ;  /* 0x0000000000240947 */ /* 0x002fea0003800000 */
[----:B------:R-:W-:Y:S02]  /*19310*/  ULDC UR5, c[0x0][0xac8] ;  /* 0x0002b20000057ab9 */ /* 0x000fe40000000800 */
[----:B------:R-:W-:Y:S02]  /*19320*/  ISETP.GE.AND P2, PT, R4, UR5, PT ;  /* 0x0000000504007c0c */ /* 0x000fe4000bf46270 */
[----:B------:R-:W-:-:S11]  /*19330*/  ISETP.GE.AND P3, PT, R0, UR5, PT ;  /* 0x0000000500007c0c */ /* 0x000fd6000bf66270 */
[-C--:B0-23--:R-:W-:Y:S02]  /*19340*/  @!P2 LEA R8, P0, R4, R9.reuse, 0x1 ;  /* 0x000000090408a211 */ /* 0x08dfe400078008ff */
[----:B------:R-:W-:Y:S02]  /*19350*/  @!P3 LEA R6, P1, R0, R9, 0x1 ;  /* 0x000000090006b211 */ /* 0x000fe400078208ff */
[-C--:B----4-:R-:W-:Y:S02]  /*19360*/  @!P2 LEA.HI.X R9, R4, R7.reuse, R5, 0x1, P0 ;  /* 0x000000070409a211 */ /* 0x090fe400000f0c05 */
[----:B------:R-:W-:-:S03]  /*19370*/  @!P3 LEA.HI.X R7, R0, R7, R3, 0x1, P1 ;  /* 0x000000070007b211 */ /* 0x000fc600008f0c03 */
[----:B------:R1:W-:Y:S04]  /*19380*/  @!P2 ST.E.128 desc[UR50][R8.64], RZ ;  /* 0x000000ff0800a985 */ /* 0x0003e8000c101d32 */
[----:B------:R1:W-:Y:S02]  /*19390*/  @!P3 ST.E.128 desc[UR50][R6.64], RZ ;  /* 0x000000ff0600b985 */ /* 0x0003e4000c101d32 */
.L_x_880:
[----:B------:R-:W-:Y:S05]  /*193a0*/  BSYNC B0 ;  /* 0x0000000000007941 */ /* 0x000fea0003800000 */
.L_x_872:
[----:B------:R-:W-:Y:S02]  /*193b0*/  ULDC UR5, c[0x0][0xc38] ;  /* 0x00030e0000057ab9 */ /* 0x000fe40000000800 */
[----:B------:R-:W-:-:S06]  /*193c0*/  UISETP.GE.AND UP0, UPT, UR4, UR5, UPT ;  /* 0x000000050400728c */ /* 0x000fcc000bf06270 */
[----:B------:R-:W-:-:S13]  /*193d0*/  PLOP3.LUT P0, PT, PT, PT, UP0, 0x80, 0x0 ;  /* 0x000000000000781c */ /* 0x000fda0003f0f008 */
[----:B------:R-:W-:Y:S05]  /*193e0*/  @!P0 BRA `(.L_x_889) ;  /* 0xfffffe78004c8947 */ /* 0x000fea000383ffff */
[----:B------:R-:W-:Y:S05]  /*193f0*/  EXIT ;  /* 0x000000000000794d */ /* 0x000fea0003800000 */
.L_x_787:
[----:B------:R-:W-:-:S08]  /*19400*/  NOP ;  /* 0x0000000000007918 */ /* 0x000fd00000000000 */
[----:B------:R-:W0:-:S00]  /*19410*/  USETMAXREG.DEALLOC.CTAPOOL 0x18 ;  /* 0x00000018000079c8 */ /* 0x000e0000080e0500 */
[----:B0-----:R-:W-:-:S06]  /*19420*/  LOP3.LUT R0, R0, 0x3, RZ, 0xc0, !PT ;  /* 0x0000000300007812 */ /* 0x001fcc00078ec0ff */
[----:B------:R-:W0:Y:S01]  /*19430*/  S2UR UR6, SR_CTAID.X ;  /* 0x00000000000679c3 */ /* 0x000e220000002500 */
[----:B------:R-:W-:Y:S01]  /*19440*/  LOP3.LUT R16, R16, 0xfffffffb, RZ, 0xc0, !PT ;  /* 0xfffffffb10107812 */ /* 0x000fe200078ec0ff */
[----:B------:R-:W-:Y:S04]  /*19450*/  STL [R1], RZ ;  /* 0x000000ff01007387 */ /* 0x000fe80000100800 */
[----:B------:R-:W1:Y:S04]  /*19460*/  SHFL.IDX PT, R0, R0, RZ, 0x1f ;  /* 0x00001fff00007589 */ /* 0x000e6800000e0000 */
[----:B------:R2:W-:Y:S01]  /*19470*/  STL [R1+0x20], RZ ;  /* 0x000020ff01007387 */ /* 0x0005e20000100800 */
[----:B-1----:R-:W-:-:S02]  /*19480*/  ISETP.NE.AND P0, PT, R0, RZ, PT ;  /* 0x000000ff0000720c */ /* 0x002fc40003f05270 */
[----:B------:R-:W0:Y:S11]  /*19490*/  LDC R0, c[0x0][0xc38] ;  /* 0x00030e00ff007b82 */ /* 0x000e360000000800 */
[----:B------:R-:W-:Y:S01]  /*194a0*/  @P0 LOP3.LUT R16, R16, 0x4, RZ, 0xfc, !PT ;  /* 0x0000000410100812 */ /* 0x000fe200078efcff */
[----:B------:R-:W-:Y:S06]  /*194b0*/  @P0 BAR.ARV 0x4, 0x180 ;  /* 0x0106000000000b1d */ /* 0x000fec0000002000 */
[----:B0-----:R-:W-:Y:S01]  /*194c0*/  ISETP.LE.AND P0, PT, R0, UR6, PT ;  /* 0x0000000600007c0c */ /* 0x001fe2000bf03270 */
[----:B------:R-:W-:-:S05]  /*194d0*/  IMAD.MOV.U32 R0, RZ, RZ, 0x1 ;  /* 0x00000001ff007424 */ /* 0x000fca00078e00ff */
[----:B------:R2:W-:Y:S07]  /*194e0*/  STL [R1+0x4], R0 ;  /* 0x0000040001007387 */ /* 0x0005ee0000100800 */
[----:B------:R-:W-:Y:S05]  /*194f0*/  @P0 BRA `(.L_x_890) ;  /* 0x0000003c00a40947 */ /* 0x000fea0003800000 */
[----:B------:R-:W0:Y:S01]  /*19500*/  S2R R6, SR_TID.X ;  /* 0x0000000000067919 */ /* 0x000e220000002100 */
[----:B------:R-:W1:Y:S01]  /*19510*/  S2UR UR5, SR_CgaCtaId ;  /* 0x00000000000579c3 */ /* 0x000e620000008800 */
[----:B------:R-:W-:Y:S01]  /*19520*/  UMOV UR4, 0x400 ;  /* 0x0000040000047882 */ /* 0x000fe20000000000 */
[----:B------:R-:W-:Y:S01]  /*19530*/  ULDC UR43, c[0x0][0xc] ;  /* 0x00000300002b7ab9 */ /* 0x000fe20000000800 */
[----:B------:R-:W-:Y:S02]  /*19540*/  ULOP3.LUT UR39, UR38, 0x1, URZ, 0xfc, !UPT ;  /* 0x0000000126277892 */ /* 0x000fe4000f8efc3f */
[----:B------:R-:W-:Y:S01]  /*19550*/  ULOP3.LUT UR45, UR38, 0x2, URZ, 0xfc, !UPT ;  /* 0x00000002262d7892 */ /* 0x000fe2000f8efc3f */
[----:B------:R-:W-:Y:S01]  /*19560*/  ULDC.64 UR46, c[0x0][0x198] ;  /* 0x00006600002e7ab9 */ /* 0x000fe20000000a00 */
[----:B-1----:R-:W-:-:S06]  /*19570*/  ULEA UR4, UR5, UR4, 0x18 ;  /* 0x0000000405047291 */ /* 0x002fcc000f8ec03f */
[----:B------:R-:W-:Y:S01]  /*19580*/  IMAD.U32 R19, RZ, RZ, UR4 ;  /* 0x00000004ff137e24 */ /* 0x000fe2000f8e00ff */
[C---:B0-----:R-:W-:Y:S01]  /*19590*/  LOP3.LUT R4, R6.reuse, 0x7f, RZ, 0xc0, !PT ;  /* 0x0000007f06047812 */ /* 0x041fe200078ec0ff */
[C---:B--2---:R-:W-:Y:S01]  /*195a0*/  IMAD.SHL.U32 R0, R6.reuse, 0x20, RZ ;  /* 0x0000002006007824 */ /* 0x044fe200078e00ff */
[C---:B------:R-:W-:Y:S01]  /*195b0*/  LOP3.LUT P0, RZ, R6.reuse, 0x4, RZ, 0xc0, !PT ;  /* 0x0000000406ff7812 */ /* 0x040fe2000780c0ff */
[----:B------:R-:W-:Y:S01]  /*195c0*/  IMAD.SHL.U32 R5, R6, 0x4, RZ ;  /* 0x0000000406057824 */ /* 0x000fe200078e00ff */
[----:B------:R-:W-:Y:S02]  /*195d0*/  SHF.R.U32.HI R3, RZ, 0x5, R4 ;  /* 0x00000005ff037819 */ /* 0x000fe40000011604 */
[----:B------:R-:W-:-:S04]  /*195e0*/  LOP3.LUT R2, R0, 0x80, RZ, 0xc0, !PT ;  /* 0x0000008000027812 */ /* 0x000fc800078ec0ff */
        /* <DEDUP_REMOVED lines=11> */
[----:B0-----:R-:W-:-:S04]  /*196a0*/  LOP3.LUT R5, R2, 0x70, R3, 0x78, !PT ;  /* 0x0000007002057812 */ /* 0x001fc800078e7803 */
[----:B------:R-:W-:Y:S01]  /*196b0*/  LOP3.LUT R2, R5, 0xc00, R0, 0xf8, !PT ;  /* 0x00000c0005027812 */ /* 0x000fe200078ef800 */
[----:B------:R-:W-:Y:S01]  /*196c0*/  IMAD.SHL.U32 R5, R6, 0x2, RZ ;  /* 0x0000000206057824 */ /* 0x000fe200078e00ff */
[----:B------:R-:W-:-:S03]  /*196d0*/  LOP3.LUT R0, R3, 0x3f0, RZ, 0xc0, !PT ;  /* 0x000003f003007812 */ /* 0x000fc600078ec0ff */
[----:B------:R0:W-:Y:S01]  /*196e0*/  STL [R1+0x14], R2 ;  /* 0x0000140201007387 */ /* 0x0001e20000100800 */
[----:B------:R-:W-:Y:S01]  /*196f0*/  LOP3.LUT R5, R0, 0x70, R5, 0x78, !PT ;  /* 0x0000007000057812 */ /* 0x000fe200078e7805 */
[----:B------:R-:W-:Y:S01]  /*19700*/  IMAD.SHL.U32 R0, R4, 0x10, RZ ;  /* 0x0000001004007824 */ /* 0x000fe200078e00ff */
[----:B------:R-:W-:-:S04]  /*19710*/  SHF.R.U32.HI R4, RZ, 0x3, R4 ;  /* 0x00000003ff047819 */ /* 0x000fc80000011604 */
[----:B------:R-:W-:Y:S02]  /*19720*/  LOP3.LUT R0, R5, 0x400, R0, 0xf8, !PT ;  /* 0x0000040005007812 */ /* 0x000fe400078ef800 */
[----:B------:R-:W-:Y:S01]  /*19730*/  LOP3.LUT R3, R4, 0x70, R3, 0xf8, !PT ;  /* 0x0000007004037812 */ /* 0x000fe200078ef803 */
[----:B0-----:R-:W-:-:S05]  /*19740*/  IMAD.MOV.U32 R2, RZ, RZ, 0x40 ;  /* 0x00000040ff027424 */ /* 0x001fca00078e00ff */
[----:B------:R-:W-:Y:S01]  /*19750*/  SEL R2, R2, 0xffffffc0, !P0 ;  /* 0xffffffc002027807 */ /* 0x000fe20004000000 */
[----:B------:R-:W-:Y:S02]  /*19760*/  IMAD.IADD R2, R19, 0x1, R0 ;  /* 0x0000000113027824 */ /* 0x000fe400078e0200 */
[----:B------:R-:W-:-:S03]  /*19770*/  IMAD.U32 R0, RZ, RZ, UR6 ;  /* 0x00000006ff007e24 */ /* 0x000fc6000f8e00ff */
[----:B------:R-:W-:Y:S04]  /*19780*/  STL [R1+0x1c], R2 ;  /* 0x00001c0201007387 */ /* 0x000fe80000100800 */
[----:B------:R-:W-:Y:S04]  /*19790*/  STL [R1+0x20], RZ ;  /* 0x000020ff01007387 */ /* 0x000fe80000100800 */
[----:B------:R0:W-:Y:S04]  /*197a0*/  STL [R1+0x18], R0 ;  /* 0x0000180001007387 */ /* 0x0001e80000100800 */
[----:B------:R1:W-:Y:S01]  /*197b0*/  STL [R1], RZ ;  /* 0x000000ff01007387 */ /* 0x0003e20000100800 */
[----:B0-----:R-:W-:-:S05]  /*197c0*/  IMAD.MOV.U32 R0, RZ, RZ, 0x1 ;  /* 0x00000001ff007424 */ /* 0x001fca00078e00ff */
[----:B------:R1:W-:Y:S02]  /*197d0*/  STL [R1+0x4], R0 ;  /* 0x0000040001007387 */ /* 0x0003e40000100800 */
.L_x_955:
[----:B-12---:R-:W2:Y:S01]  /*197e0*/  LDL R0, [R1+0x18] ;  /* 0x0000180001007983 */ /* 0x006ea20000100800 */
[----:B------:R-:W-:Y:S02]  /*197f0*/  ULDC UR8, c[0x0][0xc60] ;  /* 0x0003180000087ab9 */ /* 0x000fe40000000800 */
[----:B------:R-:W-:-:S11]  /*19800*/  UISETP.NE.AND UP0, UPT, UR8, 0x1, UPT ;  /* 0x000000010800788c */ /* 0x000fd6000bf05270 */
[----:B------:R-:W-:Y:S01]  /*19810*/  @UP0 ULDC UR4, c[0x0][0xc64] ;  /* 0x0003190000040ab9 */ /* 0x000fe20000000800 */
[----:B------:R-:W-:Y:S01]  /*19820*/  @UP0 ULDC UR9, c[0x0][0xc68] ;  /* 0x00031a0000090ab9 */ /* 0x000fe20000000800 */
[C---:B--2---:R-:W-:Y:S02]  /*19830*/  R2UR UR6, R0.reuse ;  /* 0x00000000000672ca */ /* 0x044fe400000e0000 */
[----:B------:R-:W-:-:S11]  /*19840*/  R2UR UR7, R0 ;  /* 0x00000000000772ca */ /* 0x000fd600000e0000 */
[----:B------:R-:W-:-:S04]  /*19850*/  UIMAD.WIDE.U32 UR4, UR6, UR4, URZ ;  /* 0x00000004060472a5 */ /* 0x000fc8000f8e003f */
[----:B------:R-:W-:-:S03]  /*19860*/  @UP0 USHF.R.U32.HI UR6, URZ, UR9, UR5 ;  /* 0x000000093f060299 */ /* 0x000fc60008011605 */
[----:B------:R-:W-:Y:S02]  /*19870*/  ULDC UR4, c[0x0][0xc78] ;  /* 0x00031e0000047ab9 */ /* 0x000fe40000000800 */
[----:B------:R-:W-:Y:S02]  /*19880*/  UISETP.GE.AND UP0, UPT, UR6, UR4, UPT ;  /* 0x000000040600728c */ /* 0x000fe4000bf06270 */
[----:B------:R-:W-:-:S04]  /*19890*/  UIADD3 UR4, -UR6, URZ, URZ ;  /* 0x0000003f06047290 */ /* 0x000fc8000fffe13f */
[----:B------:R-:W-:Y:S01]  /*198a0*/  PLOP3.LUT P0, PT, PT, PT, UP0, 0x80, 0x0 ;  /* 0x000000000000781c */ /* 0x000fe20003f0f008 */
[----:B------:R-:W-:-:S12]  /*198b0*/  UIMAD UR8, UR8, UR4, UR7 ;  /* 0x00000004080872a4 */ /* 0x000fd8000f8e0207 */
[----:B------:R-:W-:Y:S05]  /*198c0*/  @!P0 BRA `(.L_x_891) ;  /* 0x0000000000208947 */ /* 0x000fea0003800000 */
        /* <DEDUP_REMOVED lines=8> */
.L_x_891:
[----:B------:R-:W-:Y:S01]  /*19950*/  ULDC UR9, c[0x0][0xc54] ;  /* 0x0003150000097ab9 */ /* 0x000fe20000000800 */
[----:B------:R-:W-:Y:S01]  /*19960*/  UMOV UR7, UR8 ;  /* 0x0000000800077c82 */ /* 0x000fe20008000000 */
[----:B------:R-:W-:-:S11]  /*19970*/  UISETP.NE.AND UP0, UPT, UR9, 0x1, UPT ;  /* 0x000000010900788c */ /* 0x000fd6000bf05270 */
[----:B------:R-:W-:Y:S02]  /*19980*/  @UP0 ULDC.64 UR10, c[0x0][0xc58] ;  /* 0x00031600000a0ab9 */ /* 0x000fe40000000a00 */
[----:B------:R-:W-:-:S04]  /*19990*/  UIMAD.WIDE.U32 UR4, UR8, UR10, URZ ;  /* 0x0000000a080472a5 */ /* 0x000fc8000f8e003f */
[----:B------:R-:W-:-:S04]  /*199a0*/  @UP0 USHF.R.U32.HI UR7, URZ, UR11, UR5 ;  /* 0x0000000b3f070299 */ /* 0x000fc80008011605 */
[----:B------:R-:W-:-:S12]  /*199b0*/  UIMAD UR4, UR7, UR9, URZ ;  /* 0x00000009070472a4 */ /* 0x000fd8000f8e023f */
.L_x_892:
[----:B------:R-:W-:Y:S02]  /*199c0*/  UIADD3 UR4, UR8, -UR4, URZ ;  /* 0x8000000408047290 */ /* 0x000fe4000fffe03f */
[----:B------:R-:W-:Y:S01]  /*199d0*/  ULOP3.LUT UR7, URZ, UR7, URZ, 0x33, !UPT ;  /* 0x000000073f077292 */ /* 0x000fe2000f8e333f */
[----:B------:R-:W-:Y:S01]  /*199e0*/  ULDC UR15, c[0x0][0xc48] ;  /* 0x00031200000f7ab9 */ /* 0x000fe20000000800 */
[----:B------:R-:W-:Y:S01]  /*199f0*/  ULDC UR8, c[0x0][0x448] ;  /* 0x0001120000087ab9 */ /* 0x000fe20000000800 */
[----:B------:R-:W-:Y:S01]  /*19a00*/  ULDC UR5, c[0x0][0xc3c] ;  /* 0x00030f0000057ab9 */ /* 0x000fe20000000800 */
[----:B------:R-:W-:Y:S02]  /*19a10*/  UISETP.NE.AND UP2, UPT, UR15, 0x1, UPT ;  /* 0x000000010f00788c */ /* 0x000fe4000bf45270 */
[----:B------:R-:W-:Y:S02]  /*19a20*/  UISETP.NE.AND UP1, UPT, UR8, 0x1, UPT ;  /* 0x000000010800788c */ /* 0x000fe4000bf25270 */
[----:B------:R-:W-:Y:S01]  /*19a30*/  UIADD3 UR7, UR7, UR5, URZ ;  /* 0x0000000507077290 */ /* 0x000fe2000fffe03f */
[----:B------:R-:W-:Y:S01]  /*19a40*/  ULDC.64 UR10, c[0x0][0x418] ;  /* 0x00010600000a7ab9 */ /* 0x000fe20000000a00 */
[----:B------:R-:W-:Y:S01]  /*19a50*/  ULDC.64 UR8, c[0x0][0x9e0] ;  /* 0x0002780000087ab9 */ /* 0x000fe20000000a00 */
[----:B------:R-:W-:-:S02]  /*19a60*/  UISETP.NE.U32.AND UP0, UPT, UR10, URZ, UPT ;  /* 0x0000003f0a00728c */ /* 0x000fc4000bf05070 */
[----:B------:R-:W-:Y:S01]  /*19a70*/  USHF.L.U32 UR42, UR7, 0x7, URZ ;  /* 0x00000007072a7899 */ /* 0x000fe2000800063f */
[----:B------:R-:W-:Y:S01]  /*19a80*/  ULDC UR14, c[0x0][0xc54] ;  /* 0x00031500000e7ab9 */ /* 0x000fe20000000800 */
[----:B------:R-:W-:Y:S02]  /*19a90*/  UISETP.GE.AND UP3, UPT, UR9, 0x1, UPT ;  /* 0x000000010900788c */ /* 0x000fe4000bf66270 */
[----:B------:R-:W-:Y:S02]  /*19aa0*/  UISETP.NE.AND.EX UP0, UPT, UR11, URZ, UPT, UP0 ;  /* 0x0000003f0b00728c */ /* 0x000fe4000bf05300 */
[----:B------:R-:W-:Y:S02]  /*19ab0*/  UIMAD UR14, UR6, UR14, UR4 ;  /* 0x0000000e060e72a4 */ /* 0x000fe4000f8e0204 */
[----:B------:R-:W-:Y:S01]  /*19ac0*/  UIADD3 UR13, UR42, 0x7f, URZ ;  /* 0x0000007f2a0d7890 */ /* 0x000fe2000fffe03f */
[----:B------:R-:W-:Y:S01]  /*19ad0*/  PLOP3.LUT P1, PT, PT, PT, UP3, 0x80, 0x0 ;  /* 0x000000000000781c */ /* 0x000fe20003f2f038 */
[----:B------:R-:W-:Y:S01]  /*19ae0*/  ULDC UR12, c[0x0][0x424] ;  /* 0x00010900000c7ab9 */ /* 0x000fe20000000800 */
[----:B------:R-:W-:Y:S01]  /*19af0*/  ULDC UR10, c[0x0][0x288] ;  /* 0x0000a200000a7ab9 */ /* 0x000fe20000000800 */
[----:B------:R-:W-:Y:S01]  /*19b00*/  @UP2 ULDC UR4, c[0x0][0xc4c] ;  /* 0x0003130000042ab9 */ /* 0x000fe20000000800 */
[----:B------:R-:W-:Y:S01]  /*19b10*/  @UP1 ULDC UR6, c[0x0][0x44c] ;  /* 0x0001130000061ab9 */ /* 0x000fe20000000800 */
[----:B------:R-:W-:-:S02]  /*19b20*/  UIADD3 UR16, -UR10, 0x1, URZ ;  /* 0x000000010a107890 */ /* 0x000fc4000fffe13f */
[----:B------:R-:W-:Y:S02]  /*19b30*/  UIMAD.WIDE.U32 UR4, UR14, UR4, URZ ;  /* 0x000000040e0472a5 */ /* 0x000fe4000f8e003f */
[----:B------:R-:W-:Y:S02]  /*19b40*/  USEL UR12, UR12, 0x1, UP0 ;  /* 0x000000010c0c7887 */ /* 0x000fe40008000000 */
[----:B------:R-:W-:Y:S01]  /*19b50*/  UIMAD.WIDE.U32 UR6, UR13, UR6, URZ ;  /* 0x000000060d0672a5 */ /* 0x000fe2000f8e003f */
[----:B------:R-:W-:Y:S01]  /*19b60*/  ULDC UR11, c[0x0][0x2f0] ;  /* 0x0000bc00000b7ab9 */ /* 0x000fe20000000800 */
[----:B------:R-:W-:Y:S01]  /*19b70*/  @UP2 ULDC UR17, c[0x0][0xc50] ;  /* 0x0003140000112ab9 */ /* 0x000fe20000000800 */
[----:B------:R-:W-:Y:S01]  /*19b80*/  @UP1 ULDC UR18, c[0x0][0x450] ;  /* 0x0001140000121ab9 */ /* 0x000fe20000000800 */
[----:B------:R-:W-:Y:S01]  /*19b90*/  UMOV UR44, UR14 ;  /* 0x0000000e002c7c82 */ /* 0x000fe20008000000 */
[----:B------:R-:W-:Y:S02]  /*19ba0*/  UIMAD UR16, UR12, UR11, UR16 ;  /* 0x0000000b0c1072a4 */ /* 0x000fe4000f8e0210 */
[----:B------:R-:W-:-:S02]  /*19bb0*/  @UP2 USHF.R.U32.HI UR44, URZ, UR17, UR5 ;  /* 0x000000113f2c2299 */ /* 0x000fc40008011605 */
[----:B------:R-:W-:Y:S02]  /*19bc0*/  @UP1 USHF.R.U32.HI UR13, URZ, UR18, UR7 ;  /* 0x000000123f0d1299 */ /* 0x000fe40008011607 */
[----:B------:R-:W-:Y:S02]  /*19bd0*/  UIADD3 UR36, -UR44, URZ, URZ ;  /* 0x0000003f2c247290 */ /* 0x000fe4000fffe13f */
[----:B------:R-:W-:Y:S02]  /*19be0*/  UIADD3 UR13, UR16, UR13, URZ ;  /* 0x0000000d100d7290 */ /* 0x000fe4000fffe03f */
[----:B------:R-:W-:Y:S02]  /*19bf0*/  UIMAD UR36, UR15, UR36, UR14 ;  /* 0x000000240f2472a4 */ /* 0x000fe4000f8e020e */
[----:B------:R-:W-:Y:S01]  /*19c00*/  UIADD3 UR6, UR13, UR8, URZ ;  /* 0x000000080d067290 */ /* 0x000fe2000fffe03f */
[----:B------:R-:W-:Y:S11]  /*19c10*/  @!P1 BRA `(.L_x_893) ;  /* 0x0000000000449947 */ /* 0x000ff60003800000 */
        /* <DEDUP_REMOVED lines=10> */
.L_x_894:
[----:B------:R-:W-:-:S11]  /*19cc0*/  UISETP.NE.AND UP0, UPT, UR9, 0x1, UPT ;  /* 0x000000010900788c */ /* 0x000fd6000bf05270 */
[----:B------:R-:W-:Y:S02]  /*19cd0*/  @UP0 ULDC.64 UR14, c[0x0][0x9e8] ;  /* 0x00027a00000e0ab9 */ /* 0x000fe40000000a00 */
[----:B------:R-:W-:-:S04]  /*19ce0*/  UIMAD.WIDE.U32 UR4, UR7, UR14, URZ ;  /* 0x0000000e070472a5 */ /* 0x000fc8000f8e003f */
[----:B------:R-:W-:-:S12]  /*19cf0*/  @UP0 USHF.R.U32.HI UR7, URZ, UR15, UR5 ;  /* 0x0000000f3f070299 */ /* 0x000fd80008011605 */
.L_x_895:
[----:B------:R-:W-:-:S04]  /*19d00*/  UIMAD UR7, UR7, UR9, UR9 ;  /* 0x00000009070772a4 */ /* 0x000fc8000f8e0209 */
[----:B------:R-:W-:-:S04]  /*19d10*/  UISETP.LT.AND UP0, UPT, UR6, UR7, UPT ;  /* 0x000000070600728c */ /* 0x000fc8000bf01270 */
[----:B------:R-:W-:-:S12]  /*19d20*/  USEL UR6, UR6, UR7, UP0 ;  /* 0x0000000706067287 */ /* 0x000fd80008000000 */
.L_x_893:
[----:B------:R-:W-:Y:S02]  /*19d30*/  UIMAD UR5, UR12, UR11, 0xdf ;  /* 0x000000df0c0574a4 */ /* 0x000fe4000f8e020b */
[----:B------:R-:W-:Y:S01]  /*19d40*/  UIADD3 UR7, UR6, 0xdf, URZ ;  /* 0x000000df06077890 */ /* 0x000fe2000fffe03f */
[----:B------:R-:W-:Y:S02]  /*19d50*/  UMOV UR4, URZ ;  /* 0x0000003f00047c82 */ /* 0x000fe40008000000 */
[----:B------:R-:W-:Y:S01]  /*19d60*/  UMOV UR6, URZ ;  /* 0x0000003f00067c82 */ /* 0x000fe20008000000 */
[----:B------:R-:W-:Y:S02]  /*19d70*/  UIMAD.WIDE UR4, UR5, -0x6db6db6d, UR4 ;  /* 0x92492493050478a5 */ /* 0x000fe4000f8e0204 */
[----:B------:R-:W-:Y:S01]  /*19d80*/  UIMAD.WIDE UR6, UR7, -0x6db6db6d, UR6 ;  /* 0x92492493070678a5 */ /* 0x000fe2000f8e0206 */
[----:B------:R-:W-:Y:S01]  /*19d90*/  @UP1 ULDC UR14, c[0x0][0x44c] ;  /* 0x00011300000e1ab9 */ /* 0x000fe20000000800 */
[----:B------:R-:W-:-:S02]  /*19da0*/  UIMAD UR11, UR12, UR11, -UR10 ;  /* 0x0000000b0c0b72a4 */ /* 0x000fc4000f8e0a0a */
[----:B------:R-:W-:Y:S02]  /*19db0*/  UIMAD.WIDE.U32 UR14, UR42, UR14, URZ ;  /* 0x0000000e2a0e72a5 */ /* 0x000fe4000f8e003f */
[----:B------:R-:W-:Y:S02]  /*19dc0*/  USHF.R.U32.HI UR10, URZ, 0x1f, UR5 ;  /* 0x0000001f3f0a7899 */ /* 0x000fe40008011605 */
[----:B------:R-:W-:Y:S01]  /*19dd0*/  USHF.R.U32.HI UR4, URZ, 0x1f, UR7 ;  /* 0x0000001f3f047899 */ /* 0x000fe20008011607 */
[----:B------:R-:W-:Y:S01]  /*19de0*/  @UP1 ULDC UR13, c[0x0][0x450] ;  /* 0x00011400000d1ab9 */ /* 0x000fe20000000800 */
[----:B------:R-:W-:Y:S01]  /*19df0*/  UMOV UR8, UR42 ;  /* 0x0000002a00087c82 */ /* 0x000fe20008000000 */
[----:B------:R-:W-:Y:S02]  /*19e00*/  @UP1 USHF.R.U32.HI UR8, URZ, UR13, UR15 ;  /* 0x0000000d3f081299 */ /* 0x000fe4000801160f */
[----:B------:R-:W-:Y:S02]  /*19e10*/  ULEA.HI.SX32 UR10, UR5, UR10, 0x19 ;  /* 0x0000000a050a7291 */ /* 0x000fe4000f8fca3f */
[----:B------:R-:W-:-:S02]  /*19e20*/  ULEA.HI.SX32 UR4, UR7, UR4, 0x19 ;  /* 0x0000000407047291 */ /* 0x000fc4000f8fca3f */
[----:B------:R-:W-:Y:S02]  /*19e30*/  UIADD3 UR5, UR11, UR8, URZ ;  /* 0x000000080b057290 */ /* 0x000fe4000fffe03f */
[----:B------:R-:W-:Y:S01]  /*19e40*/  UISETP.LT.AND UP0, UPT, UR10, UR4, UPT ;  /* 0x000000040a00728c */ /* 0x000fe2000bf01270 */
[----:B------:R-:W-:Y:S02]  /*19e50*/  ULDC UR7, c[0x0][0x9dc] ;  /* 0x0002770000077ab9 */ /* 0x000fe40000000800 */
[----:B------:R-:W-:Y:S02]  /*19e60*/  UIADD3 UR7, UR5, -UR7, URZ ;  /* 0x8000000705077290 */ /* 0x000fe4000fffe03f */
[----:B------:R-:W-:Y:S01]  /*19e70*/  USEL UR41, UR10, UR4, UP0 ;  /* 0x000000040a297287 */ /* 0x000fe20008000000 */
[----:B------:R-:W-:Y:S11]  /*19e80*/  @!P1 BRA `(.L_x_896) ;  /* 0x0000000000489947 */ /* 0x000ff60003800000 */
[----:B------:R-:W-:Y:S02]  /*19e90*/  UMOV UR6, UR5 ;  /* 0x0000000500067c82 */ /* 0x000fe40008000000 */
        /* <DEDUP_REMOVED lines=10> */
.L_x_897:
[----:B------:R-:W-:-:S11]  /*19f40*/  UISETP.NE.AND UP0, UPT, UR9, 0x1, UPT ;  /* 0x000000010900788c */ /* 0x000fd6000bf05270 */
[----:B------:R-:W-:Y:S02]  /*19f50*/  @UP0 ULDC.64 UR10, c[0x0][0x9e8] ;  /* 0x00027a00000a0ab9 */ /* 0x000fe40000000a00 */
[----:B------:R-:W-:-:S04]  /*19f60*/  UIMAD.WIDE.U32 UR4, UR6, UR10, URZ ;  /* 0x0000000a060472a5 */ /* 0x000fc8000f8e003f */
[----:B------:R-:W-:-:S12]  /*19f70*/  @UP0 USHF.R.U32.HI UR6, URZ, UR11, UR5 ;  /* 0x0000000b3f060299 */ /* 0x000fd80008011605 */
.L_x_898:
[----:B------:R-:W-:-:S04]  /*19f80*/  UIMAD UR6, UR6, UR9, URZ ;  /* 0x00000009060672a4 */ /* 0x000fc8000f8e023f */
[----:B------:R-:W-:-:S04]  /*19f90*/  UISETP.LT.AND UP0, UPT, UR7, UR6, UPT ;  /* 0x000000060700728c */ /* 0x000fc8000bf01270 */
[----:B------:R-:W-:-:S12]  /*19fa0*/  USEL UR7, UR7, UR6, !UP0 ;  /* 0x0000000607077287 */ /* 0x000fd8000c000000 */
.L_x_896:
[----:B------:R-:W-:Y:S01]  /*19fb0*/  UMOV UR4, URZ ;  /* 0x0000003f00047c82 */ /* 0x000fe20008000000 */
[----:B------:R-:W-:Y:S01]  /*19fc0*/  UMOV UR5, UR7 ;  /* 0x0000000700057c82 */ /* 0x000fe20008000000 */
[----:B------:R-:W-:Y:S01]  /*19fd0*/  BSSY B7, `(.L_x_899) ;  /* 0x0000323000077945 */ /* 0x000fe20003800000 */
[----:B------:R-:W-:-:S04]  /*19fe0*/  UIMAD.WIDE UR4, UR7, -0x6db6db6d, UR4 ;  /* 0x92492493070478a5 */ /* 0x000fc8000f8e0204 */
[----:B------:R-:W-:-:S04]  /*19ff0*/  USHF.R.U32.HI UR4, URZ, 0x1f, UR5 ;  /* 0x0000001f3f047899 */ /* 0x000fc80008011605 */
[----:B------:R-:W-:-:S04]  /*1a000*/  ULEA.HI.SX32 UR4, UR5, UR4, 0x19 ;  /* 0x0000000405047291 */ /* 0x000fc8000f8fca3f */
[----:B------:R-:W-:-:S04]  /*1a010*/  UISETP.LT.AND UP0, UPT, URZ, UR4, UPT ;  /* 0x000000043f00728c */ /* 0x000fc8000bf01270 */
[----:B------:R-:W-:-:S04]  /*1a020*/  USEL UR40, URZ, UR4, !UP0 ;  /* 0x000000043f287287 */ /* 0x000fc8000c000000 */
[----:B------:R-:W-:-:S06]  /*1a030*/  UISETP.GT.AND UP0, UPT, UR41, UR40, UPT ;  /* 0x000000282900728c */ /* 0x000fcc000bf04270 */
[----:B------:R-:W-:-:S13]  /*1a040*/  PLOP3.LUT P0, PT, PT, PT, UP0, 0x80, 0x0 ;  /* 0x000000000000781c */ /* 0x000fda0003f0f008 */
        /* <DEDUP_REMOVED lines=19> */
.L_x_900:
        /* <DEDUP_REMOVED lines=20> */
.L_x_903:
[----:B------:R-:W-:Y:S05]  /*1a2c0*/  BSYNC B6 ;  /* 0x0000000000067941 */ /* 0x000fea0003800000 */
.L_x_902:
[----:B------:R-:W-:Y:S01]  /*1a2d0*/  VIADD R0, R19, 0xe400 ;  /* 0x0000e40013007836 */ /* 0x000fe20000000000 */
[----:B------:R-:W-:Y:S01]  /*1a2e0*/  LOP3.LUT R16, R16, 0xfffffffe, RZ, 0xc0, !PT ;  /* 0xfffffffe10107812 */ /* 0x000fe200078ec0ff */
[----:B------:R-:W-:Y:S03]  /*1a2f0*/  BSSY B6, `(.L_x_904) ;  /* 0x0000014000067945 */ /* 0x000fe60003800000 */
[----:B------:R-:W-:-:S13]  /*1a300*/  LOP3.LUT P0, RZ, R0, 0x3ff, RZ, 0xc0, !PT ;  /* 0x000003ff00ff7812 */ /* 0x000fda000780c0ff */
[----:B------:R-:W-:Y:S01]  /*1a310*/  @P0 LOP3.LUT R16, R16, 0x1, RZ, 0xfc, !PT ;  /* 0x0000000110100812 */ /* 0x000fe200078efcff */
[----:B------:R-:W-:Y:S06]  /*1a320*/  @!P0 BRA `(.L_x_905) ;  /* 0x0000000000408947 */ /* 0x000fec0003800000 */
        /* <DEDUP_REMOVED lines=16> */
.L_x_905:
[----:B------:R-:W-:Y:S05]  /*1a430*/  BSYNC B6 ;  /* 0x0000000000067941 */ /* 0x000fea0003800000 */
.L_x_904:
        /* <DEDUP_REMOVED lines=20> */
.L_x_907:
[----:B------:R-:W-:Y:S05]  /*1a580*/  BSYNC B6 ;  /* 0x0000000000067941 */ /* 0x000fea0003800000 */
.L_x_906:
        /* <DEDUP_REMOVED lines=19> */
.L_x_909:
[----:B------:R-:W-:Y:S05]  /*1a6c0*/  BSYNC B6 ;  /* 0x0000000000067941 */ /* 0x000fea0003800000 */
.L_x_908:
[----:B------:R-:W-:Y:S01]  /*1a6d0*/  ULDC.64 UR4, c[0x0][0x9f8] ;  /* 0x00027e0000047ab9 */ /* 0x000fe20000000a00 */
[----:B------:R-:W-:Y:S01]  /*1a6e0*/  IMAD.U32 R8, RZ, RZ, UR44 ;  /* 0x0000002cff087e24 */ /* 0x000fe2000f8e00ff */
[----:B------:R-:W-:-:S04]  /*1a6f0*/  UISETP.NE.U32.AND UP0, UPT, UR4, URZ, UPT ;  /* 0x0000003f0400728c */ /* 0x000fc8000bf05070 */
[----:B------:R-:W-:-:S06]  /*1a700*/  UISETP.NE.AND.EX UP0, UPT, UR5, URZ, UPT, UP0 ;  /* 0x0000003f0500728c */ /* 0x000fcc000bf05300 */
[----:B------:R-:W-:-:S05]  /*1a710*/  PLOP3.LUT P0, PT, PT, PT, UP0, 0x80, 0x0 ;  /* 0x000000000000781c */ /* 0x000fca0003f0f008 */
[----:B------:R-:W-:Y:S02]  /*1a720*/  @UP0 ULDC.64 UR4, c[0x0][0x9f8] ;  /* 0x00027e0000040ab9 */ /* 0x000fe40000000a00 */
[----:B------:R-:W-:-:S06]  /*1a730*/  @UP0 UIMAD.WIDE UR4, UR44, 0x4, UR4 ;  /* 0x000000042c0408a5 */ /* 0x000fcc000f8e0204 */
[----:B------:R-:W-:Y:S02]  /*1a740*/  IMAD.U32 R2, RZ, RZ, UR4 ;  /* 0x00000004ff027e24 */ /* 0x000fe4000f8e00ff */
[----:B------:R-:W-:-:S05]  /*1a750*/  IMAD.U32 R3, RZ, RZ, UR5 ;  /* 0x00000005ff037e24 */ /* 0x000fca000f8e00ff */
[----:B------:R0:W2:Y:S01]  /*1a760*/  @P0 LDG.E R8, desc[UR50][R2.64] ;  /* 0x0000003202080981 */ /* 0x0000a2000c1e1900 */
[----:B------:R-:W-:Y:S01]  /*1a770*/  UMOV UR4, 0xffffffff ;  /* 0xffffffff00047882 */ /* 0x000fe20000000000 */
[----:B------:R-:W-:Y:S01]  /*1a780*/  LOP3.LUT R16, R16, 0xfffffffe, RZ, 0xc0, !PT ;  /* 0xfffffffe10107812 */ /* 0x000fe200078ec0ff */
[----:B------:R-:W1:Y:S01]  /*1a790*/  S2R R18, SR_TID.X ;  /* 0x0000000000127919 */ /* 0x000e620000002100 */
[----:B0-----:R-:W0:Y:S02]  /*1a7a0*/  LDC.64 R2, c[0x0][0x418] ;  /* 0x00010600ff027b82 */ /* 0x001e240000000a00 */
[----:B0-----:R-:W-:Y:S02]  /*1a7b0*/  ISETP.NE.U32.AND P0, PT, R2, RZ, PT ;  /* 0x000000ff0200720c */ /* 0x001fe40003f05070 */
[----:B-1----:R-:W-:Y:S02]  /*1a7c0*/  SHF.R.U32.HI R18, RZ, 0x5, R18 ;  /* 0x00000005ff127819 */ /* 0x002fe40000011612 */
[----:B------:R-:W-:-:S02]  /*1a7d0*/  ISETP.NE.AND.EX P1, PT, R3, RZ, PT, P0 ;  /* 0x000000ff0300720c */ /* 0x000fc40003f25300 */
[----:B------:R-:W-:-:S11]  /*1a7e0*/  LOP3.LUT R18, R18, 0x3, RZ, 0xc0, !PT ;  /* 0x0000000312127812 */ /* 0x000fd600078ec0ff */
[----:B------:R-:W-:Y:S02]  /*1a7f0*/  @P1 LOP3.LUT R16, R16, 0x1, RZ, 0xfc, !PT ;  /* 0x0000000110101812 */ /* 0x000fe400078efcff */
[----:B--2---:R-:W-:Y:S01]  /*1a800*/  SHF.R.S32.HI R9, RZ, 0x1f, R8 ;  /* 0x0000001fff097819 */ /* 0x004fe20000011408 */
[----:B------:R0:W-:Y:S01]  /*1a810*/  STL [R1+0x8], R8 ;  /* 0x0000080801007387 */ /* 0x0001e20000100800 */
[----:B------:R-:W-:-:S03]  /*1a820*/  SEL R17, R8, RZ, !P1 ;  /* 0x000000ff08117207 */ /* 0x000fc60004800000 */
[----:B------:R0:W-:Y:S01]  /*1a830*/  STL [R1+0xc], R9 ;  /* 0x00000c0901007387 */ /* 0x0001e20000100800 */
[----:B------:R-:W-:Y:S05]  /*1a840*/  BRA.DIV UR4, `(.L_x_910) ;  /* 0x0000003204b47947 */ /* 0x000fea000b800000 */
[----:B------:R1:W2:Y:S02]  /*1a850*/  SHFL.IDX PT, R14, R18, RZ, 0x1f ;  /* 0x00001fff120e7589 */ /* 0x0002a400000e0000 */
.L_x_974:
[----:B--2---:R-:W-:Y:S02]  /*1a860*/  ISETP.NE.AND P0, PT, R14, RZ, PT ;  /* 0x000000ff0e00720c */ /* 0x004fe40003f05270 */
[----:B------:R-:W-:Y:S02]  /*1a870*/  PLOP3.LUT P2, PT, PT, PT, PT, 0x8, 0x0 ;  /* 0x000000000000781c */ /* 0x000fe40003f4e170 */
[----:B------:R-:W-:-:S11]  /*1a880*/  LOP3.LUT R16, R16, 0xfffffffd, RZ, 0xc0, !PT ;  /* 0xfffffffd10107812 */ /* 0x000fd600078ec0ff */
[----:B------:R-:W-:Y:S01]  /*1a890*/  @P2 LOP3.LUT R16, R16, 0x2, RZ, 0xfc, !PT ;  /* 0x0000000210102812 */ /* 0x000fe200078efcff */
[----:B------:R-:W-:Y:S06]  /*1a8a0*/  @P0 BRA `(.L_x_911) ;  /* 0x0000000400500947 */ /* 0x000fec0003800000 */
[----:B------:R-:W-:-:S06]  /*1a8b0*/  UIADD3 UR4, UR41, -0x1, URZ ;  /* 0xffffffff29047890 */ /* 0x000fcc000fffe03f */
[----:B------:R-:W-:Y:S01]  /*1a8c0*/  IMAD.U32 R0, RZ, RZ, UR4 ;  /* 0x00000004ff007e24 */ /* 0x000fe2000f8e00ff */
[----:B------:R-:W-:-:S03]  /*1a8d0*/  UMOV UR4, 0xffffffff ;  /* 0xffffffff00047882 */ /* 0x000fc60000000000 */
[----:B------:R-:W-:Y:S05]  /*1a8e0*/  BRA.DIV UR4, `(.L_x_912) ;  /* 0x0000003204ac7947 */ /* 0x000fea000b800000 */
[----:B------:R-:W-:-:S13]  /*1a8f0*/  ELECT P6, URZ, PT ;  /* 0x00000000003f782f */ /* 0x000fda00038c0000 */
.L_x_977:
        /* <DEDUP_REMOVED lines=20> */
.L_x_913:
[----:B------:R-:W3:Y:S04]  /*1aa40*/  LDL R4, [R1] ;  /* 0x0000000001047983 */ /* 0x000ee80000100800 */
[----:B--2---:R-:W2:Y:S01]  /*1aa50*/  LDL R3, [R1+0x4] ;  /* 0x0000040001037983 */ /* 0x004ea20000100800 */
[----:B------:R-:W4:Y:S02]  /*1aa60*/  S2R R2, SR_TID.X ;  /* 0x0000000000027919 */ /* 0x000f240000002100 */
[----:B----4-:R-:W-:-:S04]  /*1aa70*/  LOP3.LUT R2, R2, 0x7f, RZ, 0xc0, !PT ;  /* 0x0000007f02027812 */ /* 0x010fc800078ec0ff */
[----:B------:R-:W-:Y:S01]  /*1aa80*/  ISETP.NE.AND P0, PT, R2, RZ, PT ;  /* 0x000000ff0200720c */ /* 0x000fe20003f05270 */
[----:B---3--:R-:W-:Y:S01]  /*1aa90*/  IMAD R4, R4, 0x8, R19 ;  /* 0x0000000804047824 */ /* 0x008fe200078e0213 */
[----:B--2---:R-:W-:-:S04]  /*1aaa0*/  SHF.L.U32 R3, R3, 0x1f, RZ ;  /* 0x0000001f03037819 */ /* 0x004fc800000006ff */
[----:B------:R-:W2:Y:S02]  /*1aab0*/  SYNCS.PHASECHK.TRANS64.TRYWAIT P1, [R4+URZ+0x2e880], R3 ;  /* 0x02e88003040075a7 */ /* 0x000ea4000802017f */
[----:B--2---:R-:W-:Y:S05]  /*1aac0*/  @!P1 BRA `(.L_x_914) ;  /* 0x0000003000549947 */ /* 0x004fea0003800000 */
.L_x_978:
        /* <DEDUP_REMOVED lines=8> */
.L_x_915:
[----:B------:R-:W3:Y:S01]  /*1ab50*/  LDL R2, [R1] ;  /* 0x0000000001027983 */ /* 0x000ee20000100800 */
[----:B------:R-:W-:Y:S01]  /*1ab60*/  R2UR UR33, R4 ;  /* 0x00000000042172ca */ /* 0x000fe200000e0000 */
[----:B------:R-:W-:Y:S01]  /*1ab70*/  IMAD R0, R0, 0xe0, RZ ;  /* 0x000000e000007824 */ /* 0x000fe200078e02ff */
[----:B-----5:R-:W-:Y:S01]  /*1ab80*/  R2UR UR37, R17 ;  /* 0x00000000112572ca */ /* 0x020fe200000e0000 */
[----:B------:R-:W-:Y:S01]  /*1ab90*/  UIADD3 UR4, UP0, UR46, 0x470, URZ ;  /* 0x000004702e047890 */ /* 0x000fe2000ff1e03f */
[----:B------:R-:W-:Y:S02]  /*1aba0*/  UMOV UR6, 0x0 ;  /* 0x0000000000067882 */ /* 0x000fe40000000000 */
[----:B------:R-:W-:Y:S01]  /*1abb0*/  R2UR UR35, R0 ;  /* 0x00000000002372ca */ /* 0x000fe200000e0000 */
[----:B------:R-:W-:Y:S01]  /*1abc0*/  UIADD3.X UR5, URZ, UR47, URZ, UP0, !UPT ;  /* 0x0000002f3f057290 */ /* 0x000fe200087fe43f */
[----:B------:R-:W-:Y:S01]  /*1abd0*/  UMOV UR7, 0x14f00000 ;  /* 0x14f0000000077882 */ /* 0x000fe20000000000 */
[----:B------:R-:W-:-:S04]  /*1abe0*/  UMOV UR34, URZ ;  /* 0x0000003f00227c82 */ /* 0x000fc80008000000 */
[----:B------:R-:W-:Y:S01]  /*1abf0*/  UIADD3 UR33, UR33, 0x2e870, URZ ;  /* 0x0002e87021217890 */ /* 0x000fe2000fffe03f */
[----:B---3--:R-:W-:-:S05]  /*1ac00*/  IMAD R2, R2, 0x7000, R19 ;  /* 0x0000700002027824 */ /* 0x008fca00078e0213 */
[----:B------:R-:W-:-:S13]  /*1ac10*/  R2UR UR32, R2 ;  /* 0x00000000022072ca */ /* 0x000fda00000e0000 */
[----:B------:R-:W-:-:S09]  /*1ac20*/  UIADD3 UR32, UR32, 0xe400, URZ ;  /* 0x0000e40020207890 */ /* 0x000fd2000fffe03f */
[----:B------:R3:W-:Y:S01]  /*1ac30*/  UTMALDG.4D [UR32], [UR4], desc[UR6] ;  /* 0x00000620040075b4 */ /* 0x0007e20008019000 */
[----:B------:R-:W4:Y:S02]  /*1ac40*/  SYNCS.PHASECHK.TRANS64.TRYWAIT P1, [R4+URZ+0x2e840], R3 ;  /* 0x02e84003040075a7 */ /* 0x000f24000802017f */
[----:B---34-:R-:W-:Y:S05]  /*1ac50*/  @!P1 BRA `(.L_x_916) ;  /* 0x0000003000049947 */ /* 0x018fea0003800000 */
.L_x_979:
        /* <DEDUP_REMOVED lines=8> */
.L_x_917:
[----:B------:R-:W-:Y:S01]  /*1ace0*/  R2UR UR8, R2 ;  /* 0x00000000020872ca */ /* 0x000fe200000e0000 */
[----:B------:R-:W-:Y:S01]  /*1acf0*/  UIADD3 UR4, UP0, UR46, 0x370, URZ ;  /* 0x000003702e047890 */ /* 0x000fe2000ff1e03f */
[----:B------:R-:W-:Y:S01]  /*1ad00*/  R2UR UR9, R4 ;  /* 0x00000000040972ca */ /* 0x000fe200000e0000 */
[----:B------:R-:W-:Y:S01]  /*1ad10*/  UMOV UR6, 0x0 ;  /* 0x0000000000067882 */ /* 0x000fe20000000000 */
[----:B------:R-:W-:Y:S01]  /*1ad20*/  R2UR UR11, R0 ;  /* 0x00000000000b72ca */ /* 0x000fe200000e0000 */
[----:B------:R-:W-:Y:S01]  /*1ad30*/  UIADD3.X UR5, URZ, UR47, URZ, UP0, !UPT ;  /* 0x0000002f3f057290 */ /* 0x000fe200087fe43f */
[----:B------:R-:W-:Y:S01]  /*1ad40*/  R2UR UR13, R17 ;  /* 0x00000000110d72ca */ /* 0x000fe200000e0000 */
[----:B------:R-:W-:Y:S01]  /*1ad50*/  UMOV UR7, 0x14f00000 ;  /* 0x14f0000000077882 */ /* 0x000fe20000000000 */
[----:B------:R-:W-:Y:S01]  /*1ad60*/  UMOV UR10, URZ ;  /* 0x0000003f000a7c82 */ /* 0x000fe20008000000 */
[----:B------:R-:W-:Y:S01]  /*1ad70*/  UMOV UR12, UR36 ;  /* 0x00000024000c7c82 */ /* 0x000fe20008000000 */
[----:B------:R-:W-:-:S02]  /*1ad80*/  PLOP3.LUT P0, PT, PT, PT, PT, 0x80, 0x0 ;  /* 0x000000000000781c */ /* 0x000fc40003f0f070 */
[----:B------:R-:W-:Y:S01]  /*1ad90*/  LOP3.LUT R16, R16, 0xfffffffd, RZ, 0xc0, !PT ;  /* 0xfffffffd10107812 */ /* 0x000fe200078ec0ff */
[----:B------:R-:W-:Y:S02]  /*1ada0*/  UIADD3 UR8, UR8, 0x20400, URZ ;  /* 0x0002040008087890 */ /* 0x000fe4000fffe03f */
[----:B------:R-:W-:-:S08]  /*1adb0*/  UIADD3 UR9, UR9, 0x2e830, URZ ;  /* 0x0002e83009097890 */ /* 0x000fd0000fffe03f */
[----:B------:R-:W-:Y:S01]  /*1adc0*/  @P0 LOP3.LUT R16, R16, 0x2, RZ, 0xfc, !PT ;  /* 0x0000000210100812 */ /* 0x000fe200078efcff */
[----:B------:R4:W-:Y:S02]  /*1add0*/  UTMALDG.4D [UR8], [UR4], desc[UR6] ;  /* 0x00000608040075b4 */ /* 0x0009e40008019000 */
[----:B----4-:R-:W-:-:S04]  /*1ade0*/  NOP ;  /* 0x0000000000007918 */ /* 0x010fc80000000000 */
.L_x_911:
[----:B------:R-:W-:Y:S01]  /*1adf0*/  VIADD R0, R19, 0x1c400 ;  /* 0x0001c40013007836 */ /* 0x000fe20000000000 */
[----:B------:R-:W-:Y:S05]  /*1ae00*/  WARPSYNC.ALL ;  /* 0x0000000000007948 */ /* 0x000fea0003800000 */
[----:B------:R-:W-:Y:S01]  /*1ae10*/  BAR.SYNC.DEFER_BLOCKING 0x8, 0x180 ;  /* 0x0206000000007b1d */ /* 0x000fe20000010000 */
[----:B------:R-:W-:-:S05]  /*1ae20*/  LOP3.LUT P0, RZ, R0, 0x3ff, RZ, 0xc0, !PT ;  /* 0x000003ff00ff7812 */ /* 0x000fca000780c0ff */
[----:B------:R-:W-:Y:S08]  /*1ae30*/  BSSY B6, `(.L_x_918) ;  /* 0x0000012000067945 */ /* 0x000ff00003800000 */
[----:B------:R-:W-:Y:S05]  /*1ae40*/  @!P0 BRA `(.L_x_919) ;  /* 0x0000000000408947 */ /* 0x000fea0003800000 */
[----:B------:R-:W-:Y:S01]  /*1ae50*/  MOV R2, 0x0 ;  /* 0x0000000000027802 */ /* 0x000fe20000000f00 */
[----:B------:R-:W-:Y:S01]  /*1ae60*/  ULDC.64 UR6, c[0x4][0x98] ;  /* 0x0100260000067ab9 */ /* 0x000fe20000000a00 */
[----:B------:R-:W-:Y:S01]  /*1ae70*/  ULDC.64 UR8, c[0x4][0xa0] ;  /* 0x0100280000087ab9 */ /* 0x000fe20000000a00 */
[----:B------:R-:W-:Y:S01]  /*1ae80*/  ULDC.64 UR4, c[0x4][0x28] ;  /* 0x01000a0000047ab9 */ /* 0x000fe20000000a00 */
[----:B--23--:R-:W-:Y:S02]  /*1ae90*/  IMAD.U32 R4, RZ, RZ, UR6 ;  /* 0x00000006ff047e24 */ /* 0x00cfe4000f8e00ff */
[----:B------:R-:W2:Y:S01]  /*1aea0*/  LDC.64 R2, c[0x4][R2] ;  /* 0x0100000002027b82 */ /* 0x000ea20000000a00 */
        /* <DEDUP_REMOVED lines=9> */
[----:B-12---:R-:W-:Y:S05]  /*1af40*/  CALL.ABS.NOINC R2 ;  /* 0x0000000002007343 */ /* 0x006fea0003c00000 */
.L_x_919:
[----:B------:R-:W-:Y:S05]  /*1af50*/  BSYNC B6 ;  /* 0x0000000000067941 */ /* 0x000fea0003800000 */
.L_x_918:
[----:B------:R4:W5:Y:S01]  /*1af60*/  LDL R10, [R1+0x1c] ;  /* 0x00001c00010a7983 */ /* 0x0009620000100800 */
[----:B------:R-:W0:Y:S01]  /*1af70*/  LDC R7, c[0x0][0x448] ;  /* 0x00011200ff077b82 */ /* 0x000e220000000800 */
[----:B------:R-:W1:Y:S01]  /*1af80*/  S2R R2, SR_TID.X ;  /* 0x0000000000027919 */ /* 0x000e620000002100 */
[----:B------:R-:W-:Y:S01]  /*1af90*/  USHF.R.S32.HI UR4, URZ, 0x1f, UR36 ;  /* 0x0000001f3f047899 */ /* 0x000fe20008011424 */
[----:B------:R-:W-:Y:S01]  /*1afa0*/  ULDC.64 UR8, c[0x0][0x2d8] ;  /* 0x0000b60000087ab9 */ /* 0x000fe20000000a00 */
[----:B0-----:R-:W-:Y:S02]  /*1afb0*/  ISETP.NE.AND P0, PT, R7, 0x1, PT ;  /* 0x000000010700780c */ /* 0x001fe40003f05270 */
[C---:B-1----:R-:W-:Y:S01]  /*1afc0*/  LOP3.LUT R18, R2.reuse, 0x7f, RZ, 0xc0, !PT ;  /* 0x0000007f02127812 */ /* 0x042fe200078ec0ff */
[----:B------:R-:W-:-:S10]  /*1afd0*/  IMAD.SHL.U32 R2, R2, 0x10, RZ ;  /* 0x0000001002027824 */ /* 0x000fd400078e00ff */
[----:B--23--:R-:W0:Y:S01]  /*1afe0*/  @P0 LDC R3, c[0x0][0x44c] ;  /* 0x00011300ff030b82 */ /* 0x00ce220000000800 */
[----:B------:R-:W-:Y:S01]  /*1aff0*/  SHF.R.U32.HI R18, RZ, 0x3, R18 ;  /* 0x00000003ff127819 */ /* 0x000fe20000011612 */
[----:B------:R-:W-:-:S03]  /*1b000*/  UIMAD UR6, UR4, UR8, URZ ;  /* 0x00000008040672a4 */ /* 0x000fc6000f8e023f */
[----:B------:R-:W-:-:S03]  /*1b010*/  LOP3.LUT R2, R18, 0x70, R2, 0xf8, !PT ;  /* 0x0000007012027812 */ /* 0x000fc600078ef802 */
[----:B------:R-:W1:Y:S01]  /*1b020*/  @P0 LDC R0, c[0x0][0x450] ;  /* 0x00011400ff000b82 */ /* 0x000e620000000800 */
[----:B------:R-:W-:Y:S01]  /*1b030*/  UIMAD.WIDE.U32 UR4, UR36, UR8, URZ ;  /* 0x00000008240472a5 */ /* 0x000fe2000f8e003f */
[----:B------:R-:W-:Y:S01]  /*1b040*/  VIADD R2, R2, UR42 ;  /* 0x0000002a02027c36 */ /* 0x000fe20008000000 */
[----:B------:R-:W-:Y:S02]  /*1b050*/  UIMAD UR6, UR36, UR9, UR6 ;  /* 0x00000009240672a4 */ /* 0x000fe4000f8e0206 */
[----:B------:R-:W-:Y:S02]  /*1b060*/  USHF.R.S32.HI UR7, URZ, 0x1f, UR44 ;  /* 0x0000001f3f077899 */ /* 0x000fe4000801142c */
[----:B------:R-:W-:Y:S01]  /*1b070*/  UIADD3 UR5, UR5, UR6, URZ ;  /* 0x0000000605057290 */ /* 0x000fe2000fffe03f */
[----:B------:R-:W-:Y:S01]  /*1b080*/  IMAD.MOV.U32 R6, RZ, RZ, R2 ;  /* 0x000000ffff067224 */ /* 0x000fe200078e0002 */
[----:B------:R-:W-:Y:S01]  /*1b090*/  ULDC.64 UR8, c[0x0][0x2e0] ;  /* 0x0000b80000087ab9 */ /* 0x000fe20000000a00 */
[----:B------:R-:W2:Y:S01]  /*1b0a0*/  S2R R8, SR_TID.X ;  /* 0x0000000000087919 */ /* 0x000ea20000002100 */
[----:B0-----:R-:W-:Y:S01]  /*1b0b0*/  @P0 IMAD.HI.U32 R3, R2, R3, RZ ;  /* 0x0000000302030227 */ /* 0x001fe200078e00ff */
[----:B------:R-:W-:-:S02]  /*1b0c0*/  UIMAD.WIDE.U32 UR4, UR44, UR8, UR4 ;  /* 0x000000082c0472a5 */ /* 0x000fc4000f8e0004 */
[----:B------:R-:W-:Y:S02]  /*1b0d0*/  UIMAD UR6, UR7, UR8, URZ ;  /* 0x00000008070672a4 */ /* 0x000fe4000f8e023f */
[----:B-1----:R-:W-:Y:S02]  /*1b0e0*/  @P0 SHF.R.U32.HI R6, RZ, R0, R3 ;  /* 0x00000000ff060219 */ /* 0x002fe40000011603 */
[----:B------:R-:W-:Y:S01]  /*1b0f0*/  UIMAD UR6, UR44, UR9, UR6 ;  /* 0x000000092c0672a4 */ /* 0x000fe2000f8e0206 */
[----:B------:R-:W-:Y:S02]  /*1b100*/  IMAD.U32 R4, RZ, RZ, UR4 ;  /* 0x00000004ff047e24 */ /* 0x000fe4000f8e00ff */
[----:B------:R-:W-:Y:S01]  /*1b110*/  IMAD.MOV R0, RZ, RZ, -R6 ;  /* 0x000000ffff007224 */ /* 0x000fe200078e0a06 */
[----:B------:R-:W-:-:S03]  /*1b120*/  UIADD3 UR6, UR5, UR6, URZ ;  /* 0x0000000605067290 */ /* 0x000fc6000fffe03f */
[----:B------:R-:W-:Y:S02]  /*1b130*/  IMAD R0, R7, R0, R2 ;  /* 0x0000000007007224 */ /* 0x000fe400078e0202 */
[----:B------:R-:W-:Y:S01]  /*1b140*/  IMAD.MOV.U32 R2, RZ, RZ, R4 ;  /* 0x000000ffff027224 */ /* 0x000fe200078e0004 */
[----:B------:R-:W-:Y:S01]  /*1b150*/  SHF.R.S32.HI R4, RZ, 0x1f, R6 ;  /* 0x0000001fff047819 */ /* 0x000fe20000011406 */
[----:B------:R-:W-:Y:S01]  /*1b160*/  IMAD.U32 R5, RZ, RZ, UR5 ;  /* 0x00000005ff057e24 */ /* 0x000fe2000f8e00ff */
[----:B------:R-:W-:Y:S01]  /*1b170*/  ULDC.64 UR4, c[0x0][0x2d0] ;  /* 0x0000b40000047ab9 */ /* 0x000fe20000000a00 */
[----:B------:R-:W-:Y:S01]  /*1b180*/  IMAD.U32 R3, RZ, RZ, UR6 ;  /* 0x00000006ff037e24 */ /* 0x000fe2000f8e00ff */
[----:B------:R-:W-:Y:S01]  /*1b190*/  ULDC UR6, c[0x0][0x2b8] ;  /* 0x0000ae0000067ab9 */ /* 0x000fe20000000800 */
[----:B------:R-:W-:Y:S02]  /*1b1a0*/  IMAD R4, R4, UR4, RZ ;  /* 0x0000000404047c24 */ /* 0x000fe4000f8e02ff */
[----:B------:R-:W-:-:S04]  /*1b1b0*/  IMAD.WIDE.U32 R2, R6, UR4, R2 ;  /* 0x0000000406027c25 */ /* 0x000fc8000f8e0002 */
[----:B------:R-:W-:Y:S01]  /*1b1c0*/  IMAD R4, R6, UR5, R4 ;  /* 0x0000000506047c24 */ /* 0x000fe2000f8e0204 */
[----:B------:R-:W-:-:S03]  /*1b1d0*/  ULDC.64 UR4, c[0x0][0x2c8] ;  /* 0x0000b20000047ab9 */ /* 0x000fc60000000a00 */
[----:B------:R-:W-:Y:S01]  /*1b1e0*/  IMAD.IADD R3, R3, 0x1, R4 ;  /* 0x0000000103037824 */ /* 0x000fe200078e0204 */
[----:B------:R-:W-:Y:S01]  /*1b1f0*/  SHF.R.S32.HI R4, RZ, 0x1f, R0 ;  /* 0x0000001fff047819 */ /* 0x000fe20000011400 */
[----:B--2---:R-:W-:Y:S02]  /*1b200*/  IMAD.SHL.U32 R18, R8, 0x10, RZ ;  /* 0x0000001008127824 */ /* 0x004fe400078e00ff */
[----:B------:R-:W-:-:S04]  /*1b210*/  IMAD.WIDE.U32 R2, R0, UR4, R2 ;  /* 0x0000000400027c25 */ /* 0x000fc8000f8e0002 */
[----:B------:R-:W-:Y:S01]  /*1b220*/  IMAD R4, R4, UR4, RZ ;  /* 0x0000000404047c24 */ /* 0x000fe2000f8e02ff */
[----:B------:R-:W-:-:S03]  /*1b230*/  LOP3.LUT R18, R18, 0x70, RZ, 0xc0, !PT ;  /* 0x0000007012127812 */ /* 0x000fc600078ec0ff */
[----:B------:R-:W-:Y:S01]  /*1b240*/  IMAD R4, R0, UR5, R4 ;  /* 0x0000000500047c24 */ /* 0x000fe2000f8e0204 */
[----:B------:R-:W-:Y:S02]  /*1b250*/  ULDC.64 UR4, c[0x0][0x280] ;  /* 0x0000a00000047ab9 */ /* 0x000fe40000000a00 */
[----:B------:R-:W-:Y:S01]  /*1b260*/  IADD3 R0, P1, R2, UR4, RZ ;  /* 0x0000000402007c10 */ /* 0x000fe2000ff3e0ff */
[----:B------:R-:W-:Y:S01]  /*1b270*/  UMOV UR4, 0xffffffff ;  /* 0xffffffff00047882 */ /* 0x000fe20000000000 */
[----:B------:R-:W-:Y:S02]  /*1b280*/  ISETP.GE.AND P0, PT, R18, UR6, PT ;  /* 0x0000000612007c0c */ /* 0x000fe4000bf06270 */
[----:B------:R-:W-:Y:S01]  /*1b290*/  IADD3.X R4, R3, UR5, R4, P1, !PT ;  /* 0x0000000503047c10 */ /* 0x000fe20008ffe404 */
[----:B----4-:R-:W-:Y:S10]  /*1b2a0*/  BRA.DIV UR4, `(.L_x_920) ;  /* 0x0000002a04847947 */ /* 0x010ff4000b800000 */
[----:B------:R-:W0:Y:S01]  /*1b2b0*/  S2R R5, SR_TID.X ;  /* 0x0000000000057919 */ /* 0x000e220000002100 */
[----:B------:R-:W-:Y:S02]  /*1b2c0*/  ULDC UR4, c[0x0][0x288] ;  /* 0x0000a20000047ab9 */ /* 0x000fe40000000800 */
[----:B------:R-:W-:Y:S01]  /*1b2d0*/  IMAD R3, R7, UR4, RZ ;  /* 0x0000000407037c24 */ /* 0x000fe2000f8e02ff */
[----:B------:R-:W1:Y:S04]  /*1b2e0*/  SHFL.IDX PT, R6, R0, RZ, 0x181f ;  /* 0x00181fff00067589 */ /* 0x000e6800000e0000 */
[----:B------:R-:W-:Y:S04]  /*1b2f0*/  SHFL.IDX PT, R9, R0, 0x1, 0x181f ;  /* 0x00381f0000097f89 */ /* 0x000fe800000e0000 */
[----:B------:R-:W-:Y:S01]  /*1b300*/  SHFL.IDX PT, R8, R4, 0x1, 0x181f ;  /* 0x00381f0004087f89 */ /* 0x000fe200000e0000 */
[----:B0-----:R-:W-:-:S04]  /*1b310*/  LOP3.LUT R5, R5, 0x7f, RZ, 0xc0, !PT ;  /* 0x0000007f05057812 */ /* 0x001fc800078ec0ff */
[----:B------:R-:W-:-:S05]  /*1b320*/  SHF.R.U32.HI R5, RZ, 0x3, R5 ;  /* 0x00000003ff057819 */ /* 0x000fca0000011605 */
[----:B------:R-:W-:-:S04]  /*1b330*/  VIADD R2, R5, UR42 ;  /* 0x0000002a05027c36 */ /* 0x000fc80008000000 */
[C---:B------:R-:W-:Y:S01]  /*1b340*/  VIADD R5, R2.reuse, 0x10 ;  /* 0x0000001002057836 */ /* 0x040fe20000000000 */
[----:B------:R-:W-:-:S04]  /*1b350*/  ISETP.GE.AND P3, PT, R2, R3, PT ;  /* 0x000000030200720c */ /* 0x000fc80003f66270 */
[----:B------:R-:W-:Y:S02]  /*1b360*/  ISETP.GE.AND P1, PT, R5, R3, PT ;  /* 0x000000030500720c */ /* 0x000fe40003f26270 */
[----:B------:R-:W0:Y:S07]  /*1b370*/  SHFL.IDX PT, R5, R4, RZ, 0x181f ;  /* 0x00181fff04057589 */ /* 0x000e2e00000e0000 */
[----:B-1----:R-:W-:-:S05]  /*1b380*/  @!P3 IADD3 R6, P2, R18, R6, RZ ;  /* 0x000000061206b210 */ /* 0x002fca0007f5e0ff */
[----:B0-----:R-:W-:-:S04]  /*1b390*/  @!P3 IMAD.X R5, RZ, RZ, R5, P2 ;  /* 0x000000ffff05b224 */ /* 0x001fc800010e0605 */
[----:B------:R-:W-:Y:S02]  /*1b3a0*/  @!P3 IMAD.MOV.U32 R7, RZ, RZ, R5 ;  /* 0x000000ffff07b224 */ /* 0x000fe400078e0005 */
[----:B------:R-:W-:-:S03]  /*1b3b0*/  VIADD R5, R2, 0x20 ;  /* 0x0000002002057836 */ /* 0x000fc60000000000 */
[----:B-----5:R0:W-:Y:S02]  /*1b3c0*/  @!P3 LDGSTS.E.BYPASS.LTC128B.128 [R10+0x1c400], desc[UR50][R6.64], !P0 ;  /* 0x1c400000060abfae */ /* 0x0201e4000c101d72 */
[----:B0-----:R-:W-:-:S05]  /*1b3d0*/  @!P1 IADD3 R6, P2, R18, R9, RZ ;  /* 0x0000000912069210 */ /* 0x001fca0007f5e0ff */
[----:B------:R-:W-:-:S05]  /*1b3e0*/  @!P1 IMAD.X R7, RZ, RZ, R8, P2 ;  /* 0x000000ffff079224 */ /* 0x000fca00010e0608 */
[----:B------:R0:W-:Y:S01]  /*1b3f0*/  @!P1 LDGSTS.E.BYPASS.LTC128B.128 [R10+0x1cc00], desc[UR50][R6.64], !P0 ;  /* 0x1cc00000060a9fae */ /* 0x0001e2000c101d72 */
[----:B------:R-:W-:-:S03]  /*1b400*/  ISETP.GE.AND P1, PT, R5, R3, PT ;  /* 0x000000030500720c */ /* 0x000fc60003f26270 */
[----:B------:R-:W-:Y:S04]  /*1b410*/  SHFL.IDX PT, R5, R4, 0x2, 0x181f ;  /* 0x00581f0004057f89 */ /* 0x000fe800000e0000 */
[----:B0-----:R-:W0:Y:S06]  /*1b420*/  SHFL.IDX PT, R6, R0, 0x2, 0x181f ;  /* 0x00581f0000067f89 */ /* 0x001e2c00000e0000 */
[----:B0-----:R-:W-:-:S05]  /*1b430*/  @!P1 IADD3 R6, P2, R18, R6, RZ ;  /* 0x0000000612069210 */ /* 0x001fca0007f5e0ff */
[----:B------:R-:W-:-:S04]  /*1b440*/  @!P1 IMAD.X R5, RZ, RZ, R5, P2 ;  /* 0x000000ffff059224 */ /* 0x000fc800010e0605 */
[----:B------:R-:W-:Y:S02]  /*1b450*/  @!P1 IMAD.MOV.U32 R7, RZ, RZ, R5 ;  /* 0x000000ffff079224 */ /* 0x000fe400078e0005 */
[----:B------:R-:W-:-:S03]  /*1b460*/  VIADD R5, R2, 0x30 ;  /* 0x0000003002057836 */ /* 0x000fc60000000000 */
[----:B------:R0:W-:Y:S02]  /*1b470*/  @!P1 LDGSTS.E.BYPASS.LTC128B.128 [R10+0x1d400], desc[UR50][R6.64], !P0 ;  /* 0x1d400000060a9fae */ /* 0x0001e4000c101d72 */
[----:B------:R-:W-:Y:S02]  /*1b480*/  ISETP.GE.AND P1, PT, R5, R3, PT ;  /* 0x000000030500720c */ /* 0x000fe40003f26270 */
[----:B------:R-:W-:Y:S04]  /*1b490*/  SHFL.IDX PT, R5, R4, 0x3, 0x181f ;  /* 0x00781f0004057f89 */ /* 0x000fe800000e0000 */
[----:B0-----:R-:W0:Y:S07]  /*1b4a0*/  SHFL.IDX PT, R6, R0, 0x3, 0x181f ;  /* 0x00781f0000067f89 */ /* 0x001e2e00000e0000 */
        /* <DEDUP_REMOVED lines=23> */
[----:B------:R-:W-:Y:S04]  /*1b620*/  SHFL.IDX PT, R4, R4, 0x7, 0x181f ;  /* 0x00f81f0004047f89 */ /* 0x000fe800000e0000 */
[----:B0-----:R-:W0:Y:S04]  /*1b630*/  SHFL.IDX PT, R6, R0, 0x6, 0x181f ;  /* 0x00d81f0000067f89 */ /* 0x001e2800000e0000 */
[----:B------:R-:W1:Y:S01]  /*1b640*/  SHFL.IDX PT, R0, R0, 0x7, 0x181f ;  /* 0x00f81f0000007f89 */ /* 0x000e6200000e0000 */
[----:B0-----:R-:W-:-:S05]  /*1b650*/  @!P1 IADD3 R6, P2, R18, R6, RZ ;  /* 0x0000000612069210 */ /* 0x001fca0007f5e0ff */
[----:B------:R-:W-:-:S04]  /*1b660*/  @!P1 IMAD.X R5, RZ, RZ, R5, P2 ;  /* 0x000000ffff059224 */ /* 0x000fc800010e0605 */
[----:B------:R-:W-:-:S05]  /*1b670*/  @!P1 IMAD.MOV.U32 R7, RZ, RZ, R5 ;  /* 0x000000ffff079224 */ /* 0x000fca00078e0005 */
[----:B-1----:R0:W-:Y:S02]  /*1b680*/  @!P1 LDGSTS.E.BYPASS.LTC128B.128 [R10+0x1f400], desc[UR50][R6.64], !P0 ;  /* 0x1f400000060a9fae */ /* 0x0021e4000c101d72 */
.L_x_996:
        /* <DEDUP_REMOVED lines=10> */
.L_x_921:
[----:B------:R-:W-:Y:S02]  /*1b730*/  PLOP3.LUT P1, PT, P1, P0, PT, 0xa2, 0x0 ;  /* 0x000000000000781c */ /* 0x000fe40000f21472 */
[----:B------:R-:W-:-:S08]  /*1b740*/  @P0 R2UR P1, UR4, R19 ;  /* 0x00000000130402ca */ /* 0x000fd00000020000 */
[----:B------:R-:W-:-:S05]  /*1b750*/  @P0 PLOP3.LUT P0, PT, P1, PT, PT, 0x80, 0x0 ;  /* 0x000000000000081c */ /* 0x000fca0000f0f070 */
[----:B------:R-:W-:Y:S01]  /*1b760*/  @!P1 SYNCS.ARRIVE.TRANS64.RED.A0T1 RZ, [UR4+0x2e800], RZ ;  /* 0x02e800ffffff99a7 */ /* 0x000fe20008200404 */
[----:B------:R-:W-:Y:S07]  /*1b770*/  @!P1 ARRIVES.LDGSTSBAR.64.TRANSCNT [UR4+0x2e800] ;  /* 0x02e80000ff0099b0 */ /* 0x000fee0008000a84 */
[----:B------:R-:W-:Y:S05]  /*1b780*/  @P0 BRA.U.ANY `(.L_x_921) ;  /* 0xfffffffd00e80947 */ /* 0x000fea000393ffff */
[----:B-1----:R-:W2:Y:S02]  /*1b790*/  LDL.LU R2, [R1+0x20] ;  /* 0x0000200001027983 */ /* 0x002ea40000300800 */
        /* <DEDUP_REMOVED lines=9> */
[----:B------:R-:W2:Y:S03]  /*1b830*/  SYNCS.PHASECHK.TRANS64.TRYWAIT P0, [R19+URZ+0x2e820], R0 ;  /* 0x02e82000130075a7 */ /* 0x000ea6000800017f */
[----:B-12---:R-:W-:Y:S05]  /*1b840*/  @!P0 BRA `(.L_x_923) ;  /* 0x0000002c00908947 */ /* 0x006fea0003800000 */
.L_x_997:
[----:B------:R-:W-:Y:S05]  /*1b850*/  BSYNC B0 ;  /* 0x0000000000007941 */ /* 0x000fea0003800000 */
.L_x_922:
[----:B------:R-:W-:-:S04]  /*1b860*/  UIADD3 UR4, UR41, -0x2, URZ ;  /* 0xfffffffe29047890 */ /* 0x000fc8000fffe03f */
[----:B------:R-:W-:-:S06]  /*1b870*/  UISETP.GE.AND UP0, UPT, UR4, UR40, UPT ;  /* 0x000000280400728c */ /* 0x000fcc000bf06270 */
[----:B------:R-:W-:-:S13]  /*1b880*/  PLOP3.LUT P0, PT, PT, PT, UP0, 0x80, 0x0 ;  /* 0x000000000000781c */ /* 0x000fda0003f0f008 */
[----:B------:R-:W-:Y:S05]  /*1b890*/  @!P0 BRA `(.L_x_924) ;  /* 0x0000000c00e08947 */ /* 0x000fea0003800000 */
[----:B-1----:R1:W5:Y:S04]  /*1b8a0*/  LDL.LU R0, [R1] ;  /* 0x0000000001007983 */ /* 0x0023680000300800 */
[----:B0-----:R1:W5:Y:S01]  /*1b8b0*/  LDL.LU R6, [R1+0x4] ;  /* 0x0000040001067983 */ /* 0x0013620000300800 */
[----:B------:R-:W-:-:S07]  /*1b8c0*/  IMAD.U32 R18, RZ, RZ, UR4 ;  /* 0x00000004ff127e24 */ /* 0x000fce000f8e00ff */
.L_x_944:
[----:B-----5:R-:W-:Y:S01]  /*1b8d0*/  VIADD R3, R0, 0x1 ;  /* 0x0000000100037836 */ /* 0x020fe20000000000 */
[----:B------:R-:W-:Y:S01]  /*1b8e0*/  LOP3.LUT P1, RZ, R16, 0x2, RZ, 0xc0, !PT ;  /* 0x0000000210ff7812 */ /* 0x000fe2000782c0ff */
[----:B------:R-:W-:Y:S05]  /*1b8f0*/  YIELD ;  /* 0x0000000000007946 */ /* 0x000fea0003800000 */
[----:B------:R-:W-:Y:S01]  /*1b900*/  ISETP.NE.AND P0, PT, R3, 0x2, PT ;  /* 0x000000020300780c */ /* 0x000fe20003f05270 */
[----:B------:R-:W-:Y:S03]  /*1b910*/  BSSY B0, `(.L_x_925) ;  /* 0x0000069000007945 */ /* 0x000fe60003800000 */
[----:B------:R-:W-:-:S02]  /*1b920*/  SEL R2, RZ, 0x1, P0 ;  /* 0x00000001ff027807 */ /* 0x000fc40000000000 */
[----:B------:R-:W-:Y:S02]  /*1b930*/  SEL R9, R3, RZ, P0 ;  /* 0x000000ff03097207 */ /* 0x000fe40000000000 */
[----:B------:R-:W-:-:S05]  /*1b940*/  LOP3.LUT R8, R6, R2, RZ, 0x3c, !PT ;  /* 0x0000000206087212 */ /* 0x000fca00078e3cff */
[----:B------:R0:W-:Y:S04]  /*1b950*/  STL [R1+0x4], R8 ;  /* 0x0000040801007387 */ /* 0x0001e80000100800 */
[----:B------:R0:W-:Y:S01]  /*1b960*/  STL [R1], R9 ;  /* 0x0000000901007387 */ /* 0x0001e20000100800 */
[----:B------:R-:W-:Y:S05]  /*1b970*/  @!P1 BRA `(.L_x_926) ;  /* 0x0000000400889947 */ /* 0x000fea0003800000 */
[----:B------:R-:W-:Y:S01]  /*1b980*/  LOP3.LUT P1, RZ, R16, 0x1, RZ, 0xc0, !PT ;  /* 0x0000000110ff7812 */ /* 0x000fe2000782c0ff */
[----:B------:R-:W-:-:S12]  /*1b990*/  IMAD.MOV.U32 R7, RZ, RZ, R18 ;  /* 0x000000ffff077224 */ /* 0x000fd800078e0012 */
        /* <DEDUP_REMOVED lines=9> */
[----:B------:R-:W-:-:S05]  /*1ba30*/  @P0 SHF.R.U32.HI R2, RZ, R3, R4 ;  /* 0x00000003ff020219 */ /* 0x000fca0000011604 */
[----:B------:R-:W-:-:S04]  /*1ba40*/  IMAD.MOV R3, RZ, RZ, -R2 ;  /* 0x000000ffff037224 */ /* 0x000fc800078e0a02 */
[----:B------:R-:W-:Y:S01]  /*1ba50*/  IMAD R7, R7, R3, R18 ;  /* 0x0000000307077224 */ /* 0x000fe200078e0212 */
[----:B------:R-:W-:Y:S01]  /*1ba60*/  SHF.R.S32.HI R3, RZ, 0x1f, R2 ;  /* 0x0000001fff037819 */ /* 0x000fe20000011402 */
[----:B--2---:R-:W-:-:S04]  /*1ba70*/  IMAD R4, R10, UR4, RZ ;  /* 0x000000040a047c24 */ /* 0x004fc8000f8e02ff */
[C---:B----4-:R-:W-:Y:S02]  /*1ba80*/  IMAD R4, R5.reuse, UR5, R4 ;  /* 0x0000000505047c24 */ /* 0x050fe4000f8e0204 */
[----:B------:R-:W-:Y:S01]  /*1ba90*/  IMAD.WIDE.U32 R2, R5, UR4, R2 ;  /* 0x0000000405027c25 */ /* 0x000fe2000f8e0002 */
[----:B------:R-:W-:-:S03]  /*1baa0*/  ULDC.64 UR4, c[0x0][0x418] ;  /* 0x0001060000047ab9 */ /* 0x000fc60000000a00 */
[----:B------:R-:W-:Y:S01]  /*1bab0*/  IMAD.IADD R3, R4, 0x1, R3 ;  /* 0x0000000104037824 */ /* 0x000fe200078e0203 */
[----:B------:R-:W-:-:S04]  /*1bac0*/  LEA R4, P0, R2, UR4, 0x2 ;  /* 0x0000000402047c11 */ /* 0x000fc8000f8010ff */
[----:B------:R-:W-:-:S05]  /*1bad0*/  LEA.HI.X R5, R2, UR5, R3, 0x2, P0 ;  /* 0x0000000502057c11 */ /* 0x000fca00080f1403 */
[----:B------:R2:W5:Y:S04]  /*1bae0*/  LDG.E R17, desc[UR50][R4.64] ;  /* 0x0000003204117981 */ /* 0x000568000c1e1900 */
.L_x_927:
[----:B--2---:R-:W-:Y:S01]  /*1baf0*/  IMAD R4, R9, 0x8, R19 ;  /* 0x0000000809047824 */ /* 0x004fe200078e0213 */
[----:B------:R-:W-:Y:S01]  /*1bb00*/  SHF.L.U32 R3, R8, 0x1f, RZ ;  /* 0x0000001f08037819 */ /* 0x000fe200000006ff */
[----:B------:R-:W2:Y:S01]  /*1bb10*/  S2R R2, SR_TID.X ;  /* 0x0000000000027919 */ /* 0x000ea20000002100 */
[----:B------:R-:W-:Y:S02]  /*1bb20*/  BSSY B1, `(.L_x_928) ;  /* 0x0000005000017945 */ /* 0x000fe40003800000 */
[----:B------:R-:W3:Y:S01]  /*1bb30*/  SYNCS.PHASECHK.TRANS64.TRYWAIT P0, [R4+URZ+0x2e880], R3 ;  /* 0x02e88003040075a7 */ /* 0x000ee2000800017f */
[----:B--2---:R-:W-:-:S04]  /*1bb40*/  LOP3.LUT R2, R2, 0x7f, RZ, 0xc0, !PT ;  /* 0x0000007f02027812 */ /* 0x004fc800078ec0ff */
[----:B------:R-:W-:Y:S01]  /*1bb50*/  ISETP.NE.AND P1, PT, R2, RZ, PT ;  /* 0x000000ff0200720c */ /* 0x000fe20003f25270 */
[----:B---3--:R-:W-:-:S12]  /*1bb60*/  @!P0 BRA `(.L_x_929) ;  /* 0x0000002800dc8947 */ /* 0x008fd80003800000 */
.L_x_998:
[----:B------:R-:W-:Y:S05]  /*1bb70*/  BSYNC B1 ;  /* 0x0000000000017941 */ /* 0x000fea0003800000 */
.L_x_928:
        /* <DEDUP_REMOVED lines=9> */
.L_x_931:
[----:B------:R-:W-:Y:S05]  /*1bc10*/  BSYNC B1 ;  /* 0x0000000000017941 */ /* 0x000fea0003800000 */
.L_x_930:
[----:B------:R-:W3:Y:S01]  /*1bc20*/  LDL R2, [R1] ;  /* 0x0000000001027983 */ /* 0x000ee20000100800 */
[----:B0-----:R-:W-:Y:S01]  /*1bc30*/  IMAD.MOV.U32 R9, RZ, RZ, RZ ;  /* 0x000000ffff097224 */ /* 0x001fe200078e00ff */
[----:B------:R-:W-:Y:S01]  /*1bc40*/  UIADD3 UR4, UP0, UR46, 0x470, URZ ;  /* 0x000004702e047890 */ /* 0x000fe2000ff1e03f */
[----:B------:R-:W-:Y:S01]  /*1bc50*/  IMAD R5, R7, 0xe0, RZ ;  /* 0x000000e007057824 */ /* 0x000fe200078e02ff */
[----:B------:R-:W-:Y:S01]  /*1bc60*/  PLOP3.LUT P0, PT, PT, PT, PT, 0x80, 0x0 ;  /* 0x000000000000781c */ /* 0x000fe20003f0f070 */
[----:B------:R-:W-:Y:S01]  /*1bc70*/  VIADD R7, R4, 0x2e870 ;  /* 0x0002e87004077836 */ /* 0x000fe20000000000 */
[----:B------:R-:W-:Y:S01]  /*1bc80*/  R2UR UR10, R9 ;  /* 0x00000000090a72ca */ /* 0x000fe200000e0000 */
[----:B------:R-:W-:Y:S01]  /*1bc90*/  UIADD3.X UR5, URZ, UR47, URZ, UP0, !UPT ;  /* 0x0000002f3f057290 */ /* 0x000fe200087fe43f */
[----:B------:R-:W-:Y:S01]  /*1bca0*/  UMOV UR6, 0x0 ;  /* 0x0000000000067882 */ /* 0x000fe20000000000 */
[----:B------:R-:W-:Y:S01]  /*1bcb0*/  UMOV UR7, 0x14f00000 ;  /* 0x14f0000000077882 */ /* 0x000fe20000000000 */
[----:B---3--:R-:W-:-:S04]  /*1bcc0*/  IMAD R2, R2, 0x7000, R19 ;  /* 0x0000700002027824 */ /* 0x008fc800078e0213 */
[----:B------:R-:W-:-:S07]  /*1bcd0*/  VIADD R8, R2, 0xe400 ;  /* 0x0000e40002087836 */ /* 0x000fce0000000000 */
.L_x_932:
        /* <DEDUP_REMOVED lines=9> */
[----:B0-----:R-:W-:Y:S05]  /*1bd70*/  @P0 BRA.U.ANY `(.L_x_932) ;  /* 0xfffffffd00d80947 */ /* 0x001fea000393ffff */
[----:B------:R-:W0:Y:S01]  /*1bd80*/  SYNCS.PHASECHK.TRANS64.TRYWAIT P0, [R4+URZ+0x2e840], R3 ;  /* 0x02e84003040075a7 */ /* 0x000e22000800017f */
[----:B------:R-:W-:Y:S04]  /*1bd90*/  BSSY B1, `(.L_x_933) ;  /* 0x0000002000017945 */ /* 0x000fe80003800000 */
[----:B0-----:R-:W-:Y:S05]  /*1bda0*/  @!P0 BRA `(.L_x_934) ;  /* 0x0000002800608947 */ /* 0x001fea0003800000 */
.L_x_999:
[----:B------:R-:W-:Y:S05]  /*1bdb0*/  BSYNC B1 ;  /* 0x0000000000017941 */ /* 0x000fea0003800000 */
.L_x_933:
[----:B------:R-:W-:Y:S01]  /*1bdc0*/  BSSY B1, `(.L_x_935) ;  /* 0x000000b000017945 */ /* 0x000fe20003800000 */
[----:B------:R-:W-:Y:S02]  /*1bdd0*/  IMAD.MOV.U32 R10, RZ, RZ, 0x0 ;  /* 0x00000000ff0a7424 */ /* 0x000fe400078e00ff */
[----:B------:R-:W-:Y:S01]  /*1bde0*/  IMAD.MOV.U32 R11, RZ, RZ, 0x14f00000 ;  /* 0x14f00000ff0b7424 */ /* 0x000fe200078e00ff */
[----:B------:R-:W-:Y:S06]  /*1bdf0*/  @P1 BRA `(.L_x_936) ;  /* 0x00000000001c1947 */ /* 0x000fec0003800000 */
[----:B------:R-:W3:Y:S01]  /*1be00*/  S2R R7, SR_TID.X ;  /* 0x0000000000077919 */ /* 0x000ee20000002100 */
[----:B0-2---:R-:W-:-:S04]  /*1be10*/  IMAD.MOV.U32 R3, RZ, RZ, 0x7000 ;  /* 0x00007000ff037424 */ /* 0x005fc800078e00ff */
[----:B------:R4:W-:Y:S01]  /*1be20*/  SYNCS.ARRIVE.TRANS64 RZ, [R4+URZ+0x2e830], R3 ;  /* 0x02e8300304ff79a7 */ /* 0x0009e2000800003f */
[----:B---3--:R-:W-:-:S04]  /*1be30*/  LOP3.LUT R7, R7, 0x1f, RZ, 0xc0, !PT ;  /* 0x0000001f07077812 */ /* 0x008fc800078ec0ff */
[----:B------:R-:W-:-:S13]  /*1be40*/  ISETP.NE.AND P0, PT, R7, RZ, PT ;  /* 0x000000ff0700720c */ /* 0x000fda0003f05270 */
[----:B----4-:R-:W-:Y:S05]  /*1be50*/  @!P0 BRA `(.L_x_936) ;  /* 0x0000000000048947 */ /* 0x010fea0003800000 */
[----:B------:R-:W-:Y:S01]  /*1be60*/  BPT.TRAP 0x1 ;  /* 0x000000040000795c */ /* 0x000fe20000300000 */
.L_x_936:
[----:B------:R-:W-:Y:S05]  /*1be70*/  BSYNC B1 ;  /* 0x0000000000017941 */ /* 0x000fea0003800000 */
.L_x_935:
[----:B------:R-:W-:Y:S01]  /*1be80*/  R2UR UR10, R9 ;  /* 0x00000000090a72ca */ /* 0x000fe200000e0000 */
[----:B------:R-:W-:Y:S01]  /*1be90*/  UIADD3 UR4, UP0, UR46, 0x370, URZ ;  /* 0x000003702e047890 */ /* 0x000fe2000ff1e03f */
[----:B------:R-:W-:Y:S01]  /*1bea0*/  R2UR UR6, R10 ;  /* 0x000000000a0672ca */ /* 0x000fe200000e0000 */
[----:B------:R-:W-:Y:S01]  /*1beb0*/  VIADD R2, R2, 0x20400 ;  /* 0x0002040002027836 */ /* 0x000fe20000000000 */
[----:B------:R-:W-:Y:S01]  /*1bec0*/  R2UR UR7, R11 ;  /* 0x000000000b0772ca */ /* 0x000fe200000e0000 */
[----:B0-2---:R-:W-:Y:S01]  /*1bed0*/  VIADD R4, R4, 0x2e830 ;  /* 0x0002e83004047836 */ /* 0x005fe20000000000 */
[----:B------:R-:W-:Y:S01]  /*1bee0*/  PLOP3.LUT P0, PT, PT, PT, PT, 0x80, 0x0 ;  /* 0x000000000000781c */ /* 0x000fe20003f0f070 */
[----:B------:R-:W-:-:S12]  /*1bef0*/  UIADD3.X UR5, URZ, UR47, URZ, UP0, !UPT ;  /* 0x0000002f3f057290 */ /* 0x000fd800087fe43f */
.L_x_937:
        /* <DEDUP_REMOVED lines=10> */
.L_x_926:
[----:B------:R-:W-:Y:S05]  /*1bfa0*/  BSYNC B0 ;  /* 0x0000000000007941 */ /* 0x000fea0003800000 */
.L_x_925:
[----:B------:R-:W-:-:S06]  /*1bfb0*/  UISETP.NE.AND UP0, UPT, UR39, 0x3, UPT ;  /* 0x000000032700788c */ /* 0x000fcc000bf05270 */
[----:B------:R-:W-:-:S13]  /*1bfc0*/  PLOP3.LUT P0, PT, PT, PT, UP0, 0x80, 0x0 ;  /* 0x000000000000781c */ /* 0x000fda0003f0f008 */
[----:B------:R-:W-:Y:S05]  /*1bfd0*/  @!P0 BRA `(.L_x_938) ;  /* 0x0000000000048947 */ /* 0x000fea0003800000 */
[----:B------:R-:W-:Y:S01]  /*1bfe0*/  BPT.TRAP 0x1 ;  /* 0x000000040000795c */ /* 0x000fe20000300000 */
.L_x_938:
[----:B------:R-:W-:Y:S01]  /*1bff0*/  IMAD.U32 R2, RZ, RZ, UR45 ;  /* 0x0000002dff027e24 */ /* 0x000fe2000f8e00ff */
[----:B------:R-:W-:Y:S01]  /*1c000*/  BSSY B0, `(.L_x_939) ;  /* 0x0000007000007945 */ /* 0x000fe20003800000 */
[----:B------:R-:W-:-:S03]  /*1c010*/  IMAD R20, R0, 0x8, R19 ;  /* 0x0000000800147824 */ /* 0x000fc600078e0213 */
[----:B------:R-:W-:Y:S02]  /*1c020*/  ISETP.NE.AND P0, PT, R2, 0x3, PT ;  /* 0x000000030200780c */ /* 0x000fe40003f05270 */
[----:B------:R-:W-:-:S04]  /*1c030*/  LOP3.LUT R2, R6, 0x1, RZ, 0x3c, !PT ;  /* 0x0000000106027812 */ /* 0x000fc800078e3cff */
[----:B------:R-:W-:-:S04]  /*1c040*/  SHF.L.U32 R2, R2, 0x1f, RZ ;  /* 0x0000001f02027819 */ /* 0x000fc800000006ff */
[----:B------:R-:W2:Y:S02]  /*1c050*/  SYNCS.PHASECHK.TRANS64.TRYWAIT P1, [R20+URZ+0x2e870], R2 ;  /* 0x02e87002140075a7 */ /* 0x000ea4000802017f */
[----:B--2---:R-:W-:Y:S05]  /*1c060*/  @!P1 BRA `(.L_x_940) ;  /* 0x0000002400c49947 */ /* 0x004fea0003800000 */
.L_x_1000:
[----:B------:R-:W-:Y:S05]  /*1c070*/  BSYNC B0 ;  /* 0x0000000000007941 */ /* 0x000fea0003800000 */
.L_x_939:
[----:B------:R-:W-:Y:S05]  /*1c080*/  @!P0 BRA `(.L_x_941) ;  /* 0x0000000000048947 */ /* 0x000fea0003800000 */
[----:B------:R-:W-:Y:S01]  /*1c090*/  BPT.TRAP 0x1 ;  /* 0x000000040000795c */ /* 0x000fe20000300000 */
.L_x_941:
[----:B--2---:R-:W-:Y:S01]  /*1c0a0*/  SHF.L.U32 R2, R6, 0x1f, RZ ;  /* 0x0000001f06027819 */ /* 0x004fe200000006ff */
[----:B------:R-:W-:-:S03]  /*1c0b0*/  IMAD R0, R0, 0x7000, RZ ;  /* 0x0000700000007824 */ /* 0x000fc600078e02ff */
[----:B------:R-:W2:Y:S02]  /*1c0c0*/  SYNCS.PHASECHK.TRANS64.TRYWAIT P1, [R20+URZ+0x2e860], R2 ;  /* 0x02e86002140075a7 */ /* 0x000ea4000802017f */
[----:B--2---:R-:W-:Y:S05]  /*1c0d0*/  @!P1 BRA `(.L_x_942) ;  /* 0x0000002400bc9947 */ /* 0x004fea0003800000 */
.L_x_1001:
[----:B------:R-:W2:Y:S04]  /*1c0e0*/  LDL R3, [R1+0x14] ;  /* 0x0000140001037983 */ /* 0x000ea80000100800 */
[----:B------:R-:W3:Y:S01]  /*1c0f0*/  LDL R12, [R1+0x10] ;  /* 0x00001000010c7983 */ /* 0x000ee20000100800 */
[----:B------:R-:W-:Y:S05]  /*1c100*/  WARPSYNC.ALL ;  /* 0x0000000000007948 */ /* 0x000fea0003800000 */
[----:B--2---:R-:W-:-:S02]  /*1c110*/  LOP3.LUT R2, R0, R3, RZ, 0xfc, !PT ;  /* 0x0000000300027212 */ /* 0x004fc400078efcff */
[----:B------:R-:W2:Y:S01]  /*1c120*/  S2R R3, SR_TID.X ;  /* 0x0000000000037919 */ /* 0x000ea20000002100 */
[C---:B---3--:R-:W-:Y:S02]  /*1c130*/  IADD3 R0, R19.reuse, R0, R12 ;  /* 0x0000000013007210 */ /* 0x048fe40007ffe00c */
[----:B------:R-:W-:-:S05]  /*1c140*/  IMAD.IADD R2, R19, 0x1, R2 ;  /* 0x0000000113027824 */ /* 0x000fca00078e0202 */
[----:B------:R-:W0:Y:S01]  /*1c150*/  LDSM.16.MT88.4 R4, [R2+0xe400] ;  /* 0x00e400000204783b */ /* 0x000e220000004200 */
[----:B--2---:R-:W-:Y:S01]  /*1c160*/  LOP3.LUT P1, RZ, R3, 0x4, RZ, 0xc0, !PT ;  /* 0x0000000403ff7812 */ /* 0x004fe2000782c0ff */
[----:B------:R-:W-:-:S05]  /*1c170*/  IMAD.MOV.U32 R3, RZ, RZ, 0x40 ;  /* 0x00000040ff037424 */ /* 0x000fca00078e00ff */
[----:B------:R-:W-:-:S05]  /*1c180*/  SEL R3, R3, 0xffffffc0, !P1 ;  /* 0xffffffc003037807 */ /* 0x000fca0004800000 */
[----:B------:R-:W-:Y:S01]  /*1c190*/  IMAD.IADD R3, R3, 0x1, R2 ;  /* 0x0000000103037824 */ /* 0x000fe200078e0202 */
[C-C-:B0-----:R-:W-:Y:S02]  /*1c1a0*/  PRMT R8, R4.reuse, 0x6420, R5.reuse ;  /* 0x0000642004087816 */ /* 0x141fe40000000005 */
        /* <DEDUP_REMOVED lines=90> */
.L_x_943:
[----:B--2---:R-:W2:Y:S01]  /*1c750*/  S2R R0, SR_TID.X ;  /* 0x0000000000007919 */ /* 0x004ea20000002100 */
[----:B0-----:R0:W-:Y:S01]  /*1c760*/  SYNCS.ARRIVE.TRANS64.A1T0 RZ, [R20+URZ+0x2e850], RZ ;  /* 0x02e850ff14ff79a7 */ /* 0x0011e2000810003f */
[----:B------:R3:W5:Y:S01]  /*1c770*/  LDL R6, [R1+0x4] ;  /* 0x0000040001067983 */ /* 0x0007620000100800 */
[----:B--2---:R-:W-:Y:S01]  /*1c780*/  LOP3.LUT R0, R0, 0x7f, RZ, 0xc0, !PT ;  /* 0x0000007f00007812 */ /* 0x004fe200078ec0ff */
[----:B------:R-:W-:Y:S03]  /*1c790*/  BAR.SYNC.DEFER_BLOCKING 0x2, 0x80 ;  /* 0x0082000000007b1d */ /* 0x000fe60000010000 */
[----:B------:R-:W-:-:S03]  /*1c7a0*/  ISETP.NE.AND P0, PT, R0, RZ, PT ;  /* 0x000000ff0000720c */ /* 0x000fc60003f05270 */
[----:B------:R3:W5:Y:S10]  /*1c7b0*/  LDL R0, [R1] ;  /* 0x0000000001007983 */ /* 0x0007740000100800 */
[----:B0-----:R-:W-:-:S05]  /*1c7c0*/  @!P0 VIADD R20, R20, 0x2e880 ;  /* 0x0002e88014148836 */ /* 0x001fca0000000000 */
[----:B------:R-:W-:-:S04]  /*1c7d0*/  @!P0 PRMT R20, RZ, 0x654, R20 ;  /* 0x00000654ff148816 */ /* 0x000fc80000000014 */
[----:B------:R3:W-:Y:S01]  /*1c7e0*/  @!P0 SYNCS.ARRIVE.TRANS64.RED.A1T0 RZ, [R20+URZ], RZ ;  /* 0x000000ff14ff89a7 */ /* 0x0007e2000810043f */
[C---:B------:R-:W-:Y:S01]  /*1c7f0*/  ISETP.GT.AND P0, PT, R18.reuse, UR40, PT ;  /* 0x0000002812007c0c */ /* 0x040fe2000bf04270 */
[----:B------:R-:W-:-:S12]  /*1c800*/  VIADD R18, R18, 0xffffffff ;  /* 0xffffffff12127836 */ /* 0x000fd80000000000 */
[----:B---3--:R-:W-:Y:S05]  /*1c810*/  @P0 BRA `(.L_x_944) ;  /* 0xfffffff0002c0947 */ /* 0x008fea000383ffff */
.L_x_924:
[----:B------:R-:W2:Y:S01]  /*1c820*/  S2R R2, SR_TID.X ;  /* 0x0000000000027919 */ /* 0x000ea20000002100 */
[----:B------:R-:W-:Y:S01]  /*1c830*/  BSSY B0, `(.L_x_945) ;  /* 0x0000011000007945 */ /* 0x000fe20003800000 */
[----:B--2---:R-:W-:-:S04]  /*1c840*/  LOP3.LUT R2, R2, 0x7f, RZ, 0xc0, !PT ;  /* 0x0000007f02027812 */ /* 0x004fc800078ec0ff */
[----:B------:R-:W-:-:S13]  /*1c850*/  ISETP.NE.AND P0, PT, R2, RZ, PT ;  /* 0x000000ff0200720c */ /* 0x000fda0003f05270 */
[----:B------:R-:W-:Y:S05]  /*1c860*/  @P0 BRA `(.L_x_946) ;  /* 0x0000000000340947 */ /* 0x000fea0003800000 */
[----:B------:R-:W2:Y:S01]  /*1c870*/  S2R R5, SR_LANEID ;  /* 0x0000000000057919 */ /* 0x000ea20000000000 */
[----:B------:R-:W-:Y:S01]  /*1c880*/  VOTEU.ANY UR4, UPT, PT ;  /* 0x0000000000047886 */ /* 0x000fe200038e0100 */
[----:B------:R-:W3:Y:S01]  /*1c890*/  LDC.64 R2, c[0x0][0xc80] ;  /* 0x00032000ff027b82 */ /* 0x000ee20000000a00 */
[----:B-1---5:R-:W2:Y:S02]  /*1c8a0*/  FLO.U32 R0, UR4 ;  /* 0x0000000400007d00 */ /* 0x022ea400080e0000 */
[----:B--2---:R-:W-:-:S06]  /*1c8b0*/  ISETP.EQ.U32.AND P1, PT, R0, R5, PT ;  /* 0x000000050000720c */ /* 0x004fcc0003f22070 */
[----:B------:R-:W3:Y:S07]  /*1c8c0*/  POPC R5, UR4 ;  /* 0x0000000400057d09 */ /* 0x000eee0008000000 */
[----:B---3--:R-:W2:Y:S01]  /*1c8d0*/  @P1 ATOMG.E.ADD.STRONG.GPU PT, R3, desc[UR50][R2.64], R5 ;  /* 0x00000005020319a8 */ /* 0x008ea200081ee1f2 */
[----:B------:R-:W1:Y:S02]  /*1c8e0*/  S2R R4, SR_LTMASK ;  /* 0x0000000000047919 */ /* 0x000e640000003900 */
[----:B-1----:R-:W-:-:S04]  /*1c8f0*/  LOP3.LUT R4, R4, UR4, RZ, 0xc0, !PT ;  /* 0x0000000404047c12 */ /* 0x002fc8000f8ec0ff */
[----:B0-----:R-:W0:Y:S01]  /*1c900*/  POPC R7, R4 ;  /* 0x0000000400077309 */ /* 0x001e220000000000 */
[----:B--2---:R-:W0:Y:S02]  /*1c910*/  SHFL.IDX PT, R0, R3, R0, 0x1f ;  /* 0x00001f0003007589 */ /* 0x004e2400000e0000 */
[----:B0-----:R-:W-:-:S05]  /*1c920*/  IADD3 R0, R0, UR43, R7 ;  /* 0x0000002b00007c10 */ /* 0x001fca000fffe007 */
[----:B------:R2:W-:Y:S02]  /*1c930*/  STL [R1+0x18], R0 ;  /* 0x0000180001007387 */ /* 0x0005e40000100800 */
.L_x_946:
[----:B------:R-:W-:Y:S05]  /*1c940*/  BSYNC B0 ;  /* 0x0000000000007941 */ /* 0x000fea0003800000 */
.L_x_945:
[----:B------:R-:W-:-:S06]  /*1c950*/  UISETP.NE.AND UP0, UPT, UR39, 0x3, UPT ;  /* 0x000000032700788c */ /* 0x000fcc000bf05270 */
[----:B------:R-:W-:-:S13]  /*1c960*/  PLOP3.LUT P1, PT, PT, PT, UP0, 0x80, 0x0 ;  /* 0x000000000000781c */ /* 0x000fda0003f2f008 */
[----:B------:R-:W-:Y:S05]  /*1c970*/  @!P1 BRA `(.L_x_947) ;  /* 0x0000000000049947 */ /* 0x000fea0003800000 */
[----:B------:R-:W-:Y:S01]  /*1c980*/  BPT.TRAP 0x1 ;  /* 0x000000040000795c */ /* 0x000fe20000300000 */
.L_x_947:
[----:B-12--5:R-:W2:Y:S04]  /*1c990*/  LDL R0, [R1+0x4] ;  /* 0x0000040001007983 */ /* 0x026ea80000100800 */
[----:B------:R-:W3:Y:S01]  /*1c9a0*/  LDL R2, [R1] ;  /* 0x0000000001027983 */ /* 0x000ee20000100800 */
[----:B------:R-:W-:Y:S01]  /*1c9b0*/  BSSY B0, `(.L_x_948) ;  /* 0x0000008000007945 */ /* 0x000fe20003800000 */
[----:B--2---:R-:W-:-:S04]  /*1c9c0*/  LOP3.LUT R0, R0, 0x1, RZ, 0x3c, !PT ;  /* 0x0000000100007812 */ /* 0x004fc800078e3cff */
[----:B------:R-:W-:Y:S01]  /*1c9d0*/  SHF.L.U32 R0, R0, 0x1f, RZ ;  /* 0x0000001f00007819 */ /* 0x000fe200000006ff */
[----:B---3--:R-:W-:-:S04]  /*1c9e0*/  IMAD R17, R2, 0x8, R19 ;  /* 0x0000000802117824 */ /* 0x008fc800078e0213 */
[----:B------:R-:W1:Y:S01]  /*1c9f0*/  SYNCS.PHASECHK.TRANS64.TRYWAIT P1, [R17+URZ+0x2e870], R0 ;  /* 0x02e87000110075a7 */ /* 0x000e62000802017f */
[----:B------:R-:W-:-:S05]  /*1ca00*/  IMAD.U32 R2, RZ, RZ, UR45 ;  /* 0x0000002dff027e24 */ /* 0x000fca000f8e00ff */
[----:B------:R-:W-:Y:S01]  /*1ca10*/  ISETP.NE.AND P2, PT, R2, 0x3, PT ;  /* 0x000000030200780c */ /* 0x000fe20003f45270 */
[----:B-1----:R-:W-:-:S12]  /*1ca20*/  @!P1 BRA `(.L_x_949) ;  /* 0x0000001c007c9947 */ /* 0x002fd80003800000 */
.L_x_1002:
[----:B------:R-:W-:Y:S05]  /*1ca30*/  BSYNC B0 ;  /* 0x0000000000007941 */ /* 0x000fea0003800000 */
.L_x_948:
[----:B------:R-:W-:Y:S05]  /*1ca40*/  @!P2 BRA `(.L_x_950) ;  /* 0x000000000004a947 */ /* 0x000fea0003800000 */
[----:B------:R-:W-:Y:S01]  /*1ca50*/  BPT.TRAP 0x1 ;  /* 0x000000040000795c */ /* 0x000fe20000300000 */
.L_x_950:
[----:B-1----:R-:W2:Y:S02]  /*1ca60*/  LDL R0, [R1+0x4] ;  /* 0x0000040001007983 */ /* 0x002ea40000100800 */
[----:B--2---:R-:W-:-:S04]  /*1ca70*/  SHF.L.U32 R0, R0, 0x1f, RZ ;  /* 0x0000001f00007819 */ /* 0x004fc800000006ff */
[----:B------:R-:W1:Y:S02]  /*1ca80*/  SYNCS.PHASECHK.TRANS64.TRYWAIT P1, [R17+URZ+0x2e860], R0 ;  /* 0x02e86000110075a7 */ /* 0x000e64000802017f */
[----:B-1----:R-:W-:Y:S05]  /*1ca90*/  @!P1 BRA `(.L_x_951) ;  /* 0x0000001c00749947 */ /* 0x002fea0003800000 */
.L_x_1003:
[----:B------:R-:W1:Y:S04]  /*1caa0*/  LDL R18, [R1] ;  /* 0x0000000001127983 */ /* 0x000e680000100800 */
[----:B------:R-:W2:Y:S04]  /*1cab0*/  LDL R2, [R1+0x14] ;  /* 0x0000140001027983 */ /* 0x000ea80000100800 */
[----:B------:R-:W3:Y:S01]  /*1cac0*/  LDL R12, [R1+0x10] ;  /* 0x00001000010c7983 */ /* 0x000ee20000100800 */
[----:B------:R-:W4:Y:S01]  /*1cad0*/  S2R R3, SR_TID.X ;  /* 0x0000000000037919 */ /* 0x000f220000002100 */
[----:B------:R-:W-:Y:S05]  /*1cae0*/  WARPSYNC.ALL ;  /* 0x0000000000007948 */ /* 0x000fea0003800000 */
[----:B----4-:R-:W-:Y:S01]  /*1caf0*/  LOP3.LUT P1, RZ, R3, 0x4, RZ, 0xc0, !PT ;  /* 0x0000000403ff7812 */ /* 0x010fe2000782c0ff */
[----:B------:R-:W-:-:S05]  /*1cb00*/  IMAD.MOV.U32 R3, RZ, RZ, 0x40 ;  /* 0x00000040ff037424 */ /* 0x000fca00078e00ff */
[----:B------:R-:W-:Y:S01]  /*1cb10*/  SEL R3, R3, 0xffffffc0, !P1 ;  /* 0xffffffc003037807 */ /* 0x000fe20004800000 */
[----:B-1----:R-:W-:-:S05]  /*1cb20*/  IMAD R0, R18, 0x7000, RZ ;  /* 0x0000700012007824 */ /* 0x002fca00078e02ff */
[----:B--2---:R-:W-:-:S05]  /*1cb30*/  LOP3.LUT R2, R0, R2, RZ, 0xfc, !PT ;  /* 0x0000000200027212 */ /* 0x004fca00078efcff */
[----:B------:R-:W-:-:S05]  /*1cb40*/  IMAD.IADD R2, R19, 0x1, R2 ;  /* 0x0000000113027824 */ /* 0x000fca00078e0202 */
[----:B0-----:R-:W0:Y:S01]  /*1cb50*/  LDSM.16.MT88.4 R4, [R2+0xe400] ;  /* 0x00e400000204783b */ /* 0x001e220000004200 */
[----:B------:R-:W-:Y:S01]  /*1cb60*/  IMAD.IADD R3, R3, 0x1, R2 ;  /* 0x0000000103037824 */ /* 0x000fe200078e0202 */
        /* <DEDUP_REMOVED lines=92> */
.L_x_952:
        /* <DEDUP_REMOVED lines=13> */
.L_x_901:
[----:B------:R-:W-:Y:S05]  /*1d200*/  BSYNC B7 ;  /* 0x0000000000077941 */ /* 0x000fea0003800000 */
.L_x_899:
[----:B------:R2:W5:Y:S01]  /*1d210*/  LDL R2, [R1+0x18] ;  /* 0x0000180001027983 */ /* 0x0005620000100800 */
[----:B------:R-:W-:-:S13]  /*1d220*/  LOP3.LUT P1, RZ, R16, 0x4, RZ, 0xc0, !PT ;  /* 0x0000000410ff7812 */ /* 0x000fda000782c0ff */
[----:B--2---:R-:W-:Y:S05]  /*1d230*/  @!P1 BRA `(.L_x_953) ;  /* 0x0000000000249947 */ /* 0x004fea0003800000 */
[----:B------:R-:W2:Y:S08]  /*1d240*/  S2UR UR5, SR_CgaCtaId ;  /* 0x00000000000579c3 */ /* 0x000eb00000008800 */
[----:B------:R-:W-:Y:S06]  /*1d250*/  BAR.SYNC.DEFER_BLOCKING 0x5, 0x180 ;  /* 0x0146000000007b1d */ /* 0x000fec0000010000 */
[----:B------:R-:W-:-:S02]  /*1d260*/  UMOV UR4, 0x400 ;  /* 0x0000040000047882 */ /* 0x000fc40000000000 */
[----:B--2---:R-:W-:-:S06]  /*1d270*/  ULEA UR4, UR5, UR4, 0x18 ;  /* 0x0000000405047291 */ /* 0x004fcc000f8ec03f */
[----:B------:R-:W-:-:S05]  /*1d280*/  IMAD.U32 R19, RZ, RZ, UR4 ;  /* 0x00000004ff137e24 */ /* 0x000fca000f8e00ff */
[----:B-----5:R-:W2:Y:S04]  /*1d290*/  LDS R2, [R19+0x2e8d0] ;  /* 0x02e8d00013027984 */ /* 0x020ea80000000800 */
[----:B--2---:R2:W-:Y:S01]  /*1d2a0*/  STL [R1+0x18], R2 ;  /* 0x0000180201007387 */ /* 0x0045e20000100800 */
[----:B------:R-:W-:Y:S06]  /*1d2b0*/  BAR.ARV 0x4, 0x180 ;  /* 0x0106000000007b1d */ /* 0x000fec0000002000 */
[----:B------:R-:W-:Y:S05]  /*1d2c0*/  BRA `(.L_x_954) ;  /* 0x0000000000207947 */ /* 0x000fea0003800000 */
.L_x_953:
[----:B-1----:R-:W1:Y:S01]  /*1d2d0*/  @!P0 S2R R3, SR_CgaCtaId ;  /* 0x0000000000038919 */ /* 0x002e620000008800 */
[----:B0-----:R-:W-:Y:S01]  /*1d2e0*/  @!P0 MOV R0, 0x400 ;  /* 0x0000040000008802 */ /* 0x001fe20000000f00 */
[----:B------:R-:W-:Y:S03]  /*1d2f0*/  BAR.SYNC.DEFER_BLOCKING 0x4, 0x180 ;  /* 0x0106000000007b1d */ /* 0x000fe60000010000 */
[----:B-1----:R-:W-:-:S03]  /*1d300*/  @!P0 LEA R19, R3, R0, 0x18 ;  /* 0x0000000003138211 */ /* 0x002fc600078ec0ff */
[----:B-----5:R-:W0:Y:S04]  /*1d310*/  SHFL.IDX PT, R0, R2, RZ, 0x1f ;  /* 0x00001fff02007589 */ /* 0x020e2800000e0000 */
[----:B------:R1:W-:Y:S04]  /*1d320*/  @!P0 STS [R19+0x2e8d0], R2 ;  /* 0x02e8d00213008388 */ /* 0x0003e80000000800 */
[----:B0-----:R1:W-:Y:S01]  /*1d330*/  STL [R1+0x18], R0 ;  /* 0x0000180001007387 */ /* 0x0013e20000100800 */
[----:B------:R-:W-:Y:S06]  /*1d340*/  BAR.ARV 0x5, 0x180 ;  /* 0x0146000000007b1d */ /* 0x000fec0000002000 */
.L_x_954:
[----:B01----:R-:W3:Y:S01]  /*1d350*/  LDL R0, [R1+0x18] ;  /* 0x0000180001007983 */ /* 0x003ee20000100800 */
[----:B------:R-:W-:Y:S02]  /*1d360*/  ULDC UR4, c[0x0][0xc38] ;  /* 0x00030e0000047ab9 */ /* 0x000fe40000000800 */
[----:B---3--:R-:W-:-:S13]  /*1d370*/  ISETP.GE.AND P0, PT, R0, UR4, PT ;  /* 0x0000000400007c0c */ /* 0x008fda000bf06270 */
[----:B------:R-:W-:Y:S05]  /*1d380*/  @!P0 BRA `(.L_x_955) ;  /* 0xffffffc400148947 */ /* 0x000fea000383ffff */
.L_x_890:
[----:B--2---:R-:W2:Y:S01]  /*1d390*/  LDL.LU R0, [R1+0x20] ;  /* 0x0000200001007983 */ /* 0x004ea20000300800 */
[----:B------:R-:W-:Y:S01]  /*1d3a0*/  BSSY B0, `(.L_x_956) ;  /* 0x000000b000007945 */ /* 0x000fe20003800000 */
[----:B------:R-:W0:Y:S01]  /*1d3b0*/  S2R R5, SR_CgaCtaId ;  /* 0x0000000000057919 */ /* 0x000e220000008800 */
        /* <DEDUP_REMOVED lines=9> */
.L_x_1004:
[----:B------:R-:W-:Y:S05]  /*1d450*/  BSYNC B0 ;  /* 0x0000000000007941 */ /* 0x000fea0003800000 */
.L_x_956:
[----:B------:R-:W-:-:S03]  /*1d460*/  UMOV UR4, 0xffffffff ;  /* 0xffffffff00047882 */ /* 0x000fc60000000000 */
[----:B------:R-:W-:Y:S05]  /*1d470*/  BRA.DIV UR4, `(.L_x_958) ;  /* 0x0000001604247947 */ /* 0x000fea000b800000 */
[----:B------:R-:W1:Y:S02]  /*1d480*/  S2R R2, SR_TID.X ;  /* 0x0000000000027919 */ /* 0x000e640000002100 */
[----:B-1----:R-:W-:-:S04]  /*1d490*/  SHF.R.U32.HI R2, RZ, 0x5, R2 ;  /* 0x00000005ff027819 */ /* 0x002fc80000011602 */
[----:B------:R-:W-:-:S05]  /*1d4a0*/  LOP3.LUT R2, R2, 0x3, RZ, 0xc0, !PT ;  /* 0x0000000302027812 */ /* 0x000fca00078ec0ff */
[----:B------:R1:W2:Y:S02]  /*1d4b0*/  SHFL.IDX PT, R14, R2, RZ, 0x1f ;  /* 0x00001fff020e7589 */ /* 0x0002a400000e0000 */
.L_x_1007:
[----:B--2---:R-:W-:Y:S01]  /*1d4c0*/  ISETP.NE.AND P0, PT, R14, RZ, PT ;  /* 0x000000ff0e00720c */ /* 0x004fe20003f05270 */
[----:B------:R-:W-:-:S12]  /*1d4d0*/  BSSY B0, `(.L_x_959) ;  /* 0x000002e000007945 */ /* 0x000fd80003800000 */
[----:B------:R-:W-:Y:S05]  /*1d4e0*/  @P0 BRA `(.L_x_960) ;  /* 0x0000000000b00947 */ /* 0x000fea0003800000 */
[----:B------:R-:W-:-:S03]  /*1d4f0*/  UMOV UR4, 0xffffffff ;  /* 0xffffffff00047882 */ /* 0x000fc60000000000 */
[----:B------:R-:W-:Y:S05]  /*1d500*/  BRA.DIV UR4, `(.L_x_961) ;  /* 0x0000001604347947 */ /* 0x000fea000b800000 */
[----:B------:R-:W-:-:S13]  /*1d510*/  ELECT P6, URZ, PT ;  /* 0x00000000003f782f */ /* 0x000fda00038c0000 */
.L_x_1010:
[----:B------:R-:W-:Y:S05]  /*1d520*/  @!P6 BRA `(.L_x_960) ;  /* 0x0000000000a0e947 */ /* 0x000fea0003800000 */
[----:B------:R-:W-:-:S06]  /*1d530*/  ULOP3.LUT UR4, UR38, 0x2, URZ, 0xfc, !UPT ;  /* 0x0000000226047892 */ /* 0x000fcc000f8efc3f */
[----:B-1----:R-:W-:-:S05]  /*1d540*/  IMAD.U32 R2, RZ, RZ, UR4 ;  /* 0x00000004ff027e24 */ /* 0x002fca000f8e00ff */
[----:B------:R-:W-:-:S13]  /*1d550*/  ISETP.NE.AND P0, PT, R2, 0x3, PT ;  /* 0x000000030200780c */ /* 0x000fda0003f05270 */
[----:B------:R-:W-:Y:S05]  /*1d560*/  @!P0 BRA `(.L_x_962) ;  /* 0x0000000000048947 */ /* 0x000fea0003800000 */
[----:B------:R-:W-:Y:S01]  /*1d570*/  BPT.TRAP 0x1 ;  /* 0x000000040000795c */ /* 0x000fe20000300000 */
.L_x_962:
        /* <DEDUP_REMOVED lines=14> */
.L_x_1011:
[----:B------:R-:W1:Y:S02]  /*1d660*/  SYNCS.PHASECHK.TRANS64.TRYWAIT P1, [R7+URZ], R2 ;  /* 0x00000002070075a7 */ /* 0x000e64000802017f */
[----:B-1----:R-:W-:Y:S05]  /*1d670*/  @!P1 BRA `(.L_x_964) ;  /* 0x00000014000c9947 */ /* 0x002fea0003800000 */
.L_x_1012:
[----:B------:R-:W-:Y:S05]  /*1d680*/  @!P0 BRA `(.L_x_965) ;  /* 0x0000000000048947 */ /* 0x000fea0003800000 */
[----:B------:R-:W-:Y:S01]  /*1d690*/  BPT.TRAP 0x1 ;  /* 0x000000040000795c */ /* 0x000fe20000300000 */
.L_x_965:
[----:B------:R-:W2:Y:S02]  /*1d6a0*/  LDL.LU R4, [R1] ;  /* 0x0000000001047983 */ /* 0x000ea40000300800 */
[----:B--2---:R-:W-:-:S04]  /*1d6b0*/  IMAD R4, R4, 0x8, R0 ;  /* 0x0000000804047824 */ /* 0x004fc800078e0200 */
[----:B------:R-:W2:Y:S02]  /*1d6c0*/  SYNCS.PHASECHK.TRANS64.TRYWAIT P1, [R4+URZ+0x2e860], R5 ;  /* 0x02e86005040075a7 */ /* 0x000ea4000802017f */
[----:B--2---:R-:W-:Y:S05]  /*1d6d0*/  @!P1 BRA `(.L_x_966) ;  /* 0x0000001400089947 */ /* 0x004fea0003800000 */
.L_x_1013:
[----:B------:R-:W-:Y:S05]  /*1d6e0*/  @!P0 BRA `(.L_x_967) ;  /* 0x0000000000048947 */ /* 0x000fea0003800000 */
[----:B------:R-:W-:Y:S01]  /*1d6f0*/  BPT.TRAP 0x1 ;  /* 0x000000040000795c */ /* 0x000fe20000300000 */
.L_x_967:
[----:B------:R-:W-:-:S04]  /*1d700*/  IMAD R3, R3, 0x8, R0 ;  /* 0x0000000803037824 */ /* 0x000fc800078e0200 */
[----:B------:R-:W3:Y:S02]  /*1d710*/  SYNCS.PHASECHK.TRANS64.TRYWAIT P1, [R3+URZ+0x2e860], R2 ;  /* 0x02e86002030075a7 */ /* 0x000ee4000802017f */
[----:B---3--:R-:W-:Y:S05]  /*1d720*/  @!P1 BRA `(.L_x_968) ;  /* 0x0000001400089947 */ /* 0x008fea0003800000 */
.L_x_1014:
[----:B------:R-:W-:Y:S05]  /*1d730*/  @!P0 BRA `(.L_x_969) ;  /* 0x0000000000048947 */ /* 0x000fea0003800000 */
[----:B------:R-:W-:Y:S01]  /*1d740*/  BPT.TRAP 0x1 ;  /* 0x000000040000795c */ /* 0x000fe20000300000 */
.L_x_969:
[----:B------:R-:W4:Y:S02]  /*1d750*/  SYNCS.PHASECHK.TRANS64.TRYWAIT P0, [R4+URZ+0x2e880], R5 ;  /* 0x02e88005040075a7 */ /* 0x000f24000800017f */
[----:B----4-:R-:W-:Y:S05]  /*1d760*/  @!P0 BRA `(.L_x_970) ;  /* 0x00000014000c8947 */ /* 0x010fea0003800000 */
.L_x_971:
[----:B------:R0:W0:Y:S02]  /*1d770*/  SYNCS.PHASECHK.TRANS64.TRYWAIT P0, [R3+URZ+0x2e880], R2 ;  /* 0x02e88002030075a7 */ /* 0x000024000800017f */
[----:B0-----:R-:W-:Y:S05]  /*1d780*/  @!P0 NANOSLEEP.SYNCS 0x989680 ;  /* 0x009896800000895d */ /* 0x001fea0003900000 */
[----:B------:R-:W0:Y:S02]  /*1d790*/  @!P0 SYNCS.PHASECHK.TRANS64 P0, [R3+URZ+0x2e880], R2 ;  /* 0x02e88002030085a7 */ /* 0x000e24000800007f */
[----:B0-----:R-:W-:Y:S05]  /*1d7a0*/  @!P0 BRA `(.L_x_971) ;  /* 0xfffffffc00f08947 */ /* 0x001fea000383ffff */
.L_x_960:
[----:B------:R-:W-:Y:S05]  /*1d7b0*/  BSYNC B0 ;  /* 0x0000000000007941 */ /* 0x000fea0003800000 */
.L_x_959:
[----:B------:R-:W-:Y:S05]  /*1d7c0*/  EXIT ;  /* 0x000000000000794d */ /* 0x000fea0003800000 */
.L_x_799:
[----:B0-----:R-:W-:-:S04]  /*1d7d0*/  IMAD.U32 R3, RZ, RZ, UR41 ;  /* 0x00000029ff037e24 */ /* 0x001fc8000f8e00ff */
[----:B------:R0:W1:Y:S03]  /*1d7e0*/  SYNCS.PHASECHK.TRANS64.TRYWAIT P1, [R3+URZ+0x2e800], R0 ;  /* 0x02e80000030075a7 */ /* 0x000066000802017f */
[----:B-1----:R-:W-:Y:S05]  /*1d7f0*/  @!P1 NANOSLEEP.SYNCS 0x989680 ;  /* 0x009896800000995d */ /* 0x002fea0003900000 */
[----:B------:R-:W1:Y:S02]  /*1d800*/  @!P1 SYNCS.PHASECHK.TRANS64 P1, [R3+URZ+0x2e800], R0 ;  /* 0x02e80000030095a7 */ /* 0x000e64000802007f */
[----:B-1----:R-:W-:Y:S05]  /*1d810*/  @!P1 BRA `(.L_x_799) ;  /* 0xfffffffc00ec9947 */ /* 0x002fea000383ffff */
[----:B------:R-:W-:Y:S05]  /*1d820*/  BRA `(.L_x_972) ;  /* 0xfffffe4400407947 */ /* 0x000fea000383ffff */
.L_x_803:
[----:B-1----:R1:W2:Y:S02]  /*1d830*/  SYNCS.PHASECHK.TRANS64.TRYWAIT P1, [R5+URZ+0x2e830], R0 ;  /* 0x02e83000050075a7 */ /* 0x0022a4000802017f */
[----:B--2---:R-:W-:Y:S05]  /*1d840*/  @!P1 NANOSLEEP.SYNCS 0x989680 ;  /* 0x009896800000995d */ /* 0x004fea0003900000 */
[----:B------:R-:W2:Y:S02]  /*1d850*/  @!P1 SYNCS.PHASECHK.TRANS64 P1, [R5+URZ+0x2e830], R0 ;  /* 0x02e83000050095a7 */ /* 0x000ea4000802007f */
[----:B--2---:R-:W-:Y:S05]  /*1d860*/  @!P1 BRA `(.L_x_803) ;  /* 0xfffffffc00f09947 */ /* 0x004fea000383ffff */
[----:B------:R-:W-:Y:S05]  /*1d870*/  BRA `(.L_x_802) ;  /* 0xfffffe44005c7947 */ /* 0x000fea000383ffff */
.L_x_819:
[----:B-1----:R-:W-:-:S04]  /*1d880*/  IMAD.U32 R9, RZ, RZ, UR6 ;  /* 0x00000006ff097e24 */ /* 0x002fc8000f8e00ff */
[----:B------:R1:W2:Y:S03]  /*1d890*/  SYNCS.PHASECHK.TRANS64.TRYWAIT P1, [R9+URZ+0x2e830], R8 ;  /* 0x02e83008090075a7 */ /* 0x0002a6000802017f */
[----:B--2---:R-:W-:Y:S05]  /*1d8a0*/  @!P1 NANOSLEEP.SYNCS 0x989680 ;  /* 0x009896800000995d */ /* 0x004fea0003900000 */
[----:B------:R-:W2:Y:S02]  /*1d8b0*/  @!P1 SYNCS.PHASECHK.TRANS64 P1, [R9+URZ+0x2e830], R8 ;  /* 0x02e83008090095a7 */ /* 0x000ea4000802007f */
[----:B--2---:R-:W-:Y:S05]  /*1d8c0*/  @!P1 BRA `(.L_x_819) ;  /* 0xfffffffc00ec9947 */ /* 0x004fea000383ffff */
[----:B------:R-:W-:Y:S05]  /*1d8d0*/  BRA `(.L_x_816) ;  /* 0xfffffe9800a47947 */ /* 0x000fea000383ffff */
.L_x_823:
[----:B-1----:R-:W-:-:S04]  /*1d8e0*/  IMAD.U32 R9, RZ, RZ, UR6 ;  /* 0x00000006ff097e24 */ /* 0x002fc8000f8e00ff */
[----:B------:R1:W2:Y:S03]  /*1d8f0*/  SYNCS.PHASECHK.TRANS64.TRYWAIT P1, [R9+URZ+0x2e850], R8 ;  /* 0x02e85008090075a7 */ /* 0x0002a6000802017f */
[----:B--2---:R-:W-:Y:S05]  /*1d900*/  @!P1 NANOSLEEP.SYNCS 0x989680 ;  /* 0x009896800000995d */ /* 0x004fea0003900000 */
[----:B------:R-:W2:Y:S02]  /*1d910*/  @!P1 SYNCS.PHASECHK.TRANS64 P1, [R9+URZ+0x2e850], R8 ;  /* 0x02e85008090095a7 */ /* 0x000ea4000802007f */
[----:B--2---:R-:W-:Y:S05]  /*1d920*/  @!P1 BRA `(.L_x_823) ;  /* 0xfffffffc00ec9947 */ /* 0x004fea000383ffff */
[----:B------:R-:W-:Y:S05]  /*1d930*/  BRA `(.L_x_820) ;  /* 0xfffffea4008c7947 */ /* 0x000fea000383ffff */
.L_x_841:
[----:B-1----:R-:W-:-:S04]  /*1d940*/  IMAD.U32 R3, RZ, RZ, UR6 ;  /* 0x00000006ff037e24 */ /* 0x002fc8000f8e00ff */
[----:B------:R1:W2:Y:S03]  /*1d950*/  SYNCS.PHASECHK.TRANS64.TRYWAIT P1, [R3+URZ+0x2e830], R0 ;  /* 0x02e83000030075a7 */ /* 0x0002a6000802017f */
[----:B--2---:R-:W-:Y:S05]  /*1d960*/  @!P1 NANOSLEEP.SYNCS 0x989680 ;  /* 0x009896800000995d */ /* 0x004fea0003900000 */
[----:B------:R-:W2:Y:S02]  /*1d970*/  @!P1 SYNCS.PHASECHK.TRANS64 P1, [R3+URZ+0x2e830], R0 ;  /* 0x02e83000030095a7 */ /* 0x000ea4000802007f */
[----:B--2---:R-:W-:Y:S05]  /*1d980*/  @!P1 BRA `(.L_x_841) ;  /* 0xfffffffc00ec9947 */ /* 0x004fea000383ffff */
[----:B------:R-:W-:Y:S05]  /*1d990*/  BRA `(.L_x_838) ;  /* 0xfffffef800507947 */ /* 0x000fea000383ffff */
.L_x_845:
[----:B-1----:R-:W-:-:S04]  /*1d9a0*/  IMAD.U32 R3, RZ, RZ, UR6 ;  /* 0x00000006ff037e24 */ /* 0x002fc8000f8e00ff */
[----:B------:R1:W2:Y:S03]  /*1d9b0*/  SYNCS.PHASECHK.TRANS64.TRYWAIT P1, [R3+URZ+0x2e850], R0 ;  /* 0x02e85000030075a7 */ /* 0x0002a6000802017f */
[----:B--2---:R-:W-:Y:S05]  /*1d9c0*/  @!P1 NANOSLEEP.SYNCS 0x989680 ;  /* 0x009896800000995d */ /* 0x004fea0003900000 */
[----:B------:R-:W2:Y:S02]  /*1d9d0*/  @!P1 SYNCS.PHASECHK.TRANS64 P1, [R3+URZ+0x2e850], R0 ;  /* 0x02e85000030095a7 */ /* 0x000ea4000802007f */
[----:B--2---:R-:W-:Y:S05]  /*1d9e0*/  @!P1 BRA `(.L_x_845) ;  /* 0xfffffffc00ec9947 */ /* 0x004fea000383ffff */
[----:B------:R-:W-:Y:S05]  /*1d9f0*/  BRA `(.L_x_842) ;  /* 0xffffff0400447947 */ /* 0x000fea000383ffff */
.L_x_852:
[----:B-1----:R-:W-:-:S04]  /*1da00*/  IMAD.U32 R3, RZ, RZ, UR6 ;  /* 0x00000006ff037e24 */ /* 0x002fc8000f8e00ff */
[----:B------:R1:W2:Y:S03]  /*1da10*/  SYNCS.PHASECHK.TRANS64.TRYWAIT P1, [R3+URZ+0x2e830], R0 ;  /* 0x02e83000030075a7 */ /* 0x0002a6000802017f */
[----:B--2---:R-:W-:Y:S05]  /*1da20*/  @!P1 NANOSLEEP.SYNCS 0x989680 ;  /* 0x009896800000995d */ /* 0x004fea0003900000 */
[----:B------:R-:W2:Y:S02]  /*1da30*/  @!P1 SYNCS.PHASECHK.TRANS64 P1, [R3+URZ+0x2e830], R0 ;  /* 0x02e83000030095a7 */ /* 0x000ea4000802007f */
[----:B--2---:R-:W-:Y:S05]  /*1da40*/  @!P1 BRA `(.L_x_852) ;  /* 0xfffffffc00ec9947 */ /* 0x004fea000383ffff */
[----:B------:R-:W-:Y:S05]  /*1da50*/  BRA `(.L_x_849) ;  /* 0xffffff2c00bc7947 */ /* 0x000fea000383ffff */
.L_x_856:
[----:B-1----:R-:W-:-:S04]  /*1da60*/  IMAD.U32 R3, RZ, RZ, UR6 ;  /* 0x00000006ff037e24 */ /* 0x002fc8000f8e00ff */
[----:B------:R1:W2:Y:S03]  /*1da70*/  SYNCS.PHASECHK.TRANS64.TRYWAIT P1, [R3+URZ+0x2e850], R0 ;  /* 0x02e85000030075a7 */ /* 0x0002a6000802017f */
[----:B--2---:R-:W-:Y:S05]  /*1da80*/  @!P1 NANOSLEEP.SYNCS 0x989680 ;  /* 0x009896800000995d */ /* 0x004fea0003900000 */
[----:B------:R-:W2:Y:S02]  /*1da90*/  @!P1 SYNCS.PHASECHK.TRANS64 P1, [R3+URZ+0x2e850], R0 ;  /* 0x02e85000030095a7 */ /* 0x000ea4000802007f */
[----:B--2---:R-:W-:Y:S05]  /*1daa0*/  @!P1 BRA `(.L_x_856) ;  /* 0xfffffffc00ec9947 */ /* 0x004fea000383ffff */
[----:B------:R-:W-:Y:S05]  /*1dab0*/  BRA `(.L_x_853) ;  /* 0xffffff3800a47947 */ /* 0x000fea000383ffff */
.L_x_870:
[----:B-1----:R-:W-:-:S04]  /*1dac0*/  IMAD.U32 R7, RZ, RZ, UR4 ;  /* 0x00000004ff077e24 */ /* 0x002fc8000f8e00ff */
[----:B------:R1:W2:Y:S03]  /*1dad0*/  SYNCS.PHASECHK.TRANS64.TRYWAIT P1, [R7+URZ+0x2e850], R4 ;  /* 0x02e85004070075a7 */ /* 0x0002a6000802017f */
[----:B--2---:R-:W-:Y:S05]  /*1dae0*/  @!P1 NANOSLEEP.SYNCS 0x989680 ;  /* 0x009896800000995d */ /* 0x004fea0003900000 */
[----:B------:R-:W2:Y:S02]  /*1daf0*/  @!P1 SYNCS.PHASECHK.TRANS64 P1, [R7+URZ+0x2e850], R4 ;  /* 0x02e85004070095a7 */ /* 0x000ea4000802007f */
[----:B--2---:R-:W-:Y:S05]  /*1db00*/  @!P1 BRA `(.L_x_870) ;  /* 0xfffffffc00ec9947 */ /* 0x004fea000383ffff */
[----:B------:R-:W-:Y:S05]  /*1db10*/  BRA `(.L_x_869) ;  /* 0xffffff8800847947 */ /* 0x000fea000383ffff */
.L_x_910:
[----:B------:R-:W-:Y:S02]  /*1db20*/  IMAD.MOV.U32 R13, RZ, RZ, R18 ;  /* 0x000000ffff0d7224 */ /* 0x000fe400078e0012 */
[----:B------:R-:W-:Y:S02]  /*1db30*/  IMAD.MOV.U32 R12, RZ, RZ, RZ ;  /* 0x000000ffff0c7224 */ /* 0x000fe400078e00ff */
[----:B------:R-:W-:Y:S02]  /*1db40*/  IMAD.MOV.U32 R11, RZ, RZ, 0x1f ;  /* 0x0000001fff0b7424 */ /* 0x000fe400078e00ff */
[----:B------:R-:W-:-:S07]  /*1db50*/  IMAD.MOV.U32 R15, RZ, RZ, -0x1 ;  /* 0xffffffffff0f7424 */ /* 0x000fce00078e00ff */
[----:B0-----:R-:W-:Y:S05]  /*1db60*/  WARPSYNC.COLLECTIVE R15, `(.L_x_973) ;  /* 0x000000000f087348 */ /* 0x001fea0003c00000 */
[----:B------:R1:W2:Y:S02]  /*1db70*/  SHFL.IDX P6, R14, R13, R12, R11 ;  /* 0x0000000c0d0e7389 */ /* 0x0002a400000c000b */
[----:B012---:R-:W-:Y:S01]  /*1db80*/  ENDCOLLECTIVE ;  /* 0x000000000000791b */ /* 0x007fe20003800000 */
.L_x_973:
[----:B------:R-:W-:Y:S05]  /*1db90*/  BRA `(.L_x_974) ;  /* 0xffffffcc00307947 */ /* 0x000fea000383ffff */
.L_x_912:
[----:B------:R-:W-:Y:S01]  /*1dba0*/  BSSY B0, `(.L_x_975) ;  /* 0x0000006000007945 */ /* 0x000fe20003800000 */
[----:B------:R-:W-:-:S07]  /*1dbb0*/  IMAD.MOV.U32 R15, RZ, RZ, -0x1 ;  /* 0xffffffffff0f7424 */ /* 0x000fce00078e00ff */
[----:B01----:R-:W-:Y:S05]  /*1dbc0*/  WARPSYNC.COLLECTIVE R15, `(.L_x_976) ;  /* 0x000000000f0c7348 */ /* 0x003fea0003c00000 */
[----:B------:R-:W-:Y:S02]  /*1dbd0*/  ELECT P6, UR62, PT ;  /* 0x00000000003e782f */ /* 0x000fe400038c0000 */
[----:B------:R-:W-:Y:S01]  /*1dbe0*/  MOV R14, UR62 ;  /* 0x0000003e000e7c02 */ /* 0x000fe20008000f00 */
[----:B01----:R-:W-:Y:S10]  /*1dbf0*/  ENDCOLLECTIVE ;  /* 0x000000000000791b */ /* 0x003ff40003800000 */
.L_x_976:
[----:B------:R-:W-:Y:S05]  /*1dc00*/  BSYNC B0 ;  /* 0x0000000000007941 */ /* 0x000fea0003800000 */
.L_x_975:
[----:B------:R-:W-:Y:S05]  /*1dc10*/  BRA `(.L_x_977) ;  /* 0xffffffcc00387947 */ /* 0x000fea000383ffff */
.L_x_914:
[----:B--2---:R2:W3:Y:S02]  /*1dc20*/  SYNCS.PHASECHK.TRANS64.TRYWAIT P1, [R4+URZ+0x2e880], R3 ;  /* 0x02e88003040075a7 */ /* 0x0044e4000802017f */
[----:B---3--:R-:W-:Y:S05]  /*1dc30*/  @!P1 NANOSLEEP.SYNCS 0x989680 ;  /* 0x009896800000995d */ /* 0x008fea0003900000 */
[----:B------:R-:W3:Y:S02]  /*1dc40*/  @!P1 SYNCS.PHASECHK.TRANS64 P1, [R4+URZ+0x2e880], R3 ;  /* 0x02e88003040095a7 */ /* 0x000ee4000802007f */
[----:B---3--:R-:W-:Y:S05]  /*1dc50*/  @!P1 BRA `(.L_x_914) ;  /* 0xfffffffc00f09947 */ /* 0x008fea000383ffff */
[----:B------:R-:W-:Y:S05]  /*1dc60*/  BRA `(.L_x_978) ;  /* 0xffffffcc00987947 */ /* 0x000fea000383ffff */
.L_x_916:
[----:B---3--:R3:W4:Y:S02]  /*1dc70*/  SYNCS.PHASECHK.TRANS64.TRYWAIT P1, [R4+URZ+0x2e840], R3 ;  /* 0x02e84003040075a7 */ /* 0x008724000802017f */
[----:B----4-:R-:W-:Y:S05]  /*1dc80*/  @!P1 NANOSLEEP.SYNCS 0x989680 ;  /* 0x009896800000995d */ /* 0x010fea0003900000 */
[----:B------:R-:W4:Y:S02]  /*1dc90*/  @!P1 SYNCS.PHASECHK.TRANS64 P1, [R4+URZ+0x2e840], R3 ;  /* 0x02e84003040095a7 */ /* 0x000f24000802007f */
[----:B----4-:R-:W-:Y:S05]  /*1dca0*/  @!P1 BRA `(.L_x_916) ;  /* 0xfffffffc00f09947 */ /* 0x010fea000383ffff */
[----:B------:R-:W-:Y:S05]  /*1dcb0*/  BRA `(.L_x_979) ;  /* 0xffffffcc00e87947 */ /* 0x000fea000383ffff */
.L_x_920:
[----:B------:R-:W-:Y:S01]  /*1dcc0*/  IMAD.MOV.U32 R13, RZ, RZ, R4 ;  /* 0x000000ffff0d7224 */ /* 0x000fe200078e0004 */
[----:B------:R-:W-:Y:S01]  /*1dcd0*/  LOP3.LUT R8, R8, 0x7f, RZ, 0xc0, !PT ;  /* 0x0000007f08087812 */ /* 0x000fe200078ec0ff */
[----:B------:R-:W-:Y:S02]  /*1dce0*/  IMAD.MOV.U32 R12, RZ, RZ, RZ ;  /* 0x000000ffff0c7224 */ /* 0x000fe400078e00ff */
[----:B------:R-:W-:Y:S01]  /*1dcf0*/  IMAD.MOV.U32 R11, RZ, RZ, 0x181f ;  /* 0x0000181fff0b7424 */ /* 0x000fe200078e00ff */
[----:B------:R-:W-:Y:S01]  /*1dd00*/  SHF.R.U32.HI R8, RZ, 0x3, R8 ;  /* 0x00000003ff087819 */ /* 0x000fe20000011608 */
[----:B------:R-:W-:-:S04]  /*1dd10*/  IMAD.MOV.U32 R15, RZ, RZ, -0x1 ;  /* 0xffffffffff0f7424 */ /* 0x000fc800078e00ff */
[----:B------:R-:W-:-:S07]  /*1dd20*/  VIADD R2, R8, UR42 ;  /* 0x0000002a08027c36 */ /* 0x000fce0008000000 */
[----:B-----5:R-:W-:Y:S05]  /*1dd30*/  WARPSYNC.COLLECTIVE R15, `(.L_x_980) ;  /* 0x000000000f087348 */ /* 0x020fea0003c00000 */
[----:B------:R0:W1:Y:S02]  /*1dd40*/  SHFL.IDX P6, R14, R13, R12, R11 ;  /* 0x0000000c0d0e7389 */ /* 0x00006400000c000b */
[----:B01---5:R-:W-:Y:S01]  /*1dd50*/  ENDCOLLECTIVE ;  /* 0x000000000000791b */ /* 0x023fe20003800000 */
.L_x_980:
[----:B------:R-:W-:Y:S02]  /*1dd60*/  IMAD.MOV.U32 R13, RZ, RZ, R0 ;  /* 0x000000ffff0d7224 */ /* 0x000fe400078e0000 */
[----:B------:R-:W-:-:S07]  /*1dd70*/  IMAD.MOV.U32 R5, RZ, RZ, R14 ;  /* 0x000000ffff057224 */ /* 0x000fce00078e000e */
[----:B------:R-:W-:Y:S05]  /*1dd80*/  WARPSYNC.COLLECTIVE R15, `(.L_x_981) ;  /* 0x000000000f087348 */ /* 0x000fea0003c00000 */
[----:B------:R0:W1:Y:S02]  /*1dd90*/  SHFL.IDX P6, R14, R13, R12, R11 ;  /* 0x0000000c0d0e7389 */ /* 0x00006400000c000b */
[----:B01----:R-:W-:Y:S01]  /*1dda0*/  ENDCOLLECTIVE ;  /* 0x000000000000791b */ /* 0x003fe20003800000 */
.L_x_981:
[----:B------:R-:W-:Y:S02]  /*1ddb0*/  ULDC UR4, c[0x0][0x288] ;  /* 0x0000a20000047ab9 */ /* 0x000fe40000000800 */
[----:B------:R-:W-:-:S05]  /*1ddc0*/  IMAD R3, R7, UR4, RZ ;  /* 0x0000000407037c24 */ /* 0x000fca000f8e02ff */
[----:B------:R-:W-:Y:S01]  /*1ddd0*/  ISETP.GE.AND P1, PT, R2, R3, PT ;  /* 0x000000030200720c */ /* 0x000fe20003f26270 */
[----:B------:R-:W-:Y:S02]  /*1dde0*/  IMAD.MOV.U32 R13, RZ, RZ, R4 ;  /* 0x000000ffff0d7224 */ /* 0x000fe400078e0004 */
[----:B------:R-:W-:Y:S02]  /*1ddf0*/  IMAD.MOV.U32 R12, RZ, RZ, 0x1 ;  /* 0x00000001ff0c7424 */ /* 0x000fe400078e00ff */
[----:B------:R-:W-:-:S08]  /*1de00*/  IMAD.MOV.U32 R6, RZ, RZ, R14 ;  /* 0x000000ffff067224 */ /* 0x000fd000078e000e */
[----:B------:R-:W-:Y:S05]  /*1de10*/  WARPSYNC.COLLECTIVE R15, `(.L_x_982) ;  /* 0x000000000f087348 */ /* 0x000fea0003c00000 */
[----:B------:R0:W1:Y:S02]  /*1de20*/  SHFL.IDX P6, R14, R13, R12, R11 ;  /* 0x0000000c0d0e7389 */ /* 0x00006400000c000b */
[----:B01----:R-:W-:Y:S01]  /*1de30*/  ENDCOLLECTIVE ;  /* 0x000000000000791b */ /* 0x003fe20003800000 */
.L_x_982:
[----:B------:R-:W-:-:S05]  /*1de40*/  @!P1 IADD3 R6, P2, R18, R6, RZ ;  /* 0x0000000612069210 */ /* 0x000fca0007f5e0ff */
[----:B------:R-:W-:-:S04]  /*1de50*/  @!P1 IMAD.X R5, RZ, RZ, R5, P2 ;  /* 0x000000ffff059224 */ /* 0x000fc800010e0605 */
[----:B------:R-:W-:Y:S02]  /*1de60*/  @!P1 IMAD.MOV.U32 R7, RZ, RZ, R5 ;  /* 0x000000ffff079224 */ /* 0x000fe400078e0005 */
[----:B------:R-:W-:Y:S02]  /*1de70*/  IMAD.MOV.U32 R13, RZ, RZ, R0 ;  /* 0x000000ffff0d7224 */ /* 0x000fe400078e0000 */
[C---:B------:R-:W-:Y:S01]  /*1de80*/  VIADD R5, R2.reuse, 0x10 ;  /* 0x0000001002057836 */ /* 0x040fe20000000000 */
[----:B------:R-:W-:Y:S01]  /*1de90*/  @!PT LDS RZ, [RZ] ;  /* 0x00000000fffff984 */ /* 0x000fe20000000800 */
[----:B------:R-:W-:Y:S01]  /*1dea0*/  @!PT LDS RZ, [RZ] ;  /* 0x00000000fffff984 */ /* 0x000fe20000000800 */
[----:B------:R-:W-:Y:S01]  /*1deb0*/  @!PT LDS RZ, [RZ] ;  /* 0x00000000fffff984 */ /* 0x000fe20000000800 */
[----:B------:R0:W-:Y:S04]  /*1dec0*/  @!P1 LDGSTS.E.BYPASS.LTC128B.128 [R10+0x1c400], desc[UR50][R6.64], !P0 ;  /* 0x1c400000060a9fae */ /* 0x0001e8000c101d72 */
[----:B------:R-:W-:Y:S01]  /*1ded0*/  ISETP.GE.AND P1, PT, R5, R3, PT ;  /* 0x000000030500720c */ /* 0x000fe20003f26270 */
[----:B------:R-:W-:-:S02]  /*1dee0*/  VIADD R5, R2, 0x20 ;  /* 0x0000002002057836 */ /* 0x000fc40000000000 */
[----:B------:R-:W-:-:S10]  /*1def0*/  IMAD.MOV.U32 R8, RZ, RZ, R14 ;  /* 0x000000ffff087224 */ /* 0x000fd400078e000e */
[----:B0-----:R-:W-:Y:S05]  /*1df00*/  WARPSYNC.COLLECTIVE R15, `(.L_x_983) ;  /* 0x000000000f087348 */ /* 0x001fea0003c00000 */
[----:B------:R1:W2:Y:S02]  /*1df10*/  SHFL.IDX P6, R14, R13, R12, R11 ;  /* 0x0000000c0d0e7389 */ /* 0x0002a400000c000b */
[----:B012---:R-:W-:Y:S01]  /*1df20*/  ENDCOLLECTIVE ;  /* 0x000000000000791b */ /* 0x007fe20003800000 */
.L_x_983:
[----:B------:R-:W-:Y:S02]  /*1df30*/  IMAD.MOV.U32 R13, RZ, RZ, R4 ;  /* 0x000000ffff0d7224 */ /* 0x000fe400078e0004 */
[----:B------:R-:W-:Y:S02]  /*1df40*/  IMAD.MOV.U32 R12, RZ, RZ, 0x2 ;  /* 0x00000002ff0c7424 */ /* 0x000fe400078e00ff */
[----:B------:R-:W-:-:S07]  /*1df50*/  IMAD.MOV.U32 R9, RZ, RZ, R14 ;  /* 0x000000ffff097224 */ /* 0x000fce00078e000e */
[----:B------:R-:W-:Y:S05]  /*1df60*/  WARPSYNC.COLLECTIVE R15, `(.L_x_984) ;  /* 0x000000000f087348 */ /* 0x000fea0003c00000 */
[----:B------:R0:W1:Y:S02]  /*1df70*/  SHFL.IDX P6, R14, R13, R12, R11 ;  /* 0x0000000c0d0e7389 */ /* 0x00006400000c000b */
[----:B01----:R-:W-:Y:S01]  /*1df80*/  ENDCOLLECTIVE ;  /* 0x000000000000791b */ /* 0x003fe20003800000 */
.L_x_984:
[----:B------:R-:W-:-:S05]  /*1df90*/  @!P1 IADD3 R6, P2, R18, R9, RZ ;  /* 0x0000000912069210 */ /* 0x000fca0007f5e0ff */
[----:B------:R-:W-:Y:S02]  /*1dfa0*/  @!P1 IMAD.X R7, RZ, RZ, R8, P2 ;  /* 0x000000ffff079224 */ /* 0x000fe400010e0608 */
[----:B------:R-:W-:-:S03]  /*1dfb0*/  VIADD R8, R2, 0x60 ;  /* 0x0000006002087836 */ /* 0x000fc60000000000 */
[----:B------:R-:W-:Y:S01]  /*1dfc0*/  @!PT LDS RZ, [RZ] ;  /* 0x00000000fffff984 */ /* 0x000fe20000000800 */
[----:B------:R-:W-:Y:S01]  /*1dfd0*/  @!PT LDS RZ, [RZ] ;  /* 0x00000000fffff984 */ /* 0x000fe20000000800 */
[----:B------:R-:W-:Y:S01]  /*1dfe0*/  @!PT LDS RZ, [RZ] ;  /* 0x00000000fffff984 */ /* 0x000fe20000000800 */
[----:B------:R0:W-:Y:S01]  /*1dff0*/  @!P1 LDGSTS.E.BYPASS.LTC128B.128 [R10+0x1cc00], desc[UR50][R6.64], !P0 ;  /* 0x1cc00000060a9fae */ /* 0x0001e2000c101d72 */
[----:B------:R-:W-:Y:S01]  /*1e000*/  IMAD.MOV.U32 R13, RZ, RZ, R0 ;  /* 0x000000ffff0d7224 */ /* 0x000fe200078e0000 */
[----:B------:R-:W-:Y:S01]  /*1e010*/  ISETP.GE.AND P1, PT, R5, R3, PT ;  /* 0x000000030500720c */ /* 0x000fe20003f26270 */
[----:B------:R-:W-:-:S12]  /*1e020*/  IMAD.MOV.U32 R5, RZ, RZ, R14 ;  /* 0x000000ffff057224 */ /* 0x000fd800078e000e */
[----:B0-----:R-:W-:Y:S05]  /*1e030*/  WARPSYNC.COLLECTIVE R15, `(.L_x_985) ;  /* 0x000000000f087348 */ /* 0x001fea0003c00000 */
[----:B------:R1:W2:Y:S02]  /*1e040*/  SHFL.IDX P6, R14, R13, R12, R11 ;  /* 0x0000000c0d0e7389 */ /* 0x0002a400000c000b */
[----:B012---:R-:W-:Y:S01]  /*1e050*/  ENDCOLLECTIVE ;  /* 0x000000000000791b */ /* 0x007fe20003800000 */
.L_x_985:
[----:B------:R-:W-:Y:S02]  /*1e060*/  IMAD.MOV.U32 R13, RZ, RZ, R4 ;  /* 0x000000ffff0d7224 */ /* 0x000fe400078e0004 */
[----:B------:R-:W-:Y:S02]  /*1e070*/  IMAD.MOV.U32 R12, RZ, RZ, 0x3 ;  /* 0x00000003ff0c7424 */ /* 0x000fe400078e00ff */
[----:B------:R-:W-:-:S07]  /*1e080*/  IMAD.MOV.U32 R6, RZ, RZ, R14 ;  /* 0x000000ffff067224 */ /* 0x000fce00078e000e */
[----:B------:R-:W-:Y:S05]  /*1e090*/  WARPSYNC.COLLECTIVE R15, `(.L_x_986) ;  /* 0x000000000f087348 */ /* 0x000fea0003c00000 */
[----:B------:R0:W1:Y:S02]  /*1e0a0*/  SHFL.IDX P6, R14, R13, R12, R11 ;  /* 0x0000000c0d0e7389 */ /* 0x00006400000c000b */
[----:B01----:R-:W-:Y:S01]  /*1e0b0*/  ENDCOLLECTIVE ;  /* 0x000000000000791b */ /* 0x003fe20003800000 */
.L_x_986:
[----:B------:R-:W-:-:S05]  /*1e0c0*/  @!P1 IADD3 R6, P2, R18, R6, RZ ;  /* 0x0000000612069210 */ /* 0x000fca0007f5e0ff */
[----:B------:R-:W-:-:S04]  /*1e0d0*/  @!P1 IMAD.X R5, RZ, RZ, R5, P2 ;  /* 0x000000ffff059224 */ /* 0x000fc800010e0605 */
[----:B------:R-:W-:Y:S02]  /*1e0e0*/  @!P1 IMAD.MOV.U32 R7, RZ, RZ, R5 ;  /* 0x000000ffff079224 */ /* 0x000fe400078e0005 */
[----:B------:R-:W-:Y:S02]  /*1e0f0*/  VIADD R5, R2, 0x30 ;  /* 0x0000003002057836 */ /* 0x000fe40000000000 */
[----:B------:R-:W-:Y:S01]  /*1e100*/  IMAD.MOV.U32 R13, RZ, RZ, R0 ;  /* 0x000000ffff0d7224 */ /* 0x000fe200078e0000 */
[----:B------:R-:W-:Y:S01]  /*1e110*/  @!PT LDS RZ, [RZ] ;  /* 0x00000000fffff984 */ /* 0x000fe20000000800 */
[----:B------:R-:W-:Y:S01]  /*1e120*/  @!PT LDS RZ, [RZ] ;  /* 0x00000000fffff984 */ /* 0x000fe20000000800 */
[----:B------:R-:W-:Y:S01]  /*1e130*/  @!PT LDS RZ, [RZ] ;  /* 0x00000000fffff984 */ /* 0x000fe20000000800 */
[----:B------:R0:W-:Y:S02]  /*1e140*/  @!P1 LDGSTS.E.BYPASS.LTC128B.128 [R10+0x1d400], desc[UR50][R6.64], !P0 ;  /* 0x1d400000060a9fae */ /* 0x0001e4000c101d72 */
[----:B------:R-:W-:Y:S01]  /*1e150*/  ISETP.GE.AND P1, PT, R5, R3, PT ;  /* 0x000000030500720c */ /* 0x000fe20003f26270 */
[----:B------:R-:W-:-:S12]  /*1e160*/  IMAD.MOV.U32 R5, RZ, RZ, R14 ;  /* 0x000000ffff057224 */ /* 0x000fd800078e000e */
[----:B0-----:R-:W-:Y:S05]  /*1e170*/  WARPSYNC.COLLECTIVE R15, `(.L_x_987) ;  /* 0x000000000f087348 */ /* 0x001fea0003c00000 */
[----:B------:R1:W2:Y:S02]  /*1e180*/  SHFL.IDX P6, R14, R13, R12, R11 ;  /* 0x0000000c0d0e7389 */ /* 0x0002a400000c000b */
[----:B012---:R-:W-:Y:S01]  /*1e190*/  ENDCOLLECTIVE ;  /* 0x000000000000791b */ /* 0x007fe20003800000 */
.L_x_987:
[----:B------:R-:W-:Y:S02]  /*1e1a0*/  IMAD.MOV.U32 R13, RZ, RZ, R4 ;  /* 0x000000ffff0d7224 */ /* 0x000fe400078e0004 */
[----:B------:R-:W-:Y:S02]  /*1e1b0*/  IMAD.MOV.U32 R12, RZ, RZ, 0x4 ;  /* 0x00000004ff0c7424 */ /* 0x000fe400078e00ff */
[----:B------:R-:W-:-:S07]  /*1e1c0*/  IMAD.MOV.U32 R6, RZ, RZ, R14 ;  /* 0x000000ffff067224 */ /* 0x000fce00078e000e */
[----:B------:R-:W-:Y:S05]  /*1e1d0*/  WARPSYNC.COLLECTIVE R15, `(.L_x_988) ;  /* 0x000000000f087348 */ /* 0x000fea0003c00000 */
[----:B------:R0:W1:Y:S02]  /*1e1e0*/  SHFL.IDX P6, R14, R13, R12, R11 ;  /* 0x0000000c0d0e7389 */ /* 0x00006400000c000b */
[----:B01----:R-:W-:Y:S01]  /*1e1f0*/  ENDCOLLECTIVE ;  /* 0x000000000000791b */ /* 0x003fe20003800000 */
.L_x_988:
        /* <DEDUP_REMOVED lines=14> */
.L_x_989:
[----:B------:R-:W-:Y:S02]  /*1e2e0*/  IMAD.MOV.U32 R13, RZ, RZ, R4 ;  /* 0x000000ffff0d7224 */ /* 0x000fe400078e0004 */
[----:B------:R-:W-:Y:S02]  /*1e2f0*/  IMAD.MOV.U32 R12, RZ, RZ, 0x5 ;  /* 0x00000005ff0c7424 */ /* 0x000fe400078e00ff */
[----:B------:R-:W-:-:S07]  /*1e300*/  IMAD.MOV.U32 R6, RZ, RZ, R14 ;  /* 0x000000ffff067224 */ /* 0x000fce00078e000e */
[----:B------:R-:W-:Y:S05]  /*1e310*/  WARPSYNC.COLLECTIVE R15, `(.L_x_990) ;  /* 0x000000000f087348 */ /* 0x000fea0003c00000 */
[----:B------:R0:W1:Y:S02]  /*1e320*/  SHFL.IDX P6, R14, R13, R12, R11 ;  /* 0x0000000c0d0e7389 */ /* 0x00006400000c000b */
[----:B01----:R-:W-:Y:S01]  /*1e330*/  ENDCOLLECTIVE ;  /* 0x000000000000791b */ /* 0x003fe20003800000 */
.L_x_990:
        /* <DEDUP_REMOVED lines=14> */
.L_x_991:
[----:B------:R-:W-:Y:S02]  /*1e420*/  IMAD.MOV.U32 R13, RZ, RZ, R4 ;  /* 0x000000ffff0d7224 */ /* 0x000fe400078e0004 */
[----:B------:R-:W-:Y:S02]  /*1e430*/  IMAD.MOV.U32 R12, RZ, RZ, 0x6 ;  /* 0x00000006ff0c7424 */ /* 0x000fe400078e00ff */
[----:B------:R-:W-:-:S07]  /*1e440*/  IMAD.MOV.U32 R6, RZ, RZ, R14 ;  /* 0x000000ffff067224 */ /* 0x000fce00078e000e */
[----:B------:R-:W-:Y:S05]  /*1e450*/  WARPSYNC.COLLECTIVE R15, `(.L_x_992) ;  /* 0x000000000f087348 */ /* 0x000fea0003c00000 */
[----:B------:R0:W1:Y:S02]  /*1e460*/  SHFL.IDX P6, R14, R13, R12, R11 ;  /* 0x0000000c0d0e7389 */ /* 0x00006400000c000b */
[----:B01----:R-:W-:Y:S01]  /*1e470*/  ENDCOLLECTIVE ;  /* 0x000000000000791b */ /* 0x003fe20003800000 */
.L_x_992:
[----:B------:R-:W-:-:S05]  /*1e480*/  @!P1 IADD3 R6, P2, R18, R6, RZ ;  /* 0x0000000612069210 */ /* 0x000fca0007f5e0ff */
[----:B------:R-:W-:-:S04]  /*1e490*/  @!P1 IMAD.X R5, RZ, RZ, R5, P2 ;  /* 0x000000ffff059224 */ /* 0x000fc800010e0605 */
[----:B------:R-:W-:Y:S02]  /*1e4a0*/  @!P1 IMAD.MOV.U32 R7, RZ, RZ, R5 ;  /* 0x000000ffff079224 */ /* 0x000fe400078e0005 */
[----:B------:R-:W-:-:S03]  /*1e4b0*/  IMAD.MOV.U32 R13, RZ, RZ, R0 ;  /* 0x000000ffff0d7224 */ /* 0x000fc600078e0000 */
[----:B------:R-:W-:Y:S01]  /*1e4c0*/  @!PT LDS RZ, [RZ] ;  /* 0x00000000fffff984 */ /* 0x000fe20000000800 */
[----:B------:R-:W-:Y:S01]  /*1e4d0*/  @!PT LDS RZ, [RZ] ;  /* 0x00000000fffff984 */ /* 0x000fe20000000800 */
[----:B------:R-:W-:Y:S01]  /*1e4e0*/  @!PT LDS RZ, [RZ] ;  /* 0x00000000fffff984 */ /* 0x000fe20000000800 */
[----:B------:R0:W-:Y:S01]  /*1e4f0*/  @!P1 LDGSTS.E.BYPASS.LTC128B.128 [R10+0x1ec00], desc[UR50][R6.64], !P0 ;  /* 0x1ec00000060a9fae */ /* 0x0001e2000c101d72 */
[----:B------:R-:W-:Y:S01]  /*1e500*/  ISETP.GE.AND P1, PT, R8, R3, PT ;  /* 0x000000030800720c */ /* 0x000fe20003f26270 */
[----:B------:R-:W-:-:S12]  /*1e510*/  IMAD.MOV.U32 R5, RZ, RZ, R14 ;  /* 0x000000ffff057224 */ /* 0x000fd800078e000e */
[----:B0-----:R-:W-:Y:S05]  /*1e520*/  WARPSYNC.COLLECTIVE R15, `(.L_x_993) ;  /* 0x000000000f087348 */ /* 0x001fea0003c00000 */
[----:B------:R1:W2:Y:S02]  /*1e530*/  SHFL.IDX P6, R14, R13, R12, R11 ;  /* 0x0000000c0d0e7389 */ /* 0x0002a400000c000b */
[----:B012---:R-:W-:Y:S01]  /*1e540*/  ENDCOLLECTIVE ;  /* 0x000000000000791b */ /* 0x007fe20003800000 */
.L_x_993:
[----:B------:R-:W-:Y:S02]  /*1e550*/  IMAD.MOV.U32 R13, RZ, RZ, R4 ;  /* 0x000000ffff0d7224 */ /* 0x000fe400078e0004 */
[----:B------:R-:W-:Y:S02]  /*1e560*/  IMAD.MOV.U32 R12, RZ, RZ, 0x7 ;  /* 0x00000007ff0c7424 */ /* 0x000fe400078e00ff */
[----:B------:R-:W-:-:S07]  /*1e570*/  IMAD.MOV.U32 R6, RZ, RZ, R14 ;  /* 0x000000ffff067224 */ /* 0x000fce00078e000e */
[----:B------:R-:W-:Y:S05]  /*1e580*/  WARPSYNC.COLLECTIVE R15, `(.L_x_994) ;  /* 0x000000000f087348 */ /* 0x000fea0003c00000 */
[----:B------:R0:W1:Y:S02]  /*1e590*/  SHFL.IDX P6, R14, R13, R12, R11 ;  /* 0x0000000c0d0e7389 */ /* 0x00006400000c000b */
[----:B01----:R-:W-:Y:S01]  /*1e5a0*/  ENDCOLLECTIVE ;  /* 0x000000000000791b */ /* 0x003fe20003800000 */
.L_x_994:
        /* <DEDUP_REMOVED lines=8> */
[----:B------:R-:W-:-:S07]  /*1e630*/  IMAD.MOV.U32 R4, RZ, RZ, R14 ;  /* 0x000000ffff047224 */ /* 0x000fce00078e000e */
[----:B0-----:R-:W-:Y:S05]  /*1e640*/  WARPSYNC.COLLECTIVE R15, `(.L_x_995) ;  /* 0x000000000f087348 */ /* 0x001fea0003c00000 */
[----:B------:R1:W2:Y:S02]  /*1e650*/  SHFL.IDX P6, R14, R13, R12, R11 ;  /* 0x0000000c0d0e7389 */ /* 0x0002a400000c000b */
[----:B012---:R-:W-:Y:S01]  /*1e660*/  ENDCOLLECTIVE ;  /* 0x000000000000791b */ /* 0x007fe20003800000 */
.L_x_995:
[----:B------:R-:W-:Y:S01]  /*1e670*/  IMAD.MOV.U32 R0, RZ, RZ, R14 ;  /* 0x000000ffff007224 */ /* 0x000fe200078e000e */
[----:B------:R-:W-:Y:S06]  /*1e680*/  BRA `(.L_x_996) ;  /* 0xffffffd000007947 */ /* 0x000fec000383ffff */
.L_x_923:
[----:B-1----:R1:W2:Y:S02]  /*1e690*/  SYNCS.PHASECHK.TRANS64.TRYWAIT P0, [R19+URZ+0x2e820], R0 ;  /* 0x02e82000130075a7 */ /* 0x0022a4000800017f */
[----:B--2---:R-:W-:Y:S05]  /*1e6a0*/  @!P0 NANOSLEEP.SYNCS 0x989680 ;  /* 0x009896800000895d */ /* 0x004fea0003900000 */
[----:B------:R-:W2:Y:S02]  /*1e6b0*/  @!P0 SYNCS.PHASECHK.TRANS64 P0, [R19+URZ+0x2e820], R0 ;  /* 0x02e82000130085a7 */ /* 0x000ea4000800007f */
[----:B--2---:R-:W-:Y:S05]  /*1e6c0*/  @!P0 BRA `(.L_x_923) ;  /* 0xfffffffc00f08947 */ /* 0x004fea000383ffff */
[----:B------:R-:W-:Y:S05]  /*1e6d0*/  BRA `(.L_x_997) ;  /* 0xffffffd0005c7947 */ /* 0x000fea000383ffff */
.L_x_929:
[----:B--2---:R2:W3:Y:S02]  /*1e6e0*/  SYNCS.PHASECHK.TRANS64.TRYWAIT P0, [R4+URZ+0x2e880], R3 ;  /* 0x02e88003040075a7 */ /* 0x0044e4000800017f */
[----:B---3--:R-:W-:Y:S05]  /*1e6f0*/  @!P0 NANOSLEEP.SYNCS 0x989680 ;  /* 0x009896800000895d */ /* 0x008fea0003900000 */
[----:B------:R-:W3:Y:S02]  /*1e700*/  @!P0 SYNCS.PHASECHK.TRANS64 P0, [R4+URZ+0x2e880], R3 ;  /* 0x02e88003040085a7 */ /* 0x000ee4000800007f */
[----:B---3--:R-:W-:Y:S05]  /*1e710*/  @!P0 BRA `(.L_x_929) ;  /* 0xfffffffc00f08947 */ /* 0x008fea000383ffff */
[----:B------:R-:W-:Y:S05]  /*1e720*/  BRA `(.L_x_998) ;  /* 0xffffffd400107947 */ /* 0x000fea000383ffff */
.L_x_934:
[----:B0-----:R0:W3:Y:S02]  /*1e730*/  SYNCS.PHASECHK.TRANS64.TRYWAIT P0, [R4+URZ+0x2e840], R3 ;  /* 0x02e84003040075a7 */ /* 0x0010e4000800017f */
[----:B---3--:R-:W-:Y:S05]  /*1e740*/  @!P0 NANOSLEEP.SYNCS 0x989680 ;  /* 0x009896800000895d */ /* 0x008fea0003900000 */
[----:B------:R-:W3:Y:S02]  /*1e750*/  @!P0 SYNCS.PHASECHK.TRANS64 P0, [R4+URZ+0x2e840], R3 ;  /* 0x02e84003040085a7 */ /* 0x000ee4000800007f */
[----:B---3--:R-:W-:Y:S05]  /*1e760*/  @!P0 BRA `(.L_x_934) ;  /* 0xfffffffc00f08947 */ /* 0x008fea000383ffff */
[----:B------:R-:W-:Y:S05]  /*1e770*/  BRA `(.L_x_999) ;  /* 0xffffffd4008c7947 */ /* 0x000fea000383ffff */
.L_x_940:
[----:B--2---:R2:W3:Y:S02]  /*1e780*/  SYNCS.PHASECHK.TRANS64.TRYWAIT P1, [R20+URZ+0x2e870], R2 ;  /* 0x02e87002140075a7 */ /* 0x0044e4000802017f */
[----:B---3--:R-:W-:Y:S05]  /*1e790*/  @!P1 NANOSLEEP.SYNCS 0x989680 ;  /* 0x009896800000995d */ /* 0x008fea0003900000 */
[----:B------:R-:W3:Y:S02]  /*1e7a0*/  @!P1 SYNCS.PHASECHK.TRANS64 P1, [R20+URZ+0x2e870], R2 ;  /* 0x02e87002140095a7 */ /* 0x000ee4000802007f */
[----:B---3--:R-:W-:Y:S05]  /*1e7b0*/  @!P1 BRA `(.L_x_940) ;  /* 0xfffffffc00f09947 */ /* 0x008fea000383ffff */
[----:B------:R-:W-:Y:S05]  /*1e7c0*/  BRA `(.L_x_1000) ;  /* 0xffffffd800287947 */ /* 0x000fea000383ffff */
.L_x_942:
[----:B--2---:R2:W3:Y:S02]  /*1e7d0*/  SYNCS.PHASECHK.TRANS64.TRYWAIT P1, [R20+URZ+0x2e860], R2 ;  /* 0x02e86002140075a7 */ /* 0x0044e4000802017f */
[----:B---3--:R-:W-:Y:S05]  /*1e7e0*/  @!P1 NANOSLEEP.SYNCS 0x989680 ;  /* 0x009896800000995d */ /* 0x008fea0003900000 */
[----:B------:R-:W3:Y:S02]  /*1e7f0*/  @!P1 SYNCS.PHASECHK.TRANS64 P1, [R20+URZ+0x2e860], R2 ;  /* 0x02e86002140095a7 */ /* 0x000ee4000802007f */
[----:B---3--:R-:W-:Y:S05]  /*1e800*/  @!P1 BRA `(.L_x_942) ;  /* 0xfffffffc00f09947 */ /* 0x008fea000383ffff */
[----:B------:R-:W-:Y:S05]  /*1e810*/  BRA `(.L_x_1001) ;  /* 0xffffffd800307947 */ /* 0x000fea000383ffff */
.L_x_949:
[----:B-1----:R1:W2:Y:S02]  /*1e820*/  SYNCS.PHASECHK.TRANS64.TRYWAIT P1, [R17+URZ+0x2e870], R0 ;  /* 0x02e87000110075a7 */ /* 0x0022a4000802017f */
[----:B--2---:R-:W-:Y:S05]  /*1e830*/  @!P1 NANOSLEEP.SYNCS 0x989680 ;  /* 0x009896800000995d */ /* 0x004fea0003900000 */
[----:B------:R-:W2:Y:S02]  /*1e840*/  @!P1 SYNCS.PHASECHK.TRANS64 P1, [R17+URZ+0x2e870], R0 ;  /* 0x02e87000110095a7 */ /* 0x000ea4000802007f */
[----:B--2---:R-:W-:Y:S05]  /*1e850*/  @!P1 BRA `(.L_x_949) ;  /* 0xfffffffc00f09947 */ /* 0x004fea000383ffff */
[----:B------:R-:W-:Y:S05]  /*1e860*/  BRA `(.L_x_1002) ;  /* 0xffffffe000707947 */ /* 0x000fea000383ffff */
.L_x_951:
[----:B-1----:R1:W2:Y:S02]  /*1e870*/  SYNCS.PHASECHK.TRANS64.TRYWAIT P1, [R17+URZ+0x2e860], R0 ;  /* 0x02e86000110075a7 */ /* 0x0022a4000802017f */
[----:B--2---:R-:W-:Y:S05]  /*1e880*/  @!P1 NANOSLEEP.SYNCS 0x989680 ;  /* 0x009896800000995d */ /* 0x004fea0003900000 */
[----:B------:R-:W2:Y:S02]  /*1e890*/  @!P1 SYNCS.PHASECHK.TRANS64 P1, [R17+URZ+0x2e860], R0 ;  /* 0x02e86000110095a7 */ /* 0x000ea4000802007f */
[----:B--2---:R-:W-:Y:S05]  /*1e8a0*/  @!P1 BRA `(.L_x_951) ;  /* 0xfffffffc00f09947 */ /* 0x004fea000383ffff */
[----:B------:R-:W-:Y:S05]  /*1e8b0*/  BRA `(.L_x_1003) ;  /* 0xffffffe000787947 */ /* 0x000fea000383ffff */
.L_x_957:
[----:B0-----:R0:W1:Y:S02]  /*1e8c0*/  SYNCS.PHASECHK.TRANS64.TRYWAIT P0, [R0+URZ+0x2e820], R3 ;  /* 0x02e82003000075a7 */ /* 0x001064000800017f */
[----:B-1----:R-:W-:Y:S05]  /*1e8d0*/  @!P0 NANOSLEEP.SYNCS 0x989680 ;  /* 0x009896800000895d */ /* 0x002fea0003900000 */
[----:B------:R-:W1:Y:S02]  /*1e8e0*/  @!P0 SYNCS.PHASECHK.TRANS64 P0, [R0+URZ+0x2e820], R3 ;  /* 0x02e82003000085a7 */ /* 0x000e64000800007f */
[----:B-1----:R-:W-:Y:S05]  /*1e8f0*/  @!P0 BRA `(.L_x_957) ;  /* 0xfffffffc00f08947 */ /* 0x002fea000383ffff */
[----:B------:R-:W-:Y:S05]  /*1e900*/  BRA `(.L_x_1004) ;  /* 0xffffffe800d07947 */ /* 0x000fea000383ffff */
.L_x_958:
        /* <DEDUP_REMOVED lines=11> */
.L_x_1006:
[----:B------:R-:W-:Y:S05]  /*1e9c0*/  BSYNC B0 ;  /* 0x0000000000007941 */ /* 0x000fea0003800000 */
.L_x_1005:
[----:B------:R-:W-:Y:S05]  /*1e9d0*/  BRA `(.L_x_1007) ;  /* 0xffffffe800b87947 */ /* 0x000fea000383ffff */
.L_x_961:
[----:B------:R-:W-:Y:S01]  /*1e9e0*/  BSSY B1, `(.L_x_1008) ;  /* 0x0000006000017945 */ /* 0x000fe20003800000 */
[----:B------:R-:W-:-:S07]  /*1e9f0*/  IMAD.MOV.U32 R15, RZ, RZ, -0x1 ;  /* 0xffffffffff0f7424 */ /* 0x000fce00078e00ff */
[----:B01----:R-:W-:Y:S05]  /*1ea00*/  WARPSYNC.COLLECTIVE R15, `(.L_x_1009) ;  /* 0x000000000f0c7348 */ /* 0x003fea0003c00000 */
[----:B------:R-:W-:Y:S02]  /*1ea10*/  ELECT P6, UR62, PT ;  /* 0x00000000003e782f */ /* 0x000fe400038c0000 */
[----:B------:R-:W-:Y:S01]  /*1ea20*/  MOV R14, UR62 ;  /* 0x0000003e000e7c02 */ /* 0x000fe20008000f00 */
[----:B01----:R-:W-:Y:S10]  /*1ea30*/  ENDCOLLECTIVE ;  /* 0x000000000000791b */ /* 0x003ff40003800000 */
.L_x_1009:
[----:B------:R-:W-:Y:S05]  /*1ea40*/  BSYNC B1 ;  /* 0x0000000000017941 */ /* 0x000fea0003800000 */
.L_x_1008:
[----:B------:R-:W-:Y:S05]  /*1ea50*/  BRA `(.L_x_1010) ;  /* 0xffffffe800b07947 */ /* 0x000fea000383ffff */
.L_x_963:
[----:B0-----:R0:W1:Y:S02]  /*1ea60*/  SYNCS.PHASECHK.TRANS64.TRYWAIT P1, [R6+URZ], R5 ;  /* 0x00000005060075a7 */ /* 0x001064000802017f */
[----:B-1----:R-:W-:Y:S05]  /*1ea70*/  @!P1 NANOSLEEP.SYNCS 0x989680 ;  /* 0x009896800000995d */ /* 0x002fea0003900000 */
[----:B------:R-:W1:Y:S02]  /*1ea80*/  @!P1 SYNCS.PHASECHK.TRANS64 P1, [R6+URZ], R5 ;  /* 0x00000005060095a7 */ /* 0x000e64000802007f */
[----:B-1----:R-:W-:Y:S05]  /*1ea90*/  @!P1 BRA `(.L_x_963) ;  /* 0xfffffffc00f09947 */ /* 0x002fea000383ffff */
[----:B------:R-:W-:Y:S05]  /*1eaa0*/  BRA `(.L_x_1011) ;  /* 0xffffffe800ec7947 */ /* 0x000fea000383ffff */
.L_x_964:
[----:B-1----:R1:W2:Y:S02]  /*1eab0*/  SYNCS.PHASECHK.TRANS64.TRYWAIT P1, [R7+URZ], R2 ;  /* 0x00000002070075a7 */ /* 0x0022a4000802017f */
[----:B--2---:R-:W-:Y:S05]  /*1eac0*/  @!P1 NANOSLEEP.SYNCS 0x989680 ;  /* 0x009896800000995d */ /* 0x004fea0003900000 */
[----:B------:R-:W2:Y:S02]  /*1ead0*/  @!P1 SYNCS.PHASECHK.TRANS64 P1, [R7+URZ], R2 ;  /* 0x00000002070095a7 */ /* 0x000ea4000802007f */
[----:B--2---:R-:W-:Y:S05]  /*1eae0*/  @!P1 BRA `(.L_x_964) ;  /* 0xfffffffc00f09947 */ /* 0x004fea000383ffff */
[----:B------:R-:W-:Y:S05]  /*1eaf0*/  BRA `(.L_x_1012) ;  /* 0xffffffe800e07947 */ /* 0x000fea000383ffff */
.L_x_966:
[----:B--2---:R2:W3:Y:S02]  /*1eb00*/  SYNCS.PHASECHK.TRANS64.TRYWAIT P1, [R4+URZ+0x2e860], R5 ;  /* 0x02e86005040075a7 */ /* 0x0044e4000802017f */
[----:B---3--:R-:W-:Y:S05]  /*1eb10*/  @!P1 NANOSLEEP.SYNCS 0x989680 ;  /* 0x009896800000995d */ /* 0x008fea0003900000 */
[----:B------:R-:W3:Y:S02]  /*1eb20*/  @!P1 SYNCS.PHASECHK.TRANS64 P1, [R4+URZ+0x2e860], R5 ;  /* 0x02e86005040095a7 */ /* 0x000ee4000802007f */
[----:B---3--:R-:W-:Y:S05]  /*1eb30*/  @!P1 BRA `(.L_x_966) ;  /* 0xfffffffc00f09947 */ /* 0x008fea000383ffff */
[----:B------:R-:W-:Y:S05]  /*1eb40*/  BRA `(.L_x_1013) ;  /* 0xffffffe800e47947 */ /* 0x000fea000383ffff */
.L_x_968:
[----:B---3--:R3:W4:Y:S02]  /*1eb50*/  SYNCS.PHASECHK.TRANS64.TRYWAIT P1, [R3+URZ+0x2e860], R2 ;  /* 0x02e86002030075a7 */ /* 0x008724000802017f */
[----:B----4-:R-:W-:Y:S05]  /*1eb60*/  @!P1 NANOSLEEP.SYNCS 0x989680 ;  /* 0x009896800000995d */ /* 0x010fea0003900000 */
[----:B------:R-:W4:Y:S02]  /*1eb70*/  @!P1 SYNCS.PHASECHK.TRANS64 P1, [R3+URZ+0x2e860], R2 ;  /* 0x02e86002030095a7 */ /* 0x000f24000802007f */
[----:B----4-:R-:W-:Y:S05]  /*1eb80*/  @!P1 BRA `(.L_x_968) ;  /* 0xfffffffc00f09947 */ /* 0x010fea000383ffff */
[----:B------:R-:W-:Y:S05]  /*1eb90*/  BRA `(.L_x_1014) ;  /* 0xffffffe800e47947 */ /* 0x000fea000383ffff */
.L_x_970:
[----:B----4-:R4:W0:Y:S02]  /*1eba0*/  SYNCS.PHASECHK.TRANS64.TRYWAIT P0, [R4+URZ+0x2e880], R5 ;  /* 0x02e88005040075a7 */ /* 0x010824000800017f */
[----:B0-----:R-:W-:Y:S05]  /*1ebb0*/  @!P0 NANOSLEEP.SYNCS 0x989680 ;  /* 0x009896800000895d */ /* 0x001fea0003900000 */
[----:B------:R-:W0:Y:S02]  /*1ebc0*/  @!P0 SYNCS.PHASECHK.TRANS64 P0, [R4+URZ+0x2e880], R5 ;  /* 0x02e88005040085a7 */ /* 0x000e24000800007f */
[----:B0-----:R-:W-:Y:S05]  /*1ebd0*/  @!P0 BRA `(.L_x_970) ;  /* 0xfffffffc00f08947 */ /* 0x001fea000383ffff */
[----:B------:R-:W-:Y:S05]  /*1ebe0*/  BRA `(.L_x_971) ;  /* 0xffffffe800e07947 */ /* 0x000fea000383ffff */
.L_x_1015:
        /* <DEDUP_REMOVED lines=9> */
.L_x_2697:


//--------------------- .text._ZN7cutlass13device_kernelIN5flash11enable_sm90INS1_16FlashAttnFwdSm90INS1_25CollectiveMainloopFwdSm90ILi2EN4cute5tupleIJNS5_1CILi1EEES8_S8_EEENS6_IJNS7_ILi128EEENS7_ILi224EEESA_EEELi128ENS_12float_e4m3_tEfNS_4arch4Sm90ELb0ELb1ELb0ELb1ELb0ELb0ELb0ELb1ELb1ELb1ELb0ELb0EEENS1_21CollectiveEpilogueFwdINS6_IJSA_SA_SB_EEES9_NS_10bfloat16_tESF_Li256ELb1ELb1ELb0ELb1EEENS1_36VarlenDynamicPersistentTileSchedulerILi128ELi224ELi256ELi128ELb0ELb1ELb1ELb1ELb0ELb1EEEEEEEEEvNT_6ParamsE --------------------------
	.section	.text._ZN7cutlass13device_kernelIN5flash11enable_sm90INS1_16FlashAttnFwdSm90INS1_25CollectiveMainloopFwdSm90ILi2EN4cute5tupleIJNS5_1CILi1EEES8_S8_EEENS6_IJNS7_ILi128EEENS7_ILi224EEESA_EEELi128ENS_12float_e4m3_tEfNS_4arch4Sm90ELb0ELb1ELb0ELb1ELb0ELb0ELb0ELb1ELb1ELb1ELb0ELb0EEENS1_21CollectiveEpilogueFwdINS6_IJSA_SA_SB_EEES9_NS_10bfloat16_tESF_Li256ELb1ELb1ELb0ELb1EEENS1_36VarlenDynamicPersistentTileSchedulerILi128ELi224ELi256ELi128ELb0ELb1ELb1ELb1ELb0ELb1EEEEEEEEEvNT_6ParamsE,"ax",@progbits
	.align	128
.text._ZN7cutlass13device_kernelIN5flash11enable_sm90INS1_16FlashAttnFwdSm90INS1_25CollectiveMainloopFwdSm90ILi2EN4cute5tupleIJNS5_1CILi1EEES8_S8_EEENS6_IJNS7_ILi128EEENS7_ILi224EEESA_EEELi128ENS_12float_e4m3_tEfNS_4arch4Sm90ELb0ELb1ELb0ELb1ELb0ELb0ELb0ELb1ELb1ELb1ELb0ELb0EEENS1_21CollectiveEpilogueFwdINS6_IJSA_SA_SB_EEES9_NS_10bfloat16_tESF_Li256ELb1ELb1ELb0ELb1EEENS1_36VarlenDynamicPersistentTileSchedulerILi128ELi224ELi256ELi128ELb0ELb1ELb1ELb1ELb0ELb1EEEEEEEEEvNT_6ParamsE:
        .type           _ZN7cutlass13device_kernelIN5flash11enable_sm90INS1_16FlashAttnFwdSm90INS1_25CollectiveMainloopFwdSm90ILi2EN4cute5tupleIJNS5_1CILi1EEES8_S8_EEENS6_IJNS7_ILi128EEENS7_ILi224EEESA_EEELi128ENS_12float_e4m3_tEfNS_4arch4Sm90ELb0ELb1ELb0ELb1ELb0ELb0ELb0ELb1ELb1ELb1ELb0ELb0EEENS1_21CollectiveEpilogueFwdINS6_IJSA_SA_SB_EEES9_NS_10bfloat16_tESF_Li256ELb1ELb1ELb0ELb1EEENS1_36VarlenDynamicPersistentTileSchedulerILi128ELi224ELi256ELi128ELb0ELb1ELb1ELb1ELb0ELb1EEEEEEEEEvNT_6ParamsE,@function
        .size           _ZN7cutlass13device_kernelIN5flash11enable_sm90INS1_16FlashAttnFwdSm90INS1_25CollectiveMainloopFwdSm90ILi2EN4cute5tupleIJNS5_1CILi1EEES8_S8_EEENS6_IJNS7_ILi128EEENS7_ILi224EEESA_EEELi128ENS_12float_e4m3_tEfNS_4arch4Sm90ELb0ELb1ELb0ELb1ELb0ELb0ELb0ELb1ELb1ELb1ELb0ELb0EEENS1_21CollectiveEpilogueFwdINS6_IJSA_SA_SB_EEES9_NS_10bfloat16_tESF_Li256ELb1ELb1ELb0ELb1EEENS1_36VarlenDynamicPersistentTileSchedulerILi128ELi224ELi256ELi128ELb0ELb1ELb1ELb1ELb0ELb1EEEEEEEEEvNT_6ParamsE,(.L_x_2698 - _ZN7cutlass13device_kernelIN5flash11enable_sm90INS1_16FlashAttnFwdSm90INS1_25CollectiveMainloopFwdSm90ILi2EN4cute5tupleIJNS5_1CILi1EEES8_S8_EEENS6_IJNS7_ILi128EEENS7_ILi224EEESA_EEELi128ENS_12float_e4m3_tEfNS_4arch4Sm90ELb0ELb1ELb0ELb1ELb0ELb0ELb0ELb1ELb1ELb1ELb0ELb0EEENS1_21CollectiveEpilogueFwdINS6_IJSA_SA_SB_EEES9_NS_10bfloat16_tESF_Li256ELb1ELb1ELb0ELb1EEENS1_36VarlenDynamicPersistentTileSchedulerILi128ELi224ELi256ELi128ELb0ELb1ELb1ELb1ELb0ELb1EEEEEEEEEvNT_6ParamsE)
        .other          _ZN7cutlass13device_kernelIN5flash11enable_sm90INS1_16FlashAttnFwdSm90INS1_25CollectiveMainloopFwdSm90ILi2EN4cute5tupleIJNS5_1CILi1EEES8_S8_EEENS6_IJNS7_ILi128EEENS7_ILi224EEESA_EEELi128ENS_12float_e4m3_tEfNS_4arch4Sm90ELb0ELb1ELb0ELb1ELb0ELb0ELb0ELb1ELb1ELb1ELb0ELb0EEENS1_21CollectiveEpilogueFwdINS6_IJSA_SA_SB_EEES9_NS_10bfloat16_tESF_Li256ELb1ELb1ELb0ELb1EEENS1_36VarlenDynamicPersistentTileSchedulerILi128ELi224ELi256ELi128ELb0ELb1ELb1ELb1ELb0ELb1EEEEEEEEEvNT_6ParamsE,@"STO_CUDA_ENTRY STV_DEFAULT"
_ZN7cutlass13device_kernelIN5flash11enable_sm90INS1_16FlashAttnFwdSm90INS1_25CollectiveMainloopFwdSm90ILi2EN4cute5tupleIJNS5_1CILi1EEES8_S8_EEENS6_IJNS7_ILi128EEENS7_ILi224EEESA_EEELi128ENS_12float_e4m3_tEfNS_4arch4Sm90ELb0ELb1ELb0ELb1ELb0ELb0ELb0ELb1ELb1ELb1ELb0ELb0EEENS1_21CollectiveEpilogueFwdINS6_IJSA_SA_SB_EEES9_NS_10bfloat16_tESF_Li256ELb1ELb1ELb0ELb1EEENS1_36VarlenDynamicPersistentTileSchedulerILi128ELi224ELi256ELi128ELb0ELb1ELb1ELb1ELb0ELb1EEEEEEEEEvNT_6ParamsE:
        /* <DEDUP_REMOVED lines=18> */
.L_x_1017:
[----:B------:R-:W-:Y:S05]  /*0120*/  BSYNC B0 ;  /* 0x0000000000007941 */ /* 0x000fea0003800000 */
.L_x_1016:
        /* <DEDUP_REMOVED lines=41> */
.L_x_1018:
        /* <DEDUP_REMOVED lines=22> */
.L_x_1019:
        /* <DEDUP_REMOVED lines=18> */
.L_x_1020:
        /* <DEDUP_REMOVED lines=22> */
.L_x_1021:
        /* <DEDUP_REMOVED lines=22> */
.L_x_1022:
[----:B------:R-:W-:Y:S01]  /*0900*/  PLOP3.LUT P0, PT, PT, PT, UP0, 0x80, 0x0 ;  /* 0x000000000000781c */ /* 0x000fe20003f0f008 */
[----:B------:R-:W-:Y:S01]  /*0910*/  UMOV UR38, 0x1 ;  /* 0x0000000100267882 */ /* 0x000fe20000000000 */
[----:B------:R-:W-:Y:S01]  /*0920*/  NOP ;  /* 0x0000000000007918 */ /* 0x000fe20000000000 */
[----:B------:R-:W-:Y:S01]  /*0930*/  USEL UR38, UR38, 0x2, !UP0 ;  /* 0x0000000226267887 */ /* 0x000fe2000c000000 */
[----:B------:R-:W-:Y:S01]  /*0940*/  ULDC.64 UR50, c[0x0][0x208] ;  /* 0x0000820000327ab9 */ /* 0x000fe20000000a00 */
[----:B012-4-:R-:W-:Y:S08]  /*0950*/  BAR.SYNC.DEFER_BLOCKING 0x0 ;  /* 0x0000000000007b1d */ /* 0x017ff00000010000 */
[----:B------:R-:W-:Y:S05]  /*0960*/  @!P0 BRA `(.L_x_1023) ;  /* 0x0000019000188947 */ /* 0x000fea0003800000 */
.L_x_1024:
        /* <DEDUP_REMOVED lines=20> */
[----:B------:R-:W-:Y:S01]  /*0ab0*/  ULOP3.LUT UR47, UR38, 0x1, URZ, 0xfc, !UPT ;  /* 0x00000001262f7892 */ /* 0x000fe2000f8efc3f */
[----:B------:R-:W-:Y:S01]  /*0ac0*/  R2UR UR48, R11 ;  /* 0x000000000b3072ca */ /* 0x000fe200000e0000 */
[----:B------:R-:W-:Y:S01]  /*0ad0*/  UMOV UR46, URZ ;  /* 0x0000003f002e7c82 */ /* 0x000fe20008000000 */
[----:B------:R-:W-:Y:S01]  /*0ae0*/  SHF.R.S32.HI R3, RZ, 0x1f, R230 ;  /* 0x0000001fff037819 */ /* 0x000fe200000114e6 */
[----:B------:R-:W-:Y:S01]  /*0af0*/  UMOV UR45, URZ ;  /* 0x0000003f002d7c82 */ /* 0x000fe20008000000 */
[----:B------:R-:W-:Y:S01]  /*0b00*/  R2UR UR49, R10 ;  /* 0x000000000a3172ca */ /* 0x000fe200000e0000 */
[----:B------:R-:W-:Y:S01]  /*0b10*/  UMOV UR52, URZ ;  /* 0x0000003f00347c82 */ /* 0x000fe20008000000 */
[CC--:B------:R-:W-:Y:S02]  /*0b20*/  LEA.HI R0, R3.reuse, R230.reuse, RZ, 0x7 ;  /* 0x000000e603007211 */ /* 0x0c0fe400078f38ff */
[----:B------:R-:W-:-:S02]  /*0b30*/  LEA.HI R4, R3, R230, RZ, 0x5 ;  /* 0x000000e603047211 */ /* 0x000fc400078f28ff */
[----:B------:R-:W-:Y:S02]  /*0b40*/  LOP3.LUT R5, R0, 0xffffff80, RZ, 0xc0, !PT ;  /* 0xffffff8000057812 */ /* 0x000fe400078ec0ff */
[CC--:B------:R-:W-:Y:S01]  /*0b50*/  LEA.HI R2, R3.reuse, R230.reuse, RZ, 0x4 ;  /* 0x000000e603027211 */ /* 0x0c0fe200078f20ff */
[----:B------:R-:W-:Y:S01]  /*0b60*/  IMAD.SHL.U32 R4, R4, 0x20, RZ ;  /* 0x0000002004047824 */ /* 0x000fe200078e00ff */
[----:B------:R-:W-:Y:S01]  /*0b70*/  LEA.HI R3, R3, R230, RZ, 0x2 ;  /* 0x000000e603037211 */ /* 0x000fe200078f10ff */
[----:B------:R-:W-:Y:S01]  /*0b80*/  IMAD.IADD R19, R230, 0x1, -R5 ;  /* 0x00000001e6137824 */ /* 0x000fe200078e0a05 */
[----:B------:R-:W-:Y:S02]  /*0b90*/  LOP3.LUT R5, R2, 0x3fffff0, RZ, 0xc0, !PT ;  /* 0x03fffff002057812 */ /* 0x000fe400078ec0ff */
[----:B------:R-:W-:Y:S02]  /*0ba0*/  LOP3.LUT R11, R3, 0xfffffffc, RZ, 0xc0, !PT ;  /* 0xfffffffc030b7812 */ /* 0x000fe400078ec0ff */
[----:B------:R-:W-:Y:S01]  /*0bb0*/  SHF.R.S32.HI R6, RZ, 0x1f, R19 ;  /* 0x0000001fff067819 */ /* 0x000fe20000011413 */
[----:B------:R-:W-:Y:S01]  /*0bc0*/  IMAD.IADD R5, R230, 0x1, -R5 ;  /* 0x00000001e6057824 */ /* 0x000fe200078e0a05 */
[----:B------:R-:W-:Y:S01]  /*0bd0*/  LOP3.LUT R4, R4, 0xfffffc00, RZ, 0xc0, !PT ;  /* 0xfffffc0004047812 */ /* 0x000fe200078ec0ff */
[----:B------:R-:W-:Y:S01]  /*0be0*/  IMAD.IADD R11, R230, 0x1, -R11 ;  /* 0x00000001e60b7824 */ /* 0x000fe200078e0a0b */
[----:B------:R-:W-:-:S02]  /*0bf0*/  LEA.HI R7, R6, R19, RZ, 0x2 ;  /* 0x0000001306077211 */ /* 0x000fc400078f10ff */
[----:B------:R-:W-:Y:S01]  /*0c00*/  SHF.R.S32.HI R3, RZ, 0x7, R0 ;  /* 0x00000007ff037819 */ /* 0x000fe20000011400 */
[----:B------:R-:W-:Y:S01]  /*0c10*/  IMAD R229, R5, 0x40, R4 ;  /* 0x0000004005e57824 */ /* 0x000fe200078e0204 */
[--C-:B------:R-:W-:Y:S02]  /*0c20*/  SHF.R.S32.HI R8, RZ, 0x2, R7.reuse ;  /* 0x00000002ff087819 */ /* 0x100fe40000011407 */
[----:B------:R-:W-:Y:S02]  /*0c30*/  SHF.R.S32.HI R9, RZ, 0x1f, R7 ;  /* 0x0000001fff097819 */ /* 0x000fe40000011407 */
[----:B------:R-:W-:Y:S02]  /*0c40*/  SHF.R.S32.HI R5, RZ, 0x4, R2 ;  /* 0x00000004ff057819 */ /* 0x000fe40000011402 */
[----:B------:R-:W-:Y:S02]  /*0c50*/  LEA.HI R9, R9, R8, RZ, 0x3 ;  /* 0x0000000809097211 */ /* 0x000fe400078f18ff */
[----:B------:R-:W-:-:S02]  /*0c60*/  LEA.HI R0, R0, R3, RZ, 0x1 ;  /* 0x0000000300007211 */ /* 0x000fc400078f08ff */
[----:B------:R-:W-:Y:S02]  /*0c70*/  LOP3.LUT R9, R9, 0xfffffff8, RZ, 0xc0, !PT ;  /* 0xfffffff809097812 */ /* 0x000fe400078ec0ff */
[----:B------:R-:W-:Y:S02]  /*0c80*/  LEA.HI R6, R6, R19, RZ, 0x5 ;  /* 0x0000001306067211 */ /* 0x000fe400078f28ff */
[----:B------:R-:W-:Y:S01]  /*0c90*/  LEA.HI R4, R11, R11, RZ, 0x1 ;  /* 0x0000000b0b047211 */ /* 0x000fe200078f08ff */
[----:B------:R-:W-:Y:S01]  /*0ca0*/  IMAD.IADD R9, R8, 0x1, -R9 ;  /* 0x0000000108097824 */ /* 0x000fe200078e0a09 */
[----:B------:R-:W-:Y:S02]  /*0cb0*/  LEA.HI R2, R2, R5, RZ, 0x1 ;  /* 0x0000000502027211 */ /* 0x000fe400078f08ff */
[----:B------:R-:W-:Y:S02]  /*0cc0*/  LOP3.LUT R0, R0, 0x3fffffe, RZ, 0xc0, !PT ;  /* 0x03fffffe00007812 */ /* 0x000fe400078ec0ff */
[----:B------:R-:W-:-:S02]  /*0cd0*/  SHF.R.S32.HI R6, RZ, 0x5, R6 ;  /* 0x00000005ff067819 */ /* 0x000fc40000011406 */
[----:B------:R-:W-:Y:S01]  /*0ce0*/  LOP3.LUT R4, R4, 0x1ffffffe, RZ, 0xc0, !PT ;  /* 0x1ffffffe04047812 */ /* 0x000fe200078ec0ff */
[----:B------:R-:W-:Y:S01]  /*0cf0*/  IMAD.IADD R0, R3, 0x1, -R0 ;  /* 0x0000000103007824 */ /* 0x000fe200078e0a00 */
[----:B------:R-:W-:Y:S01]  /*0d00*/  LOP3.LUT R2, R2, 0x1ffffffe, RZ, 0xc0, !PT ;  /* 0x1ffffffe02027812 */ /* 0x000fe200078ec0ff */
[----:B------:R-:W-:Y:S02]  /*0d10*/  IMAD R9, R6, 0x10, R9 ;  /* 0x0000001006097824 */ /* 0x000fe400078e0209 */
[----:B------:R-:W-:Y:S01]  /*0d20*/  IMAD.IADD R11, R11, 0x1, -R4 ;  /* 0x000000010b0b7824 */ /* 0x000fe200078e0a04 */
[----:B------:R-:W-:Y:S01]  /*0d30*/  LOP3.LUT R4, R7, 0x7ffffffc, RZ, 0xc0, !PT ;  /* 0x7ffffffc07047812 */ /* 0x000fe200078ec0ff */
[----:B------:R-:W-:Y:S02]  /*0d40*/  IMAD.IADD R2, R5, 0x1, -R2 ;  /* 0x0000000105027824 */ /* 0x000fe400078e0a02 */
[----:B------:R-:W-:Y:S02]  /*0d50*/  IMAD R228, R0, 0x40, R9 ;  /* 0x0000004000e47824 */ /* 0x000fe400078e0209 */
[----:B------:R-:W-:-:S02]  /*0d60*/  IMAD R229, R2, 0x8, R229 ;  /* 0x0000000802e57824 */ /* 0x000fc400078e02e5 */
[----:B------:R-:W-:Y:S02]  /*0d70*/  IMAD.IADD R19, R19, 0x1, -R4 ;  /* 0x0000000113137824 */ /* 0x000fe400078e0a04 */
[----:B------:R-:W-:-:S07]  /*0d80*/  IMAD R22, R11, 0x8, R228 ;  /* 0x000000080b167824 */ /* 0x000fce00078e02e4 */
.L_x_1128:
[----:B------:R-:W-:Y:S01]  /*0d90*/  ULDC.64 UR6, c[0x0][0xa28] ;  /* 0x00028a0000067ab9 */ /* 0x000fe20000000a00 */
[----:B------:R-:W-:Y:S01]  /*0da0*/  IMAD.MOV.U32 R0, RZ, RZ, RZ ;  /* 0x000000ffff007224 */ /* 0x000fe200078e00ff */
[----:B------:R-:W-:-:S04]  /*0db0*/  UISETP.NE.U32.AND UP0, UPT, UR6, URZ, UPT ;  /* 0x0000003f0600728c */ /* 0x000fc8000bf05070 */
[----:B------:R-:W-:-:S03]  /*0dc0*/  UISETP.NE.AND.EX UP0, UPT, UR7, URZ, UPT, UP0 ;  /* 0x0000003f0700728c */ /* 0x000fc6000bf05300 */
[----:B------:R-:W-:Y:S02]  /*0dd0*/  ULDC.64 UR6, c[0x0][0xa18] ;  /* 0x0002860000067ab9 */ /* 0x000fe40000000a00 */
[----:B------:R-:W-:Y:S01]  /*0de0*/  UISETP.NE.U32.AND UP1, UPT, UR6, URZ, UPT ;  /* 0x0000003f0600728c */ /* 0x000fe2000bf25070 */
[----:B------:R-:W-:-:S03]  /*0df0*/  PLOP3.LUT P0, PT, PT, PT, UP0, 0x80, 0x0 ;  /* 0x000000000000781c */ /* 0x000fc60003f0f008 */
[----:B------:R-:W-:-:S03]  /*0e00*/  UISETP.NE.AND.EX UP1, UPT, UR7, URZ, UPT, UP1 ;  /* 0x0000003f0700728c */ /* 0x000fc6000bf25310 */
[----:B------:R-:W-:Y:S02]  /*0e10*/  @UP0 ULDC.64 UR6, c[0x0][0xa28] ;  /* 0x00028a0000060ab9 */ /* 0x000fe40000000a00 */
[----:B------:R-:W-:Y:S01]  /*0e20*/  @UP0 UIMAD.WIDE UR6, UR48, 0x4, UR6 ;  /* 0x00000004300608a5 */ /* 0x000fe2000f8e0206 */
[----:B------:R-:W-:-:S05]  /*0e30*/  PLOP3.LUT P2, PT, PT, PT, UP1, 0x80, 0x0 ;  /* 0x000000000000781c */ /* 0x000fca0003f4f018 */
[----:B------:R-:W-:Y:S01]  /*0e40*/  @UP1 ULDC.64 UR8, c[0x0][0xa18] ;  /* 0x0002860000081ab9 */ /* 0x000fe20000000a00 */
[----:B-1----:R-:W-:Y:S02]  /*0e50*/  IMAD.U32 R4, RZ, RZ, UR6 ;  /* 0x00000006ff047e24 */ /* 0x002fe4000f8e00ff */
[----:B------:R-:W-:Y:S01]  /*0e60*/  IMAD.U32 R5, RZ, RZ, UR7 ;  /* 0x00000007ff057e24 */ /* 0x000fe2000f8e00ff */
[----:B------:R-:W-:Y:S01]  /*0e70*/  @UP1 UIMAD.WIDE UR6, UR48, 0x4, UR8 ;  /* 0x00000004300618a5 */ /* 0x000fe2000f8e0208 */
[----:B------:R-:W-:Y:S02]  /*0e80*/  ULDC UR4, c[0x0][0x288] ;  /* 0x0000a20000047ab9 */ /* 0x000fe40000000800 */
[----:B------:R-:W-:Y:S01]  /*0e90*/  IMAD.U32 R18, RZ, RZ, UR4 ;  /* 0x00000004ff127e24 */ /* 0x000fe2000f8e00ff */
[----:B0----5:R0:W5:Y:S02]  /*0ea0*/  @P0 LDG.E R0, desc[UR50][R4.64] ;  /* 0x0000003204000981 */ /* 0x021164000c1e1900 */
[----:B------:R-:W-:Y:S01]  /*0eb0*/  IMAD.U32 R6, RZ, RZ, UR6 ;  /* 0x00000006ff067e24 */ /* 0x000fe2000f8e00ff */
[----:B------:R-:W-:Y:S01]  /*0ec0*/  ULDC UR4, c[0x0][0x424] ;  /* 0x0001090000047ab9 */ /* 0x000fe20000000800 */
[----:B--2---:R-:W-:Y:S01]  /*0ed0*/  IMAD.U32 R7, RZ, RZ, UR7 ;  /* 0x00000007ff077e24 */ /* 0x004fe2000f8e00ff */
[----:B------:R-:W-:-:S04]  /*0ee0*/  ULDC.64 UR6, c[0x0][0x418] ;  /* 0x0001060000067ab9 */ /* 0x000fc80000000a00 */
[----:B------:R0:W5:Y:S01]  /*0ef0*/  @P2 LDG.E R18, desc[UR50][R6.64] ;  /* 0x0000003206122981 */ /* 0x000162000c1e1900 */
[----:B------:R-:W-:-:S04]  /*0f00*/  UISETP.NE.U32.AND UP0, UPT, UR6, URZ, UPT ;  /* 0x0000003f0600728c */ /* 0x000fc8000bf05070 */
[----:B------:R-:W-:-:S03]  /*0f10*/  UISETP.NE.AND.EX UP0, UPT, UR7, URZ, UPT, UP0 ;  /* 0x0000003f0700728c */ /* 0x000fc6000bf05300 */
[----:B------:R-:W-:Y:S01]  /*0f20*/  ULDC.64 UR6, c[0x0][0xa20] ;  /* 0x0002880000067ab9 */ /* 0x000fe20000000a00 */
[----:B------:R-:W-:Y:S01]  /*0f30*/  USEL UR4, UR4, 0x1, UP0 ;  /* 0x0000000104047887 */ /* 0x000fe20008000000 */
[----:B------:R-:W-:Y:S01]  /*0f40*/  ISETP.NE.U32.AND P1, PT, RZ, UR6, PT ;  /* 0x00000006ff007c0c */ /* 0x000fe2000bf25070 */
[----:B------:R-:W-:Y:S02]  /*0f50*/  ULDC UR6, c[0x0][0x2f0] ;  /* 0x0000bc0000067ab9 */ /* 0x000fe40000000800 */
[----:B------:R-:W-:Y:S01]  /*0f60*/  UIMAD UR4, UR4, UR6, URZ ;  /* 0x00000006040472a4 */ /* 0x000fe2000f8e023f */
[----:B------:R-:W-:Y:S01]  /*0f70*/  ISETP.NE.AND.EX P1, PT, RZ, UR7, PT, P1 ;  /* 0x00000007ff007c0c */ /* 0x000fe2000bf25310 */
[----:B0--34-:R-:W-:-:S12]  /*0f80*/  @P2 BRA `(.L_x_1025) ;  /* 0x00000000002c2947 */ /* 0x019fd80003800000 */
        /* <DEDUP_REMOVED lines=8> */
[----:B-----5:R-:W2:Y:S04]  /*1010*/  LDG.E R18, desc[UR50][R4.64] ;  /* 0x0000003204127981 */ /* 0x020ea8000c1e1900 */
[----:B------:R-:W2:Y:S02]  /*1020*/  LDG.E R3, desc[UR50][R4.64+0x4] ;  /* 0x0000043204037981 */ /* 0x000ea4000c1e1900 */
[----:B--2---:R-:W-:-:S07]  /*1030*/  IMAD.IADD R18, R3, 0x1, -R18 ;  /* 0x0000000103127824 */ /* 0x004fce00078e0a12 */
.L_x_1025:
[----:B------:R-:W-:Y:S01]  /*1040*/  IMAD.U32 R17, RZ, RZ, UR4 ;  /* 0x00000004ff117e24 */ /* 0x000fe2000f8e00ff */
[----:B------:R-:W-:Y:S01]  /*1050*/  UMOV UR43, UR49 ;  /* 0x00000031002b7c82 */ /* 0x000fe20008000000 */
[----:B------:R-:W-:Y:S01]  /*1060*/  UMOV UR42, UR48 ;  /* 0x00000030002a7c82 */ /* 0x000fe20008000000 */
[----:B------:R-:W-:Y:S05]  /*1070*/  @!P1 BRA `(.L_x_1026) ;  /* 0x0000000000189947 */ /* 0x000fea0003800000 */
[----:B------:R-:W-:Y:S02]  /*1080*/  ULDC.64 UR6, c[0x0][0xa20] ;  /* 0x0002880000067ab9 */ /* 0x000fe40000000a00 */
[----:B------:R-:W-:-:S06]  /*1090*/  UIMAD.WIDE UR6, UR48, 0x4, UR6 ;  /* 0x00000004300678a5 */ /* 0x000fcc000f8e0206 */
[----:B------:R-:W-:Y:S02]  /*10a0*/  IMAD.U32 R4, RZ, RZ, UR6 ;  /* 0x00000006ff047e24 */ /* 0x000fe4000f8e00ff */
[----:B------:R-:W-:-:S05]  /*10b0*/  IMAD.U32 R5, RZ, RZ, UR7 ;  /* 0x00000007ff057e24 */ /* 0x000fca000f8e00ff */
[----:B------:R0:W5:Y:S01]  /*10c0*/  LDG.E R17, desc[UR50][R4.64] ;  /* 0x0000003204117981 */ /* 0x000162000c1e1900 */
[----:B------:R-:W-:Y:S05]  /*10d0*/  BRA `(.L_x_1027) ;  /* 0x00000000002c7947 */ /* 0x000fea0003800000 */
.L_x_1026:
        /* <DEDUP_REMOVED lines=9> */
[----:B------:R-:W2:Y:S02]  /*1170*/  LDG.E R6, desc[UR50][R4.64+0x4] ;  /* 0x0000043204067981 */ /* 0x000ea4000c1e1900 */
[----:B--2---:R-:W-:-:S07]  /*1180*/  IMAD.IADD R17, R6, 0x1, -R17 ;  /* 0x0000000106117824 */ /* 0x004fce00078e0a11 */
.L_x_1027:
[----:B------:R-:W-:Y:S01]  /*1190*/  ULDC.64 UR8, c[0x0][0x990] ;  /* 0x0002640000087ab9 */ /* 0x000fe20000000a00 */
[----:B------:R-:W-:Y:S01]  /*11a0*/  ULDC.64 UR6, c[0x0][0x998] ;  /* 0x0002660000067ab9 */ /* 0x000fe20000000a00 */
[----:B------:R-:W-:Y:S01]  /*11b0*/  UISETP.NE.U32.AND UP0, UPT, UR8, URZ, UPT ;  /* 0x0000003f0800728c */ /* 0x000fe2000bf05070 */
[----:B------:R-:W-:Y:S01]  /*11c0*/  IMAD.MOV.U32 R8, RZ, RZ, 0x3f800000 ;  /* 0x3f800000ff087424 */ /* 0x000fe200078e00ff */
[----:B------:R-:W-:Y:S01]  /*11d0*/  UISETP.NE.U32.AND UP1, UPT, UR6, URZ, UPT ;  /* 0x0000003f0600728c */ /* 0x000fe2000bf25070 */
[----:B------:R-:W-:Y:S01]  /*11e0*/  IMAD.MOV.U32 R3, RZ, RZ, 0x3f800000 ;  /* 0x3f800000ff037424 */ /* 0x000fe200078e00ff */
[----:B------:R-:W-:Y:S01]  /*11f0*/  UISETP.NE.AND.EX UP0, UPT, UR9, URZ, UPT, UP0 ;  /* 0x0000003f0900728c */ /* 0x000fe2000bf05300 */
[----:B------:R-:W1:Y:S01]  /*1200*/  LDC R9, c[0x0][0x448] ;  /* 0x00011200ff097b82 */ /* 0x000e620000000800 */
[----:B------:R-:W-:-:S04]  /*1210*/  UISETP.NE.AND.EX UP1, UPT, UR7, URZ, UPT, UP1 ;  /* 0x0000003f0700728c */ /* 0x000fc8000bf25310 */
[----:B------:R-:W-:Y:S02]  /*1220*/  PLOP3.LUT P0, PT, PT, PT, UP0, 0x80, 0x0 ;  /* 0x000000000000781c */ /* 0x000fe40003f0f008 */
[----:B------:R-:W-:Y:S01]  /*1230*/  PLOP3.LUT P1, PT, PT, PT, UP1, 0x80, 0x0 ;  /* 0x000000000000781c */ /* 0x000fe20003f2f018 */
[----:B------:R-:W2:Y:S02]  /*1240*/  LDC.64 R12, c[0x0][0x9e0] ;  /* 0x00027800ff0c7b82 */ /* 0x000ea40000000a00 */
[----:B------:R-:W-:Y:S02]  /*1250*/  @UP0 USHF.R.S32.HI UR4, URZ, 0x1f, UR48 ;  /* 0x0000001f3f040899 */ /* 0x000fe40008011430 */
[----:B------:R-:W-:Y:S01]  /*1260*/  @UP1 USHF.R.S32.HI UR15, URZ, 0x1f, UR48 ;  /* 0x0000001f3f0f1899 */ /* 0x000fe20008011430 */
[----:B------:R-:W-:Y:S01]  /*1270*/  @UP0 ULDC.64 UR12, c[0x0][0x9a8] ;  /* 0x00026a00000c0ab9 */ /* 0x000fe20000000a00 */
[----:B------:R-:W-:Y:S01]  /*1280*/  @UP1 ULDC.64 UR16, c[0x0][0x9b8] ;  /* 0x00026e0000101ab9 */ /* 0x000fe20000000a00 */
[----:B------:R-:W-:-:S02]  /*1290*/  @UP0 UIMAD UR4, UR4, UR12, URZ ;  /* 0x0000000c040402a4 */ /* 0x000fc4000f8e023f */
[----:B------:R-:W-:Y:S02]  /*12a0*/  @UP1 UIMAD UR15, UR15, UR16, URZ ;  /* 0x000000100f0f12a4 */ /* 0x000fe4000f8e023f */
[----:B------:R-:W-:Y:S02]  /*12b0*/  @UP0 UIMAD UR14, UR48, UR13, UR4 ;  /* 0x0000000d300e02a4 */ /* 0x000fe4000f8e0204 */
[----:B------:R-:W-:Y:S02]  /*12c0*/  @UP0 UIMAD.WIDE.U32 UR10, UR48, UR12, URZ ;  /* 0x0000000c300a02a5 */ /* 0x000fe4000f8e003f */
[----:B------:R-:W-:Y:S02]  /*12d0*/  @UP0 USHF.R.S32.HI UR4, URZ, 0x1f, UR49 ;  /* 0x0000001f3f040899 */ /* 0x000fe40008011431 */
[----:B------:R-:W-:Y:S02]  /*12e0*/  @UP1 UIMAD.WIDE.U32 UR12, UR48, UR16, URZ ;  /* 0x00000010300c12a5 */ /* 0x000fe4000f8e003f */
[----:B------:R-:W-:-:S02]  /*12f0*/  @UP1 UIMAD UR15, UR48, UR17, UR15 ;  /* 0x00000011300f12a4 */ /* 0x000fc4000f8e020f */
[----:B------:R-:W-:Y:S01]  /*1300*/  @UP1 USHF.R.S32.HI UR20, URZ, 0x1f, UR49 ;  /* 0x0000001f3f141899 */ /* 0x000fe20008011431 */
[----:B------:R-:W-:Y:S01]  /*1310*/  @UP0 ULDC.64 UR16, c[0x0][0x9b0] ;  /* 0x00026c0000100ab9 */ /* 0x000fe20000000a00 */
[----:B------:R-:W-:Y:S01]  /*1320*/  @UP1 ULDC.64 UR18, c[0x0][0x9c0] ;  /* 0x0002700000121ab9 */ /* 0x000fe20000000a00 */
[----:B------:R-:W-:Y:S02]  /*1330*/  @UP0 UIMAD UR4, UR4, UR16, URZ ;  /* 0x00000010040402a4 */ /* 0x000fe4000f8e023f */
[----:B------:R-:W-:Y:S02]  /*1340*/  @UP0 UIADD3 UR11, UR11, UR14, URZ ;  /* 0x0000000e0b0b0290 */ /* 0x000fe4000fffe03f */
[----:B------:R-:W-:Y:S02]  /*1350*/  @UP1 UIMAD UR14, UR20, UR18, URZ ;  /* 0x00000012140e12a4 */ /* 0x000fe4000f8e023f */
[----:B------:R-:W-:Y:S02]  /*1360*/  @UP1 UIADD3 UR13, UR13, UR15, URZ ;  /* 0x0000000f0d0d1290 */ /* 0x000fe4000fffe03f */
[----:B------:R-:W-:-:S02]  /*1370*/  @UP0 UIMAD UR4, UR49, UR17, UR4 ;  /* 0x00000011310402a4 */ /* 0x000fc4000f8e0204 */
[----:B------:R-:W-:Y:S02]  /*1380*/  @UP0 UIMAD.WIDE.U32 UR10, UR49, UR16, UR10 ;  /* 0x00000010310a02a5 */ /* 0x000fe4000f8e000a */
[----:B------:R-:W-:Y:S02]  /*1390*/  @UP1 UIMAD UR14, UR49, UR19, UR14 ;  /* 0x00000013310e12a4 */ /* 0x000fe4000f8e020e */
[----:B------:R-:W-:Y:S02]  /*13a0*/  @UP1 UIMAD.WIDE.U32 UR12, UR49, UR18, UR12 ;  /* 0x00000012310c12a5 */ /* 0x000fe4000f8e000c */
[----:B------:R-:W-:Y:S02]  /*13b0*/  @UP0 UIADD3 UR11, UR11, UR4, URZ ;  /* 0x000000040b0b0290 */ /* 0x000fe4000fffe03f */
[----:B------:R-:W-:Y:S02]  /*13c0*/  @UP0 ULEA UR8, UP2, UR10, UR8, 0x2 ;  /* 0x000000080a080291 */ /* 0x000fe4000f84103f */
[----:B------:R-:W-:-:S02]  /*13d0*/  @UP1 UIADD3 UR4, UR13, UR14, URZ ;  /* 0x0000000e0d041290 */ /* 0x000fc4000fffe03f */
[----:B------:R-:W-:Y:S02]  /*13e0*/  @UP1 ULEA UR6, UP3, UR12, UR6, 0x2 ;  /* 0x000000060c061291 */ /* 0x000fe4000f86103f */
[----:B------:R-:W-:Y:S01]  /*13f0*/  @UP0 ULEA.HI.X UR9, UR10, UR9, UR11, 0x2, UP2 ;  /* 0x000000090a090291 */ /* 0x000fe200090f140b */
[----:B0-----:R-:W-:Y:S01]  /*1400*/  IMAD.U32 R4, RZ, RZ, UR8 ;  /* 0x00000008ff047e24 */ /* 0x001fe2000f8e00ff */
[----:B------:R-:W-:Y:S02]  /*1410*/  @UP1 ULEA.HI.X UR7, UR12, UR7, UR4, 0x2, UP3 ;  /* 0x000000070c071291 */ /* 0x000fe400098f1404 */
[----:B------:R-:W-:Y:S02]  /*1420*/  IMAD.U32 R6, RZ, RZ, UR6 ;  /* 0x00000006ff067e24 */ /* 0x000fe4000f8e00ff */
[----:B------:R-:W-:Y:S02]  /*1430*/  IMAD.U32 R5, RZ, RZ, UR9 ;  /* 0x00000009ff057e24 */ /* 0x000fe4000f8e00ff */
[----:B------:R-:W-:-:S03]  /*1440*/  IMAD.U32 R7, RZ, RZ, UR7 ;  /* 0x00000007ff077e24 */ /* 0x000fc6000f8e00ff */
[----:B------:R0:W3:Y:S04]  /*1450*/  @P0 LDG.E R8, desc[UR50][R4.64] ;  /* 0x0000003204080981 */ /* 0x0000e8000c1e1900 */
[----:B------:R-:W3:Y:S01]  /*1460*/  @P1 LDG.E R3, desc[UR50][R6.64] ;  /* 0x0000003206031981 */ /* 0x000ee2000c1e1900 */
[----:B-1----:R-:W-:Y:S01]  /*1470*/  ISETP.NE.AND P1, PT, R9, 0x1, PT ;  /* 0x000000010900780c */ /* 0x002fe20003f25270 */
[----:B------:R-:W-:Y:S01]  /*1480*/  USHF.L.U32 UR36, UR5, 0x7, URZ ;  /* 0x0000000705247899 */ /* 0x000fe2000800063f */
[----:B--2---:R-:W-:Y:S01]  /*1490*/  ISETP.GE.AND P2, PT, R13, 0x1, PT ;  /* 0x000000010d00780c */ /* 0x004fe20003f46270 */
[----:B-----5:R-:W-:Y:S01]  /*14a0*/  IMAD.IADD R17, R17, 0x1, -R0 ;  /* 0x0000000111117824 */ /* 0x020fe200078e0a00 */
[----:B------:R-:W-:Y:S01]  /*14b0*/  ULDC UR5, c[0x0][0x988] ;  /* 0x0002620000057ab9 */ /* 0x000fe20000000800 */
[----:B------:R-:W-:-:S03]  /*14c0*/  UIADD3 UR4, UR36, 0x7f, URZ ;  /* 0x0000007f24047890 */ /* 0x000fc6000fffe03f */
[----:B------:R-:W-:-:S05]  /*14d0*/  IADD3 R0, R17, 0x1, -R18 ;  /* 0x0000000111007810 */ /* 0x000fca0007ffe812 */
[----:B------:R-:W0:Y:S08]  /*14e0*/  @P1 LDC R9, c[0x0][0x44c] ;  /* 0x00011300ff091b82 */ /* 0x000e300000000800 */
[----:B------:R-:W1:Y:S01]  /*14f0*/  @P1 LDC R11, c[0x0][0x450] ;  /* 0x00011400ff0b1b82 */ /* 0x000e620000000800 */
[----:B0-----:R-:W-:-:S04]  /*1500*/  @P1 IMAD.HI.U32 R4, R9, UR4, RZ ;  /* 0x0000000409041c27 */ /* 0x001fc8000f8e00ff */
[----:B---3--:R-:W-:-:S04]  /*1510*/  FMUL.FTZ R3, R8, R3 ;  /* 0x0000000308037220 */ /* 0x008fc80000410000 */
[----:B------:R-:W-:Y:S01]  /*1520*/  FMUL.FTZ R5, R3, UR5 ;  /* 0x0000000503057c20 */ /* 0x000fe20008410000 */
[----:B------:R-:W-:Y:S01]  /*1530*/  IMAD.U32 R3, RZ, RZ, UR4 ;  /* 0x00000004ff037e24 */ /* 0x000fe2000f8e00ff */
[----:B-1----:R-:W-:-:S03]  /*1540*/  @P1 SHF.R.U32.HI R3, RZ, R11, R4 ;  /* 0x0000000bff031219 */ /* 0x002fc60000011604 */
[----:B------:R-:W-:Y:S02]  /*1550*/  R2UR UR37, R5 ;  /* 0x00000000052572ca */ /* 0x000fe400000e0000 */
[----:B------:R-:W-:-:S04]  /*1560*/  IMAD.IADD R3, R0, 0x1, R3 ;  /* 0x0000000100037824 */ /* 0x000fc800078e0203 */
[----:B------:R-:W-:Y:S01]  /*1570*/  IMAD.IADD R6, R3, 0x1, R12 ;  /* 0x0000000103067824 */ /* 0x000fe200078e020c */
[----:B------:R-:W-:Y:S08]  /*1580*/  @!P2 BRA `(.L_x_1028) ;  /* 0x000000000040a947 */ /* 0x000ff00003800000 */
        /* <DEDUP_REMOVED lines=10> */
.L_x_1029:
[----:B------:R-:W-:-:S13]  /*1630*/  ISETP.NE.AND P0, PT, R13, 0x1, PT ;  /* 0x000000010d00780c */ /* 0x000fda0003f05270 */
[----:B------:R-:W0:Y:S02]  /*1640*/  @P0 LDC.64 R4, c[0x0][0x9e8] ;  /* 0x00027a00ff040b82 */ /* 0x000e240000000a00 */
[----:B0-----:R-:W-:-:S05]  /*1650*/  @P0 IMAD.HI.U32 R4, R0, R4, RZ ;  /* 0x0000000400040227 */ /* 0x001fca00078e00ff */
[----:B------:R-:W-:-:S07]  /*1660*/  @P0 SHF.R.U32.HI R0, RZ, R5, R4 ;  /* 0x00000005ff000219 */ /* 0x000fce0000011604 */
.L_x_1030:
[----:B------:R-:W-:-:S05]  /*1670*/  IMAD R3, R0, R13, R13 ;  /* 0x0000000d00037224 */ /* 0x000fca00078e020d */
[----:B------:R-:W-:-:S07]  /*1680*/  VIMNMX R6, R6, R3, PT ;  /* 0x0000000306067248 */ /* 0x000fce0003fe0100 */
.L_x_1028:
[----:B------:R-:W0:Y:S01]  /*1690*/  @P1 LDC R3, c[0x0][0x44c] ;  /* 0x00011300ff031b82 */ /* 0x000e220000000800 */
[----:B------:R-:W-:Y:S01]  /*16a0*/  IMAD.U32 R0, RZ, RZ, UR36 ;  /* 0x00000024ff007e24 */ /* 0x000fe2000f8e00ff */
[----:B------:R-:W-:Y:S01]  /*16b0*/  ULDC UR4, c[0x0][0x9dc] ;  /* 0x0002770000047ab9 */ /* 0x000fe20000000800 */
[----:B------:R-:W-:Y:S02]  /*16c0*/  VIADD R7, R6, 0xdf ;  /* 0x000000df06077836 */ /* 0x000fe40000000000 */
[C---:B------:R-:W-:Y:S02]  /*16d0*/  VIADD R5, R17.reuse, 0xdf ;  /* 0x000000df11057836 */ /* 0x040fe40000000000 */
[----:B------:R-:W-:Y:S01]  /*16e0*/  IMAD.MOV.U32 R6, RZ, RZ, RZ ;  /* 0x000000ffff067224 */ /* 0x000fe200078e00ff */
[----:B------:R-:W1:Y:S01]  /*16f0*/  @P1 LDC R4, c[0x0][0x450] ;  /* 0x00011400ff041b82 */ /* 0x000e620000000800 */
[----:B------:R-:W-:Y:S02]  /*1700*/  IMAD.IADD R137, R17, 0x1, -R18 ;  /* 0x0000000111897824 */ /* 0x000fe400078e0a12 */
        /* <DEDUP_REMOVED lines=23> */
.L_x_1032:
[----:B------:R-:W-:-:S13]  /*1880*/  ISETP.NE.AND P0, PT, R13, 0x1, PT ;  /* 0x000000010d00780c */ /* 0x000fda0003f05270 */
[----:B------:R-:W0:Y:S02]  /*1890*/  @P0 LDC.64 R4, c[0x0][0x9e8] ;  /* 0x00027a00ff040b82 */ /* 0x000e240000000a00 */
[----:B0-----:R-:W-:-:S05]  /*18a0*/  @P0 IMAD.HI.U32 R4, R0, R4, RZ ;  /* 0x0000000400040227 */ /* 0x001fca00078e00ff */
[----:B------:R-:W-:-:S07]  /*18b0*/  @P0 SHF.R.U32.HI R0, RZ, R5, R4 ;  /* 0x00000005ff000219 */ /* 0x000fce0000011604 */
.L_x_1033:
[----:B------:R-:W-:-:S05]  /*18c0*/  IMAD R0, R0, R13, RZ ;  /* 0x0000000d00007224 */ /* 0x000fca00078e02ff */
[----:B------:R-:W-:-:S13]  /*18d0*/  R2UR UR4, R0 ;  /* 0x00000000000472ca */ /* 0x000fda00000e0000 */
[----:B------:R-:W-:-:S04]  /*18e0*/  UISETP.LT.AND UP0, UPT, UR5, UR4, UPT ;  /* 0x000000040500728c */ /* 0x000fc8000bf01270 */
[----:B------:R-:W-:-:S12]  /*18f0*/  USEL UR5, UR5, UR4, !UP0 ;  /* 0x0000000405057287 */ /* 0x000fd8000c000000 */
.L_x_1031:
        /* <DEDUP_REMOVED lines=8> */
[----:B------:R-:W-:Y:S01]  /*1980*/  CS2R R24, SRZ ;  /* 0x0000000000187805 */ /* 0x000fe2000001ff00 */
[----:B------:R-:W-:Y:S01]  /*1990*/  IMAD.MOV.U32 R13, RZ, RZ, RZ ;  /* 0x000000ffff0d7224 */ /* 0x000fe200078e00ff */
[----:B------:R-:W-:Y:S01]  /*19a0*/  ULEA.HI.SX32 UR4, UR5, UR4, 0x19 ;  /* 0x0000000405047291 */ /* 0x000fe2000f8fca3f */
[----:B------:R-:W-:-:S02]  /*19b0*/  CS2R R78, SRZ ;  /* 0x00000000004e7805 */ /* 0x000fc4000001ff00 */
[----:B------:R-:W-:Y:S02]  /*19c0*/  CS2R R26, SRZ ;  /* 0x00000000001a7805 */ /* 0x000fe4000001ff00 */
[----:B------:R-:W-:Y:S01]  /*19d0*/  CS2R R76, SRZ ;  /* 0x00000000004c7805 */ /* 0x000fe2000001ff00 */
[----:B------:R-:W-:Y:S01]  /*19e0*/  UISETP.LT.AND UP0, UPT, URZ, UR4, UPT ;  /* 0x000000043f00728c */ /* 0x000fe2000bf01270 */
[----:B------:R-:W-:Y:S02]  /*19f0*/  CS2R R28, SRZ ;  /* 0x00000000001c7805 */ /* 0x000fe4000001ff00 */
[----:B------:R-:W-:Y:S02]  /*1a00*/  CS2R R70, SRZ ;  /* 0x0000000000467805 */ /* 0x000fe4000001ff00 */
[----:B------:R-:W-:Y:S01]  /*1a10*/  CS2R R30, SRZ ;  /* 0x00000000001e7805 */ /* 0x000fe2000001ff00 */
[----:B------:R-:W-:Y:S01]  /*1a20*/  USEL UR39, URZ, UR4, !UP0 ;  /* 0x000000043f277287 */ /* 0x000fe2000c000000 */
[----:B------:R-:W-:-:S02]  /*1a30*/  CS2R R68, SRZ ;  /* 0x0000000000447805 */ /* 0x000fc4000001ff00 */
[----:B------:R-:W-:Y:S02]  /*1a40*/  CS2R R32, SRZ ;  /* 0x0000000000207805 */ /* 0x000fe4000001ff00 */
[----:B------:R-:W-:Y:S02]  /*1a50*/  CS2R R62, SRZ ;  /* 0x00000000003e7805 */ /* 0x000fe4000001ff00 */
[----:B------:R-:W-:Y:S02]  /*1a60*/  CS2R R34, SRZ ;  /* 0x0000000000227805 */ /* 0x000fe4000001ff00 */
[----:B------:R-:W-:Y:S02]  /*1a70*/  CS2R R60, SRZ ;  /* 0x00000000003c7805 */ /* 0x000fe4000001ff00 */
[----:B------:R-:W-:Y:S02]  /*1a80*/  ISETP.GT.AND P1, PT, R136, UR39, PT ;  /* 0x0000002788007c0c */ /* 0x000fe4000bf24270 */
[----:B------:R-:W-:-:S02]  /*1a90*/  CS2R R36, SRZ ;  /* 0x0000000000247805 */ /* 0x000fc4000001ff00 */
[----:B------:R-:W-:Y:S02]  /*1aa0*/  CS2R R54, SRZ ;  /* 0x0000000000367805 */ /* 0x000fe4000001ff00 */
[----:B------:R-:W-:Y:S02]  /*1ab0*/  CS2R R38, SRZ ;  /* 0x0000000000267805 */ /* 0x000fe4000001ff00 */
[----:B------:R-:W-:Y:S02]  /*1ac0*/  CS2R R52, SRZ ;  /* 0x0000000000347805 */ /* 0x000fe4000001ff00 */
[----:B------:R-:W-:Y:S02]  /*1ad0*/  CS2R R40, SRZ ;  /* 0x0000000000287805 */ /* 0x000fe4000001ff00 */
[----:B------:R-:W-:Y:S01]  /*1ae0*/  CS2R R46, SRZ ;  /* 0x00000000002e7805 */ /* 0x000fe2000001ff00 */
[----:B------:R-:W-:Y:S01]  /*1af0*/  IMAD.MOV.U32 R42, RZ, RZ, RZ ;  /* 0x000000ffff2a7224 */ /* 0x000fe200078e00ff */
        /* <DEDUP_REMOVED lines=9> */
[----:B------:R-:W-:Y:S01]  /*1b90*/  CS2R R96, SRZ ;  /* 0x0000000000607805 */ /* 0x000fe2000001ff00 */
[----:B------:R-:W-:Y:S06]  /*1ba0*/  @!P1 BRA `(.L_x_1034) ;  /* 0x00000154005c9947 */ /* 0x000fec0003800000 */
[----:B------:R-:W-:Y:S01]  /*1bb0*/  SHF.R.S32.HI R3, RZ, 0x1f, R230 ;  /* 0x0000001fff037819 */ /* 0x000fe200000114e6 */
[----:B------:R-:W0:Y:S01]  /*1bc0*/  S2UR UR40, SR_CgaCtaId ;  /* 0x00000000002879c3 */ /* 0x000e220000008800 */
[----:B------:R-:W-:Y:S02]  /*1bd0*/  UMOV UR41, 0x400 ;  /* 0x0000040000297882 */ /* 0x000fe40000000000 */
[----:B------:R-:W-:-:S04]  /*1be0*/  LEA.HI R3, R3, R230, RZ, 0x7 ;  /* 0x000000e603037211 */ /* 0x000fc800078f38ff */
[----:B------:R-:W-:-:S06]  /*1bf0*/  SHF.R.S32.HI R3, RZ, 0x7, R3 ;  /* 0x00000007ff037819 */ /* 0x000fcc0000011403 */
[----:B------:R-:W1:Y:S01]  /*1c00*/  SHFL.IDX PT, R3, R3, RZ, 0x1f ;  /* 0x00001fff03037589 */ /* 0x000e6200000e0000 */
[----:B0-----:R-:W-:-:S04]  /*1c10*/  ULEA UR41, UR40, UR41, 0x18 ;  /* 0x0000002928297291 */ /* 0x001fc8000f8ec03f */
[----:B------:R-:W-:-:S04]  /*1c20*/  UIADD3 UR5, UR41, 0x1c400, URZ ;  /* 0x0001c40029057890 */ /* 0x000fc8000fffe03f */
[----:B------:R-:W-:Y:S01]  /*1c30*/  ULOP3.LUT UP0, URZ, UR5, 0x9f, URZ, 0xc0, !UPT ;  /* 0x0000009f053f7892 */ /* 0x000fe2000f80c03f */
[----:B-1----:R-:W-:-:S05]  /*1c40*/  R2UR UR44, R3 ;  /* 0x00000000032c72ca */ /* 0x002fca00000e0000 */
[----:B------:R-:W-:-:S08]  /*1c50*/  PLOP3.LUT P0, PT, PT, PT, UP0, 0x80, 0x0 ;  /* 0x000000000000781c */ /* 0x000fd00003f0f008 */
        /* <DEDUP_REMOVED lines=23> */
.L_x_1035:
        /* <DEDUP_REMOVED lines=9> */
.L_x_1228:
[----:B------:R-:W-:Y:S05]  /*1e60*/  @!P0 BRA `(.L_x_1037) ;  /* 0x0000000000048947 */ /* 0x000fea0003800000 */
[----:B------:R-:W-:Y:S01]  /*1e70*/  BPT.TRAP 0x1 ;  /* 0x000000040000795c */ /* 0x000fe20000300000 */
.L_x_1037:
[----:B------:R-:W-:Y:S02]  /*1e80*/  IMAD.U32 R5, RZ, RZ, UR52 ;  /* 0x00000034ff057e24 */ /* 0x000fe4000f8e00ff */
[----:B0-----:R-:W-:-:S03]  /*1e90*/  IMAD.U32 R0, RZ, RZ, UR45 ;  /* 0x0000002dff007e24 */ /* 0x001fc6000f8e00ff */
[----:B------:R-:W-:Y:S02]  /*1ea0*/  LEA R5, R5, UR41, 0x3 ;  /* 0x0000002905057c11 */ /* 0x000fe4000f8e18ff */
[----:B------:R-:W-:-:S04]  /*1eb0*/  SHF.L.U32 R0, R0, 0x1f, RZ ;  /* 0x0000001f00007819 */ /* 0x000fc800000006ff */
[----:B------:R0:W1:Y:S01]  /*1ec0*/  SYNCS.PHASECHK.TRANS64.TRYWAIT P1, [R5+URZ+0x2e830], R0 ;  /* 0x02e83000050075a7 */ /* 0x000062000802017f */
[----:B------:R-:W-:Y:S05]  /*1ed0*/  @!P0 BRA `(.L_x_1038) ;  /* 0x0000000000048947 */ /* 0x000fea0003800000 */
[----:B------:R-:W-:Y:S01]  /*1ee0*/  BPT.TRAP 0x1 ;  /* 0x000000040000795c */ /* 0x000fe20000300000 */
.L_x_1038:
[----:B-1----:R-:W-:Y:S05]  /*1ef0*/  @P1 BRA `(.L_x_1039) ;  /* 0x0000000000081947 */ /* 0x002fea0003800000 */
[----:B------:R-:W1:Y:S02]  /*1f00*/  SYNCS.PHASECHK.TRANS64.TRYWAIT P1, [R5+URZ+0x2e830], R0 ;  /* 0x02e83000050075a7 */ /* 0x000e64000802017f */
[----:B-1----:R-:W-:Y:S05]  /*1f10*/  @!P1 BRA `(.L_x_1040) ;  /* 0x000001d800109947 */ /* 0x002fea0003800000 */
.L_x_1039:
        /* <DEDUP_REMOVED lines=21> */
[----:B------:R-:W-:-:S02]  /*2070*/  ULDC UR54, c[0x0][0x9dc] ;  /* 0x0002770000367ab9 */ /* 0x000fc40000000800 */
        /* <DEDUP_REMOVED lines=174> */
[----:B------:R-:W-:-:S03]  /*2b60*/  VIADD R21, R6, 0xffffffff ;  /* 0xffffffff06157836 */ /* 0x000fc60000000000 */
[----:B------:R-:W-:Y:S01]  /*2b70*/  IADD3 R4, -R18, R5, R17 ;  /* 0x0000000512047210 */ /* 0x000fe20007ffe111 */
[----:B------:R-:W-:Y:S01]  /*2b80*/  VIADD R5, R5, 0xffffffff ;  /* 0xffffffff05057836 */ /* 0x000fe20000000000 */
        /* <DEDUP_REMOVED lines=11> */
[----:B------:R-:W-:-:S04]  /*2c40*/  VIADD R0, R0, 0xe0 ;  /* 0x000000e000007836 */ /* 0x000fc80000000000 */
[----:B------:R-:W-:Y:S02]  /*2c50*/  IMAD R9, R19, -0x2, R0 ;  /* 0xfffffffe13097824 */ /* 0x000fe400078e0200 */
[C---:B------:R-:W-:Y:S02]  /*2c60*/  VIADD R0, R4.reuse, UR6 ;  /* 0x0000000604007c36 */ /* 0x040fe40008000000 */
[----:B------:R-:W-:-:S03]  /*2c70*/  VIADD R4, R4, UR10 ;  /* 0x0000000a04047c36 */ /* 0x000fc60008000000 */
[----:B0-----:R-:W-:Y:S01]  /*2c80*/  VIADDMNMX R20, R11, R0, R9, PT ;  /* 0x000000000b147246 */ /* 0x001fe20003800109 */
[----:B------:R-:W-:Y:S01]  /*2c90*/  IMAD.IADD R6, R4, 0x1, R11 ;  /* 0x0000000104067824 */ /* 0x000fe200078e020b */
[----:B------:R-:W-:Y:S06]  /*2ca0*/  @P1 BRA `(.L_x_1041) ;  /* 0x0000000000541947 */ /* 0x000fec0003800000 */
[----:B------:R-:W-:Y:S01]  /*2cb0*/  IADD3 R8, -R18, R17, R11 ;  /* 0x0000001112087210 */ /* 0x000fe20007ffe10b */
        /* <DEDUP_REMOVED lines=11> */
.L_x_1043:
[----:B------:R-:W-:-:S06]  /*2d70*/  UISETP.NE.AND UP2, UPT, UR7, 0x1, UPT ;  /* 0x000000010700788c */ /* 0x000fcc000bf45270 */
[----:B------:R-:W-:-:S05]  /*2d80*/  PLOP3.LUT P1, PT, PT, PT, UP2, 0x80, 0x0 ;  /* 0x000000000000781c */ /* 0x000fca0003f2f028 */
[----:B------:R-:W-:-:S08]  /*2d90*/  @UP2 ULDC.64 UR10, c[0x0][0x9e8] ;  /* 0x00027a00000a2ab9 */ /* 0x000fd00000000a00 */
[----:B------:R-:W-:-:S05]  /*2da0*/  @P1 IMAD.HI.U32 R10, R8, UR10, RZ ;  /* 0x0000000a080a1c27 */ /* 0x000fca000f8e00ff */
[----:B------:R-:W-:-:S07]  /*2db0*/  @P1 SHF.R.U32.HI R8, RZ, UR11, R10 ;  /* 0x0000000bff081c19 */ /* 0x000fce000801160a */
.L_x_1044:
[----:B------:R-:W-:Y:S05]  /*2dc0*/  BSYNC B0 ;  /* 0x0000000000007941 */ /* 0x000fea0003800000 */
.L_x_1042:
[----:B------:R-:W-:-:S05]  /*2dd0*/  IMAD R11, R8, UR7, R5 ;  /* 0x00000007080b7c24 */ /* 0x000fca000f8e0205 */
[----:B------:R-:W-:Y:S02]  /*2de0*/  VIMNMX R6, R6, R11, !PT ;  /* 0x0000000b06067248 */ /* 0x000fe40007fe0100 */
[----:B------:R-:W-:-:S07]  /*2df0*/  VIADDMNMX R20, R11, UR7, R20, PT ;  /* 0x000000070b147c46 */ /* 0x000fce000b800114 */
.L_x_1041:
[C---:B------:R-:W-:Y:S01]  /*2e00*/  ISETP.GE.AND P1, PT, R21.reuse, 0x2, PT ;  /* 0x000000021500780c */ /* 0x040fe20003f26270 */
[----:B------:R-:W0:Y:S01]  /*2e10*/  SHFL.IDX PT, R3, R3, 0x1, 0x1c1f ;  /* 0x003c1f0003037f89 */ /* 0x000e2200000e0000 */
[C---:B------:R-:W-:Y:S02]  /*2e20*/  ISETP.GE.AND P3, PT, R21.reuse, 0xa, PT ;  /* 0x0000000a1500780c */ /* 0x040fe40003f66270 */
        /* <DEDUP_REMOVED lines=17> */
[C---:B------:R-:W-:Y:S02]  /*2f40*/  ISETP.GE.AND P2, PT, R21.reuse, 0x12, PT ;  /* 0x000000121500780c */ /* 0x040fe40003f46270 */
        /* <DEDUP_REMOVED lines=17> */
[C---:B------:R-:W-:Y:S02]  /*3060*/  ISETP.GE.AND P3, PT, R21.reuse, 0x22, PT ;  /* 0x000000221500780c */ /* 0x040fe40003f66270 */
        /* <DEDUP_REMOVED lines=30> */
[C---:B------:R-:W-:Y:S02]  /*3250*/  ISETP.GE.AND P4, PT, R21.reuse, 0x3a, PT ;  /* 0x0000003a1500780c */ /* 0x040fe40003f86270 */
        /* <DEDUP_REMOVED lines=223> */
.L_x_1047:
[----:B------:R-:W-:-:S06]  /*4050*/  UISETP.NE.AND UP2, UPT, UR7, 0x1, UPT ;  /* 0x000000010700788c */ /* 0x000fcc000bf45270 */
[----:B------:R-:W-:-:S05]  /*4060*/  PLOP3.LUT P6, PT, PT, PT, UP2, 0x80, 0x0 ;  /* 0x000000000000781c */ /* 0x000fca0003fcf028 */
[----:B------:R-:W-:-:S08]  /*4070*/  @UP2 ULDC.64 UR10, c[0x0][0x9e8] ;  /* 0x00027a00000a2ab9 */ /* 0x000fd00000000a00 */
[----:B------:R-:W-:Y:S01]  /*4080*/  @P6 IMAD.HI.U32 R3, R6, UR10, RZ ;  /* 0x0000000a06036c27 */ /* 0x000fe2000f8e00ff */
[----:B------:R-:W-:-:S13]  /*4090*/  PLOP3.LUT P6, PT, PT, PT, UP2, 0x80, 0x0 ;  /* 0x000000000000781c */ /* 0x000fda0003fcf028 */
[----:B------:R-:W-:-:S07]  /*40a0*/  @P6 SHF.R.U32.HI R6, RZ, UR11, R3 ;  /* 0x0000000bff066c19 */ /* 0x000fce0008011603 */
.L_x_1048:
[----:B------:R-:W-:Y:S05]  /*40b0*/  BSYNC B0 ;  /* 0x0000000000007941 */ /* 0x000fea0003800000 */
.L_x_1046:
[----:B------:R-:W-:-:S05]  /*40c0*/  IMAD R5, R6, UR7, R5 ;  /* 0x0000000706057c24 */ /* 0x000fca000f8e0205 */
[----:B------:R-:W-:Y:S02]  /*40d0*/  VIMNMX R4, R4, R5, !PT ;  /* 0x0000000504047248 */ /* 0x000fe40007fe0100 */
[----:B------:R-:W-:-:S07]  /*40e0*/  VIADDMNMX R0, R5, UR7, R0, PT ;  /* 0x0000000705007c46 */ /* 0x000fce000b800100 */
.L_x_1045:
[----:B------:R-:W-:Y:S01]  /*40f0*/  ISETP.GT.AND P1, PT, R4, 0x20, !P1 ;  /* 0x000000200400780c */ /* 0x000fe20004f24270 */
[----:B------:R-:W-:Y:S01]  /*4100*/  @UP0 ULDC UR10, c[0x0][0x44c] ;  /* 0x00011300000a0ab9 */ /* 0x000fe20000000800 */
[----:B------:R-:W-:Y:S01]  /*4110*/  ISETP.NE.AND P6, PT, R174, RZ, PT ;  /* 0x000000ffae00720c */ /* 0x000fe20003fc5270 */
[----:B------:R-:W-:Y:S01]  /*4120*/  UIMAD.WIDE.U32 UR10, UR36, UR10, URZ ;  /* 0x0000000a240a72a5 */ /* 0x000fe2000f8e003f */
[----:B------:R-:W-:Y:S01]  /*4130*/  ISETP.LT.OR P1, PT, R0, 0x21, P1 ;  /* 0x000000210000780c */ /* 0x000fe20000f21670 */
[----:B------:R-:W-:Y:S01]  /*4140*/  @UP0 ULDC UR18, c[0x0][0x450] ;  /* 0x0001140000120ab9 */ /* 0x000fe20000000800 */
[----:B------:R-:W-:Y:S01]  /*4150*/  ISETP.GT.AND P2, PT, R4, 0x29, !P2 ;  /* 0x000000290400780c */ /* 0x000fe20005744270 */
[----:B------:R-:W-:Y:S01]  /*4160*/  UMOV UR14, UR36 ;  /* 0x00000024000e7c82 */ /* 0x000fe20008000000 */
[----:B------:R-:W-:Y:S01]  /*4170*/  FSEL R106, R106, -INF , !P1 ;  /* 0xff8000006a6a7808 */ /* 0x000fe20004800000 */
[----:B------:R-:W-:Y:S01]  /*4180*/  @UP0 USHF.R.U32.HI UR14, URZ, UR18, UR11 ;  /* 0x000000123f0e0299 */ /* 0x000fe2000801160b */
[----:B------:R-:W-:-:S02]  /*4190*/  ISETP.NE.AND P1, PT, R150, RZ, PT ;  /* 0x000000ff9600720c */ /* 0x000fc40003f25270 */
[----:B------:R-:W-:Y:S02]  /*41a0*/  ISETP.LT.OR P2, PT, R0, 0x2a, P2 ;  /* 0x0000002a0000780c */ /* 0x000fe40001741670 */
[----:B------:R-:W-:Y:S02]  /*41b0*/  ISETP.GT.AND P1, PT, R4, 0x21, !P1 ;  /* 0x000000210400780c */ /* 0x000fe40004f24270 */
[----:B------:R-:W-:Y:S02]  /*41c0*/  FSEL R111, R111, -INF , !P2 ;  /* 0xff8000006f6f7808 */ /* 0x000fe40005000000 */
[----:B------:R-:W-:Y:S02]  /*41d0*/  ISETP.LT.OR P1, PT, R0, 0x22, P1 ;  /* 0x000000220000780c */ /* 0x000fe40000f21670 */
[----:B------:R-:W-:Y:S02]  /*41e0*/  ISETP.NE.AND P2, PT, R175, RZ, PT ;  /* 0x000000ffaf00720c */ /* 0x000fe40003f45270 */
        /* <DEDUP_REMOVED lines=83> */
[----:B------:R-:W-:Y:S02]  /*4720*/  ISETP.GT.AND P1, PT, R4, 0x59, !P2 ;  /* 0x000000590400780c */ /* 0x000fe40005724270 */
[----:B------:R-:W-:-:S02]  /*4730*/  ISETP.NE.AND P2, PT, R177, RZ, PT ;  /* 0x000000ffb100720c */ /* 0x000fc40003f45270 */
        /* <DEDUP_REMOVED lines=52> */
[C---:B------:R-:W-:Y:S02]  /*4a80*/  ISETP.GT.AND P1, PT, R4.reuse, 0x79, !P1 ;  /* 0x000000790400780c */ /* 0x040fe40004f24270 */
[----:B------:R-:W-:Y:S01]  /*4a90*/  ISETP.GT.AND P3, PT, R4, 0xd0, !P3 ;  /* 0x000000d00400780c */ /* 0x000fe20005f64270 */
[----:B------:R-:W0:Y:S01]  /*4aa0*/  SHFL.BFLY PT, R3, R6, 0x2, 0x1f ;  /* 0x0c401f0006037f89 */ /* 0x000e2200000e0000 */
[----:B------:R-:W-:-:S02]  /*4ab0*/  ISETP.LT.OR P1, PT, R0, 0x7a, P1 ;  /* 0x0000007a0000780c */ /* 0x000fc40000f21670 */
[----:B------:R-:W-:Y:S02]  /*4ac0*/  ISETP.GT.AND P4, PT, R4, 0xd1, !P4 ;  /* 0x000000d10400780c */ /* 0x000fe40006784270 */
        /* <DEDUP_REMOVED lines=11> */
[C---:B------:R-:W-:Y:S02]  /*4b80*/  ISETP.LT.OR P5, PT, R0.reuse, 0xd9, P5 ;  /* 0x000000d90000780c */ /* 0x040fe40002fa1670 */
[----:B------:R-:W-:Y:S02]  /*4b90*/  ISETP.LT.OR P1, PT, R0, 0x82, P1 ;  /* 0x000000820000780c */ /* 0x000fe40000f21670 */
[----:B------:R-:W-:Y:S02]  /*4ba0*/  FSEL R35, R35, -INF , !P4 ;  /* 0xff80000023237808 */ /* 0x000fe40006000000 */
        /* <DEDUP_REMOVED lines=9> */
[----:B------:R-:W-:Y:S02]  /*4c40*/  R2UR UR15, R137 ;  /* 0x00000000890f72ca */ /* 0x000fe400000e0000 */
[----:B------:R-:W-:Y:S02]  /*4c50*/  FSEL R63, R63, -INF , !P1 ;  /* 0xff8000003f3f7808 */ /* 0x000fe40004800000 */
[----:B------:R-:W-:-:S04]  /*4c60*/  ISETP.NE.AND P1, PT, R160, RZ, PT ;  /* 0x000000ffa000720c */ /* 0x000fc80003f25270 */
[----:B------:R-:W-:-:S04]  /*4c70*/  ISETP.GT.AND P1, PT, R4, 0x90, !P1 ;  /* 0x000000900400780c */ /* 0x000fc80004f24270 */
[----:B------:R-:W-:Y:S01]  /*4c80*/  ISETP.LT.OR P1, PT, R0, 0x91, P1 ;  /* 0x000000910000780c */ /* 0x000fe20000f21670 */
[----:B------:R-:W-:-:S03]  /*4c90*/  UIADD3 UR10, UR15, UR14, URZ ;  /* 0x0000000e0f0a7290 */ /* 0x000fc6000fffe03f */
[----:B------:R-:W-:Y:S01]  /*4ca0*/  FSEL R66, R66, -INF , !P1 ;  /* 0xff80000042427808 */ /* 0x000fe20004800000 */
[----:B------:R-:W-:Y:S01]  /*4cb0*/  UIADD3 UR14, UR10, UR6, URZ ;  /* 0x000000060a0e7290 */ /* 0x000fe2000fffe03f */
        /* <DEDUP_REMOVED lines=52> */
[----:B------:R-:W-:Y:S02]  /*5000*/  ISETP.NE.AND P1, PT, R8, RZ, PT ;  /* 0x000000ff0800720c */ /* 0x000fe40003f25270 */
[----:B0-----:R-:W-:Y:S02]  /*5010*/  FMNMX.FTZ R8, R6, R3, !PT ;  /* 0x0000000306087209 */ /* 0x001fe40007810000 */
[----:B------:R-:W-:-:S03]  /*5020*/  ISETP.GT.AND P1, PT, R4, 0x9, !P1 ;  /* 0x000000090400780c */ /* 0x000fc60004f24270 */
[----:B------:R-:W0:Y:S01]  /*5030*/  SHFL.BFLY PT, R3, R8, 0x1, 0x1f ;  /* 0x0c201f0008037f89 */ /* 0x000e2200000e0000 */
        /* <DEDUP_REMOVED lines=28> */
[----:B------:R-:W-:Y:S01]  /*5200*/  ISETP.NE.AND P6, PT, R138, RZ, PT ;  /* 0x000000ff8a00720c */ /* 0x000fe20003fc5270 */
[----:B------:R-:W-:Y:S01]  /*5210*/  IMAD.U32 R138, RZ, RZ, UR37 ;  /* 0x00000025ff8a7e24 */ /* 0x000fe2000f8e00ff */
[----:B------:R-:W-:-:S03]  /*5220*/  ISETP.LT.OR P1, PT, R0, 0xc2, P1 ;  /* 0x000000c20000780c */ /* 0x000fc60000f21670 */
[----:B------:R-:W-:Y:S01]  /*5230*/  FFMA.FTZ R138, R3, R138, -8 ;  /* 0xc1000000038a7423 */ /* 0x000fe2000001008a */
        /* <DEDUP_REMOVED lines=33> */
[----:B------:R-:W0:Y:S01]  /*5450*/  MUFU.EX2 R6, R6 ;  /* 0x0000000600067308 */ /* 0x000e220000000800 */
        /* <DEDUP_REMOVED lines=15> */
[----:B------:R-:W-:Y:S01]  /*5550*/  FFMA.FTZ R92, R92, UR37, -R138 ;  /* 0x000000255c5c7c23 */ /* 0x000fe2000801088a */
[----:B------:R-:W-:Y:S01]  /*5560*/  FMNMX.FTZ R112, R114, R117, !PT ;  /* 0x0000007572707209 */ /* 0x000fe20007810000 */
[----:B------:R-:W1:Y:S01]  /*5570*/  MUFU.EX2 R10, R10 ;  /* 0x0000000a000a7308 */ /* 0x000e620000000800 */
[----:B------:R-:W-:Y:S01]  /*5580*/  FSEL R39, R39, -INF , !P2 ;  /* 0xff80000027277808 */ /* 0x000fe20005000000 */
[----:B0-----:R-:W-:Y:S01]  /*5590*/  FADD.FTZ R124, R5, R6 ;  /* 0x00000006057c7221 */ /* 0x001fe20000010000 */
        /* <DEDUP_REMOVED lines=14> */
[----:B-1----:R-:W-:Y:S01]  /*5680*/  F2FP.SATFINITE.E4M3.F32.PACK_AB_MERGE_C R224, R10, R9, RZ ;  /* 0x000000090ae0723e */ /* 0x002fe200048070ff */
        /* <DEDUP_REMOVED lines=36> */
[----:B------:R-:W-:Y:S01]  /*58d0*/  FFMA.FTZ R33, R33, UR37, -R138 ;  /* 0x0000002521217c23 */ /* 0x000fe2000801088a */
        /* <DEDUP_REMOVED lines=67> */
[----:B------:R-:W-:Y:S01]  /*5d10*/  MUFU.EX2 R81, R81 ;  /* 0x0000005100517308 */ /* 0x000fe20000000800 */
        /* <DEDUP_REMOVED lines=22> */
[--C-:B------:R-:W-:Y:S01]  /*5e80*/  FFMA.FTZ R118, R94, UR37, -R101.reuse ;  /* 0x000000255e767c23 */ /* 0x100fe20008010865 */
[----:B------:R-:W-:-:S01]  /*5e90*/  FFMA.FTZ R94, R98, UR37, -R101 ;  /* 0x00000025625e7c23 */ /* 0x000fc20008010865 */
[----:B------:R-:W-:Y:S01]  /*5ea0*/  FADD.FTZ R103, R10, R103 ;  /* 0x000000670a677221 */ /* 0x000fe20000010000 */
[----:B------:R-:W-:-:S01]  /*5eb0*/  FFMA.FTZ R98, R102, UR37, -R101 ;  /* 0x0000002566627c23 */ /* 0x000fc20008010865 */
[--C-:B------:R-:W-:Y:S01]  /*5ec0*/  FFMA.FTZ R116, R126, UR37, -R101.reuse ;  /* 0x000000257e747c23 */ /* 0x100fe20008010865 */
[----:B------:R-:W-:-:S01]  /*5ed0*/  FFMA.FTZ R102, R78, UR37, -R101 ;  /* 0x000000254e667c23 */ /* 0x000fc20008010865 */
[----:B------:R-:W-:Y:S01]  /*5ee0*/  FFMA.FTZ R78, R82, UR37, -R101 ;  /* 0x00000025524e7c23 */ /* 0x000fe20008010865 */
[----:B------:R-:W-:Y:S01]  /*5ef0*/  MUFU.EX2 R52, R52 ;  /* 0x0000003400347308 */ /* 0x000fe20000000800 */
[----:B------:R-:W-:-:S01]  /*5f00*/  FADD.FTZ R82, R8, R103 ;  /* 0x0000006708527221 */ /* 0x000fc20000010000 */
[--C-:B------:R-:W-:Y:S01]  /*5f10*/  FFMA.FTZ R112, R130, UR37, -R101.reuse ;  /* 0x0000002582707c23 */ /* 0x100fe20008010865 */
        /* <DEDUP_REMOVED lines=9> */
[----:B------:R-:W-:Y:S01]  /*5fb0*/  FFMA.FTZ R90, R90, UR37, -R101 ;  /* 0x000000255a5a7c23 */ /* 0x000fe20008010865 */
[----:B------:R-:W-:-:S01]  /*5fc0*/  FADD.FTZ R103, R21, R86 ;  /* 0x0000005615677221 */ /* 0x000fc20000010000 */
        /* <DEDUP_REMOVED lines=11> */
[----:B0-----:R-:W-:-:S01]  /*6080*/  FADD.FTZ R103, R52, R117 ;  /* 0x0000007534677221 */ /* 0x001fc20000010000 */
[----:B------:R-:W-:Y:S01]  /*6090*/  FADD.FTZ R124, R104, R129 ;  /* 0x00000081687c7221 */ /* 0x000fe20000010000 */
[----:B------:R-:W-:Y:S01]  /*60a0*/  F2FP.SATFINITE.E4M3.F32.PACK_AB_MERGE_C R214, R81, R80, R214 ;  /* 0x0000005051d6723e */ /* 0x000fe200048070d6 */
[--C-:B------:R-:W-:Y:S01]  /*60b0*/  FFMA.FTZ R59, R59, UR37, -R101.reuse ;  /* 0x000000253b3b7c23 */ /* 0x100fe20008010865 */
[----:B------:R-:W-:-:S01]  /*60c0*/  FFMA.FTZ R62, R62, UR37, -R101 ;  /* 0x000000253e3e7c23 */ /* 0x000fc20008010865 */
[----:B------:R-:W-:Y:S01]  /*60d0*/  FADD.FTZ R124, R105, R124 ;  /* 0x0000007c697c7221 */ /* 0x000fe20000010000 */
[----:B------:R-:W-:-:S01]  /*60e0*/  FFMA.FTZ R63, R63, UR37, -R101 ;  /* 0x000000253f3f7c23 */ /* 0x000fc20008010865 */
[----:B------:R-:W0:Y:S01]  /*60f0*/  MUFU.EX2 R112, R112 ;  /* 0x0000007000707308 */ /* 0x000e220000000800 */
[----:B-1----:R-:W-:-:S01]  /*6100*/  FADD.FTZ R86, R116, R103 ;  /* 0x0000006774567221 */ /* 0x002fc20000010000 */
[----:B------:R-:W-:Y:S01]  /*6110*/  FADD.FTZ R129, R15, R124 ;  /* 0x0000007c0f817221 */ /* 0x000fe20000010000 */
[----:B------:R-:W-:-:S01]  /*6120*/  FFMA.FTZ R66, R66, UR37, -R101 ;  /* 0x0000002542427c23 */ /* 0x000fc20008010865 */
[--C-:B------:R-:W-:Y:S01]  /*6130*/  FFMA.FTZ R70, R70, UR37, -R101.reuse ;  /* 0x0000002546467c23 */ /* 0x100fe20008010865 */
[----:B------:R-:W-:-:S01]  /*6140*/  FFMA.FTZ R71, R71, UR37, -R101 ;  /* 0x0000002547477c23 */ /* 0x000fc20008010865 */
[----:B------:R-:W-:Y:S01]  /*6150*/  FADD.FTZ R129, R20, R129 ;  /* 0x0000008114817221 */ /* 0x000fe20000010000 */
        /* <DEDUP_REMOVED lines=19> */
[----:B------:R-:W-:Y:S01]  /*6290*/  FADD.FTZ R86, R108, R129 ;  /* 0x000000816c567221 */ /* 0x000fe20000010000 */
[----:B------:R-:W-:-:S01]  /*62a0*/  FFMA.FTZ R35, R35, UR37, -R101 ;  /* 0x0000002523237c23 */ /* 0x000fc20008010865 */
[--C-:B------:R-:W-:Y:S01]  /*62b0*/  FFMA.FTZ R38, R38, UR37, -R101.reuse ;  /* 0x0000002526267c23 */ /* 0x100fe20008010865 */
[----:B------:R-:W-:-:S01]  /*62c0*/  FFMA.FTZ R39, R39, UR37, -R101 ;  /* 0x0000002527277c23 */ /* 0x000fc20008010865 */
[----:B------:R-:W-:-:S02]  /*62d0*/  F2FP.SATFINITE.E4M3.F32.PACK_AB_MERGE_C R116, R123, R116, RZ ;  /* 0x000000747b74723e */ /* 0x000fc400048070ff */
[----:B------:R-:W1:Y:S01]  /*62e0*/  MUFU.EX2 R106, R106 ;  /* 0x0000006a006a7308 */ /* 0x000e620000000800 */
[----:B--2---:R-:W-:-:S01]  /*62f0*/  FADD.FTZ R10, R120, R103 ;  /* 0x00000067780a7221 */ /* 0x004fc20000010000 */
[----:B------:R-:W-:Y:S01]  /*6300*/  FADD.FTZ R103, R109, R86 ;  /* 0x000000566d677221 */ /* 0x000fe20000010000 */
[----:B------:R-:W-:-:S03]  /*6310*/  F2FP.SATFINITE.E4M3.F32.PACK_AB_MERGE_C R225, R117, R52, R116 ;  /* 0x0000003475e1723e */ /* 0x000fc60004807074 */
[----:B------:R-:W-:Y:S02]  /*6320*/  FADD.FTZ R86, R88, R103 ;  /* 0x0000006758567221 */ /* 0x000fe40000010000 */
[----:B------:R-:W2:Y:S01]  /*6330*/  MUFU.EX2 R107, R107 ;  /* 0x0000006b006b7308 */ /* 0x000ea20000000800 */
[----:B0-----:R-:W-:-:S01]  /*6340*/  FADD.FTZ R21, R125, R10 ;  /* 0x0000000a7d157221 */ /* 0x001fc20000010000 */
[----:B------:R-:W-:Y:S01]  /*6350*/  FADD.FTZ R103, R89, R86 ;  /* 0x0000005659677221 */ /* 0x000fe20000010000 */
[----:B------:R-:W-:-:S04]  /*6360*/  F2FP.SATFINITE.E4M3.F32.PACK_AB_MERGE_C R120, R125, R120, RZ ;  /* 0x000000787d78723e */ /* 0x000fc800048070ff */
[----:B------:R-:W-:Y:S01]  /*6370*/  F2FP.SATFINITE.E4M3.F32.PACK_AB_MERGE_C R227, R121, R112, R120 ;  /* 0x0000007079e3723e */ /* 0x000fe20004807078 */
[----:B------:R-:W0:Y:S01]  /*6380*/  MUFU.EX2 R122, R122 ;  /* 0x0000007a007a7308 */ /* 0x000e220000000800 */
[----:B-1----:R-:W-:-:S07]  /*6390*/  FADD.FTZ R14, R106, R21 ;  /* 0x000000156a0e7221 */ /* 0x002fce0000010000 */
[----:B------:R-:W1:Y:S01]  /*63a0*/  MUFU.EX2 R127, R127 ;  /* 0x0000007f007f7308 */ /* 0x000e620000000800 */
[----:B--2---:R-:W-:-:S01]  /*63b0*/  FADD.FTZ R21, R107, R14 ;  /* 0x0000000e6b157221 */ /* 0x004fc20000010000 */
[----:B------:R-:W-:-:S04]  /*63c0*/  FADD.FTZ R14, R92, R103 ;  /* 0x000000675c0e7221 */ /* 0x000fc80000010000 */
[----:B------:R-:W-:Y:S02]  /*63d0*/  FADD.FTZ R14, R113, R14 ;  /* 0x0000000e710e7221 */ /* 0x000fe40000010000 */
[----:B------:R-:W2:Y:S01]  /*63e0*/  MUFU.EX2 R110, R110 ;  /* 0x0000006e006e7308 */ /* 0x000ea20000000800 */
[----:B0-----:R-:W-:-:S07]  /*63f0*/  FADD.FTZ R6, R122, R21 ;  /* 0x000000157a067221 */ /* 0x001fce0000010000 */
[----:B------:R-:W0:Y:S01]  /*6400*/  MUFU.EX2 R111, R111 ;  /* 0x0000006f006f7308 */ /* 0x000e220000000800 */
[----:B-1----:R-:W-:-:S01]  /*6410*/  FADD.FTZ R21, R127, R6 ;  /* 0x000000067f157221 */ /* 0x002fc20000010000 */
[----:B------:R-:W-:Y:S01]  /*6420*/  FFMA.FTZ R6, R67, UR37, -R101 ;  /* 0x0000002543067c23 */ /* 0x000fe20008010865 */
[----:B------:R-:W-:-:S04]  /*6430*/  F2FP.SATFINITE.E4M3.F32.PACK_AB_MERGE_C R122, R127, R122, RZ ;  /* 0x0000007a7f7a723e */ /* 0x000fc800048070ff */
[----:B------:R-:W-:Y:S01]  /*6440*/  F2FP.SATFINITE.E4M3.F32.PACK_AB_MERGE_C R221, R107, R106, R122 ;  /* 0x0000006a6bdd723e */ /* 0x000fe2000480707a */
        /* <DEDUP_REMOVED lines=14> */
[----:B------:R-:W-:Y:S01]  /*6530*/  FADD.FTZ R76, R76, R13 ;  /* 0x0000000d4c4c7221 */ /* 0x000fe20000010000 */
[----:B------:R-:W-:-:S03]  /*6540*/  F2FP.SATFINITE.E4M3.F32.PACK_AB_MERGE_C R114, R115, R114, RZ ;  /* 0x000000727372723e */ /* 0x000fc600048070ff */
[----:B------:R-:W-:Y:S01]  /*6550*/  FADD.FTZ R77, R77, R76 ;  /* 0x0000004c4d4d7221 */ /* 0x000fe20000010000 */
[----:B------:R-:W-:Y:S01]  /*6560*/  F2FP.SATFINITE.E4M3.F32.PACK_AB_MERGE_C R223, R111, R110, R114 ;  /* 0x0000006e6fdf723e */ /* 0x000fe20004807072 */
[----:B------:R-:W2:Y:S01]  /*6570*/  MUFU.EX2 R118, R118 ;  /* 0x0000007600767308 */ /* 0x000ea20000000800 */
[----:B0-----:R-:W-:-:S01]  /*6580*/  FADD.FTZ R8, R90, R11 ;  /* 0x0000000b5a087221 */ /* 0x001fc20000010000 */
[----:B------:R-:W-:-:S04]  /*6590*/  FADD.FTZ R12, R80, R77 ;  /* 0x0000004d500c7221 */ /* 0x000fc80000010000 */
[----:B------:R-:W-:Y:S01]  /*65a0*/  FADD.FTZ R81, R81, R12 ;  /* 0x0000000c51517221 */ /* 0x000fe20000010000 */
[----:B------:R-:W-:Y:S01]  /*65b0*/  F2FP.SATFINITE.E4M3.F32.PACK_AB_MERGE_C R12, R61, R60, RZ ;  /* 0x0000003c3d0c723e */ /* 0x000fe200048070ff */
[----:B------:R-:W0:Y:S01]  /*65c0*/  MUFU.EX2 R119, R119 ;  /* 0x0000007700777308 */ /* 0x000e220000000800 */
[----:B-1----:R-:W-:-:S01]  /*65d0*/  FADD.FTZ R11, R91, R8 ;  /* 0x000000085b0b7221 */ /* 0x002fc20000010000 */
[----:B------:R-:W-:-:S04]  /*65e0*/  FADD.FTZ R84, R84, R81 ;  /* 0x0000005154547221 */ /* 0x000fc80000010000 */
[----:B------:R-:W-:Y:S02]  /*65f0*/  FADD.FTZ R85, R85, R84 ;  /* 0x0000005455557221 */ /* 0x000fe40000010000 */
[----:B------:R-:W1:Y:S01]  /*6600*/  MUFU.EX2 R94, R94 ;  /* 0x0000005e005e7308 */ /* 0x000e620000000800 */
[----:B--2---:R-:W-:-:S07]  /*6610*/  FADD.FTZ R8, R118, R11 ;  /* 0x0000000b76087221 */ /* 0x004fce0000010000 */
[----:B------:R-:W2:Y:S01]  /*6620*/  MUFU.EX2 R95, R95 ;  /* 0x0000005f005f7308 */ /* 0x000ea20000000800 */
[----:B0-----:R-:W-:-:S01]  /*6630*/  FADD.FTZ R11, R119, R8 ;  /* 0x00000008770b7221 */ /* 0x001fc20000010000 */
[----:B------:R-:W-:-:S04]  /*6640*/  F2FP.SATFINITE.E4M3.F32.PACK_AB_MERGE_C R118, R119, R118, RZ ;  /* 0x000000767776723e */ /* 0x000fc800048070ff */
[----:B------:R-:W-:Y:S02]  /*6650*/  F2FP.SATFINITE.E4M3.F32.PACK_AB_MERGE_C R217, R91, R90, R118 ;  /* 0x0000005a5bd9723e */ /* 0x000fe40004807076 */
        /* <DEDUP_REMOVED lines=8> */
[----:B------:R-:W-:-:S04]  /*66e0*/  F2FP.SATFINITE.E4M3.F32.PACK_AB_MERGE_C R98, R99, R98, RZ ;  /* 0x000000626362723e */ /* 0x000fc800048070ff */
        /* <DEDUP_REMOVED lines=10> */
[----:B------:R-:W-:Y:S02]  /*6790*/  F2FP.SATFINITE.E4M3.F32.PACK_AB_MERGE_C R213, R75, R74, R79 ;  /* 0x0000004a4bd5723e */ /* 0x000fe4000480704f */
[----:B------:R-:W-:Y:S01]  /*67a0*/  MUFU.EX2 R56, R56 ;  /* 0x0000003800387308 */ /* 0x000fe20000000800 */
[----:B0-----:R-:W-:-:S07]  /*67b0*/  FADD.FTZ R8, R78, R11 ;  /* 0x0000000b4e087221 */ /* 0x001fce0000010000 */
        /* <DEDUP_REMOVED lines=31> */
[----:B------:R-:W-:Y:S01]  /*69b0*/  MUFU.EX2 R40, R40 ;  /* 0x0000002800287308 */ /* 0x000fe20000000800 */
[----:B--2---:R-:W-:-:S01]  /*69c0*/  FADD.FTZ R8, R10, R11 ;  /* 0x0000000b0a087221 */ /* 0x004fc20000010000 */
[----:B------:R-:W-:-:S04]  /*69d0*/  F2FP.SATFINITE.E4M3.F32.PACK_AB_MERGE_C R10, R10, R9, RZ ;  /* 0x000000090a0a723e */ /* 0x000fc800048070ff */
[----:B------:R-:W-:Y:S02]  /*69e0*/  F2FP.SATFINITE.E4M3.F32.PACK_AB_MERGE_C R209, R59, R58, R10 ;  /* 0x0000003a3bd1723e */ /* 0x000fe4000480700a */
[----:B------:R-:W0:Y:S01]  /*69f0*/  MUFU.EX2 R45, R45 ;  /* 0x0000002d002d7308 */ /* 0x000e220000000800 */
[----:B-1----:R-:W-:-:S07]  /*6a00*/  FADD.FTZ R9, R5, R8 ;  /* 0x0000000805097221 */ /* 0x002fce0000010000 */
[----:B------:R-:W1:Y:S08]  /*6a10*/  MUFU.EX2 R6, R6 ;  /* 0x0000000600067308 */ /* 0x000e700000000800 */
[----:B------:R-:W2:Y:S01]  /*6a20*/  MUFU.EX2 R4, R4 ;  /* 0x0000000400047308 */ /* 0x000ea20000000800 */
[----:B0-----:R-:W-:-:S07]  /*6a30*/  F2FP.SATFINITE.E4M3.F32.PACK_AB_MERGE_C R11, R45, R40, RZ ;  /* 0x000000282d0b723e */ /* 0x001fce00048070ff */
[----:B------:R-:W0:Y:S01]  /*6a40*/  MUFU.EX2 R41, R41 ;  /* 0x0000002900297308 */ /* 0x000e220000000800 */
[----:B-1----:R-:W-:-:S07]  /*6a50*/  FADD.FTZ R9, R6, R9 ;  /* 0x0000000906097221 */ /* 0x002fce0000010000 */
[----:B------:R-:W1:Y:S01]  /*6a60*/  MUFU.EX2 R70, R70 ;  /* 0x0000004600467308 */ /* 0x000e620000000800 */
[----:B--2---:R-:W-:-:S07]  /*6a70*/  FADD.FTZ R8, R4, R69 ;  /* 0x0000004504087221 */ /* 0x004fce0000010000 */
[----:B------:R-:W2:Y:S01]  /*6a80*/  MUFU.EX2 R71, R71 ;  /* 0x0000004700477308 */ /* 0x000ea20000000800 */
[C---:B0-----:R-:W-:Y:S01]  /*6a90*/  F2FP.SATFINITE.E4M3.F32.PACK_AB_MERGE_C R204, R41.reuse, R4, R11 ;  /* 0x0000000429cc723e */ /* 0x041fe2000480700b */
[----:B------:R-:W-:-:S04]  /*6aa0*/  FADD.FTZ R41, R41, R8 ;  /* 0x0000000829297221 */ /* 0x000fc80000010000 */
[----:B------:R-:W-:Y:S02]  /*6ab0*/  FADD.FTZ R40, R40, R41 ;  /* 0x0000002928287221 */ /* 0x000fe40000010000 */
[----:B------:R-:W0:Y:S01]  /*6ac0*/  MUFU.EX2 R42, R42 ;  /* 0x0000002a002a7308 */ /* 0x000e220000000800 */
[----:B-1----:R-:W-:-:S01]  /*6ad0*/  FADD.FTZ R4, R70, R9 ;  /* 0x0000000946047221 */ /* 0x002fc20000010000 */
[----:B------:R-:W-:-:S06]  /*6ae0*/  FADD.FTZ R45, R45, R40 ;  /* 0x000000282d2d7221 */ /* 0x000fcc0000010000 */
[----:B------:R-:W1:Y:S01]  /*6af0*/  MUFU.EX2 R43, R43 ;  /* 0x0000002b002b7308 */ /* 0x000e620000000800 */
[C---:B--2---:R-:W-:Y:S01]  /*6b00*/  F2FP.SATFINITE.E4M3.F32.PACK_AB_MERGE_C R70, R71.reuse, R70, RZ ;  /* 0x000000464746723e */ /* 0x044fe200048070ff */
[----:B------:R-:W-:-:S03]  /*6b10*/  FADD.FTZ R71, R71, R4 ;  /* 0x0000000447477221 */ /* 0x000fc60000010000 */
[----:B------:R-:W-:-:S03]  /*6b20*/  F2FP.SATFINITE.E4M3.F32.PACK_AB_MERGE_C R211, R6, R5, R70 ;  /* 0x0000000506d3723e */ /* 0x000fc60004807046 */
[----:B------:R-:W2:Y:S01]  /*6b30*/  MUFU.EX2 R46, R46 ;  /* 0x0000002e002e7308 */ /* 0x000ea20000000800 */
[----:B0-----:R-:W-:-:S07]  /*6b40*/  FADD.FTZ R4, R42, R71 ;  /* 0x000000472a047221 */ /* 0x001fce0000010000 */
[----:B------:R-:W-:Y:S01]  /*6b50*/  MUFU.EX2 R48, R48 ;  /* 0x0000003000307308 */ /* 0x000fe20000000800 */
[----:B-1----:R-:W-:-:S07]  /*6b60*/  FADD.FTZ R9, R43, R4 ;  /* 0x000000042b097221 */ /* 0x002fce0000010000 */
[----:B------:R-:W0:Y:S01]  /*6b70*/  MUFU.EX2 R53, R53 ;  /* 0x0000003500357308 */ /* 0x000e220000000800 */
[----:B--2---:R-:W-:-:S07]  /*6b80*/  FADD.FTZ R4, R46, R9 ;  /* 0x000000092e047221 */ /* 0x004fce0000010000 */
        /* <DEDUP_REMOVED lines=19> */
[----:B0-----:R-:W-:-:S07]  /*6cc0*/  FADD.FTZ R4, R54, R9 ;  /* 0x0000000936047221 */ /* 0x001fce0000010000 */
[----:B------:R-:W0:Y:S08]  /*6cd0*/  MUFU.EX2 R55, R55 ;  /* 0x0000003700377308 */ /* 0x000e300000000800 */
[----:B------:R-:W-:Y:S01]  /*6ce0*/  MUFU.EX2 R24, R24 ;  /* 0x0000001800187308 */ /* 0x000fe20000000800 */
[----:B-1----:R-:W-:-:S07]  /*6cf0*/  F2FP.SATFINITE.E4M3.F32.PACK_AB_MERGE_C R8, R29, R28, RZ ;  /* 0x0000001c1d08723e */ /* 0x002fce00048070ff */
[----:B------:R-:W1:Y:S01]  /*6d00*/  MUFU.EX2 R25, R25 ;  /* 0x0000001900197308 */ /* 0x000e620000000800 */
[C---:B0-----:R-:W-:Y:S01]  /*6d10*/  F2FP.SATFINITE.E4M3.F32.PACK_AB_MERGE_C R54, R55.reuse, R54, RZ ;  /* 0x000000363736723e */ /* 0x041fe200048070ff */
[----:B------:R-:W-:-:S03]  /*6d20*/  FADD.FTZ R55, R55, R4 ;  /* 0x0000000437377221 */ /* 0x000fc60000010000 */
[----:B------:R-:W-:-:S03]  /*6d30*/  F2FP.SATFINITE.E4M3.F32.PACK_AB_MERGE_C R207, R51, R50, R54 ;  /* 0x0000003233cf723e */ /* 0x000fc60004807036 */
        /* <DEDUP_REMOVED lines=47> */
.L_x_1050:
[----:B------:R-:W-:-:S11]  /*7030*/  UISETP.NE.AND UP2, UPT, UR7, 0x1, UPT ;  /* 0x000000010700788c */ /* 0x000fd6000bf45270 */
[----:B------:R-:W-:Y:S02]  /*7040*/  @UP2 ULDC.64 UR18, c[0x0][0x9e8] ;  /* 0x00027a0000122ab9 */ /* 0x000fe40000000a00 */
[----:B------:R-:W-:-:S04]  /*7050*/  UIMAD.WIDE.U32 UR10, UR6, UR18, URZ ;  /* 0x00000012060a72a5 */ /* 0x000fc8000f8e003f */
[----:B------:R-:W-:-:S12]  /*7060*/  @UP2 USHF.R.U32.HI UR6, URZ, UR19, UR11 ;  /* 0x000000133f062299 */ /* 0x000fd8000801160b */
.L_x_1051:
[----:B------:R-:W-:-:S04]  /*7070*/  UIMAD UR6, UR6, UR7, UR7 ;  /* 0x00000007060672a4 */ /* 0x000fc8000f8e0207 */
[----:B------:R-:W-:-:S04]  /*7080*/  UISETP.LT.AND UP2, UPT, UR14, UR6, UPT ;  /* 0x000000060e00728c */ /* 0x000fc8000bf41270 */
[----:B------:R-:W-:-:S12]  /*7090*/  USEL UR14, UR14, UR6, UP2 ;  /* 0x000000060e0e7287 */ /* 0x000fd80009000000 */
.L_x_1049:
        /* <DEDUP_REMOVED lines=45> */
.L_x_1070:
        /* <DEDUP_REMOVED lines=9> */
.L_x_1054:
[----:B------:R-:W-:Y:S01]  /*7400*/  ULEA UR6, UR57, UR41, 0x3 ;  /* 0x0000002939067291 */ /* 0x000fe2000f8e183f */
[----:B------:R-:W-:-:S05]  /*7410*/  IMAD.U32 R8, RZ, RZ, UR56 ;  /* 0x00000038ff087e24 */ /* 0x000fca000f8e00ff */
[----:B------:R-:W-:-:S04]  /*7420*/  SHF.L.U32 R8, R8, 0x1f, RZ ;  /* 0x0000001f08087819 */ /* 0x000fc800000006ff */
[----:B------:R0:W1:Y:S01]  /*7430*/  SYNCS.PHASECHK.TRANS64.TRYWAIT P1, [UR6+0x2e830], R8 ;  /* 0x02e83008ff0075a7 */ /* 0x0000620008020146 */
[----:B------:R-:W-:Y:S05]  /*7440*/  @!P0 BRA `(.L_x_1055) ;  /* 0x0000000000048947 */ /* 0x000fea0003800000 */
[----:B------:R-:W-:Y:S01]  /*7450*/  BPT.TRAP 0x1 ;  /* 0x000000040000795c */ /* 0x000fe20000300000 */
.L_x_1055:
[----:B-1----:R-:W-:Y:S05]  /*7460*/  @P1 BRA `(.L_x_1053) ;  /* 0x0000000000081947 */ /* 0x002fea0003800000 */
[----:B------:R-:W1:Y:S02]  /*7470*/  SYNCS.PHASECHK.TRANS64.TRYWAIT P1, [UR6+0x2e830], R8 ;  /* 0x02e83008ff0075a7 */ /* 0x000e640008020146 */
[----:B-1----:R-:W-:Y:S05]  /*7480*/  @!P1 BRA `(.L_x_1056) ;  /* 0x0000018000c89947 */ /* 0x002fea0003800000 */
.L_x_1053:
        /* <DEDUP_REMOVED lines=183> */
.L_x_1058:
[----:B------:R-:W-:Y:S01]  /*8000*/  ULEA UR6, UR52, UR41, 0x3 ;  /* 0x0000002934067291 */ /* 0x000fe2000f8e183f */
[----:B------:R-:W-:-:S05]  /*8010*/  IMAD.U32 R8, RZ, RZ, UR45 ;  /* 0x0000002dff087e24 */ /* 0x000fca000f8e00ff */
[----:B------:R-:W-:-:S04]  /*8020*/  SHF.L.U32 R8, R8, 0x1f, RZ ;  /* 0x0000001f08087819 */ /* 0x000fc800000006ff */
[----:B------:R0:W1:Y:S01]  /*8030*/  SYNCS.PHASECHK.TRANS64.TRYWAIT P1, [UR6+0x2e850], R8 ;  /* 0x02e85008ff0075a7 */ /* 0x0000620008020146 */
[----:B------:R-:W-:Y:S05]  /*8040*/  @!P0 BRA `(.L_x_1059) ;  /* 0x0000000000048947 */ /* 0x000fea0003800000 */
[----:B------:R-:W-:Y:S01]  /*8050*/  BPT.TRAP 0x1 ;  /* 0x000000040000795c */ /* 0x000fe20000300000 */
.L_x_1059:
[----:B-1----:R-:W-:Y:S05]  /*8060*/  @P1 BRA `(.L_x_1057) ;  /* 0x0000000000081947 */ /* 0x002fea0003800000 */
[----:B------:R-:W1:Y:S02]  /*8070*/  SYNCS.PHASECHK.TRANS64.TRYWAIT P1, [UR6+0x2e850], R8 ;  /* 0x02e85008ff0075a7 */ /* 0x000e640008020146 */
[----:B-1----:R-:W-:Y:S05]  /*8080*/  @!P1 BRA `(.L_x_1060) ;  /* 0x0000017400e09947 */ /* 0x002fea0003800000 */
.L_x_1057:
        /* <DEDUP_REMOVED lines=9> */
[----:B------:R-:W-:Y:S02]  /*8120*/  IMAD R14, R4, -0xe0, RZ ;  /* 0xffffff20040e7824 */ /* 0x000fe400078e02ff */
[----:B0-----:R-:W-:Y:S01]  /*8130*/  IMAD.U32 R8, RZ, RZ, UR57 ;  /* 0x00000039ff087e24 */ /* 0x001fe2000f8e00ff */
[----:B------:R-:W-:Y:S01]  /*8140*/  ULOP3.LUT UR6, UR6, 0x10000, URZ, 0xfc, !UPT ;  /* 0x0001000006067892 */ /* 0x000fe2000f8efc3f */
[----:B------:R-:W-:-:S03]  /*8150*/  VIADD R10, R14, 0x1 ;  /* 0x000000010e0a7836 */ /* 0x000fc60000000000 */
[----:B------:R-:W-:Y:S01]  /*8160*/  UIMAD UR10, UR52, 0x700, UR6 ;  /* 0x00000700340a78a4 */ /* 0x000fe2000f8e0206 */
[----:B------:R-:W-:-:S05]  /*8170*/  IMAD R10, R19, -0x2, R10 ;  /* 0xfffffffe130a7824 */ /* 0x000fca00078e020a */
[----:B------:R-:W-:Y:S01]  /*8180*/  IADD3 R11, -R18, R10, R17 ;  /* 0x0000000a120b7210 */ /* 0x000fe20007ffe111 */
[----:B------:R-:W-:Y:S02]  /*8190*/  UMOV UR6, UR10 ;  /* 0x0000000a00067c82 */ /* 0x000fe40008000000 */
[----:B------:R-:W-:Y:S01]  /*81a0*/  QGMMA.64x128x32.F32.E4M3.E4M3 R24, R224, gdesc[UR4], R24, gsb0 ;  /* 0x01e00004e0187df3 */ /* 0x000fe20008000818 */
[----:B------:R-:W-:Y:S01]  /*81b0*/  UIADD3 UR6, UR10, 0x100, URZ ;  /* 0x000001000a067890 */ /* 0x000fe2000fffe03f */
[----:B------:R-:W-:Y:S01]  /*81c0*/  VIADD R12, R11, UR55 ;  /* 0x000000370b0c7c36 */ /* 0x000fe20008000000 */
        /* <DEDUP_REMOVED lines=38> */
[----:B------:R-:W-:Y:S01]  /*8430*/  ULOP3.LUT UR6, URZ, UR54, URZ, 0x33, !UPT ;  /* 0x000000363f067292 */ /* 0x000fe2000f8e333f */
[----:B------:R-:W-:-:S03]  /*8440*/  IADD3 R9, -R23, 0xb, RZ ;  /* 0x0000000b17097810 */ /* 0x000fc60007ffe1ff */
[----:B------:R-:W0:Y:S02]  /*8450*/  SHFL.IDX PT, R15, R13, RZ, 0x1c1f ;  /* 0x001c1fff0d0f7589 */ /* 0x000e2400000e0000 */
[----:B------:R-:W-:Y:S01]  /*8460*/  VIADD R11, R11, UR6 ;  /* 0x000000060b0b7c36 */ /* 0x000fe20008000000 */
[----:B------:R-:W-:Y:S02]  /*8470*/  WARPGROUP.DEPBAR.LE gsb0, 0x0 ;  /* 0x00008000000079c5 */ /* 0x000fe40000010000 */
[----:B------:R0:W-:Y:S06]  /*8480*/  BAR.ARV R9, 0x100 ;  /* 0x000400090000751d */ /* 0x0001ec0000002000 */
[----:B------:R1:W-:Y:S01]  /*8490*/  @!P3 SYNCS.ARRIVE.TRANS64.RED.A1T0 RZ, [R8+URZ], RZ ;  /* 0x000000ff08ffb9a7 */ /* 0x0003e2000810043f */
[----:B0-----:R-:W-:-:S02]  /*84a0*/  IMAD.IADD R9, R11, 0x1, R15 ;  /* 0x000000010b097824 */ /* 0x001fc400078e020f */
[----:B-1----:R-:W-:Y:S02]  /*84b0*/  VIADD R8, R10, 0xffffffff ;  /* 0xffffffff0a087836 */ /* 0x002fe40000000000 */
[----:B------:R-:W-:Y:S01]  /*84c0*/  IMAD.IADD R10, R12, 0x1, R15 ;  /* 0x000000010c0a7824 */ /* 0x000fe200078e020f */
[----:B------:R-:W-:Y:S06]  /*84d0*/  @P1 BRA `(.L_x_1061) ;  /* 0x0000000000541947 */ /* 0x000fec0003800000 */
[----:B------:R-:W-:Y:S01]  /*84e0*/  IADD3 R15, -R18, R17, R15 ;  /* 0x00000011120f7210 */ /* 0x000fe20007ffe10f */
        /* <DEDUP_REMOVED lines=11> */
.L_x_1063:
[----:B------:R-:W-:-:S05]  /*85a0*/  IMAD.U32 R21, RZ, RZ, UR53 ;  /* 0x00000035ff157e24 */ /* 0x000fca000f8e00ff */
[----:B------:R-:W-:-:S13]  /*85b0*/  ISETP.NE.AND P1, PT, R21, 0x1, PT ;  /* 0x000000011500780c */ /* 0x000fda0003f25270 */
[----:B------:R-:W0:Y:S02]  /*85c0*/  @P1 LDC.64 R200, c[0x0][0x9e8] ;  /* 0x00027a00ffc81b82 */ /* 0x000e240000000a00 */
[----:B0-----:R-:W-:-:S05]  /*85d0*/  @P1 IMAD.HI.U32 R20, R15, R200, RZ ;  /* 0x000000c80f141227 */ /* 0x001fca00078e00ff */
[----:B------:R-:W-:-:S07]  /*85e0*/  @P1 SHF.R.U32.HI R15, RZ, R201, R20 ;  /* 0x000000c9ff0f1219 */ /* 0x000fce0000011614 */
.L_x_1064:
[----:B------:R-:W-:Y:S05]  /*85f0*/  BSYNC B0 ;  /* 0x0000000000007941 */ /* 0x000fea0003800000 */
.L_x_1062:
[----:B------:R-:W-:-:S05]  /*8600*/  IMAD R15, R15, R21, R8 ;  /* 0x000000150f0f7224 */ /* 0x000fca00078e0208 */
[----:B------:R-:W-:Y:S02]  /*8610*/  VIADDMNMX R10, R15, R21, R10, PT ;  /* 0x000000150f0a7246 */ /* 0x000fe4000380010a */
[----:B------:R-:W-:-:S07]  /*8620*/  VIMNMX R9, R9, R15, !PT ;  /* 0x0000000f09097248 */ /* 0x000fce0007fe0100 */
.L_x_1061:
[C---:B------:R-:W-:Y:S01]  /*8630*/  ISETP.GE.AND P1, PT, R14.reuse, 0x2, PT ;  /* 0x000000020e00780c */ /* 0x040fe20003f26270 */
[----:B------:R-:W0:Y:S01]  /*8640*/  SHFL.IDX PT, R13, R13, 0x1, 0x1c1f ;  /* 0x003c1f000d0d7f89 */ /* 0x000e2200000e0000 */
        /* <DEDUP_REMOVED lines=11> */
[----:B0-----:R-:W-:Y:S01]  /*8700*/  IMAD.IADD R12, R12, 0x1, R13 ;  /* 0x000000010c0c7824 */ /* 0x001fe200078e020d */
        /* <DEDUP_REMOVED lines=311> */
[----:B------:R-:W-:Y:S01]  /*9a80*/  ISETP.GT.AND P6, PT, R9, 0xd9, !P6 ;  /* 0x000000d90900780c */ /* 0x000fe200077c4270 */
[----:B------:R-:W-:-:S03]  /*9a90*/  IMAD.IADD R9, R11, 0x1, R13 ;  /* 0x000000010b097824 */ /* 0x000fc600078e020d */
        /* <DEDUP_REMOVED lines=16> */
.L_x_1067:
[----:B------:R-:W-:-:S05]  /*9ba0*/  IMAD.U32 R15, RZ, RZ, UR53 ;  /* 0x00000035ff0f7e24 */ /* 0x000fca000f8e00ff */
[----:B------:R-:W-:-:S13]  /*9bb0*/  ISETP.NE.AND P6, PT, R15, 0x1, PT ;  /* 0x000000010f00780c */ /* 0x000fda0003fc5270 */
[----:B------:R-:W0:Y:S02]  /*9bc0*/  @P6 LDC.64 R10, c[0x0][0x9e8] ;  /* 0x00027a00ff0a6b82 */ /* 0x000e240000000a00 */
[----:B0-----:R-:W-:-:S05]  /*9bd0*/  @P6 IMAD.HI.U32 R10, R13, R10, RZ ;  /* 0x0000000a0d0a6227 */ /* 0x001fca00078e00ff */
[----:B------:R-:W-:-:S07]  /*9be0*/  @P6 SHF.R.U32.HI R13, RZ, R11, R10 ;  /* 0x0000000bff0d6219 */ /* 0x000fce000001160a */
.L_x_1068:
[----:B------:R-:W-:Y:S05]  /*9bf0*/  BSYNC B0 ;  /* 0x0000000000007941 */ /* 0x000fea0003800000 */
.L_x_1066:
[----:B------:R-:W-:-:S05]  /*9c00*/  IMAD R8, R13, R15, R8 ;  /* 0x0000000f0d087224 */ /* 0x000fca00078e0208 */
[----:B------:R-:W-:Y:S02]  /*9c10*/  VIADDMNMX R12, R8, R15, R12, PT ;  /* 0x0000000f080c7246 */ /* 0x000fe4000380010c */
[----:B------:R-:W-:-:S07]  /*9c20*/  VIMNMX R9, R9, R8, !PT ;  /* 0x0000000809097248 */ /* 0x000fce0007fe0100 */
.L_x_1065:
[----:B------:R-:W-:Y:S01]  /*9c30*/  ISETP.GT.AND P1, PT, R9, 0x20, !P1 ;  /* 0x000000200900780c */ /* 0x000fe20004f24270 */
[----:B------:R-:W-:Y:S01]  /*9c40*/  IMAD.U32 R15, RZ, RZ, UR37 ;  /* 0x00000025ff0f7e24 */ /* 0x000fe2000f8e00ff */
        /* <DEDUP_REMOVED lines=138> */
[C---:B------:R-:W-:Y:S01]  /*a4f0*/  ISETP.GT.AND P2, PT, R9.reuse, 0xc9, !P2 ;  /* 0x000000c90900780c */ /* 0x040fe20005744270 */
        /* <DEDUP_REMOVED lines=11> */
[----:B------:R-:W-:Y:S02]  /*a5b0*/  ISETP.GT.AND P1, PT, R9, 0x78, !P1 ;  /* 0x000000780900780c */ /* 0x000fe40004f24270 */
[C---:B------:R-:W-:Y:S02]  /*a5c0*/  ISETP.LT.OR P3, PT, R12.reuse, 0xd1, P3 ;  /* 0x000000d10c00780c */ /* 0x040fe40001f61670 */
[----:B------:R-:W-:Y:S02]  /*a5d0*/  ISETP.LT.OR P1, PT, R12, 0x79, P1 ;  /* 0x000000790c00780c */ /* 0x000fe40000f21670 */
[----:B0-----:R-:W-:Y:S02]  /*a5e0*/  FMNMX.FTZ R14, R13, R8, !PT ;  /* 0x000000080d0e7209 */ /* 0x001fe40007810000 */
[----:B------:R-:W-:Y:S02]  /*a5f0*/  FSEL R150, R150, -INF , !P1 ;  /* 0xff80000096967808 */ /* 0x000fe40004800000 */
[----:B------:R-:W-:Y:S01]  /*a600*/  LOP3.LUT P1, RZ, R16, 0x200000, RZ, 0xc0, !PT ;  /* 0x0020000010ff7812 */ /* 0x000fe2000782c0ff */
[----:B------:R-:W0:Y:S01]  /*a610*/  SHFL.BFLY PT, R11, R14, 0x1, 0x1f ;  /* 0x0c201f000e0b7f89 */ /* 0x000e2200000e0000 */
[----:B------:R-:W-:-:S02]  /*a620*/  ISETP.GT.AND P5, PT, R9, 0xd8, !P5 ;  /* 0x000000d80900780c */ /* 0x000fc40006fa4270 */
        /* <DEDUP_REMOVED lines=10> */
[----:B0-----:R-:W-:Y:S02]  /*a6d0*/  FMNMX.FTZ R8, R14, R11, !PT ;  /* 0x0000000b0e087209 */ /* 0x001fe40007810000 */
[----:B------:R-:W-:-:S02]  /*a6e0*/  FSEL R122, R122, -INF , !P1 ;  /* 0xff8000007a7a7808 */ /* 0x000fc40004800000 */
[----:B------:R-:W-:Y:S01]  /*a6f0*/  LOP3.LUT P1, RZ, R16, 0x80000, RZ, 0xc0, !PT ;  /* 0x0008000010ff7812 */ /* 0x000fe2000782c0ff */
[----:B------:R-:W-:-:S03]  /*a700*/  FFMA.FTZ R10, R8, R15, -8 ;  /* 0xc1000000080a7423 */ /* 0x000fc6000001000f */
        /* <DEDUP_REMOVED lines=99> */
[C---:B------:R-:W-:Y:S02]  /*ad40*/  ISETP.GT.AND P1, PT, R9.reuse, RZ, !P6 ;  /* 0x000000ff0900720c */ /* 0x040fe40007724270 */
        /* <DEDUP_REMOVED lines=130> */
[----:B------:R-:W-:-:S01]  /*b570*/  FFMA.FTZ R189, R108, UR37, -R10 ;  /* 0x000000256cbd7c23 */ /* 0x000fc2000801080a */
[----:B------:R-:W-:Y:S01]  /*b580*/  FSEL R108, R99, -INF , !P4 ;  /* 0xff800000636c7808 */ /* 0x000fe20006000000 */
[----:B------:R-:W-:Y:S01]  /*b590*/  MUFU.EX2 R152, R152 ;  /* 0x0000009800987308 */ /* 0x000fe20000000800 */
[----:B------:R-:W-:Y:S02]  /*b5a0*/  FMNMX.FTZ R9, R95, R188, !PT ;  /* 0x000000bc5f097209 */ /* 0x000fe40007810000 */
[----:B------:R-:W-:Y:S02]  /*b5b0*/  FSEL R10, R8, RZ, P1 ;  /* 0x000000ff080a7208 */ /* 0x000fe40000800000 */
[----:B------:R-:W-:-:S03]  /*b5c0*/  FMNMX.FTZ R9, R98, R9, !PT ;  /* 0x0000000962097209 */ /* 0x000fc60007810000 */
[----:B------:R-:W-:Y:S01]  /*b5d0*/  FADD.FTZ R10, -R10, R3 ;  /* 0x000000030a0a7221 */ /* 0x000fe20000010100 */
[----:B------:R-:W-:Y:S01]  /*b5e0*/  FMNMX.FTZ R9, R108, R9, !PT ;  /* 0x000000096c097209 */ /* 0x000fe20007810000 */
[----:B------:R-:W-:Y:S02]  /*b5f0*/  MUFU.EX2 R3, R117 ;  /* 0x0000007500037308 */ /* 0x000fe40000000800 */
[----:B------:R-:W-:Y:S01]  /*b600*/  FMUL.FTZ R10, R10, UR37 ;  /* 0x000000250a0a7c20 */ /* 0x000fe20008410000 */
[----:B------:R-:W-:-:S04]  /*b610*/  FMNMX.FTZ R188, R102, R9, !PT ;  /* 0x0000000966bc7209 */ /* 0x000fc80007810000 */
[----:B------:R-:W-:Y:S01]  /*b620*/  FMNMX.FTZ R188, R103, R188, !PT ;  /* 0x000000bc67bc7209 */ /* 0x000fe20007810000 */
[----:B------:R-:W0:Y:S04]  /*b630*/  MUFU.EX2 R10, R10 ;  /* 0x0000000a000a7308 */ /* 0x000e280000000800 */
[----:B------:R-:W1:Y:S04]  /*b640*/  SHFL.BFLY PT, R9, R188, 0x2, 0x1f ;  /* 0x0c401f00bc097f89 */ /* 0x000e6800000e0000 */
[----:B------:R2:W-:Y:S08]  /*b650*/  MUFU.EX2 R99, R189 ;  /* 0x000000bd00637308 */ /* 0x0005f00000000800 */
[----:B------:R-:W-:Y:S08]  /*b660*/  MUFU.EX2 R153, R153 ;  /* 0x0000009900997308 */ /* 0x000ff00000000800 */
[----:B------:R-:W-:Y:S01]  /*b670*/  MUFU.EX2 R156, R156 ;  /* 0x0000009c009c7308 */ /* 0x000fe20000000800 */
[----:B-1----:R-:W-:-:S07]  /*b680*/  FMNMX.FTZ R9, R188, R9, !PT ;  /* 0x00000009bc097209 */ /* 0x002fce0007810000 */
[----:B------:R-:W-:Y:S01]  /*b690*/  MUFU.EX2 R157, R157 ;  /* 0x0000009d009d7308 */ /* 0x000fe20000000800 */
[----:B------:R-:W1:Y:S07]  /*b6a0*/  SHFL.BFLY PT, R188, R9, 0x1, 0x1f ;  /* 0x0c201f0009bc7f89 */ /* 0x000e6e00000e0000 */
[----:B------:R-:W-:Y:S08]  /*b6b0*/  MUFU.EX2 R160, R160 ;  /* 0x000000a000a07308 */ /* 0x000ff00000000800 */
[----:B------:R-:W-:Y:S08]  /*b6c0*/  MUFU.EX2 R161, R161 ;  /* 0x000000a100a17308 */ /* 0x000ff00000000800 */
[----:B------:R-:W-:Y:S01]  /*b6d0*/  MUFU.EX2 R164, R164 ;  /* 0x000000a400a47308 */ /* 0x000fe20000000800 */
[----:B-1----:R-:W-:Y:S01]  /*b6e0*/  FMNMX.FTZ R9, R9, R188, !PT ;  /* 0x000000bc09097209 */ /* 0x002fe20007810000 */
[----:B------:R-:W-:-:S03]  /*b6f0*/  IMAD.U32 R188, RZ, RZ, UR37 ;  /* 0x00000025ffbc7e24 */ /* 0x000fc6000f8e00ff */
[C---:B------:R-:W-:Y:S01]  /*b700*/  FSETP.NEU.FTZ.AND P1, PT, R9.reuse, -INF , PT ;  /* 0xff8000000900780b */ /* 0x040fe20003f3d000 */
[----:B------:R-:W-:-:S02]  /*b710*/  FFMA.FTZ R101, R9, R188, -8 ;  /* 0xc100000009657423 */ /* 0x000fc400000100bc */
[----:B------:R-:W-:Y:S03]  /*b720*/  MUFU.EX2 R165, R165 ;  /* 0x000000a500a57308 */ /* 0x000fe60000000800 */
[----:B------:R-:W-:-:S05]  /*b730*/  FSEL R101, R101, RZ, P1 ;  /* 0x000000ff65657208 */ /* 0x000fca0000800000 */
[--C-:B------:R-:W-:Y:S01]  /*b740*/  FFMA.FTZ R193, R190, UR37, -R101.reuse ;  /* 0x00000025bec17c23 */ /* 0x100fe20008010865 */
[----:B------:R-:W-:-:S01]  /*b750*/  FFMA.FTZ R190, R191, UR37, -R101 ;  /* 0x00000025bfbe7c23 */ /* 0x000fc20008010865 */
[----:B------:R-:W-:Y:S01]  /*b760*/  FSEL R191, R9, RZ, P1 ;  /* 0x000000ff09bf7208 */ /* 0x000fe20000800000 */
[----:B------:R-:W-:-:S01]  /*b770*/  FFMA.FTZ R188, R11, UR37, -R101 ;  /* 0x000000250bbc7c23 */ /* 0x000fc20008010865 */
[--C-:B------:R-:W-:Y:S01]  /*b780*/  FFMA.FTZ R11, R187, UR37, -R101.reuse ;  /* 0x00000025bb0b7c23 */ /* 0x100fe20008010865 */
[----:B------:R1:W-:Y:S01]  /*b790*/  MUFU.EX2 R117, R193 ;  /* 0x000000c100757308 */ /* 0x0003e20000000800 */
[----:B------:R-:W-:-:S01]  /*b7a0*/  FFMA.FTZ R187, R194, UR37, -R101 ;  /* 0x00000025c2bb7c23 */ /* 0x000fc20008010865 */
[----:B------:R-:W-:Y:S01]  /*b7b0*/  FADD.FTZ R191, -R191, R0 ;  /* 0x00000000bfbf7221 */ /* 0x000fe20000010100 */
[----:B------:R-:W-:-:S01]  /*b7c0*/  FFMA.FTZ R192, R195, UR37, -R101 ;  /* 0x00000025c3c07c23 */ /* 0x000fc20008010865 */
[----:B0-----:R-:W-:Y:S01]  /*b7d0*/  FFMA.FTZ R195, R10, R6, R13 ;  /* 0x000000060ac37223 */ /* 0x001fe2000001000d */
[----:B--2---:R-:W-:-:S01]  /*b7e0*/  FFMA.FTZ R189, R198, UR37, -R101 ;  /* 0x00000025c6bd7c23 */ /* 0x004fc20008010865 */
[----:B------:R-:W-:Y:S01]  /*b7f0*/  FMUL.FTZ R191, R191, UR37 ;  /* 0x00000025bfbf7c20 */ /* 0x000fe20008410000 */
[----:B------:R-:W-:-:S01]  /*b800*/  FFMA.FTZ R194, R199, UR37, -R101 ;  /* 0x00000025c7c27c23 */ /* 0x000fc20008010865 */
[----:B------:R-:W-:Y:S01]  /*b810*/  MUFU.EX2 R188, R188 ;  /* 0x000000bc00bc7308 */ /* 0x000fe20000000800 */
[----:B-1----:R-:W-:-:S01]  /*b820*/  FFMA.FTZ R193, R142, UR37, -R101 ;  /* 0x000000258ec17c23 */ /* 0x002fc20008010865 */
[--C-:B------:R-:W-:Y:S01]  /*b830*/  FFMA.FTZ R142, R146, UR37, -R101.reuse ;  /* 0x00000025928e7c23 */ /* 0x100fe20008010865 */
[----:B------:R-:W-:-:S01]  /*b840*/  FFMA.FTZ R146, R150, UR37, -R101 ;  /* 0x0000002596927c23 */ /* 0x000fc20008010865 */
[----:B------:R-:W-:Y:S01]  /*b850*/  FADD.FTZ R150, R14, R195 ;  /* 0x000000c30e967221 */ /* 0x000fe20000010000 */
        /* <DEDUP_REMOVED lines=47> */
[--C-:B------:R-:W-:Y:S01]  /*bb50*/  FFMA.FTZ R91, R91, UR37, -R101.reuse ;  /* 0x000000255b5b7c23 */ /* 0x100fe20008010865 */
[----:B------:R-:W-:-:S01]  /*bb60*/  FFMA.FTZ R94, R94, UR37, -R101 ;  /* 0x000000255e5e7c23 */ /* 0x000fc20008010865 */
[----:B------:R-:W-:-:S02]  /*bb70*/  FFMA.FTZ R102, R102, UR37, -R101 ;  /* 0x0000002566667c23 */ /* 0x000fc40008010865 */
        /* <DEDUP_REMOVED lines=70> */
[----:B0-----:R-:W-:-:S04]  /*bfe0*/  FADD.FTZ R193, R139, R150 ;  /* 0x000000968bc17221 */ /* 0x001fc80000010000 */
[----:B------:R-:W-:-:S03]  /*bff0*/  FADD.FTZ R150, R0, R193 ;  /* 0x000000c100967221 */ /* 0x000fc60000010000 */
        /* <DEDUP_REMOVED lines=58> */
[----:B------:R-:W-:-:S06]  /*c3a0*/  FFMA.FTZ R193, R95, UR37, -R101 ;  /* 0x000000255fc17c23 */ /* 0x000fcc0008010865 */
        /* <DEDUP_REMOVED lines=8> */
[----:B0-----:R-:W-:-:S01]  /*c430*/  FADD.FTZ R150, R12, R95 ;  /* 0x0000005f0c967221 */ /* 0x001fc20000010000 */
[--C-:B------:R-:W-:Y:S01]  /*c440*/  FFMA.FTZ R95, R98, UR37, -R101.reuse ;  /* 0x00000025625f7c23 */ /* 0x100fe20008010865 */
[----:B------:R-:W-:-:S01]  /*c450*/  FFMA.FTZ R98, R108, UR37, -R101 ;  /* 0x000000256c627c23 */ /* 0x000fc20008010865 */
[----:B------:R-:W-:-:S04]  /*c460*/  FFMA.FTZ R101, R103, UR37, -R101 ;  /* 0x0000002567657c23 */ /* 0x000fc80008010865 */
        /* <DEDUP_REMOVED lines=43> */
[----:B-1----:R-:W-:-:S04]  /*c720*/  FADD.FTZ R6, R100, R103 ;  /* 0x0000006764067221 */ /* 0x002fc80000010000 */
[----:B------:R-:W-:Y:S01]  /*c730*/  FADD.FTZ R6, R3, R6 ;  /* 0x0000000603067221 */ /* 0x000fe20000010000 */
[----:B--2---:R-:W-:-:S04]  /*c740*/  FADD.FTZ R5, R102, R5 ;  /* 0x0000000566057221 */ /* 0x004fc80000010000 */
[----:B0-----:R-:W-:Y:S01]  /*c750*/  FADD.FTZ R5, R101, R5 ;  /* 0x0000000565057221 */ /* 0x001fe20000010000 */
[----:B------:R-:W-:Y:S06]  /*c760*/  @!P0 BRA `(.L_x_1069) ;  /* 0x0000000000048947 */ /* 0x000fec0003800000 */
[----:B------:R-:W-:Y:S01]  /*c770*/  BPT.TRAP 0x1 ;  /* 0x000000040000795c */ /* 0x000fe20000300000 */
.L_x_1069:
        /* <DEDUP_REMOVED lines=135> */
.L_x_1052:
        /* <DEDUP_REMOVED lines=25> */
.L_x_1072:
[----:B------:R-:W-:-:S11]  /*d180*/  UISETP.NE.AND UP2, UPT, UR11, 0x1, UPT ;  /* 0x000000010b00788c */ /* 0x000fd6000bf45270 */
[----:B------:R-:W-:Y:S02]  /*d190*/  @UP2 ULDC.64 UR14, c[0x0][0x9e8] ;  /* 0x00027a00000e2ab9 */ /* 0x000fe40000000a00 */
[----:B------:R-:W-:-:S04]  /*d1a0*/  UIMAD.WIDE.U32 UR6, UR10, UR14, URZ ;  /* 0x0000000e0a0672a5 */ /* 0x000fc8000f8e003f */
[----:B------:R-:W-:-:S12]  /*d1b0*/  @UP2 USHF.R.U32.HI UR10, URZ, UR15, UR7 ;  /* 0x0000000f3f0a2299 */ /* 0x000fd80008011607 */
.L_x_1073:
[----:B------:R-:W-:-:S04]  /*d1c0*/  UIMAD UR10, UR10, UR11, URZ ;  /* 0x0000000b0a0a72a4 */ /* 0x000fc8000f8e023f */
[----:B------:R-:W-:-:S04]  /*d1d0*/  UISETP.LT.AND UP2, UPT, UR54, UR10, UPT ;  /* 0x0000000a3600728c */ /* 0x000fc8000bf41270 */
[----:B------:R-:W-:-:S12]  /*d1e0*/  USEL UR54, UR54, UR10, !UP2 ;  /* 0x0000000a36367287 */ /* 0x000fd8000d000000 */
.L_x_1071:
        /* <DEDUP_REMOVED lines=13> */
.L_x_1084:
[----:B------:R-:W-:Y:S01]  /*d2c0*/  ISETP.NE.AND P2, PT, RZ, UR44, PT ;  /* 0x0000002cff007c0c */ /* 0x000fe2000bf45270 */
[----:B------:R-:W-:-:S04]  /*d2d0*/  UISETP.NE.AND UP2, UPT, UR54, 0x1, UPT ;  /* 0x000000013600788c */ /* 0x000fc8000bf45270 */
[----:B------:R-:W-:-:S04]  /*d2e0*/  USEL UR45, URZ, 0x1, UP2 ;  /* 0x000000013f2d7887 */ /* 0x000fc80009000000 */
[----:B------:R-:W-:-:S04]  /*d2f0*/  ULOP3.LUT UR45, UR55, UR45, URZ, 0x3c, !UPT ;  /* 0x0000002d372d7292 */ /* 0x000fc8000f8e3c3f */
[----:B------:R-:W-:Y:S08]  /*d300*/  @P2 BRA `(.L_x_1075) ;  /* 0x0000000000382947 */ /* 0x000ff00003800000 */
[----:B------:R-:W-:Y:S05]  /*d310*/  @!P0 BRA `(.L_x_1076) ;  /* 0x0000000000048947 */ /* 0x000fea0003800000 */
[----:B------:R-:W-:Y:S01]  /*d320*/  BPT.TRAP 0x1 ;  /* 0x000000040000795c */ /* 0x000fe20000300000 */
.L_x_1076:
        /* <DEDUP_REMOVED lines=9> */
.L_x_1077:
[----:B-1----:R-:W-:Y:S05]  /*d3c0*/  @P1 BRA `(.L_x_1075) ;  /* 0x0000000000081947 */ /* 0x002fea0003800000 */
[----:B------:R-:W1:Y:S02]  /*d3d0*/  SYNCS.PHASECHK.TRANS64.TRYWAIT P1, [UR6+0x2e830], R0 ;  /* 0x02e83000ff0075a7 */ /* 0x000e640008020146 */
[----:B-1----:R-:W-:Y:S05]  /*d3e0*/  @!P1 BRA `(.L_x_1078) ;  /* 0x0000012400209947 */ /* 0x002fea0003800000 */
.L_x_1075:
        /* <DEDUP_REMOVED lines=186> */
.L_x_1080:
[----:B------:R-:W-:Y:S01]  /*df90*/  ULEA UR6, UR54, UR41, 0x3 ;  /* 0x0000002936067291 */ /* 0x000fe2000f8e183f */
[----:B------:R-:W-:-:S05]  /*dfa0*/  IMAD.U32 R0, RZ, RZ, UR55 ;  /* 0x00000037ff007e24 */ /* 0x000fca000f8e00ff */
[----:B------:R-:W-:-:S04]  /*dfb0*/  SHF.L.U32 R0, R0, 0x1f, RZ ;  /* 0x0000001f00007819 */ /* 0x000fc800000006ff */
[----:B------:R0:W1:Y:S01]  /*dfc0*/  SYNCS.PHASECHK.TRANS64.TRYWAIT P1, [UR6+0x2e850], R0 ;  /* 0x02e85000ff0075a7 */ /* 0x0000620008020146 */
[----:B------:R-:W-:Y:S05]  /*dfd0*/  @!P0 BRA `(.L_x_1081) ;  /* 0x0000000000048947 */ /* 0x000fea0003800000 */
[----:B------:R-:W-:Y:S01]  /*dfe0*/  BPT.TRAP 0x1 ;  /* 0x000000040000795c */ /* 0x000fe20000300000 */
.L_x_1081:
[----:B-1----:R-:W-:Y:S05]  /*dff0*/  @P1 BRA `(.L_x_1079) ;  /* 0x0000000000081947 */ /* 0x002fea0003800000 */
[----:B------:R-:W1:Y:S02]  /*e000*/  SYNCS.PHASECHK.TRANS64.TRYWAIT P1, [UR6+0x2e850], R0 ;  /* 0x02e85000ff0075a7 */ /* 0x000e640008020146 */
[----:B-1----:R-:W-:Y:S05]  /*e010*/  @!P1 BRA `(.L_x_1082) ;  /* 0x00000118002c9947 */ /* 0x002fea0003800000 */
.L_x_1079:
[----:B------:R-:W-:Y:S01]  /*e020*/  UIADD3 UR6, UR41, 0x400, URZ ;  /* 0x0000040029067890 */ /* 0x000fe2000fffe03f */
[----:B------:R-:W-:Y:S01]  /*e030*/  WARPGROUP.ARRIVE ;  /* 0x00000000000079c5 */ /* 0x000fe20000000000 */
[----:B------:R-:W-:Y:S01]  /*e040*/  UMOV UR7, 0xc0000010 ;  /* 0xc000001000077882 */ /* 0x000fe20000000000 */
[----:B01----:R-:W-:Y:S01]  /*e050*/  FMNMX.FTZ R0, R184, R8, !PT ;  /* 0x00000008b8007209 */ /* 0x003fe20007810000 */
[----:B------:R-:W-:-:S03]  /*e060*/  USHF.R.U32.HI UR6, URZ, 0x4, UR6 ;  /* 0x000000043f067899 */ /* 0x000fc60008011606 */
[----:B------:R-:W0:Y:S01]  /*e070*/  S2R R231, SR_TID.X ;  /* 0x0000000000e77919 */ /* 0x000e220000002100 */
[----:B------:R-:W-:Y:S01]  /*e080*/  FMNMX.FTZ R3, R185, R0, !PT ;  /* 0x00000000b9037209 */ /* 0x000fe20007810000 */
[----:B------:R-:W-:Y:S01]  /*e090*/  ULOP3.LUT UR6, UR6, 0x3fff, URZ, 0xc0, !UPT ;  /* 0x00003fff06067892 */ /* 0x000fe2000f8ec03f */
[----:B------:R-:W-:-:S03]  /*e0a0*/  FMNMX.FTZ R0, R186, R9, !PT ;  /* 0x00000009ba007209 */ /* 0x000fc60007810000 */
[----:B------:R-:W-:Y:S01]  /*e0b0*/  ULOP3.LUT UR6, UR6, 0x10000, URZ, 0xfc, !UPT ;  /* 0x0001000006067892 */ /* 0x000fe2000f8efc3f */
[----:B------:R-:W-:Y:S02]  /*e0c0*/  FMNMX.FTZ R11, R187, R0, !PT ;  /* 0x00000000bb0b7209 */ /* 0x000fe40007810000 */
[----:B------:R-:W-:Y:S01]  /*e0d0*/  FMNMX.FTZ R0, R188, R3, !PT ;  /* 0x00000003bc007209 */ /* 0x000fe20007810000 */
[----:B------:R-:W-:Y:S01]  /*e0e0*/  UIMAD UR10, UR54, 0x700, UR6 ;  /* 0x00000700360a78a4 */ /* 0x000fe2000f8e0206 */
[----:B------:R-:W-:Y:S02]  /*e0f0*/  FMNMX.FTZ R10, R190, R11, !PT ;  /* 0x0000000bbe0a7209 */ /* 0x000fe40007810000 */
        /* <DEDUP_REMOVED lines=266> */
[----:B0-----:R-:W-:-:S01]  /*f1a0*/  FADD.FTZ R5, R15, R6 ;  /* 0x000000060f057221 */ /* 0x001fc20000010000 */
[----:B------:R-:W-:Y:S02]  /*f1b0*/  WARPGROUP.DEPBAR.LE gsb0, 0x0 ;  /* 0x00008000000079c5 */ /* 0x000fe40000010000 */
[----:B------:R-:W-:-:S04]  /*f1c0*/  WARPGROUP.ARRIVE ;  /* 0x00000000000079c5 */ /* 0x000fc80000000000 */
[----:B------:R-:W0:Y:S01]  /*f1d0*/  MUFU.EX2 R190, R190 ;  /* 0x000000be00be7308 */ /* 0x000e220000000800 */
[----:B-1----:R-:W-:-:S01]  /*f1e0*/  FADD.FTZ R193, R189, R194 ;  /* 0x000000c2bdc17221 */ /* 0x002fc20000010000 */
[----:B------:R-:W-:Y:S01]  /*f1f0*/  QGMMA.64x128x32.F32.E4M3.E4M3 R24, R212, gdesc[UR4], R24, gsb0 ;  /* 0x01e00004d4187df3 */ /* 0x000fe20008000818 */
[----:B------:R-:W-:Y:S01]  /*f200*/  UIADD3 UR6, UR10, 0x400, URZ ;  /* 0x000004000a067890 */ /* 0x000fe2000fffe03f */
[----:B--2---:R-:W-:Y:S01]  /*f210*/  FADD.FTZ R6, R20, R5 ;  /* 0x0000000514067221 */ /* 0x004fe20000010000 */
[----:B------:R-:W-:-:S03]  /*f220*/  UMOV UR7, 0xc0000010 ;  /* 0xc000001000077882 */ /* 0x000fc60000000000 */
[----:B------:R-:W1:Y:S08]  /*f230*/  MUFU.EX2 R21, R21 ;  /* 0x0000001500157308 */ /* 0x000e700000000800 */
        /* <DEDUP_REMOVED lines=80> */
[----:B0-----:R-:W-:-:S01]  /*f740*/  FADD.FTZ R193, R167, R194 ;  /* 0x000000c2a7c17221 */ /* 0x001fc20000010000 */
[----:B------:R-:W-:-:S04]  /*f750*/  UIADD3 UR6, UR10, 0x600, URZ ;  /* 0x000006000a067890 */ /* 0x000fc8000fffe03f */
[----:B------:R-:W0:Y:S01]  /*f760*/  MUFU.EX2 R138, R138 ;  /* 0x0000008a008a7308 */ /* 0x000e220000000800 */
[----:B------:R-:W-:-:S07]  /*f770*/  UMOV UR7, 0xc0000010 ;  /* 0xc000001000077882 */ /* 0x000fce0000000000 */
        /* <DEDUP_REMOVED lines=38> */
[----:B------:R-:W-:Y:S06]  /*f9e0*/  QGMMA.64x128x32.F32.E4M3.E4M3 R24, R200, gdesc[UR4], R24, gsb0 ;  /* 0x01e00004c8187df3 */ /* 0x000fec0008000818 */
        /* <DEDUP_REMOVED lines=37> */
[----:B--2---:R-:W-:-:S01]  /*fc40*/  FADD.FTZ R195, R107, R194 ;  /* 0x000000c26bc37221 */ /* 0x004fc20000010000 */
[----:B------:R-:W-:-:S06]  /*fc50*/  WARPGROUP.DEPBAR.LE gsb0, 0x0 ;  /* 0x00008000000079c5 */ /* 0x000fcc0000010000 */
        /* <DEDUP_REMOVED lines=16> */
[----:B------:R-:W-:Y:S01]  /*fd60*/  FFMA.FTZ R98, R99, UR37, -R10 ;  /* 0x0000002563627c23 */ /* 0x000fe2000801080a */
[----:B------:R-:W-:-:S05]  /*fd70*/  IMAD.U32 R99, RZ, RZ, UR52 ;  /* 0x00000034ff637e24 */ /* 0x000fca000f8e00ff */
        /* <DEDUP_REMOVED lines=8> */
[----:B------:R-:W-:Y:S01]  /*fe00*/  @!P1 LEA R194, R99, UR41, 0x3 ;  /* 0x0000002963c29c11 */ /* 0x000fe2000f8e18ff */
[----:B------:R-:W-:-:S01]  /*fe10*/  FFMA.FTZ R99, R102, UR37, -R10 ;  /* 0x0000002566637c23 */ /* 0x000fc2000801080a */
[----:B------:R-:W-:-:S04]  /*fe20*/  FFMA.FTZ R10, R103, UR37, -R10 ;  /* 0x00000025670a7c23 */ /* 0x000fc8000801080a */
[----:B------:R-:W2:Y:S01]  /*fe30*/  MUFU.EX2 R89, R89 ;  /* 0x0000005900597308 */ /* 0x000ea20000000800 */
[----:B-1----:R-:W-:-:S01]  /*fe40*/  FADD.FTZ R6, R88, R5 ;  /* 0x0000000558067221 */ /* 0x002fc20000010000 */
[----:B------:R-:W-:-:S05]  /*fe50*/  @!P1 VIADD R5, R194, 0x2e840 ;  /* 0x0002e840c2059836 */ /* 0x000fca0000000000 */
[----:B------:R-:W-:Y:S01]  /*fe60*/  @!P1 PRMT R5, RZ, 0x654, R5 ;  /* 0x00000654ff059816 */ /* 0x000fe20000000005 */
[----:B------:R-:W1:Y:S01]  /*fe70*/  MUFU.EX2 R91, R91 ;  /* 0x0000005b005b7308 */ /* 0x000e620000000800 */
[----:B0-----:R-:W-:-:S01]  /*fe80*/  FADD.FTZ R102, R90, R195 ;  /* 0x000000c35a667221 */ /* 0x001fc20000010000 */
[----:B------:R0:W-:Y:S06]  /*fe90*/  BAR.ARV R196, 0x100 ;  /* 0x000400c40000751d */ /* 0x0001ec0000002000 */
[----:B------:R-:W3:Y:S01]  /*fea0*/  MUFU.EX2 R92, R92 ;  /* 0x0000005c005c7308 */ /* 0x000ee20000000800 */
[----:B--2---:R-:W-:-:S01]  /*feb0*/  FADD.FTZ R195, R89, R6 ;  /* 0x0000000659c37221 */ /* 0x004fc20000010000 */
[----:B------:R2:W-:Y:S06]  /*fec0*/  @!P1 SYNCS.ARRIVE.TRANS64.RED.A1T0 RZ, [R5+URZ], RZ ;  /* 0x000000ff05ff99a7 */ /* 0x0005ec000810043f */
[----:B------:R-:W4:Y:S01]  /*fed0*/  MUFU.EX2 R94, R94 ;  /* 0x0000005e005e7308 */ /* 0x000f220000000800 */
[----:B-1----:R-:W-:-:S07]  /*fee0*/  FADD.FTZ R197, R91, R102 ;  /* 0x000000665bc57221 */ /* 0x002fce0000010000 */
[----:B------:R-:W2:Y:S01]  /*fef0*/  MUFU.EX2 R93, R93 ;  /* 0x0000005d005d7308 */ /* 0x000ea20000000800 */
[----:B---3--:R-:W-:-:S07]  /*ff00*/  FADD.FTZ R6, R92, R195 ;  /* 0x000000c35c067221 */ /* 0x008fce0000010000 */
[----:B------:R-:W1:Y:S01]  /*ff10*/  MUFU.EX2 R193, R193 ;  /* 0x000000c100c17308 */ /* 0x000e620000000800 */
[----:B----4-:R-:W-:-:S07]  /*ff20*/  FADD.FTZ R102, R94, R197 ;  /* 0x000000c55e667221 */ /* 0x010fce0000010000 */
[----:B------:R-:W3:Y:S01]  /*ff30*/  MUFU.EX2 R96, R96 ;  /* 0x0000006000607308 */ /* 0x000ee20000000800 */
[----:B--2---:R-:W-:-:S07]  /*ff40*/  FADD.FTZ R5, R93, R6 ;  /* 0x000000065d057221 */ /* 0x004fce0000010000 */
[----:B------:R-:W2:Y:S01]  /*ff50*/  MUFU.EX2 R95, R95 ;  /* 0x0000005f005f7308 */ /* 0x000ea20000000800 */
[----:B-1----:R-:W-:-:S07]  /*ff60*/  FADD.FTZ R102, R193, R102 ;  /* 0x00000066c1667221 */ /* 0x002fce0000010000 */
[----:B------:R-:W1:Y:S01]  /*ff70*/  MUFU.EX2 R97, R97 ;  /* 0x0000006100617308 */ /* 0x000e620000000800 */
[----:B---3--:R-:W-:-:S07]  /*ff80*/  FADD.FTZ R6, R96, R5 ;  /* 0x0000000560067221 */ /* 0x008fce0000010000 */
        /* <DEDUP_REMOVED lines=9> */
[----:B-1----:R-:W-:-:S01]  /*10020*/  FADD.FTZ R5, R99, R6 ;  /* 0x0000000663057221 */ /* 0x002fc20000010000 */
[----:B---3--:R-:W-:-:S03]  /*10030*/  FADD.FTZ R6, R101, R102 ;  /* 0x0000006665067221 */ /* 0x008fc60000010000 */
[----:B--2---:R-:W-:Y:S01]  /*10040*/  FADD.FTZ R5, R10, R5 ;  /* 0x000000050a057221 */ /* 0x004fe20000010000 */
[----:B0-----:R-:W-:Y:S06]  /*10050*/  @!P0 BRA `(.L_x_1083) ;  /* 0x0000000000048947 */ /* 0x001fec0003800000 */
[----:B------:R-:W-:Y:S01]  /*10060*/  BPT.TRAP 0x1 ;  /* 0x000000040000795c */ /* 0x000fe20000300000 */
.L_x_1083:
        /* <DEDUP_REMOVED lines=131> */
.L_x_1074:
        /* <DEDUP_REMOVED lines=8> */
[----:B------:R-:W-:-:S05]  /*10920*/  ULDC UR53, c[0x0][0x9e0] ;  /* 0x0002780000357ab9 */ /* 0x000fca0000000800 */
.L_x_1103:
[----:B------:R-:W-:Y:S01]  /*10930*/  ISETP.NE.AND P2, PT, RZ, UR44, PT ;  /* 0x0000002cff007c0c */ /* 0x000fe2000bf45270 */
[----:B------:R-:W-:-:S04]  /*10940*/  UISETP.NE.AND UP2, UPT, UR56, 0x1, UPT ;  /* 0x000000013800788c */ /* 0x000fc8000bf45270 */
[----:B------:R-:W-:-:S04]  /*10950*/  USEL UR45, URZ, 0x1, UP2 ;  /* 0x000000013f2d7887 */ /* 0x000fc80009000000 */
[----:B------:R-:W-:-:S04]  /*10960*/  ULOP3.LUT UR45, UR57, UR45, URZ, 0x3c, !UPT ;  /* 0x0000002d392d7292 */ /* 0x000fc8000f8e3c3f */
[----:B------:R-:W-:Y:S08]  /*10970*/  @P2 BRA `(.L_x_1086) ;  /* 0x0000000000382947 */ /* 0x000ff00003800000 */
[----:B------:R-:W-:Y:S05]  /*10980*/  @!P0 BRA `(.L_x_1087) ;  /* 0x0000000000048947 */ /* 0x000fea0003800000 */
[----:B------:R-:W-:Y:S01]  /*10990*/  BPT.TRAP 0x1 ;  /* 0x000000040000795c */ /* 0x000fe20000300000 */
.L_x_1087:
        /* <DEDUP_REMOVED lines=9> */
.L_x_1088:
[----:B-1----:R-:W-:Y:S05]  /*10a30*/  @P1 BRA `(.L_x_1086) ;  /* 0x0000000000081947 */ /* 0x002fea0003800000 */
[----:B------:R-:W1:Y:S02]  /*10a40*/  SYNCS.PHASECHK.TRANS64.TRYWAIT P1, [UR6+0x2e830], R0 ;  /* 0x02e83000ff0075a7 */ /* 0x000e640008020146 */
[----:B-1----:R-:W-:Y:S05]  /*10a50*/  @!P1 BRA `(.L_x_1089) ;  /* 0x000000ec00b49947 */ /* 0x002fea0003800000 */
.L_x_1086:
        /* <DEDUP_REMOVED lines=186> */
.L_x_1091:
[----:B------:R-:W-:Y:S01]  /*11600*/  ULEA UR6, UR56, UR41, 0x3 ;  /* 0x0000002938067291 */ /* 0x000fe2000f8e183f */
[----:B------:R-:W-:-:S05]  /*11610*/  IMAD.U32 R0, RZ, RZ, UR57 ;  /* 0x00000039ff007e24 */ /* 0x000fca000f8e00ff */
[----:B------:R-:W-:-:S04]  /*11620*/  SHF.L.U32 R0, R0, 0x1f, RZ ;  /* 0x0000001f00007819 */ /* 0x000fc800000006ff */
[----:B------:R0:W1:Y:S01]  /*11630*/  SYNCS.PHASECHK.TRANS64.TRYWAIT P1, [UR6+0x2e850], R0 ;  /* 0x02e85000ff0075a7 */ /* 0x0000620008020146 */
[----:B------:R-:W-:Y:S05]  /*11640*/  @!P0 BRA `(.L_x_1092) ;  /* 0x0000000000048947 */ /* 0x000fea0003800000 */
[----:B------:R-:W-:Y:S01]  /*11650*/  BPT.TRAP 0x1 ;  /* 0x000000040000795c */ /* 0x000fe20000300000 */
.L_x_1092:
[----:B-1----:R-:W-:Y:S05]  /*11660*/  @P1 BRA `(.L_x_1090) ;  /* 0x0000000000081947 */ /* 0x002fea0003800000 */
[----:B------:R-:W1:Y:S02]  /*11670*/  SYNCS.PHASECHK.TRANS64.TRYWAIT P1, [UR6+0x2e850], R0 ;  /* 0x02e85000ff0075a7 */ /* 0x000e640008020146 */
[----:B-1----:R-:W-:Y:S05]  /*11680*/  @!P1 BRA `(.L_x_1093) ;  /* 0x000000e000c09947 */ /* 0x002fea0003800000 */
.L_x_1090:
        /* <DEDUP_REMOVED lines=9> */
[----:B------:R-:W-:Y:S01]  /*11720*/  IMAD R14, R4, -0xe0, RZ ;  /* 0xffffff20040e7824 */ /* 0x000fe200078e02ff */
[----:B------:R-:W-:Y:S01]  /*11730*/  IADD3 R20, -R23, 0xb, RZ ;  /* 0x0000000b17147810 */ /* 0x000fe20007ffe1ff */
        /* <DEDUP_REMOVED lines=48> */
[----:B------:R-:W-:-:S04]  /*11a40*/  ULOP3.LUT UR6, URZ, UR54, URZ, 0x33, !UPT ;  /* 0x000000363f067292 */ /* 0x000fc8000f8e333f */
[----:B------:R-:W0:Y:S02]  /*11a50*/  SHFL.IDX PT, R15, R13, RZ, 0x1c1f ;  /* 0x001c1fff0d0f7589 */ /* 0x000e2400000e0000 */
[----:B------:R-:W-:-:S04]  /*11a60*/  VIADD R11, R11, UR6 ;  /* 0x000000060b0b7c36 */ /* 0x000fc80008000000 */
[----:B0-----:R-:W-:Y:S01]  /*11a70*/  IMAD.IADD R3, R11, 0x1, R15 ;  /* 0x000000010b037824 */ /* 0x001fe200078e020f */
[----:B------:R-:W-:Y:S02]  /*11a80*/  WARPGROUP.DEPBAR.LE gsb0, 0x0 ;  /* 0x00008000000079c5 */ /* 0x000fe40000010000 */
[----:B------:R0:W-:Y:S06]  /*11a90*/  BAR.ARV R20, 0x100 ;  /* 0x000400140000751d */ /* 0x0001ec0000002000 */
[----:B------:R1:W-:Y:S02]  /*11aa0*/  @!P3 SYNCS.ARRIVE.TRANS64.RED.A1T0 RZ, [R0+URZ], RZ ;  /* 0x000000ff00ffb9a7 */ /* 0x0003e4000810043f */
[----:B-1----:R-:W-:-:S02]  /*11ab0*/  VIADD R0, R10, 0xffffffff ;  /* 0xffffffff0a007836 */ /* 0x002fc40000000000 */
[----:B------:R-:W-:Y:S01]  /*11ac0*/  IMAD.IADD R10, R12, 0x1, R15 ;  /* 0x000000010c0a7824 */ /* 0x000fe200078e020f */
[----:B0-----:R-:W-:Y:S06]  /*11ad0*/  @P1 BRA `(.L_x_1094) ;  /* 0x0000000000541947 */ /* 0x001fec0003800000 */
        /* <DEDUP_REMOVED lines=12> */
.L_x_1096:
[----:B------:R-:W-:-:S05]  /*11ba0*/  IMAD.U32 R21, RZ, RZ, UR52 ;  /* 0x00000034ff157e24 */ /* 0x000fca000f8e00ff */
[----:B------:R-:W-:-:S13]  /*11bb0*/  ISETP.NE.AND P1, PT, R21, 0x1, PT ;  /* 0x000000011500780c */ /* 0x000fda0003f25270 */
[----:B------:R-:W0:Y:S02]  /*11bc0*/  @P1 LDC.64 R200, c[0x0][0x9e8] ;  /* 0x00027a00ffc81b82 */ /* 0x000e240000000a00 */
[----:B0-----:R-:W-:-:S05]  /*11bd0*/  @P1 IMAD.HI.U32 R20, R15, R200, RZ ;  /* 0x000000c80f141227 */ /* 0x001fca00078e00ff */
[----:B------:R-:W-:-:S07]  /*11be0*/  @P1 SHF.R.U32.HI R15, RZ, R201, R20 ;  /* 0x000000c9ff0f1219 */ /* 0x000fce0000011614 */
.L_x_1097:
[----:B------:R-:W-:Y:S05]  /*11bf0*/  BSYNC B0 ;  /* 0x0000000000007941 */ /* 0x000fea0003800000 */
.L_x_1095:
[----:B------:R-:W-:-:S05]  /*11c00*/  IMAD R15, R15, R21, R0 ;  /* 0x000000150f0f7224 */ /* 0x000fca00078e0200 */
[----:B------:R-:W-:Y:S02]  /*11c10*/  VIADDMNMX R10, R15, R21, R10, PT ;  /* 0x000000150f0a7246 */ /* 0x000fe4000380010a */
[----:B------:R-:W-:-:S07]  /*11c20*/  VIMNMX R3, R3, R15, !PT ;  /* 0x0000000f03037248 */ /* 0x000fce0007fe0100 */
.L_x_1094:
        /* <DEDUP_REMOVED lines=323> */
[----:B------:R-:W-:Y:S02]  /*13060*/  ISETP.GT.AND P6, PT, R3, 0xd9, !P6 ;  /* 0x000000d90300780c */ /* 0x000fe400077c4270 */
[----:B------:R-:W0:Y:S02]  /*13070*/  SHFL.IDX PT, R3, R13, 0x1, 0x1c1f ;  /* 0x003c1f000d037f89 */ /* 0x000e2400000e0000 */
[----:B------:R-:W-:-:S04]  /*13080*/  ISETP.LT.OR P6, PT, R10, 0xda, P6 ;  /* 0x000000da0a00780c */ /* 0x000fc800037c1670 */
[----:B------:R-:W-:Y:S02]  /*13090*/  FSEL R101, R101, -INF , !P6 ;  /* 0xff80000065657808 */ /* 0x000fe40007000000 */
[----:B------:R-:W-:Y:S01]  /*130a0*/  PLOP3.LUT P6, PT, PT, PT, UP1, 0x40, 0x0 ;  /* 0x000000000000781c */ /* 0x000fe20003fce818 */
[--C-:B0-----:R-:W-:Y:S02]  /*130b0*/  IMAD.IADD R12, R12, 0x1, R3.reuse ;  /* 0x000000010c0c7824 */ /* 0x101fe400078e0203 */
[----:B------:R-:W-:-:S10]  /*130c0*/  IMAD.IADD R14, R11, 0x1, R3 ;  /* 0x000000010b0e7824 */ /* 0x000fd400078e0203 */
        /* <DEDUP_REMOVED lines=13> */
.L_x_1100:
[----:B------:R-:W-:-:S05]  /*131a0*/  IMAD.U32 R13, RZ, RZ, UR52 ;  /* 0x00000034ff0d7e24 */ /* 0x000fca000f8e00ff */
[----:B------:R-:W-:-:S13]  /*131b0*/  ISETP.NE.AND P6, PT, R13, 0x1, PT ;  /* 0x000000010d00780c */ /* 0x000fda0003fc5270 */
[----:B------:R-:W0:Y:S02]  /*131c0*/  @P6 LDC.64 R10, c[0x0][0x9e8] ;  /* 0x00027a00ff0a6b82 */ /* 0x000e240000000a00 */
[----:B0-----:R-:W-:-:S05]  /*131d0*/  @P6 IMAD.HI.U32 R10, R3, R10, RZ ;  /* 0x0000000a030a6227 */ /* 0x001fca00078e00ff */
[----:B------:R-:W-:-:S07]  /*131e0*/  @P6 SHF.R.U32.HI R3, RZ, R11, R10 ;  /* 0x0000000bff036219 */ /* 0x000fce000001160a */
.L_x_1101:
[----:B------:R-:W-:Y:S05]  /*131f0*/  BSYNC B0 ;  /* 0x0000000000007941 */ /* 0x000fea0003800000 */
.L_x_1099:
[----:B------:R-:W-:-:S05]  /*13200*/  IMAD R3, R3, R13, R0 ;  /* 0x0000000d03037224 */ /* 0x000fca00078e0200 */
[----:B------:R-:W-:Y:S02]  /*13210*/  VIADDMNMX R12, R3, R13, R12, PT ;  /* 0x0000000d030c7246 */ /* 0x000fe4000380010c */
[----:B------:R-:W-:-:S07]  /*13220*/  VIMNMX R14, R14, R3, !PT ;  /* 0x000000030e0e7248 */ /* 0x000fce0007fe0100 */
.L_x_1098:
        /* <DEDUP_REMOVED lines=502> */
[----:B------:R-:W-:-:S05]  /*15190*/  FFMA.FTZ R12, R12, UR37, -R101 ;  /* 0x000000250c0c7c23 */ /* 0x000fca0008010865 */
        /* <DEDUP_REMOVED lines=149> */
[--C-:B------:R-:W-:Y:S01]  /*15af0*/  FFMA.FTZ R98, R99, UR37, -R101.reuse ;  /* 0x0000002563627c23 */ /* 0x100fe20008010865 */
[----:B------:R-:W-:-:S05]  /*15b00*/  FFMA.FTZ R99, R102, UR37, -R101 ;  /* 0x0000002566637c23 */ /* 0x000fca0008010865 */
        /* <DEDUP_REMOVED lines=35> */
[----:B------:R-:W-:Y:S01]  /*15d40*/  FADD.FTZ R6, R9, R102 ;  /* 0x0000006609067221 */ /* 0x000fe20000010000 */
[----:B-1----:R-:W-:-:S01]  /*15d50*/  FADD.FTZ R5, R12, R5 ;  /* 0x000000050c057221 */ /* 0x002fc20000010000 */
[----:B------:R-:W-:Y:S06]  /*15d60*/  @!P0 BRA `(.L_x_1102) ;  /* 0x0000000000048947 */ /* 0x000fec0003800000 */
[----:B------:R-:W-:Y:S01]  /*15d70*/  BPT.TRAP 0x1 ;  /* 0x000000040000795c */ /* 0x000fe20000300000 */
.L_x_1102:
        /* <DEDUP_REMOVED lines=131> */
[----:B------:R-:W-:-:S05]  /*165b0*/  UMOV UR52, UR55 ;  /* 0x0000003700347c82 */ /* 0x000fca0008000000 */
.L_x_1085:
[----:B------:R-:W-:Y:S06]  /*165c0*/  BAR.ARV 0x8, 0x180 ;  /* 0x0206000000007b1d */ /* 0x000fec0000002000 */
[----:B------:R-:W-:Y:S05]  /*165d0*/  @!P0 BRA `(.L_x_1104) ;  /* 0x0000000000048947 */ /* 0x000fea0003800000 */
[----:B------:R-:W-:Y:S01]  /*165e0*/  BPT.TRAP 0x1 ;  /* 0x000000040000795c */ /* 0x000fe20000300000 */
.L_x_1104:
[----:B------:R-:W-:Y:S01]  /*165f0*/  ULEA UR4, UR52, UR41, 0x3 ;  /* 0x0000002934047291 */ /* 0x000fe2000f8e183f */
[----:B------:R-:W-:-:S05]  /*16600*/  IMAD.U32 R4, RZ, RZ, UR45 ;  /* 0x0000002dff047e24 */ /* 0x000fca000f8e00ff */
[----:B------:R-:W-:-:S04]  /*16610*/  SHF.L.U32 R4, R4, 0x1f, RZ ;  /* 0x0000001f04047819 */ /* 0x000fc800000006ff */
[----:B------:R0:W1:Y:S01]  /*16620*/  SYNCS.PHASECHK.TRANS64.TRYWAIT P1, [UR4+0x2e850], R4 ;  /* 0x02e85004ff0075a7 */ /* 0x0000620008020144 */
[----:B------:R-:W-:Y:S05]  /*16630*/  @!P0 BRA `(.L_x_1105) ;  /* 0x0000000000048947 */ /* 0x000fea0003800000 */
[----:B------:R-:W-:Y:S01]  /*16640*/  BPT.TRAP 0x1 ;  /* 0x000000040000795c */ /* 0x000fe20000300000 */
.L_x_1105:
[----:B-1----:R-:W-:Y:S05]  /*16650*/  @P1 BRA `(.L_x_1106) ;  /* 0x0000000000081947 */ /* 0x002fea0003800000 */
[----:B------:R-:W1:Y:S02]  /*16660*/  SYNCS.PHASECHK.TRANS64.TRYWAIT P1, [UR4+0x2e850], R4 ;  /* 0x02e85004ff0075a7 */ /* 0x000e640008020144 */
[----:B-1----:R-:W-:Y:S05]  /*16670*/  @!P1 BRA `(.L_x_1107) ;  /* 0x0000009000dc9947 */ /* 0x002fea0003800000 */
.L_x_1106:
[----:B------:R-:W-:Y:S01]  /*16680*/  UIADD3 UR41, UR41, 0x400, URZ ;  /* 0x0000040029297890 */ /* 0x000fe2000fffe03f */
[----:B------:R-:W-:Y:S01]  /*16690*/  WARPGROUP.ARRIVE ;  /* 0x00000000000079c5 */ /* 0x000fe20000000000 */
[----:B------:R-:W-:Y:S01]  /*166a0*/  UMOV UR7, 0xc0000010 ;  /* 0xc000001000077882 */ /* 0x000fe20000000000 */
[----:B------:R-:W-:Y:S01]  /*166b0*/  ULDC.64 UR10, c[0x0][0x9a0] ;  /* 0x00026800000a7ab9 */ /* 0x000fe20000000a00 */
[----:B------:R-:W-:Y:S01]  /*166c0*/  USHF.R.U32.HI UR41, URZ, 0x4, UR41 ;  /* 0x000000043f297899 */ /* 0x000fe20008011629 */
[----:B01----:R-:W-:Y:S01]  /*166d0*/  IMAD.MOV.U32 R4, RZ, RZ, 0x3f800000 ;  /* 0x3f800000ff047424 */ /* 0x003fe200078e00ff */
[----:B------:R-:W-:Y:S02]  /*166e0*/  UISETP.NE.U32.AND UP0, UPT, UR10, URZ, UPT ;  /* 0x0000003f0a00728c */ /* 0x000fe4000bf05070 */
[----:B------:R-:W-:Y:S02]  /*166f0*/  ULOP3.LUT UR41, UR41, 0x3fff, URZ, 0xc0, !UPT ;  /* 0x00003fff29297892 */ /* 0x000fe4000f8ec03f */
[----:B------:R-:W-:-:S02]  /*16700*/  UISETP.NE.AND.EX UP0, UPT, UR11, URZ, UPT, UP0 ;  /* 0x0000003f0b00728c */ /* 0x000fc4000bf05300 */
[----:B------:R-:W-:-:S04]  /*16710*/  ULOP3.LUT UR5, UR41, 0x10000, URZ, 0xfc, !UPT ;  /* 0x0001000029057892 */ /* 0x000fc8000f8efc3f */
[----:B------:R-:W-:Y:S01]  /*16720*/  UIMAD UR5, UR52, 0x700, UR5 ;  /* 0x00000700340578a4 */ /* 0x000fe2000f8e0205 */
[----:B------:R-:W-:-:S04]  /*16730*/  PLOP3.LUT P1, PT, PT, PT, UP0, 0x80, 0x0 ;  /* 0x000000000000781c */ /* 0x000fc80003f2f008 */
[----:B------:R-:W-:Y:S02]  /*16740*/  @UP0 USHF.R.S32.HI UR8, URZ, 0x1f, UR48 ;  /* 0x0000001f3f080899 */ /* 0x000fe40008011430 */
[----:B------:R-:W-:Y:S01]  /*16750*/  UMOV UR6, UR5 ;  /* 0x0000000500067c82 */ /* 0x000fe20008000000 */
[----:B------:R-:W-:Y:S01]  /*16760*/  @UP0 ULDC.64 UR12, c[0x0][0x9c8] ;  /* 0x00027200000c0ab9 */ /* 0x000fe20000000a00 */
[----:B------:R-:W-:Y:S01]  /*16770*/  QGMMA.64x128x32.F32.E4M3.E4M3 R24, R224, gdesc[UR4], R24, gsb0 ;  /* 0x01e00004e0187df3 */ /* 0x000fe20008000818 */
[----:B------:R-:W-:Y:S01]  /*16780*/  UIADD3 UR6, UR5, 0x100, URZ ;  /* 0x0000010005067890 */ /* 0x000fe2000fffe03f */
[----:B------:R-:W-:Y:S01]  /*16790*/  UMOV UR7, 0xc0000010 ;  /* 0xc000001000077882 */ /* 0x000fe20000000000 */
[----:B------:R-:W-:Y:S02]  /*167a0*/  @UP0 UIMAD UR8, UR8, UR12, URZ ;  /* 0x0000000c080802a4 */ /* 0x000fe4000f8e023f */
[----:B------:R-:W-:Y:S02]  /*167b0*/  @UP0 USHF.R.S32.HI UR9, URZ, 0x1f, UR49 ;  /* 0x0000001f3f090899 */ /* 0x000fe40008011431 */
[----:B------:R-:W-:Y:S01]  /*167c0*/  @UP0 UIMAD UR8, UR48, UR13, UR8 ;  /* 0x0000000d300802a4 */ /* 0x000fe2000f8e0208 */
[----:B------:R-:W-:-:S02]  /*167d0*/  WARPGROUP.DEPBAR.LE gsb0, 0x0 ;  /* 0x00008000000079c5 */ /* 0x000fc40000010000 */
        /* <DEDUP_REMOVED lines=17> */
[----:B------:R-:W-:-:S04]  /*168f0*/  @UP0 UIMAD UR8, UR49, UR13, UR8 ;  /* 0x0000000d310802a4 */ /* 0x000fc8000f8e0208 */
[----:B------:R-:W-:Y:S02]  /*16900*/  @UP0 UIADD3 UR7, UR7, UR8, URZ ;  /* 0x0000000807070290 */ /* 0x000fe4000fffe03f */
[----:B------:R-:W-:-:S04]  /*16910*/  @UP0 ULEA UR8, UP1, UR6, UR10, 0x2 ;  /* 0x0000000a06080291 */ /* 0x000fc8000f82103f */
[----:B------:R-:W-:Y:S02]  /*16920*/  @UP0 ULEA.HI.X UR9, UR6, UR11, UR7, 0x2, UP1 ;  /* 0x0000000b06090291 */ /* 0x000fe400088f1407 */
[----:B------:R-:W-:Y:S01]  /*16930*/  UIADD3 UR6, UR5, 0x400, URZ ;  /* 0x0000040005067890 */ /* 0x000fe2000fffe03f */
[----:B------:R-:W-:Y:S01]  /*16940*/  IMAD.U32 R8, RZ, RZ, UR8 ;  /* 0x00000008ff087e24 */ /* 0x000fe2000f8e00ff */
[----:B------:R-:W-:Y:S02]  /*16950*/  UMOV UR7, 0xc0000010 ;  /* 0xc000001000077882 */ /* 0x000fe40000000000 */
[----:B------:R-:W-:-:S05]  /*16960*/  IMAD.U32 R9, RZ, RZ, UR9 ;  /* 0x00000009ff097e24 */ /* 0x000fca000f8e00ff */
[----:B------:R0:W2:Y:S01]  /*16970*/  @P1 LDG.E R4, desc[UR50][R8.64] ;  /* 0x0000003208041981 */ /* 0x0000a2000c1e1900 */
[----:B------:R-:W-:Y:S02]  /*16980*/  WARPGROUP.DEPBAR.LE gsb0, 0x0 ;  /* 0x00008000000079c5 */ /* 0x000fe40000010000 */
[----:B------:R-:W-:-:S06]  /*16990*/  WARPGROUP.ARRIVE ;  /* 0x00000000000079c5 */ /* 0x000fcc0000000000 */
[----:B------:R-:W-:Y:S01]  /*169a0*/  QGMMA.64x128x32.F32.E4M3.E4M3 R24, R208, gdesc[UR4], R24, gsb0 ;  /* 0x01e00004d0187df3 */ /* 0x000fe20008000818 */
[----:B------:R-:W-:Y:S01]  /*169b0*/  UIADD3 UR6, UR5, 0x500, URZ ;  /* 0x0000050005067890 */ /* 0x000fe2000fffe03f */
[----:B------:R-:W-:Y:S01]  /*169c0*/  UMOV UR7, 0xc0000010 ;  /* 0xc000001000077882 */ /* 0x000fe20000000000 */
[----:B------:R-:W1:Y:S04]  /*169d0*/  SHFL.BFLY PT, R7, R6, 0x2, 0x1f ;  /* 0x0c401f0006077f89 */ /* 0x000e6800000e0000 */
[----:B------:R-:W3:Y:S01]  /*169e0*/  SHFL.BFLY PT, R10, R5, 0x2, 0x1f ;  /* 0x0c401f00050a7f89 */ /* 0x000ee200000e0000 */
[----:B------:R-:W-:Y:S02]  /*169f0*/  WARPGROUP.DEPBAR.LE gsb0, 0x0 ;  /* 0x00008000000079c5 */ /* 0x000fe40000010000 */
[----:B------:R-:W-:-:S06]  /*16a00*/  WARPGROUP.ARRIVE ;  /* 0x00000000000079c5 */ /* 0x000fcc0000000000 */
[----:B------:R-:W-:Y:S01]  /*16a10*/  QGMMA.64x128x32.F32.E4M3.E4M3 R24, R204, gdesc[UR4], R24, gsb0 ;  /* 0x01e00004cc187df3 */ /* 0x000fe20008000818 */
[----:B------:R-:W-:Y:S01]  /*16a20*/  UIADD3 UR6, UR5, 0x600, URZ ;  /* 0x0000060005067890 */ /* 0x000fe2000fffe03f */
[----:B------:R-:W-:Y:S01]  /*16a30*/  UMOV UR7, 0xc0000010 ;  /* 0xc000001000077882 */ /* 0x000fe20000000000 */
        /* <DEDUP_REMOVED lines=36> */
.L_x_1108:
        /* <DEDUP_REMOVED lines=20> */
[----:B------:R-:W-:Y:S01]  /*16dc0*/  FMUL.FTZ R48, R39, R11 ;  /* 0x0000000b27307220 */ /* 0x000fe20000410000 */
        /* <DEDUP_REMOVED lines=53> */
.L_x_1034:
[----:B------:R-:W0:Y:S01]  /*17120*/  S2R R3, SR_CgaCtaId ;  /* 0x0000000000037919 */ /* 0x000e220000008800 */
[----:B------:R-:W-:Y:S01]  /*17130*/  MOV R10, 0x400 ;  /* 0x00000400000a7802 */ /* 0x000fe20000000f00 */
[----:B------:R-:W-:Y:S01]  /*17140*/  BSSY B0, `(.L_x_1109) ;  /* 0x0000283000007945 */ /* 0x000fe20003800000 */
[----:B------:R-:W-:Y:S01]  /*17150*/  SHF.R.S32.HI R11, RZ, 0x1f, R230 ;  /* 0x0000001fff0b7819 */ /* 0x000fe200000114e6 */
[----:B------:R-:W-:Y:S01]  /*17160*/  BAR.SYNC.DEFER_BLOCKING 0x5, 0x180 ;  /* 0x0146000000007b1d */ /* 0x000fe20000010000 */
[----:B0-----:R-:W-:Y:S02]  /*17170*/  LEA R10, R3, R10, 0x18 ;  /* 0x0000000a030a7211 */ /* 0x001fe400078ec0ff */
[----:B------:R-:W-:-:S03]  /*17180*/  LEA.HI R3, R11, R230, RZ, 0x3 ;  /* 0x000000e60b037211 */ /* 0x000fc600078f18ff */
[----:B------:R-:W0:Y:S01]  /*17190*/  LDS.128 R4, [R10+0x2e8d0] ;  /* 0x02e8d0000a047984 */ /* 0x000e220000000c00 */
[----:B------:R-:W-:-:S05]  /*171a0*/  LOP3.LUT R15, R3, 0xfffffff8, RZ, 0xc0, !PT ;  /* 0xfffffff8030f7812 */ /* 0x000fca00078ec0ff */
[----:B------:R-:W-:-:S04]  /*171b0*/  IMAD.IADD R12, R230, 0x1, -R15 ;  /* 0x00000001e60c7824 */ /* 0x000fc800078e0a0f */
[----:B0-----:R-:W-:Y:S01]  /*171c0*/  IMAD.SHL.U32 R4, R12, 0x8, RZ ;  /* 0x000000080c047824 */ /* 0x001fe200078e00ff */
[----:B------:R-:W-:Y:S02]  /*171d0*/  R2UR UR5, R5 ;  /* 0x00000000050572ca */ /* 0x000fe400000e0000 */
[----:B------:R-:W-:Y:S01]  /*171e0*/  R2UR UR49, R6 ;  /* 0x00000000063172ca */ /* 0x000fe200000e0000 */
[----:B------:R-:W-:Y:S01]  /*171f0*/  VIADD R0, R4, 0x40 ;  /* 0x0000004004007836 */ /* 0x000fe20000000000 */
[----:B------:R-:W-:Y:S02]  /*17200*/  R2UR UR48, R7 ;  /* 0x00000000073072ca */ /* 0x000fe400000e0000 */
[----:B------:R-:W-:Y:S02]  /*17210*/  SHF.R.S32.HI R7, RZ, 0x3, R3 ;  /* 0x00000003ff077819 */ /* 0x000fe40000011403 */
[----:B------:R-:W-:Y:S02]  /*17220*/  SHF.R.S32.HI R5, RZ, 0x1f, R4 ;  /* 0x0000001fff057819 */ /* 0x000fe40000011404 */
[----:B------:R-:W-:Y:S01]  /*17230*/  SHF.R.S32.HI R3, RZ, 0x1f, R0 ;  /* 0x0000001fff037819 */ /* 0x000fe20000011400 */
[----:B------:R-:W-:Y:S06]  /*17240*/  BAR.ARV 0x4, 0x180 ;  /* 0x0106000000007b1d */ /* 0x000fec0000002000 */
[----:B------:R-:W-:Y:S05]  /*17250*/  @P0 BRA `(.L_x_1110) ;  /* 0x0000001800e40947 */ /* 0x000fea0003800000 */
[----:B------:R-:W0:Y:S01]  /*17260*/  S2R R18, SR_TID.X ;  /* 0x0000000000127919 */ /* 0x000e220000002100 */
[----:B------:R-:W-:Y:S01]  /*17270*/  ULDC.64 UR6, c[0x4][0x38] ;  /* 0x01000e0000067ab9 */ /* 0x000fe20000000a00 */
[----:B0-----:R-:W-:-:S05]  /*17280*/  IMAD.SHL.U32 R6, R18, 0x4, RZ ;  /* 0x0000000412067824 */ /* 0x001fca00078e00ff */
[----:B------:R-:W-:-:S04]  /*17290*/  LOP3.LUT R6, R6, 0xc, RZ, 0xc0, !PT ;  /* 0x0000000c06067812 */ /* 0x000fc800078ec0ff */
[----:B------:R-:W-:-:S05]  /*172a0*/  IADD3 R14, P0, R6, UR6, RZ ;  /* 0x00000006060e7c10 */ /* 0x000fca000ff1e0ff */
[----:B------:R-:W-:Y:S01]  /*172b0*/  IMAD.X R15, RZ, RZ, UR7, P0 ;  /* 0x00000007ff0f7e24 */ /* 0x000fe200080e06ff */
[----:B------:R-:W-:Y:S01]  /*172c0*/  F2FP.BF16.F32.PACK_AB R56, R56, R57 ;  /* 0x000000393838723e */ /* 0x000fe200000010ff */
[----:B------:R-:W-:-:S03]  /*172d0*/  ULDC.64 UR6, c[0x0][0xc00] ;  /* 0x0003000000067ab9 */ /* 0x000fc60000000a00 */
[----:B------:R0:W2:Y:S01]  /*172e0*/  LDG.E.CONSTANT R17, desc[UR50][R14.64] ;  /* 0x000000320e117981 */ /* 0x0000a2000c1e9900 */
[----:B------:R-:W-:Y:S01]  /*172f0*/  LOP3.LUT P0, R6, R18, 0x3, RZ, 0xc0, !PT ;  /* 0x0000000312067812 */ /* 0x000fe2000780c0ff */
[----:B------:R-:W-:Y:S01]  /*17300*/  UISETP.NE.U32.AND UP0, UPT, UR6, URZ, UPT ;  /* 0x0000003f0600728c */ /* 0x000fe2000bf05070 */
[----:B------:R-:W-:Y:S01]  /*17310*/  F2FP.BF16.F32.PACK_AB R21, R84, R21 ;  /* 0x000000155415723e */ /* 0x000fe200000010ff */
[----:B------:R-:W1:Y:S01]  /*17320*/  S2R R57, SR_SWINHI ;  /* 0x0000000000397919 */ /* 0x000e620000002f00 */
[----:B------:R-:W-:Y:S01]  /*17330*/  ISETP.EQ.OR P0, PT, R6, 0x3, !P0 ;  /* 0x000000030600780c */ /* 0x000fe20004702670 */
[----:B------:R-:W-:Y:S01]  /*17340*/  UISETP.NE.AND.EX UP0, UPT, UR7, URZ, UPT, UP0 ;  /* 0x0000003f0700728c */ /* 0x000fe2000bf05300 */
[----:B------:R-:W-:Y:S02]  /*17350*/  F2FP.BF16.F32.PACK_AB R24, R85, R24 ;  /* 0x000000185518723e */ /* 0x000fe400000010ff */
[----:B------:R-:W-:Y:S01]  /*17360*/  F2FP.BF16.F32.PACK_AB R35, R54, R35 ;  /* 0x000000233623723e */ /* 0x000fe200000010ff */
[----:B------:R-:W-:Y:S01]  /*17370*/  ULDC.64 UR6, c[0x0][0xc00] ;  /* 0x0003000000067ab9 */ /* 0x000fe20000000a00 */
[----:B------:R-:W-:Y:S01]  /*17380*/  F2FP.BF16.F32.PACK_AB R40, R53, R40 ;  /* 0x000000283528723e */ /* 0x000fe200000010ff */
[----:B------:R-:W-:Y:S01]  /*17390*/  UIMAD.WIDE UR6, UR42, 0x4, UR6 ;  /* 0x000000042a0678a5 */ /* 0x000fe2000f8e0206 */
[----:B------:R-:W-:-:S02]  /*173a0*/  F2FP.BF16.F32.PACK_AB R6, R87, R20 ;  /* 0x000000145706723e */ /* 0x000fc400000010ff */
[----:B------:R-:W-:Y:S02]  /*173b0*/  SEL R54, R21, R24, P0 ;  /* 0x0000001815367207 */ /* 0x000fe40000000000 */
[----:B------:R-:W-:Y:S02]  /*173c0*/  SEL R53, R24, R21, P0 ;  /* 0x0000001518357207 */ /* 0x000fe40000000000 */
[----:B------:R-:W-:Y:S02]  /*173d0*/  F2FP.BF16.F32.PACK_AB R13, R86, R13 ;  /* 0x0000000d560d723e */ /* 0x000fe400000010ff */
[----:B------:R-:W-:Y:S02]  /*173e0*/  F2FP.BF16.F32.PACK_AB R34, R63, R34 ;  /* 0x000000223f22723e */ /* 0x000fe400000010ff */
[----:B------:R-:W-:Y:S02]  /*173f0*/  F2FP.BF16.F32.PACK_AB R25, R78, R25 ;  /* 0x000000194e19723e */ /* 0x000fe400000010ff */
[----:B------:R-:W-:-:S02]  /*17400*/  F2FP.BF16.F32.PACK_AB R26, R79, R26 ;  /* 0x0000001a4f1a723e */ /* 0x000fc400000010ff */
[----:B------:R-:W-:Y:S02]  /*17410*/  F2FP.BF16.F32.PACK_AB R44, R44, R89 ;  /* 0x000000592c2c723e */ /* 0x000fe400000010ff */
[----:B------:R-:W-:Y:S02]  /*17420*/  F2FP.BF16.F32.PACK_AB R45, R45, R88 ;  /* 0x000000582d2d723e */ /* 0x000fe400000010ff */
[----:B------:R-:W-:Y:S02]  /*17430*/  SEL R66, R13, R6, P0 ;  /* 0x000000060d427207 */ /* 0x000fe40000000000 */
[----:B------:R-:W-:Y:S02]  /*17440*/  SEL R63, R6, R13, P0 ;  /* 0x0000000d063f7207 */ /* 0x000fe40000000000 */
[----:B------:R-:W-:Y:S02]  /*17450*/  F2FP.BF16.F32.PACK_AB R65, R64, R65 ;  /* 0x000000414041723e */ /* 0x000fe400000010ff */
[----:B0-----:R-:W-:-:S02]  /*17460*/  MOV R14, R10 ;  /* 0x0000000a000e7202 */ /* 0x001fc40000000f00 */
[----:B-1----:R-:W-:Y:S02]  /*17470*/  MOV R15, R57 ;  /* 0x00000039000f7202 */ /* 0x002fe40000000f00 */
[----:B------:R-:W-:Y:S02]  /*17480*/  F2FP.BF16.F32.PACK_AB R41, R52, R41 ;  /* 0x000000293429723e */ /* 0x000fe400000010ff */
[----:B------:R-:W-:Y:S01]  /*17490*/  F2FP.BF16.F32.PACK_AB R36, R61, R36 ;  /* 0x000000243d24723e */ /* 0x000fe200000010ff */
[----:B------:R-:W-:Y:S01]  /*174a0*/  IMAD.WIDE R20, R229, 0x2, R14 ;  /* 0x00000002e5147825 */ /* 0x000fe200078e020e */
[----:B------:R-:W-:Y:S02]  /*174b0*/  F2FP.BF16.F32.PACK_AB R49, R48, R49 ;  /* 0x000000313031723e */ /* 0x000fe400000010ff */
[----:B------:R-:W-:Y:S02]  /*174c0*/  SEL R64, R25, R26, P0 ;  /* 0x0000001a19407207 */ /* 0x000fe40000000000 */
[----:B------:R-:W-:-:S02]  /*174d0*/  IADD3 R67, P6, R20, 0x20, RZ ;  /* 0x0000002014437810 */ /* 0x000fc40007fde0ff */
[----:B------:R-:W-:Y:S02]  /*174e0*/  SEL R61, R26, R25, P0 ;  /* 0x000000191a3d7207 */ /* 0x000fe40000000000 */
[----:B------:R-:W-:Y:S02]  /*174f0*/  LOP3.LUT R6, R67, 0x380, RZ, 0xc0, !PT ;  /* 0x0000038043067812 */ /* 0x000fe400078ec0ff */
[----:B------:R-:W-:Y:S02]  /*17500*/  LOP3.LUT R13, R20, 0x380, RZ, 0xc0, !PT ;  /* 0x00000380140d7812 */ /* 0x000fe400078ec0ff */
[----:B------:R-:W-:Y:S02]  /*17510*/  F2FP.BF16.F32.PACK_AB R37, R60, R37 ;  /* 0x000000253c25723e */ /* 0x000fe400000010ff */
[----:B------:R-:W-:Y:S02]  /*17520*/  F2FP.BF16.F32.PACK_AB R32, R69, R32 ;  /* 0x000000204520723e */ /* 0x000fe400000010ff */
[----:B------:R-:W-:-:S02]  /*17530*/  F2FP.BF16.F32.PACK_AB R29, R76, R29 ;  /* 0x0000001d4c1d723e */ /* 0x000fc400000010ff */
[----:B------:R-:W-:Y:S02]  /*17540*/  F2FP.BF16.F32.PACK_AB R28, R77, R28 ;  /* 0x0000001c4d1c723e */ /* 0x000fe400000010ff */
[----:B------:R-:W-:Y:S02]  /*17550*/  SEL R48, R44, R45, P0 ;  /* 0x0000002d2c307207 */ /* 0x000fe40000000000 */
[C---:B------:R-:W-:Y:S02]  /*17560*/  IADD3 R26, P1, R20.reuse, 0x40, RZ ;  /* 0x00000040141a7810 */ /* 0x040fe40007f3e0ff */
[----:B------:R-:W-:Y:S02]  /*17570*/  F2FP.BF16.F32.PACK_AB R30, R71, R30 ;  /* 0x0000001e471e723e */ /* 0x000fe400000010ff */
[----:B------:R-:W-:Y:S02]  /*17580*/  SEL R45, R45, R44, P0 ;  /* 0x0000002c2d2d7207 */ /* 0x000fe40000000000 */
[----:B------:R-:W-:-:S02]  /*17590*/  IADD3 R69, P2, R20, 0x60, RZ ;  /* 0x0000006014457810 */ /* 0x000fc40007f5e0ff */
[----:B------:R-:W-:Y:S02]  /*175a0*/  SHF.R.U64 R6, R6, 0x3, RZ ;  /* 0x0000000306067819 */ /* 0x000fe400000012ff */
[----:B------:R-:W-:Y:S02]  /*175b0*/  SEL R44, R41, R40, P0 ;  /* 0x00000028292c7207 */ /* 0x000fe40000000000 */
[----:B------:R-:W-:Y:S02]  /*175c0*/  IADD3 R71, P3, R20, 0x4000, RZ ;  /* 0x0000400014477810 */ /* 0x000fe40007f7e0ff */
[----:B------:R-:W-:Y:S02]  /*175d0*/  SEL R41, R40, R41, P0 ;  /* 0x0000002928297207 */ /* 0x000fe40000000000 */
[----:B------:R-:W-:Y:S02]  /*175e0*/  SHF.R.U64 R13, R13, 0x3, RZ ;  /* 0x000000030d0d7819 */ /* 0x000fe400000012ff */
[----:B------:R-:W-:-:S02]  /*175f0*/  SEL R40, R37, R36, P0 ;  /* 0x0000002425287207 */ /* 0x000fc40000000000 */
[----:B------:R-:W-:Y:S01]  /*17600*/  SEL R43, R36, R37, P0 ;  /* 0x00000025242b7207 */ /* 0x000fe20000000000 */
[----:B------:R-:W-:Y:S01]  /*17610*/  IMAD.X R37, RZ, RZ, R21, P6 ;  /* 0x000000ffff257224 */ /* 0x000fe200030e0615 */
[----:B------:R-:W-:Y:S02]  /*17620*/  SEL R52, R29, R28, P0 ;  /* 0x0000001c1d347207 */ /* 0x000fe40000000000 */
[----:B------:R-:W-:Y:S02]  /*17630*/  SEL R51, R28, R29, P0 ;  /* 0x0000001d1c337207 */ /* 0x000fe40000000000 */
[----:B------:R-:W-:Y:S02]  /*17640*/  LOP3.LUT R24, R26, 0x380, RZ, 0xc0, !PT ;  /* 0x000003801a187812 */ /* 0x000fe400078ec0ff */
[----:B------:R-:W-:Y:S02]  /*17650*/  F2FP.BF16.F32.PACK_AB R72, R72, R73 ;  /* 0x000000494848723e */ /* 0x000fe400000010ff */
[----:B------:R-:W-:-:S02]  /*17660*/  F2FP.BF16.F32.PACK_AB R39, R46, R39 ;  /* 0x000000272e27723e */ /* 0x000fc400000010ff */
[----:B------:R-:W-:Y:S02]  /*17670*/  F2FP.BF16.F32.PACK_AB R42, R47, R42 ;  /* 0x0000002a2f2a723e */ /* 0x000fe400000010ff */
[----:B------:R-:W-:Y:S02]  /*17680*/  F2FP.BF16.F32.PACK_AB R33, R68, R33 ;  /* 0x000000214421723e */ /* 0x000fe400000010ff */
[----:B------:R-:W-:Y:S02]  /*17690*/  F2FP.BF16.F32.PACK_AB R27, R70, R27 ;  /* 0x0000001b461b723e */ /* 0x000fe400000010ff */
[----:B------:R-:W-:Y:S02]  /*176a0*/  LOP3.LUT R28, R69, 0x380, RZ, 0xc0, !PT ;  /* 0x00000380451c7812 */ /* 0x000fe400078ec0ff */
[----:B------:R-:W-:Y:S02]  /*176b0*/  LOP3.LUT R36, R6, R67, RZ, 0x3c, !PT ;  /* 0x0000004306247212 */ /* 0x000fe400078e3cff */
[----:B------:R-:W-:-:S02]  /*176c0*/  IADD3 R68, P4, R20, 0x4020, RZ ;  /* 0x0000402014447810 */ /* 0x000fc40007f9e0ff */
[C---:B------:R-:W-:Y:S02]  /*176d0*/  IADD3 R73, P5, R20.reuse, 0x4040, RZ ;  /* 0x0000404014497810 */ /* 0x040fe40007fbe0ff */
[----:B------:R-:W-:Y:S01]  /*176e0*/  IADD3 R70, P6, R20, 0x4060, RZ ;  /* 0x0000406014467810 */ /* 0x000fe20007fde0ff */
[--C-:B------:R-:W-:Y:S01]  /*176f0*/  IMAD.X R29, RZ, RZ, R21.reuse, P4 ;  /* 0x000000ffff1d7224 */ /* 0x100fe200020e0615 */
[----:B------:R-:W-:Y:S02]  /*17700*/  LOP3.LUT R6, R71, 0x380, RZ, 0xc0, !PT ;  /* 0x0000038047067812 */ /* 0x000fe400078ec0ff */
[----:B------:R-:W-:Y:S01]  /*17710*/  F2FP.BF16.F32.PACK_AB R38, R55, R38 ;  /* 0x000000263726723e */ /* 0x000fe200000010ff */
[----:B------:R-:W-:Y:S01]  /*17720*/  IMAD.X R25, RZ, RZ, R21, P6 ;  /* 0x000000ffff197224 */ /* 0x000fe200030e0615 */
[----:B------:R-:W-:Y:S02]  /*17730*/  SEL R60, R56, R49, P0 ;  /* 0x00000031383c7207 */ /* 0x000fe40000000000 */
[----:B------:R-:W-:-:S02]  /*17740*/  LOP3.LUT R20, R13, R20, RZ, 0x3c, !PT ;  /* 0x000000140d147212 */ /* 0x000fc400078e3cff */
[----:B------:R-:W-:Y:S02]  /*17750*/  F2FP.BF16.F32.PACK_AB R31, R62, R31 ;  /* 0x0000001f3e1f723e */ /* 0x000fe400000010ff */
[----:B------:R-:W-:Y:S02]  /*17760*/  SEL R49, R49, R56, P0 ;  /* 0x0000003831317207 */ /* 0x000fe40000000000 */
[----:B------:R-:W-:Y:S02]  /*17770*/  SHF.R.U64 R13, R24, 0x3, RZ ;  /* 0x00000003180d7819 */ /* 0x000fe400000012ff */
[----:B------:R-:W-:Y:S02]  /*17780*/  F2FP.BF16.F32.PACK_AB R96, R96, R97 ;  /* 0x000000616060723e */ /* 0x000fe400000010ff */
[----:B------:R-:W-:Y:S02]  /*17790*/  F2FP.BF16.F32.PACK_AB R95, R94, R95 ;  /* 0x0000005f5e5f723e */ /* 0x000fe400000010ff */
[----:B------:R-:W-:-:S02]  /*177a0*/  SEL R56, R39, R42, P0 ;  /* 0x0000002a27387207 */ /* 0x000fc40000000000 */
[----:B------:R-:W-:Y:S02]  /*177b0*/  SHF.R.U64 R24, R28, 0x3, RZ ;  /* 0x000000031c187819 */ /* 0x000fe400000012ff */
[----:B------:R-:W-:Y:S02]  /*177c0*/  F2FP.BF16.F32.PACK_AB R92, R92, R93 ;  /* 0x0000005d5c5c723e */ /* 0x000fe400000010ff */
[----:B------:R-:W-:Y:S02]  /*177d0*/  F2FP.BF16.F32.PACK_AB R91, R90, R91 ;  /* 0x0000005b5a5b723e */ /* 0x000fe400000010ff */
[----:B------:R-:W-:Y:S02]  /*177e0*/  SEL R39, R42, R39, P0 ;  /* 0x000000272a277207 */ /* 0x000fe40000000000 */
[----:B------:R-:W-:Y:S02]  /*177f0*/  SHF.R.U64 R6, R6, 0x3, RZ ;  /* 0x0000000306067819 */ /* 0x000fe400000012ff */
[----:B------:R-:W-:-:S02]  /*17800*/  SEL R42, R35, R38, P0 ;  /* 0x00000026232a7207 */ /* 0x000fc40000000000 */
[----:B------:R-:W-:Y:S01]  /*17810*/  SEL R55, R38, R35, P0 ;  /* 0x0000002326377207 */ /* 0x000fe20000000000 */
[--C-:B------:R-:W-:Y:S01]  /*17820*/  IMAD.X R35, RZ, RZ, R21.reuse, P1 ;  /* 0x000000ffff237224 */ /* 0x100fe200008e0615 */
[----:B------:R-:W-:Y:S02]  /*17830*/  SEL R50, R33, R32, P0 ;  /* 0x0000002021327207 */ /* 0x000fe40000000000 */
[----:B------:R-:W-:Y:S01]  /*17840*/  SEL R47, R32, R33, P0 ;  /* 0x00000021202f7207 */ /* 0x000fe20000000000 */
[--C-:B------:R-:W-:Y:S01]  /*17850*/  IMAD.X R33, RZ, RZ, R21.reuse, P2 ;  /* 0x000000ffff217224 */ /* 0x100fe200010e0615 */
[----:B------:R-:W-:Y:S02]  /*17860*/  SEL R38, R31, R34, P0 ;  /* 0x000000221f267207 */ /* 0x000fe40000000000 */
[----:B------:R-:W-:Y:S01]  /*17870*/  SEL R57, R34, R31, P0 ;  /* 0x0000001f22397207 */ /* 0x000fe20000000000 */
[----:B------:R-:W-:Y:S01]  /*17880*/  IMAD.X R31, RZ, RZ, R21, P3 ;  /* 0x000000ffff1f7224 */ /* 0x000fe200018e0615 */
[----:B------:R-:W-:-:S02]  /*17890*/  SEL R18, R96, R95, P0 ;  /* 0x0000005f60127207 */ /* 0x000fc40000000000 */
[----:B------:R-:W-:Y:S02]  /*178a0*/  SEL R58, R72, R65, P0 ;  /* 0x00000041483a7207 */ /* 0x000fe40000000000 */
[----:B------:R-:W-:Y:S02]  /*178b0*/  SEL R62, R27, R30, P0 ;  /* 0x0000001e1b3e7207 */ /* 0x000fe40000000000 */
[----:B------:R-:W-:Y:S01]  /*178c0*/  SEL R59, R30, R27, P0 ;  /* 0x0000001b1e3b7207 */ /* 0x000fe20000000000 */
[----:B------:R-:W-:Y:S01]  /*178d0*/  IMAD.X R27, RZ, RZ, R21, P5 ;  /* 0x000000ffff1b7224 */ /* 0x000fe200028e0615 */
[----:B------:R-:W-:Y:S02]  /*178e0*/  LOP3.LUT R34, R13, R26, RZ, 0x3c, !PT ;  /* 0x0000001a0d227212 */ /* 0x000fe400078e3cff */
[----:B------:R-:W-:Y:S02]  /*178f0*/  LOP3.LUT R32, R24, R69, RZ, 0x3c, !PT ;  /* 0x0000004518207212 */ /* 0x000fe400078e3cff */
[----:B------:R-:W-:-:S02]  /*17900*/  SEL R95, R95, R96, P0 ;  /* 0x000000605f5f7207 */ /* 0x000fc40000000000 */
[----:B------:R-:W-:Y:S02]  /*17910*/  SEL R46, R92, R91, P0 ;  /* 0x0000005b5c2e7207 */ /* 0x000fe40000000000 */
[----:B------:R-:W-:Y:S02]  /*17920*/  SEL R65, R65, R72, P0 ;  /* 0x0000004841417207 */ /* 0x000fe40000000000 */
[----:B------:R-:W-:Y:S02]  /*17930*/  LOP3.LUT R13, R68, 0x380, RZ, 0xc0, !PT ;  /* 0x00000380440d7812 */ /* 0x000fe400078ec0ff */
[----:B------:R-:W-:Y:S02]  /*17940*/  LOP3.LUT R24, R73, 0x380, RZ, 0xc0, !PT ;  /* 0x0000038049187812 */ /* 0x000fe400078ec0ff */
[----:B------:R-:W-:Y:S02]  /*17950*/  LOP3.LUT R30, R6, R71, RZ, 0x3c, !PT ;  /* 0x00000047061e7212 */ /* 0x000fe400078e3cff */
[----:B------:R-:W-:-:S02]  /*17960*/  SEL R91, R91, R92, P0 ;  /* 0x0000005c5b5b7207 */ /* 0x000fc40000000000 */
[----:B------:R-:W-:Y:S02]  /*17970*/  SHF.R.U64 R13, R13, 0x3, RZ ;  /* 0x000000030d0d7819 */ /* 0x000fe400000012ff */
[----:B------:R-:W-:Y:S02]  /*17980*/  SHF.R.U64 R24, R24, 0x3, RZ ;  /* 0x0000000318187819 */ /* 0x000fe400000012ff */
[----:B------:R-:W-:Y:S02]  /*17990*/  LOP3.LUT R28, R13, R68, RZ, 0x3c, !PT ;  /* 0x000000440d1c7212 */ /* 0x000fe400078e3cff */
[----:B------:R-:W-:Y:S02]  /*179a0*/  LOP3.LUT R26, R24, R73, RZ, 0x3c, !PT ;  /* 0x00000049181a7212 */ /* 0x000fe400078e3cff */
[----:B------:R-:W-:Y:S02]  /*179b0*/  MOV R73, R20 ;  /* 0x0000001400497202 */ /* 0x000fe40000000f00 */
[----:B------:R-:W-:-:S02]  /*179c0*/  LOP3.LUT R67, R70, 0x380, RZ, 0xc0, !PT ;  /* 0x0000038046437812 */ /* 0x000fc400078ec0ff */
[----:B------:R-:W-:Y:S02]  /*179d0*/  MOV R68, R26 ;  /* 0x0000001a00447202 */ /* 0x000fe40000000f00 */
[----:B------:R-:W-:Y:S02]  /*179e0*/  SHF.R.U64 R67, R67, 0x3, RZ ;  /* 0x0000000343437819 */ /* 0x000fe400000012ff */
[----:B------:R-:W-:Y:S02]  /*179f0*/  MOV R71, R34 ;  /* 0x0000002200477202 */ /* 0x000fe40000000f00 */
[----:B------:R-:W-:Y:S02]  /*17a00*/  LOP3.LUT R24, R67, R70, RZ, 0x3c, !PT ;  /* 0x0000004643187212 */ /* 0x000fe400078e3cff */
        /* <DEDUP_REMOVED lines=14> */
[----:B------:R-:W-:Y:S01]  /*17af0*/  SHFL.IDX PT, R60, R60, R17, 0x1c1f ;  /* 0x001c1f113c3c7589 */ /* 0x000fe200000e0000 */
[----:B0-----:R-:W-:-:S02]  /*17b00*/  SEL R24, R18, R95, P0 ;  /* 0x0000005f12187207 */ /* 0x001fc40000000000 */
[----:B------:R-:W-:Y:S01]  /*17b10*/  SEL R26, R95, R18, P0 ;  /* 0x000000125f1a7207 */ /* 0x000fe20000000000 */
[----:B------:R-:W0:Y:S04]  /*17b20*/  SHFL.IDX PT, R45, R45, R6, 0x1c1f ;  /* 0x001c1f062d2d7589 */ /* 0x000e2800000e0000 */
[----:B------:R-:W3:Y:S01]  /*17b30*/  SHFL.IDX PT, R49, R49, R6, 0x1c1f ;  /* 0x001c1f0631317589 */ /* 0x000ee200000e0000 */
[----:B-1----:R-:W-:Y:S02]  /*17b40*/  SEL R25, R58, R65, P0 ;  /* 0x000000413a197207 */ /* 0x002fe40000000000 */
[----:B------:R-:W-:Y:S01]  /*17b50*/  SEL R27, R65, R58, P0 ;  /* 0x0000003a411b7207 */ /* 0x000fe20000000000 */
[----:B------:R-:W-:Y:S04]  /*17b60*/  SHFL.IDX PT, R44, R44, R17, 0x1c1f ;  /* 0x001c1f112c2c7589 */ /* 0x000fe800000e0000 */
[----:B------:R-:W-:Y:S04]  /*17b70*/  SHFL.IDX PT, R50, R50, R17, 0x1c1f ;  /* 0x001c1f1132327589 */ /* 0x000fe800000e0000 */
[----:B------:R-:W-:Y:S01]  /*17b80*/  SHFL.IDX PT, R56, R56, R17, 0x1c1f ;  /* 0x001c1f1138387589 */ /* 0x000fe200000e0000 */
[----:B--2---:R-:W-:-:S02]  /*17b90*/  SEL R28, R46, R91, P0 ;  /* 0x0000005b2e1c7207 */ /* 0x004fc40000000000 */
[----:B------:R-:W-:Y:S01]  /*17ba0*/  SEL R30, R91, R46, P0 ;  /* 0x0000002e5b1e7207 */ /* 0x000fe20000000000 */
[----:B------:R-:W1:Y:S04]  /*17bb0*/  SHFL.IDX PT, R41, R41, R6, 0x1c1f ;  /* 0x001c1f0629297589 */ /* 0x000e6800000e0000 */
[----:B------:R-:W2:Y:S01]  /*17bc0*/  SHFL.IDX PT, R39, R39, R6, 0x1c1f ;  /* 0x001c1f0627277589 */ /* 0x000ea200000e0000 */
[----:B0-----:R-:W-:Y:S02]  /*17bd0*/  SEL R32, R48, R45, P0 ;  /* 0x0000002d30207207 */ /* 0x001fe40000000000 */
[----:B------:R-:W-:Y:S01]  /*17be0*/  SEL R34, R45, R48, P0 ;  /* 0x000000302d227207 */ /* 0x000fe20000000000 */
[----:B------:R-:W0:Y:S01]  /*17bf0*/  SHFL.IDX PT, R47, R47, R6, 0x1c1f ;  /* 0x001c1f062f2f7589 */ /* 0x000e2200000e0000 */
[----:B---3--:R-:W-:-:S02]  /*17c00*/  SEL R29, R60, R49, P0 ;  /* 0x000000313c1d7207 */ /* 0x008fc40000000000 */
[----:B------:R-:W-:Y:S01]  /*17c10*/  SEL R31, R49, R60, P0 ;  /* 0x0000003c311f7207 */ /* 0x000fe20000000000 */
[----:B------:R-:W-:Y:S04]  /*17c20*/  SHFL.IDX PT, R40, R40, R17, 0x1c1f ;  /* 0x001c1f1128287589 */ /* 0x000fe800000e0000 */
[----:B------:R-:W-:Y:S04]  /*17c30*/  SHFL.IDX PT, R42, R42, R17, 0x1c1f ;  /* 0x001c1f112a2a7589 */ /* 0x000fe800000e0000 */
[----:B------:R-:W3:Y:S04]  /*17c40*/  SHFL.IDX PT, R55, R55, R6, 0x1c1f ;  /* 0x001c1f0637377589 */ /* 0x000ee800000e0000 */
[----:B------:R-:W4:Y:S01]  /*17c50*/  SHFL.IDX PT, R43, R43, R6, 0x1c1f ;  /* 0x001c1f062b2b7589 */ /* 0x000f2200000e0000 */
[----:B-1----:R-:W-:-:S03]  /*17c60*/  SEL R36, R44, R41, P0 ;  /* 0x000000292c247207 */ /* 0x002fc60000000000 */
[----:B------:R-:W-:Y:S01]  /*17c70*/  SHFL.IDX PT, R52, R52, R17, 0x1c1f ;  /* 0x001c1f1134347589 */ /* 0x000fe200000e0000 */
[----:B--2---:R-:W-:Y:S02]  /*17c80*/  SEL R33, R56, R39, P0 ;  /* 0x0000002738217207 */ /* 0x004fe40000000000 */
[----:B------:R-:W-:Y:S01]  /*17c90*/  SEL R35, R39, R56, P0 ;  /* 0x0000003827237207 */ /* 0x000fe20000000000 */
[----:B------:R1:W-:Y:S01]  /*17ca0*/  SHFL.IDX PT, R13, R38, R17, 0x1c1f ;  /* 0x001c1f11260d7589 */ /* 0x0003e200000e0000 */
[----:B0-----:R-:W-:Y:S02]  /*17cb0*/  SEL R48, R50, R47, P0 ;  /* 0x0000002f32307207 */ /* 0x001fe40000000000 */
[----:B------:R-:W-:Y:S01]  /*17cc0*/  SEL R50, R47, R50, P0 ;  /* 0x000000322f327207 */ /* 0x000fe20000000000 */
[----:B------:R-:W0:Y:S04]  /*17cd0*/  SHFL.IDX PT, R51, R51, R6, 0x1c1f ;  /* 0x001c1f0633337589 */ /* 0x000e2800000e0000 */
[----:B------:R-:W2:Y:S01]  /*17ce0*/  SHFL.IDX PT, R20, R57, R6, 0x1c1f ;  /* 0x001c1f0639147589 */ /* 0x000ea200000e0000 */
[----:B-1----:R-:W-:-:S03]  /*17cf0*/  SEL R38, R41, R44, P0 ;  /* 0x0000002c29267207 */ /* 0x002fc60000000000 */
[----:B------:R-:W-:Y:S01]  /*17d00*/  SHFL.IDX PT, R54, R54, R17, 0x1c1f ;  /* 0x001c1f1136367589 */ /* 0x000fe200000e0000 */
[----:B---3--:R-:W-:Y:S02]  /*17d10*/  SEL R37, R42, R55, P0 ;  /* 0x000000372a257207 */ /* 0x008fe40000000000 */
[----:B------:R-:W-:Y:S01]  /*17d20*/  SEL R39, R55, R42, P0 ;  /* 0x0000002a37277207 */ /* 0x000fe20000000000 */
[----:B------:R-:W-:Y:S01]  /*17d30*/  SHFL.IDX PT, R62, R62, R17, 0x1c1f ;  /* 0x001c1f113e3e7589 */ /* 0x000fe200000e0000 */
[----:B----4-:R-:W-:Y:S02]  /*17d40*/  SEL R44, R40, R43, P0 ;  /* 0x0000002b282c7207 */ /* 0x010fe40000000000 */
[----:B------:R-:W-:Y:S01]  /*17d50*/  SEL R46, R43, R40, P0 ;  /* 0x000000282b2e7207 */ /* 0x000fe20000000000 */
[----:B------:R-:W1:Y:S04]  /*17d60*/  SHFL.IDX PT, R53, R53, R6, 0x1c1f ;  /* 0x001c1f0635357589 */ /* 0x000e6800000e0000 */
[----:B------:R-:W3:Y:S01]  /*17d70*/  SHFL.IDX PT, R59, R59, R6, 0x1c1f ;  /* 0x001c1f063b3b7589 */ /* 0x000ee200000e0000 */
[----:B------:R-:W-:Y:S01]  /*17d80*/  BAR.SYNC.DEFER_BLOCKING 0x1, 0x100 ;  /* 0x0044000000007b1d */ /* 0x000fe20000010000 */
[----:B0-----:R-:W-:-:S02]  /*17d90*/  SEL R40, R52, R51, P0 ;  /* 0x0000003334287207 */ /* 0x001fc40000000000 */
[----:B------:R-:W-:Y:S02]  /*17da0*/  SEL R42, R51, R52, P0 ;  /* 0x00000034332a7207 */ /* 0x000fe40000000000 */
[----:B--2---:R-:W-:Y:S02]  /*17db0*/  SEL R45, R13, R20, P0 ;  /* 0x000000140d2d7207 */ /* 0x004fe40000000000 */
[----:B------:R-:W-:Y:S01]  /*17dc0*/  SEL R47, R20, R13, P0 ;  /* 0x0000000d142f7207 */ /* 0x000fe20000000000 */
[----:B------:R-:W-:Y:S01]  /*17dd0*/  SHFL.IDX PT, R64, R64, R17, 0x1c1f ;  /* 0x001c1f1140407589 */ /* 0x000fe200000e0000 */
[----:B------:R-:W-:-:S03]  /*17de0*/  IMAD.U32 R20, RZ, RZ, UR6 ;  /* 0x00000006ff147e24 */ /* 0x000fc6000f8e00ff */
[----:B------:R-:W0:Y:S04]  /*17df0*/  SHFL.IDX PT, R61, R61, R6, 0x1c1f ;  /* 0x001c1f063d3d7589 */ /* 0x000e2800000e0000 */
[----:B------:R-:W-:Y:S01]  /*17e00*/  SHFL.IDX PT, R66, R66, R17, 0x1c1f ;  /* 0x001c1f1142427589 */ /* 0x000fe200000e0000 */
[----:B-1----:R-:W-:Y:S02]  /*17e10*/  SEL R52, R54, R53, P0 ;  /* 0x0000003536347207 */ /* 0x002fe40000000000 */
[----:B------:R-:W-:Y:S01]  /*17e20*/  SEL R54, R53, R54, P0 ;  /* 0x0000003635367207 */ /* 0x000fe20000000000 */
[----:B------:R-:W1:Y:S01]  /*17e30*/  SHFL.IDX PT, R63, R63, R6, 0x1c1f ;  /* 0x001c1f063f3f7589 */ /* 0x000e6200000e0000 */
[----:B---3--:R-:W-:Y:S02]  /*17e40*/  SEL R49, R62, R59, P0 ;  /* 0x0000003b3e317207 */ /* 0x008fe40000000000 */
[----:B------:R-:W-:Y:S01]  /*17e50*/  SEL R51, R59, R62, P0 ;  /* 0x0000003e3b337207 */ /* 0x000fe20000000000 */
[----:B------:R-:W-:Y:S01]  /*17e60*/  STSM.16.M88.4 [R73], R24 ;  /* 0x0000001849007844 */ /* 0x000fe20000000200 */
[----:B------:R-:W-:Y:S01]  /*17e70*/  UMOV UR4, URZ ;  /* 0x0000003f00047c82 */ /* 0x000fe20008000000 */
[----:B------:R-:W-:Y:S01]  /*17e80*/  ULDC UR8, c[0x0][0xa88] ;  /* 0x0002a20000087ab9 */ /* 0x000fe20000000800 */
[----:B------:R-:W2:Y:S01]  /*17e90*/  LDC R59, c[0x0][0xbe8] ;  /* 0x0002fa00ff3b7b82 */ /* 0x000ea20000000800 */
[----:B------:R-:W-:Y:S04]  /*17ea0*/  STSM.16.M88.4 [R72], R28 ;  /* 0x0000001c48007844 */ /* 0x000fe80000000200 */
[----:B------:R-:W-:Y:S01]  /*17eb0*/  STSM.16.M88.4 [R71], R32 ;  /* 0x0000002047007844 */ /* 0x000fe20000000200 */
[----:B0-----:R-:W-:-:S03]  /*17ec0*/  SEL R41, R64, R61, P0 ;  /* 0x0000003d40297207 */ /* 0x001fc60000000000 */
[----:B------:R0:W-:Y:S01]  /*17ed0*/  STSM.16.M88.4 [R21], R36 ;  /* 0x0000002415007844 */ /* 0x0001e20000000200 */
[----:B------:R-:W-:-:S03]  /*17ee0*/  SEL R43, R61, R64, P0 ;  /* 0x000000403d2b7207 */ /* 0x000fc60000000000 */
[----:B------:R3:W-:Y:S01]  /*17ef0*/  STSM.16.M88.4 [R70], R44 ;  /* 0x0000002c46007844 */ /* 0x0007e20000000200 */
[----:B-1----:R-:W-:-:S03]  /*17f00*/  SEL R53, R66, R63, P0 ;  /* 0x0000003f42357207 */ /* 0x002fc60000000000 */
[----:B------:R3:W-:Y:S01]  /*17f10*/  STSM.16.M88.4 [R69], R48 ;  /* 0x0000003045007844 */ /* 0x0007e20000000200 */
[----:B------:R-:W-:-:S03]  /*17f20*/  SEL R55, R63, R66, P0 ;  /* 0x000000423f377207 */ /* 0x000fc60000000000 */
[----:B------:R3:W-:Y:S04]  /*17f30*/  STSM.16.M88.4 [R68], R40 ;  /* 0x0000002844007844 */ /* 0x0007e80000000200 */
[----:B------:R3:W-:Y:S01]  /*17f40*/  STSM.16.M88.4 [R67], R52 ;  /* 0x0000003443007844 */ /* 0x0007e20000000200 */
[----:B0-----:R-:W-:Y:S01]  /*17f50*/  IMAD.U32 R21, RZ, RZ, UR7 ;  /* 0x00000007ff157e24 */ /* 0x001fe2000f8e00ff */
[----:B------:R-:W-:Y:S01]  /*17f60*/  ULDC.64 UR6, c[0x0][0xc08] ;  /* 0x0003020000067ab9 */ /* 0x000fe20000000a00 */
[----:B------:R-:W-:Y:S06]  /*17f70*/  BAR.SYNC.DEFER_BLOCKING 0x1, 0x100 ;  /* 0x0044000000007b1d */ /* 0x000fec0000010000 */
[----:B------:R-:W4:Y:S01]  /*17f80*/  @P2 LDG.E R6, desc[UR50][R20.64] ;  /* 0x0000003214062981 */ /* 0x000f22000c1e1900 */
[----:B------:R-:W-:Y:S01]  /*17f90*/  UISETP.NE.U32.AND UP1, UPT, UR6, URZ, UPT ;  /* 0x0000003f0600728c */ /* 0x000fe2000bf25070 */
[----:B--2---:R-:W-:-:S03]  /*17fa0*/  ISETP.NE.AND P1, PT, R59, 0x1, PT ;  /* 0x000000013b00780c */ /* 0x004fc60003f25270 */
[----:B------:R-:W-:-:S06]  /*17fb0*/  UISETP.NE.AND.EX UP1, UPT, UR7, URZ, UPT, UP1 ;  /* 0x0000003f0700728c */ /* 0x000fcc000bf25310 */
[----:B------:R-:W-:-:S04]  /*17fc0*/  PLOP3.LUT P0, PT, PT, PT, UP1, 0x80, 0x0 ;  /* 0x000000000000781c */ /* 0x000fc80003f0f018 */
[----:B------:R-:W0:Y:S01]  /*17fd0*/  @P1 LDC R13, c[0x0][0xbec] ;  /* 0x0002fb00ff0d1b82 */ /* 0x000e220000000800 */
[----:B------:R-:W-:Y:S02]  /*17fe0*/  @UP1 ULDC.64 UR6, c[0x0][0xc08] ;  /* 0x0003020000061ab9 */ /* 0x000fe40000000a00 */
[----:B------:R-:W-:-:S05]  /*17ff0*/  @UP1 UIMAD.WIDE UR6, UR42, 0x4, UR6 ;  /* 0x000000042a0618a5 */ /* 0x000fca000f8e0206 */
[----:B------:R-:W1:Y:S01]  /*18000*/  @P1 LDC R18, c[0x0][0xbf0] ;  /* 0x0002fc00ff121b82 */ /* 0x000e620000000800 */
[----:B------:R-:W-:Y:S02]  /*18010*/  IMAD.U32 R24, RZ, RZ, UR6 ;  /* 0x00000006ff187e24 */ /* 0x000fe4000f8e00ff */
[----:B------:R-:W-:Y:S01]  /*18020*/  IMAD.U32 R25, RZ, RZ, UR7 ;  /* 0x00000007ff197e24 */ /* 0x000fe2000f8e00ff */
[----:B----4-:R-:W-:Y:S01]  /*18030*/  @P2 R2UR UR4, R6 ;  /* 0x00000000060422ca */ /* 0x010fe200000e0000 */
[----:B------:R-:W-:-:S06]  /*18040*/  IMAD.U32 R6, RZ, RZ, UR8 ;  /* 0x00000008ff067e24 */ /* 0x000fcc000f8e00ff */
[----:B------:R3:W5:Y:S01]  /*18050*/  @P0 LDG.E R6, desc[UR50][R24.64] ;  /* 0x0000003218060981 */ /* 0x000762000c1e1900 */
[----:B01----:R-:W-:Y:S07]  /*18060*/  @P0 BRA `(.L_x_1111) ;  /* 0x0000000000100947 */ /* 0x003fee0003800000 */
[----:B------:R-:W-:Y:S05]  /*18070*/  @!P2 BRA `(.L_x_1111) ;  /* 0x00000000000ca947 */ /* 0x000fea0003800000 */
[----:B------:R-:W2:Y:S04]  /*18080*/  LDG.E R17, desc[UR50][R20.64] ;  /* 0x0000003214117981 */ /* 0x000ea8000c1e1900 */
[----:B-----5:R-:W2:Y:S02]  /*18090*/  LDG.E R6, desc[UR50][R20.64+0x4] ;  /* 0x0000043214067981 */ /* 0x020ea4000c1e1900 */
[----:B--2---:R-:W-:-:S07]  /*180a0*/  IMAD.IADD R6, R6, 0x1, -R17 ;  /* 0x0000000106067824 */ /* 0x004fce00078e0a11 */
.L_x_1111:
[----:B------:R-:W-:Y:S01]  /*180b0*/  USHF.R.S32.HI UR16, URZ, 0x1f, UR43 ;  /* 0x0000001f3f107899 */ /* 0x000fe2000801142b */
[----:B---3--:R-:W-:Y:S01]  /*180c0*/  VIADD R24, R22, UR36 ;  /* 0x0000002416187c36 */ /* 0x008fe20008000000 */
[----:B------:R-:W-:Y:S01]  /*180d0*/  ULDC.64 UR12, c[0x0][0xb90] ;  /* 0x0002e400000c7ab9 */ /* 0x000fe20000000a00 */
[----:B------:R-:W-:Y:S01]  /*180e0*/  USHF.R.S32.HI UR15, URZ, 0x1f, UR42 ;  /* 0x0000001f3f0f7899 */ /* 0x000fe2000801142a */
[----:B------:R-:W-:Y:S01]  /*180f0*/  IMAD R17, R7, 0x40, R4 ;  /* 0x0000004007117824 */ /* 0x000fe200078e0204 */
[----:B------:R-:W-:Y:S01]  /*18100*/  USHF.R.S32.HI UR7, URZ, 0x1f, UR4 ;  /* 0x0000001f3f077899 */ /* 0x000fe20008011404 */
[----:B------:R-:W-:Y:S01]  /*18110*/  @P1 IMAD.HI.U32 R13, R24, R13, RZ ;  /* 0x0000000d180d1227 */ /* 0x000fe200078e00ff */
[----:B------:R-:W-:Y:S01]  /*18120*/  UIMAD UR10, UR16, UR12, URZ ;  /* 0x0000000c100a72a4 */ /* 0x000fe2000f8e023f */
[----:B------:R-:W-:Y:S01]  /*18130*/  UMOV UR6, UR4 ;  /* 0x0000000400067c82 */ /* 0x000fe20008000000 */
[----:B------:R-:W-:Y:S01]  /*18140*/  USEL UR15, UR15, URZ, !UP0 ;  /* 0x0000003f0f0f7287 */ /* 0x000fe2000c000000 */
[----:B------:R-:W-:Y:S01]  /*18150*/  IMAD.MOV.U32 R20, RZ, RZ, R24 ;  /* 0x000000ffff147224 */ /* 0x000fe200078e0018 */
[----:B------:R-:W-:Y:S01]  /*18160*/  UIMAD.WIDE.U32 UR8, UR43, UR12, UR6 ;  /* 0x0000000c2b0872a5 */ /* 0x000fe2000f8e0006 */
[----:B------:R-:W-:Y:S01]  /*18170*/  @P1 SHF.R.U32.HI R20, RZ, R18, R13 ;  /* 0x00000012ff141219 */ /* 0x000fe2000001160d */
[----:B------:R-:W-:Y:S01]  /*18180*/  UIMAD UR10, UR43, UR13, UR10 ;  /* 0x0000000d2b0a72a4 */ /* 0x000fe2000f8e020a */
[----:B------:R-:W-:Y:S01]  /*18190*/  IMAD.WIDE R14, R17, 0x2, R14 ;  /* 0x00000002110e7825 */ /* 0x000fe200078e020e */
[----:B------:R-:W-:Y:S01]  /*181a0*/  USEL UR14, UR42, URZ, !UP0 ;  /* 0x0000003f2a0e7287 */ /* 0x000fe2000c000000 */
[----:B------:R-:W-:Y:S01]  /*181b0*/  ULDC.64 UR12, c[0x0][0xb98] ;  /* 0x0002e600000c7ab9 */ /* 0x000fe20000000a00 */
[----:B------:R-:W-:Y:S01]  /*181c0*/  UIADD3 UR9, UR9, UR10, URZ ;  /* 0x0000000a09097290 */ /* 0x000fe2000fffe03f */
[----:B------:R-:W-:Y:S01]  /*181d0*/  IMAD.MOV R18, RZ, RZ, -R20 ;  /* 0x000000ffff127224 */ /* 0x000fe200078e0a14 */
[----:B------:R-:W-:Y:S01]  /*181e0*/  UIMAD UR6, UR15, UR12, URZ ;  /* 0x0000000c0f0672a4 */ /* 0x000fe2000f8e023f */
[----:B------:R-:W-:Y:S01]  /*181f0*/  IADD3 R29, P3, R14, 0x2000, RZ ;  /* 0x000020000e1d7810 */ /* 0x000fe20007f7e0ff */
[----:B------:R-:W-:Y:S01]  /*18200*/  UIMAD.WIDE.U32 UR8, UR14, UR12, UR8 ;  /* 0x0000000c0e0872a5 */ /* 0x000fe2000f8e0008 */
[----:B------:R-:W-:Y:S01]  /*18210*/  IMAD R13, R59, R18, R24 ;  /* 0x000000123b0d7224 */ /* 0x000fe200078e0218 */
[----:B------:R-:W-:Y:S01]  /*18220*/  UIMAD UR6, UR14, UR13, UR6 ;  /* 0x0000000d0e0672a4 */ /* 0x000fe2000f8e0206 */
[----:B------:R-:W-:Y:S01]  /*18230*/  LEA.HI R18, R11, R230, RZ, 0x7 ;  /* 0x000000e60b127211 */ /* 0x000fe200078f38ff */
[----:B------:R-:W-:Y:S01]  /*18240*/  VIADD R27, R228, UR36 ;  /* 0x00000024e41b7c36 */ /* 0x000fe20008000000 */
[----:B------:R-:W-:Y:S01]  /*18250*/  SHF.R.S32.HI R11, RZ, 0x1f, R20 ;  /* 0x0000001fff0b7819 */ /* 0x000fe20000011414 */
[----:B-----5:R-:W-:Y:S01]  /*18260*/  IMAD R58, R6, R59, RZ ;  /* 0x0000003b063a7224 */ /* 0x020fe200078e02ff */
[----:B------:R-:W-:Y:S01]  /*18270*/  IADD3 R20, P0, R20, UR8, RZ ;  /* 0x0000000814147c10 */ /* 0x000fe2000ff1e0ff */
[----:B------:R-:W-:Y:S01]  /*18280*/  IMAD.U32 R24, RZ, RZ, UR6 ;  /* 0x00000006ff187e24 */ /* 0x000fe2000f8e00ff */
[----:B------:R-:W-:Y:S01]  /*18290*/  LOP3.LUT R17, R18, 0xffffff80, RZ, 0xc0, !PT ;  /* 0xffffff8012117812 */ /* 0x000fe200078ec0ff */
[----:B------:R-:W-:Y:S01]  /*182a0*/  ULDC.64 UR10, c[0x0][0xaa0] ;  /* 0x0002a800000a7ab9 */ /* 0x000fe20000000a00 */
[----:B------:R-:W-:-:S02]  /*182b0*/  LOP3.LUT R28, R29, 0x380, RZ, 0xc0, !PT ;  /* 0x000003801d1c7812 */ /* 0x000fc400078ec0ff */
[----:B------:R-:W-:Y:S01]  /*182c0*/  IADD3.X R21, R11, UR9, R24, P0, !PT ;  /* 0x000000090b157c10 */ /* 0x000fe200087fe418 */
[----:B------:R-:W-:Y:S01]  /*182d0*/  ULDC.64 UR8, c[0x0][0xb88] ;  /* 0x0002e20000087ab9 */ /* 0x000fe20000000a00 */
[----:B------:R-:W-:Y:S01]  /*182e0*/  SHF.R.S32.HI R11, RZ, 0x1f, R13 ;  /* 0x0000001fff0b7819 */ /* 0x000fe2000001140d */
[----:B------:R-:W-:Y:S01]  /*182f0*/  IMAD.IADD R17, R230, 0x1, -R17 ;  /* 0x00000001e6117824 */ /* 0x000fe200078e0a11 */
[----:B------:R-:W-:Y:S01]  /*18300*/  IADD3 R25, P2, R14, 0x3000, RZ ;  /* 0x000030000e197810 */ /* 0x000fe20007f5e0ff */
[----:B------:R-:W-:Y:S01]  /*18310*/  IMAD.WIDE.U32 R20, R13, UR8, R20 ;  /* 0x000000080d147c25 */ /* 0x000fe2000f8e0014 */
[----:B------:R-:W-:Y:S02]  /*18320*/  SHF.R.U64 R28, R28, 0x3, RZ ;  /* 0x000000031c1c7819 */ /* 0x000fe400000012ff */
[----:B------:R-:W-:Y:S01]  /*18330*/  LOP3.LUT R24, R25, 0x380, RZ, 0xc0, !PT ;  /* 0x0000038019187812 */ /* 0x000fe200078ec0ff */
[----:B------:R-:W-:Y:S01]  /*18340*/  IMAD R18, R11, UR8, RZ ;  /* 0x000000080b127c24 */ /* 0x000fe2000f8e02ff */
[----:B------:R-:W-:Y:S01]  /*18350*/  LOP3.LUT R28, R28, R29, RZ, 0x3c, !PT ;  /* 0x0000001d1c1c7212 */ /* 0x000fe200078e3cff */
[----:B------:R-:W-:Y:S01]  /*18360*/  IMAD.X R29, RZ, RZ, R15, P3 ;  /* 0x000000ffff1d7224 */ /* 0x000fe200018e060f */
[----:B------:R-:W-:Y:S01]  /*18370*/  SHF.R.U64 R24, R24, 0x3, RZ ;  /* 0x0000000318187819 */ /* 0x000fe200000012ff */
[----:B------:R-:W-:Y:S01]  /*18380*/  IMAD R11, R13, UR9, R18 ;  /* 0x000000090d0b7c24 */ /* 0x000fe2000f8e0212 */
[----:B------:R-:W-:Y:S01]  /*18390*/  ULDC.64 UR8, c[0x0][0xb50] ;  /* 0x0002d40000087ab9 */ /* 0x000fe20000000a00 */
[----:B------:R-:W-:-:S02]  /*183a0*/  IADD3 R13, P3, R14, 0x7000, RZ ;  /* 0x000070000e0d7810 */ /* 0x000fc40007f7e0ff */
[----:B------:R-:W-:Y:S01]  /*183b0*/  IMAD.IADD R11, R21, 0x1, R11 ;  /* 0x00000001150b7824 */ /* 0x000fe200078e020b */
[----:B------:R-:W-:Y:S02]  /*183c0*/  LEA R18, P5, R20, UR8, 0x2 ;  /* 0x0000000814127c11 */ /* 0x000fe4000f8a10ff */
[----:B------:R-:W-:Y:S01]  /*183d0*/  LOP3.LUT P0, RZ, R17, 0x3, RZ, 0xc0, !PT ;  /* 0x0000000311ff7812 */ /* 0x000fe2000780c0ff */
[----:B------:R-:W-:Y:S01]  /*183e0*/  IMAD R12, R12, 0x20, R7 ;  /* 0x000000200c0c7824 */ /* 0x000fe200078e0207 */
[----:B------:R-:W-:Y:S01]  /*183f0*/  LEA.HI.X R26, R20, UR9, R11, 0x2, P5 ;  /* 0x00000009141a7c11 */ /* 0x000fe2000a8f140b */
[--C-:B------:R-:W-:Y:S01]  /*18400*/  IMAD.X R37, RZ, RZ, R15.reuse, P3 ;  /* 0x000000ffff257224 */ /* 0x100fe200018e060f */
[----:B------:R-:W-:Y:S01]  /*18410*/  SHFL.IDX PT, R20, R18, RZ, 0x1c1f ;  /* 0x001c1fff12147589 */ /* 0x000fe200000e0000 */
[----:B------:R-:W-:Y:S01]  /*18420*/  LOP3.LUT R24, R24, R25, RZ, 0x3c, !PT ;  /* 0x0000001918187212 */ /* 0x000fe200078e3cff */
[----:B------:R-:W-:Y:S01]  /*18430*/  IMAD.X R25, RZ, RZ, R15, P2 ;  /* 0x000000ffff197224 */ /* 0x000fe200010e060f */
[----:B------:R-:W-:Y:S01]  /*18440*/  LOP3.LUT R6, R13, 0x380, RZ, 0xc0, !PT ;  /* 0x000003800d067812 */ /* 0x000fe200078ec0ff */
[----:B------:R-:W0:Y:S01]  /*18450*/  SHFL.IDX PT, R21, R26, RZ, 0x1c1f ;  /* 0x001c1fff1a157589 */ /* 0x000e2200000e0000 */
[C---:B------:R-:W-:Y:S01]  /*18460*/  ISETP.GE.OR P2, PT, R27.reuse, R58, P0 ;  /* 0x0000003a1b00720c */ /* 0x040fe20000746670 */
[----:B------:R-:W-:Y:S01]  /*18470*/  UIMAD UR8, UR7, UR10, URZ ;  /* 0x0000000a070872a4 */ /* 0x000fe2000f8e023f */
[----:B------:R-:W-:Y:S01]  /*18480*/  SHF.R.U64 R6, R6, 0x3, RZ ;  /* 0x0000000306067819 */ /* 0x000fe200000012ff */
[----:B------:R-:W-:Y:S01]  /*18490*/  SHFL.IDX PT, R56, R18, 0x1, 0x1c1f ;  /* 0x003c1f0012387f89 */ /* 0x000fe200000e0000 */
[----:B------:R-:W-:Y:S01]  /*184a0*/  IADD3 R33, P4, R14, 0x1000, RZ ;  /* 0x000010000e217810 */ /* 0x000fe20007f9e0ff */
[----:B------:R-:W-:Y:S01]  /*184b0*/  VIADD R11, R27, 0x8 ;  /* 0x000000081b0b7836 */ /* 0x000fe20000000000 */
[----:B------:R-:W-:Y:S01]  /*184c0*/  LOP3.LUT R36, R6, R13, RZ, 0x3c, !PT ;  /* 0x0000000d06247212 */ /* 0x000fe200078e3cff */
[----:B------:R-:W1:Y:S01]  /*184d0*/  SHFL.IDX PT, R57, R26, 0x1, 0x1c1f ;  /* 0x003c1f001a397f89 */ /* 0x000e6200000e0000 */
[----:B------:R-:W2:Y:S01]  /*184e0*/  @P1 LDC R6, c[0x0][0xbec] ;  /* 0x0002fb00ff061b82 */ /* 0x000ea20000000800 */
[----:B------:R-:W-:Y:S01]  /*184f0*/  LOP3.LUT R32, R33, 0x380, RZ, 0xc0, !PT ;  /* 0x0000038021207812 */ /* 0x000fe200078ec0ff */
[----:B------:R-:W-:Y:S01]  /*18500*/  UIMAD.WIDE.U32 UR6, UR4, UR10, URZ ;  /* 0x0000000a040672a5 */ /* 0x000fe2000f8e003f */
[----:B------:R-:W-:Y:S01]  /*18510*/  IADD3 R53, P6, R14, 0x4000, RZ ;  /* 0x000040000e357810 */ /* 0x000fe20007fde0ff */
[----:B------:R-:W-:Y:S01]  /*18520*/  UIMAD UR8, UR4, UR11, UR8 ;  /* 0x0000000b040872a4 */ /* 0x000fe2000f8e0208 */
[----:B------:R-:W-:-:S02]  /*18530*/  SHF.R.U64 R32, R32, 0x3, RZ ;  /* 0x0000000320207819 */ /* 0x000fc400000012ff */
[----:B------:R-:W-:Y:S01]  /*18540*/  ULDC.64 UR10, c[0x0][0xae8] ;  /* 0x0002ba00000a7ab9 */ /* 0x000fe20000000a00 */
[C---:B------:R-:W-:Y:S02]  /*18550*/  IADD3 R49, P5, R14.reuse, 0x5000, RZ ;  /* 0x000050000e317810 */ /* 0x040fe40007fbe0ff */
[----:B------:R-:W-:Y:S01]  /*18560*/  LOP3.LUT R17, R14, 0x380, RZ, 0xc0, !PT ;  /* 0x000003800e117812 */ /* 0x000fe200078ec0ff */
[----:B0-----:R0:W-:Y:S01]  /*18570*/  @!P2 ST.E desc[UR50][R20.64], R9 ;  /* 0x000000091400a985 */ /* 0x0011e2000c101932 */
[----:B------:R-:W-:Y:S01]  /*18580*/  UIADD3 UR7, UR7, UR8, URZ ;  /* 0x0000000807077290 */ /* 0x000fe2000fffe03f */
[----:B------:R-:W-:Y:S01]  /*18590*/  VIADD R13, R12, UR36 ;  /* 0x000000240c0d7c36 */ /* 0x000fe20008000000 */
[----:B------:R-:W-:Y:S01]  /*185a0*/  UIMAD UR4, UR16, UR10, URZ ;  /* 0x0000000a100472a4 */ /* 0x000fe2000f8e023f */
[----:B------:R-:W-:Y:S01]  /*185b0*/  LOP3.LUT R32, R32, R33, RZ, 0x3c, !PT ;  /* 0x0000002120207212 */ /* 0x000fe200078e3cff */
[----:B------:R-:W-:Y:S01]  /*185c0*/  IMAD.X R33, RZ, RZ, R15, P4 ;  /* 0x000000ffff217224 */ /* 0x000fe200020e060f */
[----:B------:R-:W-:-:S02]  /*185d0*/  LOP3.LUT R52, R53, 0x380, RZ, 0xc0, !PT ;  /* 0x0000038035347812 */ /* 0x000fc400078ec0ff */
[----:B------:R-:W-:Y:S02]  /*185e0*/  LOP3.LUT R48, R49, 0x380, RZ, 0xc0, !PT ;  /* 0x0000038031307812 */ /* 0x000fe400078ec0ff */
[----:B------:R-:W-:Y:S01]  /*185f0*/  ISETP.GE.OR P0, PT, R11, R58, P0 ;  /* 0x0000003a0b00720c */ /* 0x000fe20000706670 */
[----:B0-----:R-:W0:Y:S01]  /*18600*/  @P1 LDC R9, c[0x0][0xbf0] ;  /* 0x0002fc00ff091b82 */ /* 0x001e220000000800 */
[----:B------:R-:W-:Y:S01]  /*18610*/  UIMAD UR4, UR43, UR11, UR4 ;  /* 0x0000000b2b0472a4 */ /* 0x000fe2000f8e0204 */
[----:B------:R-:W-:Y:S01]  /*18620*/  IADD3 R45, P4, R14, 0x6000, RZ ;  /* 0x000060000e2d7810 */ /* 0x000fe20007f9e0ff */
[----:B------:R-:W-:Y:S01]  /*18630*/  UIMAD.WIDE.U32 UR6, UR43, UR10, UR6 ;  /* 0x0000000a2b0672a5 */ /* 0x000fe2000f8e0006 */
[----:B--2---:R-:W-:Y:S01]  /*18640*/  @P1 IMAD.HI.U32 R6, R13, R6, RZ ;  /* 0x000000060d061227 */ /* 0x004fe200078e00ff */
[----:B------:R-:W-:Y:S01]  /*18650*/  ULDC.64 UR8, c[0x0][0xaf0] ;  /* 0x0002bc0000087ab9 */ /* 0x000fe20000000a00 */
[----:B------:R-:W-:Y:S01]  /*18660*/  LOP3.LUT R44, R45, 0x380, RZ, 0xc0, !PT ;  /* 0x000003802d2c7812 */ /* 0x000fe200078ec0ff */
[----:B------:R-:W-:Y:S01]  /*18670*/  UIADD3 UR7, UR7, UR4, URZ ;  /* 0x0000000407077290 */ /* 0x000fe2000fffe03f */
[----:B------:R-:W-:Y:S01]  /*18680*/  IMAD.MOV.U32 R11, RZ, RZ, R13 ;  /* 0x000000ffff0b7224 */ /* 0x000fe200078e000d */
[----:B------:R-:W-:Y:S01]  /*18690*/  UIMAD UR4, UR15, UR8, URZ ;  /* 0x000000080f0472a4 */ /* 0x000fe2000f8e023f */
[----:B------:R-:W-:Y:S01]  /*186a0*/  SHF.R.U64 R52, R52, 0x3, RZ ;  /* 0x0000000334347819 */ /* 0x000fe200000012ff */
[----:B------:R-:W-:Y:S01]  /*186b0*/  UIMAD.WIDE.U32 UR6, UR14, UR8, UR6 ;  /* 0x000000080e0672a5 */ /* 0x000fe2000f8e0006 */
[----:B------:R-:W-:Y:S01]  /*186c0*/  SHF.R.U64 R48, R48, 0x3, RZ ;  /* 0x0000000330307819 */ /* 0x000fe200000012ff */
[----:B------:R-:W-:Y:S01]  /*186d0*/  UIMAD UR4, UR14, UR9, UR4 ;  /* 0x000000090e0472a4 */ /* 0x000fe2000f8e0204 */
[----:B------:R-:W-:Y:S01]  /*186e0*/  SHF.R.U64 R44, R44, 0x3, RZ ;  /* 0x000000032c2c7819 */ /* 0x000fe200000012ff */
[----:B-1----:R1:W-:Y:S01]  /*186f0*/  @!P0 ST.E desc[UR50][R56.64], R8 ;  /* 0x0000000838008985 */ /* 0x0023e2000c101932 */
[----:B------:R-:W-:Y:S01]  /*18700*/  SHF.R.U64 R17, R17, 0x3, RZ ;  /* 0x0000000311117819 */ /* 0x000fe200000012ff */
[----:B------:R-:W-:Y:S01]  /*18710*/  UIADD3 UR4, UR7, UR4, URZ ;  /* 0x0000000407047290 */ /* 0x000fe2000fffe03f */
[----:B------:R-:W-:Y:S01]  /*18720*/  LOP3.LUT R52, R52, R53, RZ, 0x3c, !PT ;  /* 0x0000003534347212 */ /* 0x000fe200078e3cff */
[--C-:B------:R-:W-:Y:S01]  /*18730*/  IMAD.X R53, RZ, RZ, R15.reuse, P6 ;  /* 0x000000ffff357224 */ /* 0x100fe200030e060f */
[----:B------:R-:W-:Y:S01]  /*18740*/  LOP3.LUT R48, R48, R49, RZ, 0x3c, !PT ;  /* 0x0000003130307212 */ /* 0x000fe200078e3cff */
[--C-:B------:R-:W-:Y:S01]  /*18750*/  IMAD.X R49, RZ, RZ, R15.reuse, P5 ;  /* 0x000000ffff317224 */ /* 0x100fe200028e060f */
[----:B------:R-:W-:Y:S01]  /*18760*/  LOP3.LUT R44, R44, R45, RZ, 0x3c, !PT ;  /* 0x0000002d2c2c7212 */ /* 0x000fe200078e3cff */
[----:B------:R-:W-:Y:S01]  /*18770*/  IMAD.X R45, RZ, RZ, R15, P4 ;  /* 0x000000ffff2d7224 */ /* 0x000fe200020e060f */
[----:B0-----:R-:W-:Y:S01]  /*18780*/  @P1 SHF.R.U32.HI R11, RZ, R9, R6 ;  /* 0x00000009ff0b1219 */ /* 0x001fe20000011606 */
[----:B------:R-:W-:Y:S01]  /*18790*/  ULDC.64 UR8, c[0x0][0xae0] ;  /* 0x0002b80000087ab9 */ /* 0x000fe20000000a00 */
[----:B------:R-:W-:Y:S01]  /*187a0*/  LOP3.LUT R14, R17, R14, RZ, 0x3c, !PT ;  /* 0x0000000e110e7212 */ /* 0x000fe200078e3cff */
[----:B-1----:R-:W-:Y:S01]  /*187b0*/  IMAD.U32 R8, RZ, RZ, UR6 ;  /* 0x00000006ff087e24 */ /* 0x002fe2000f8e00ff */
[--C-:B------:R-:W-:Y:S01]  /*187c0*/  SHF.R.S32.HI R6, RZ, 0x1f, R11.reuse ;  /* 0x0000001fff067819 */ /* 0x100fe2000001140b */
[----:B------:R-:W-:Y:S01]  /*187d0*/  IMAD.MOV R12, RZ, RZ, -R11 ;  /* 0x000000ffff0c7224 */ /* 0x000fe200078e0a0b */
[----:B------:R-:W5:Y:S01]  /*187e0*/  LD.E.128 R32, desc[UR50][R32.64] ;  /* 0x0000003220207980 */ /* 0x000f62000c101d00 */
[----:B------:R-:W-:Y:S01]  /*187f0*/  IMAD.U32 R9, RZ, RZ, UR7 ;  /* 0x00000007ff097e24 */ /* 0x000fe2000f8e00ff */
[----:B------:R-:W-:Y:S01]  /*18800*/  ULDC.64 UR6, c[0x0][0xad8] ;  /* 0x0002b60000067ab9 */ /* 0x000fe20000000a00 */
[----:B------:R-:W-:Y:S01]  /*18810*/  IMAD R6, R6, UR8, RZ ;  /* 0x0000000806067c24 */ /* 0x000fe2000f8e02ff */
[----:B------:R0:W5:Y:S01]  /*18820*/  LD.E.128 R40, desc[UR50][R14.64] ;  /* 0x000000320e287980 */ /* 0x000162000c101d00 */
[----:B------:R-:W-:-:S02]  /*18830*/  IMAD R13, R59, R12, R13 ;  /* 0x0000000c3b0d7224 */ /* 0x000fc400078e020d */
[----:B------:R-:W-:Y:S01]  /*18840*/  IMAD.U32 R9, RZ, RZ, UR4 ;  /* 0x00000004ff097e24 */ /* 0x000fe2000f8e00ff */
[----:B------:R-:W5:Y:S04]  /*18850*/  LD.E.128 R28, desc[UR50][R28.64] ;  /* 0x000000321c1c7980 */ /* 0x000f68000c101d00 */
[----:B------:R-:W5:Y:S01]  /*18860*/  LD.E.128 R24, desc[UR50][R24.64] ;  /* 0x0000003218187980 */ /* 0x000f62000c101d00 */
[C---:B0-----:R-:W-:Y:S01]  /*18870*/  IMAD R15, R11.reuse, UR9, R6 ;  /* 0x000000090b0f7c24 */ /* 0x041fe2000f8e0206 */
[----:B------:R-:W-:Y:S02]  /*18880*/  SHF.R.S32.HI R6, RZ, 0x1f, R13 ;  /* 0x0000001fff067819 */ /* 0x000fe4000001140d */
[----:B------:R-:W5:Y:S01]  /*18890*/  LD.E.128 R52, desc[UR50][R52.64] ;  /* 0x0000003234347980 */ /* 0x000f62000c101d00 */
[----:B------:R-:W-:-:S03]  /*188a0*/  IMAD.WIDE.U32 R8, R11, UR8, R8 ;  /* 0x000000080b087c25 */ /* 0x000fc6000f8e0008 */
[----:B------:R-:W5:Y:S04]  /*188b0*/  LD.E.128 R48, desc[UR50][R48.64] ;  /* 0x0000003230307980 */ /* 0x000f68000c101d00 */
[----:B------:R-:W5:Y:S04]  /*188c0*/  LD.E.128 R44, desc[UR50][R44.64] ;  /* 0x000000322c2c7980 */ /* 0x000f68000c101d00 */
[----:B------:R-:W5:Y:S01]  /*188d0*/  LD.E.128 R36, desc[UR50][R36.64] ;  /* 0x0000003224247980 */ /* 0x000f62000c101d00 */
[----:B------:R-:W-:Y:S01]  /*188e0*/  @!PT LDS RZ, [RZ] ;  /* 0x00000000fffff984 */ /* 0x000fe20000000800 */
[----:B------:R-:W-:Y:S01]  /*188f0*/  @!PT LDS RZ, [RZ] ;  /* 0x00000000fffff984 */ /* 0x000fe20000000800 */
[----:B------:R-:W-:Y:S01]  /*18900*/  @!PT LDS RZ, [RZ] ;  /* 0x00000000fffff984 */ /* 0x000fe20000000800 */
[----:B------:R-:W-:Y:S01]  /*18910*/  @!PT LDS RZ, [RZ] ;  /* 0x00000000fffff984 */ /* 0x000fe20000000800 */
[----:B------:R0:W-:Y:S06]  /*18920*/  MEMBAR.ALL.CTA ;  /* 0x0000000000007992 */ /* 0x0001ec0000008000 */
[----:B0-----:R-:W0:Y:S01]  /*18930*/  FENCE.VIEW.ASYNC.S ;  /* 0x00000000000073c6 */ /* 0x001e220000000000 */
[----:B------:R-:W-:-:S02]  /*18940*/  VIADD R17, R7, UR36 ;  /* 0x0000002407117c36 */ /* 0x000fc40008000000 */
[----:B------:R-:W-:Y:S02]  /*18950*/  IMAD R6, R6, UR6, RZ ;  /* 0x0000000606067c24 */ /* 0x000fe4000f8e02ff */
[----:B------:R-:W-:Y:S02]  /*18960*/  IMAD.IADD R9, R9, 0x1, R15 ;  /* 0x0000000109097824 */ /* 0x000fe400078e020f */
[----:B------:R-:W-:Y:S02]  /*18970*/  VIADD R11, R17, 0x20 ;  /* 0x00000020110b7836 */ /* 0x000fe40000000000 */
[C---:B------:R-:W-:Y:S02]  /*18980*/  IMAD R15, R13.reuse, UR7, R6 ;  /* 0x000000070d0f7c24 */ /* 0x040fe4000f8e0206 */
[----:B------:R-:W-:Y:S01]  /*18990*/  IMAD.WIDE.U32 R6, R13, UR6, R8 ;  /* 0x000000060d067c25 */ /* 0x000fe2000f8e0008 */
[-C--:B------:R-:W-:Y:S01]  /*189a0*/  ISETP.GE.AND P2, PT, R17, R58.reuse, PT ;  /* 0x0000003a1100720c */ /* 0x080fe20003f46270 */
[----:B------:R-:W-:Y:S01]  /*189b0*/  ULDC.64 UR6, c[0x0][0xa80] ;  /* 0x0002a00000067ab9 */ /* 0x000fe20000000a00 */
[----:B------:R-:W-:Y:S01]  /*189c0*/  ISETP.GE.AND P0, PT, R11, R58, PT ;  /* 0x0000003a0b00720c */ /* 0x000fe20003f06270 */
[----:B------:R-:W-:Y:S01]  /*189d0*/  IMAD.IADD R7, R7, 0x1, R15 ;  /* 0x0000000107077824 */ /* 0x000fe200078e020f */
[----:B------:R-:W-:Y:S01]  /*189e0*/  LEA R11, P3, R6, UR6, 0x1 ;  /* 0x00000006060b7c11 */ /* 0x000fe2000f8608ff */
[----:B------:R-:W-:-:S03]  /*189f0*/  VIADD R10, R10, 0x2e820 ;  /* 0x0002e8200a0a7836 */ /* 0x000fc60000000000 */
[----:B------:R-:W-:Y:S02]  /*18a00*/  LEA.HI.X R12, R6, UR7, R7, 0x1, P3 ;  /* 0x00000007060c7c11 */ /* 0x000fe400098f0c07 */
[----:B------:R-:W-:Y:S01]  /*18a10*/  PRMT R10, RZ, 0x654, R10 ;  /* 0x00000654ff0a7816 */ /* 0x000fe2000000000a */
[----:B------:R-:W-:Y:S01]  /*18a20*/  VIADD R8, R17, 0x40 ;  /* 0x0000004011087836 */ /* 0x000fe20000000000 */
[----:B0-----:R0:W1:Y:S01]  /*18a30*/  SHFL.IDX PT, R7, R11, RZ, 0x181f ;  /* 0x00181fff0b077589 */ /* 0x00106200000e0000 */
[----:B------:R-:W-:Y:S01]  /*18a40*/  BSSY B1, `(.L_x_1112) ;  /* 0x000000e000017945 */ /* 0x000fe20003800000 */
[----:B------:R0:W-:Y:S02]  /*18a50*/  SYNCS.ARRIVE.TRANS64.RED.A1T0 RZ, [R10+URZ], RZ ;  /* 0x000000ff0aff79a7 */ /* 0x0001e4000810043f */
[----:B------:R0:W2:Y:S01]  /*18a60*/  SHFL.IDX PT, R9, R12, RZ, 0x181f ;  /* 0x00181fff0c097589 */ /* 0x0000a200000e0000 */
[----:B------:R-:W-:Y:S01]  /*18a70*/  ISETP.GE.AND P1, PT, R8, R58, PT ;  /* 0x0000003a0800720c */ /* 0x000fe20003f26270 */
[----:B------:R-:W-:-:S12]  /*18a80*/  @P2 BRA `(.L_x_1113) ;  /* 0x0000000000242947 */ /* 0x000fd80003800000 */
[----:B------:R-:W-:Y:S02]  /*18a90*/  ULDC UR4, c[0x0][0xac8] ;  /* 0x0002b20000047ab9 */ /* 0x000fe40000000800 */
[----:B------:R-:W-:Y:S02]  /*18aa0*/  ISETP.GE.AND P2, PT, R4, UR4, PT ;  /* 0x0000000404007c0c */ /* 0x000fe4000bf46270 */
[----:B------:R-:W-:-:S11]  /*18ab0*/  ISETP.GE.AND P3, PT, R0, UR4, PT ;  /* 0x0000000400007c0c */ /* 0x000fd6000bf66270 */
[-C--:B-1----:R-:W-:Y:S02]  /*18ac0*/  @!P2 LEA R6, P4, R4, R7.reuse, 0x1 ;  /* 0x000000070406a211 */ /* 0x082fe400078808ff */
[----:B------:R-:W-:Y:S02]  /*18ad0*/  @!P3 LEA R8, P5, R0, R7, 0x1 ;  /* 0x000000070008b211 */ /* 0x000fe400078a08ff */
[-C--:B--2---:R-:W-:Y:S02]  /*18ae0*/  @!P2 LEA.HI.X R7, R4, R9.reuse, R5, 0x1, P4 ;  /* 0x000000090407a211 */ /* 0x084fe400020f0c05 */
[----:B------:R-:W-:-:S03]  /*18af0*/  @!P3 LEA.HI.X R9, R0, R9, R3, 0x1, P5 ;  /* 0x000000090009b211 */ /* 0x000fc600028f0c03 */
[----:B-----5:R3:W-:Y:S04]  /*18b00*/  @!P2 ST.E.128 desc[UR50][R6.64], R40 ;  /* 0x000000280600a985 */ /* 0x0207e8000c101d32 */
[----:B------:R3:W-:Y:S02]  /*18b10*/  @!P3 ST.E.128 desc[UR50][R8.64], R52 ;  /* 0x000000340800b985 */ /* 0x0007e4000c101d32 */
.L_x_1113:
[----:B------:R-:W-:Y:S05]  /*18b20*/  BSYNC B1 ;  /* 0x0000000000017941 */ /* 0x000fea0003800000 */
.L_x_1112:
        /* <DEDUP_REMOVED lines=11> */
[----:B-----5:R4:W-:Y:S04]  /*18be0*/  @!P3 ST.E.128 desc[UR50][R6.64], R32 ;  /* 0x000000200600b985 */ /* 0x0209e8000c101d32 */
[----:B------:R4:W-:Y:S02]  /*18bf0*/  @!P4 ST.E.128 desc[UR50][R8.64], R48 ;  /* 0x000000300800c985 */ /* 0x0009e4000c101d32 */
.L_x_1115:
[----:B------:R-:W-:Y:S05]  /*18c00*/  BSYNC B1 ;  /* 0x0000000000017941 */ /* 0x000fea0003800000 */
.L_x_1114:
        /* <DEDUP_REMOVED lines=11> */
[----:B-----5:R1:W-:Y:S04]  /*18cc0*/  @!P2 ST.E.128 desc[UR50][R6.64], R28 ;  /* 0x0000001c0600a985 */ /* 0x0203e8000c101d32 */
[----:B------:R1:W-:Y:S02]  /*18cd0*/  @!P3 ST.E.128 desc[UR50][R8.64], R44 ;  /* 0x0000002c0800b985 */ /* 0x0003e4000c101d32 */
.L_x_1117:
[----:B------:R-:W-:Y:S05]  /*18ce0*/  BSYNC B1 ;  /* 0x0000000000017941 */ /* 0x000fea0003800000 */
.L_x_1116:
[----:B-1----:R-:W-:Y:S01]  /*18cf0*/  VIADD R6, R17, 0x60 ;  /* 0x0000006011067836 */ /* 0x002fe20000000000 */
[----:B0-23--:R-:W3:Y:S04]  /*18d00*/  SHFL.IDX PT, R12, R12, 0x3, 0x181f ;  /* 0x00781f000c0c7f89 */ /* 0x00dee800000e0000 */
[----:B------:R-:W-:Y:S01]  /*18d10*/  ISETP.GE.AND P0, PT, R6, R58, PT ;  /* 0x0000003a0600720c */ /* 0x000fe20003f06270 */
[----:B------:R-:W0:-:S12]  /*18d20*/  SHFL.IDX PT, R11, R11, 0x3, 0x181f ;  /* 0x00781f000b0b7f89 */ /* 0x000e1800000e0000 */
[----:B------:R-:W-:Y:S05]  /*18d30*/  @P0 BRA `(.L_x_1118) ;  /* 0x0000000c000c0947 */ /* 0x000fea0003800000 */
[----:B------:R-:W-:Y:S02]  /*18d40*/  ULDC UR4, c[0x0][0xac8] ;  /* 0x0002b20000047ab9 */ /* 0x000fe40000000800 */
[----:B------:R-:W-:-:S13]  /*18d50*/  ISETP.GE.AND P1, PT, R4, UR4, PT ;  /* 0x0000000404007c0c */ /* 0x000fda000bf26270 */
[----:B0-----:R-:W-:-:S04]  /*18d60*/  @!P1 LEA R6, P0, R4, R11, 0x1 ;  /* 0x0000000b04069211 */ /* 0x001fc800078008ff */
[----:B---3--:R-:W-:Y:S02]  /*18d70*/  @!P1 LEA.HI.X R7, R4, R12, R5, 0x1, P0 ;  /* 0x0000000c04079211 */ /* 0x008fe400000f0c05 */
[----:B------:R-:W-:-:S03]  /*18d80*/  ISETP.GE.AND P0, PT, R0, UR4, PT ;  /* 0x0000000400007c0c */ /* 0x000fc6000bf06270 */
[----:B-----5:R0:W-:Y:S10]  /*18d90*/  @!P1 ST.E.128 desc[UR50][R6.64], R24 ;  /* 0x0000001806009985 */ /* 0x0201f4000c101d32 */
[----:B------:R-:W-:Y:S05]  /*18da0*/  @P0 BRA `(.L_x_1118) ;  /* 0x0000000800f00947 */ /* 0x000fea0003800000 */
[----:B------:R-:W-:-:S04]  /*18db0*/  LEA R4, P0, R0, R11, 0x1 ;  /* 0x0000000b00047211 */ /* 0x000fc800078008ff */
[----:B------:R-:W-:-:S05]  /*18dc0*/  LEA.HI.X R5, R0, R12, R3, 0x1, P0 ;  /* 0x0000000c00057211 */ /* 0x000fca00000f0c03 */
[----:B------:R1:W-:Y:S01]  /*18dd0*/  ST.E.128 desc[UR50][R4.64], R36 ;  /* 0x0000002404007985 */ /* 0x0003e2000c101d32 */
[----:B------:R-:W-:Y:S05]  /*18de0*/  BRA `(.L_x_1118) ;  /* 0x0000000800e07947 */ /* 0x000fea0003800000 */
.L_x_1110:
        /* <DEDUP_REMOVED lines=11> */
[----:B------:R-:W-:Y:S01]  /*18ea0*/  UISETP.NE.U32.AND UP1, UPT, UR6, URZ, UPT ;  /* 0x0000003f0600728c */ /* 0x000fe2000bf25070 */
[----:B------:R-:W-:Y:S02]  /*18eb0*/  IMAD.U32 R6, RZ, RZ, UR4 ;  /* 0x00000004ff067e24 */ /* 0x000fe4000f8e00ff */
[----:B------:R-:W2:Y:S01]  /*18ec0*/  @P2 LDG.E R13, desc[UR50][R8.64] ;  /* 0x00000032080d2981 */ /* 0x000ea2000c1e1900 */
[----:B------:R-:W-:-:S06]  /*18ed0*/  UISETP.NE.AND.EX UP1, UPT, UR7, URZ, UPT, UP1 ;  /* 0x0000003f0700728c */ /* 0x000fcc000bf25310 */
        /* <DEDUP_REMOVED lines=11> */
[----:B--2---:R-:W-:Y:S01]  /*18f90*/  @P2 R2UR UR4, R13 ;  /* 0x000000000d0422ca */ /* 0x004fe200000e0000 */
[----:B01----:R-:W-:-:S14]  /*18fa0*/  @P3 BRA `(.L_x_1119) ;  /* 0x0000000000103947 */ /* 0x003fdc0003800000 */
[----:B------:R-:W-:Y:S05]  /*18fb0*/  @!P2 BRA `(.L_x_1119) ;  /* 0x00000000000ca947 */ /* 0x000fea0003800000 */
[----:B------:R-:W2:Y:S04]  /*18fc0*/  LDG.E R11, desc[UR50][R8.64] ;  /* 0x00000032080b7981 */ /* 0x000ea8000c1e1900 */
[----:B-----5:R-:W2:Y:S02]  /*18fd0*/  LDG.E R6, desc[UR50][R8.64+0x4] ;  /* 0x0000043208067981 */ /* 0x020ea4000c1e1900 */
[----:B--2---:R-:W-:-:S07]  /*18fe0*/  IMAD.IADD R6, R6, 0x1, -R11 ;  /* 0x0000000106067824 */ /* 0x004fce00078e0a0b */
.L_x_1119:
[----:B------:R-:W-:Y:S01]  /*18ff0*/  USHF.R.S32.HI UR6, URZ, 0x1f, UR42 ;  /* 0x0000001f3f067899 */ /* 0x000fe2000801142a */
[----:B------:R-:W-:Y:S01]  /*19000*/  BSSY B1, `(.L_x_1120) ;  /* 0x000002e000017945 */ /* 0x000fe20003800000 */
[----:B------:R-:W-:Y:S02]  /*19010*/  USHF.R.S32.HI UR9, URZ, 0x1f, UR4 ;  /* 0x0000001f3f097899 */ /* 0x000fe40008011404 */
[----:B------:R-:W-:Y:S02]  /*19020*/  USEL UR11, UR42, URZ, !UP0 ;  /* 0x0000003f2a0b7287 */ /* 0x000fe4000c000000 */
[----:B------:R-:W-:Y:S01]  /*19030*/  USEL UR12, UR6, URZ, !UP0 ;  /* 0x0000003f060c7287 */ /* 0x000fe2000c000000 */
[----:B------:R-:W-:Y:S11]  /*19040*/  @P1 BRA `(.L_x_1121) ;  /* 0x0000000000a41947 */ /* 0x000ff60003800000 */
[----:B------:R-:W0:Y:S01]  /*19050*/  S2R R9, SR_TID.X ;  /* 0x0000000000097919 */ /* 0x000e220000002100 */
[----:B------:R-:W1:Y:S01]  /*19060*/  LDC R13, c[0x0][0xbe8] ;  /* 0x0002fa00ff0d7b82 */ /* 0x000e620000000800 */
[----:B------:R-:W-:Y:S02]  /*19070*/  IMAD.U32 R10, RZ, RZ, UR36 ;  /* 0x00000024ff0a7e24 */ /* 0x000fe4000f8e00ff */
[----:B-1---5:R-:W-:-:S03]  /*19080*/  IMAD R8, R6, R13, RZ ;  /* 0x0000000d06087224 */ /* 0x022fc600078e02ff */
[----:B0-----:R-:W-:-:S04]  /*19090*/  IADD3 R10, R10, -0x80, R9 ;  /* 0xffffff800a0a7810 */ /* 0x001fc80007ffe009 */
        /* <DEDUP_REMOVED lines=36> */
.L_x_1121:
[----:B------:R-:W-:Y:S05]  /*192e0*/  BSYNC B1 ;  /* 0x0000000000017941 */ /* 0x000fea0003800000 */
.L_x_1120:
[----:B0-----:R-:W0:Y:S01]  /*192f0*/  @P0 LDC R9, c[0x0][0xbf0] ;  /* 0x0002fc00ff090b82 */ /* 0x001e220000000800 */
[----:B------:R-:W-:Y:S01]  /*19300*/  ULDC.64 UR14, c[0x0][0xaa0] ;  /* 0x0002a800000e7ab9 */ /* 0x000fe20000000a00 */
[----:B------:R-:W-:Y:S01]  /*19310*/  IMAD R12, R12, 0x20, R7 ;  /* 0x000000200c0c7824 */ /* 0x000fe200078e0207 */
[----:B------:R-:W-:Y:S01]  /*19320*/  UIMAD UR8, UR9, UR14, URZ ;  /* 0x0000000e090872a4 */ /* 0x000fe2000f8e023f */
[----:B------:R-:W-:Y:S01]  /*19330*/  VIADD R14, R7, UR36 ;  /* 0x00000024070e7c36 */ /* 0x000fe20008000000 */
[----:B------:R-:W-:Y:S01]  /*19340*/  UIMAD.WIDE.U32 UR6, UR4, UR14, URZ ;  /* 0x0000000e040672a5 */ /* 0x000fe2000f8e003f */
[----:B------:R-:W-:Y:S01]  /*19350*/  VIADD R12, R12, UR36 ;  /* 0x000000240c0c7c36 */ /* 0x000fe20008000000 */
[----:B------:R-:W-:Y:S01]  /*19360*/  UIMAD UR8, UR4, UR15, UR8 ;  /* 0x0000000f040872a4 */ /* 0x000fe2000f8e0208 */
[----:B------:R-:W-:Y:S02]  /*19370*/  BSSY B1, `(.L_x_1122) ;  /* 0x0000035000017945 */ /* 0x000fe40003800000 */
        /* <DEDUP_REMOVED lines=26> */
[----:B------:R-:W-:Y:S02]  /*19520*/  IMAD.IADD R9, R9, 0x1, R15 ;  /* 0x0000000109097824 */ /* 0x000fe400078e020f */
[----:B------:R-:W-:Y:S02]  /*19530*/  IMAD R12, R10, UR6, RZ ;  /* 0x000000060a0c7c24 */ /* 0x000fe4000f8e02ff */
[----:B-----5:R-:W-:Y:S02]  /*19540*/  IMAD R17, R6, R17, RZ ;  /* 0x0000001106117224 */ /* 0x020fe400078e02ff */
[C---:B------:R-:W-:Y:S02]  /*19550*/  IMAD R11, R13.reuse, UR7, R12 ;  /* 0x000000070d0b7c24 */ /* 0x040fe4000f8e020c */
[----:B------:R-:W-:Y:S01]  /*19560*/  IMAD.WIDE.U32 R6, R13, UR6, R8 ;  /* 0x000000060d067c25 */ /* 0x000fe2000f8e0008 */
[----:B------:R-:W-:Y:S01]  /*19570*/  ISETP.GE.AND P2, PT, R14, R17, PT ;  /* 0x000000110e00720c */ /* 0x000fe20003f46270 */
[----:B------:R-:W-:-:S02]  /*19580*/  ULDC.64 UR6, c[0x0][0xa80] ;  /* 0x0002a00000067ab9 */ /* 0x000fc40000000a00 */
[----:B------:R-:W-:Y:S01]  /*19590*/  VIADD R8, R14, 0x40 ;  /* 0x000000400e087836 */ /* 0x000fe20000000000 */
[----:B------:R-:W-:Y:S01]  /*195a0*/  LEA R9, P3, R6, UR6, 0x1 ;  /* 0x0000000606097c11 */ /* 0x000fe2000f8608ff */
[----:B------:R-:W-:Y:S02]  /*195b0*/  IMAD.IADD R7, R7, 0x1, R11 ;  /* 0x0000000107077824 */ /* 0x000fe400078e020b */
[----:B------:R-:W-:Y:S01]  /*195c0*/  VIADD R10, R14, 0x20 ;  /* 0x000000200e0a7836 */ /* 0x000fe20000000000 */
[-C--:B------:R-:W-:Y:S01]  /*195d0*/  ISETP.GE.AND P0, PT, R8, R17.reuse, PT ;  /* 0x000000110800720c */ /* 0x080fe20003f06270 */
[----:B------:R0:W1:Y:S01]  /*195e0*/  SHFL.IDX PT, R11, R9, RZ, 0x181f ;  /* 0x00181fff090b7589 */ /* 0x00006200000e0000 */
[----:B------:R-:W-:Y:S02]  /*195f0*/  LEA.HI.X R8, R6, UR7, R7, 0x1, P3 ;  /* 0x0000000706087c11 */ /* 0x000fe400098f0c07 */
[----:B------:R-:W-:-:S03]  /*19600*/  ISETP.GE.AND P1, PT, R10, R17, PT ;  /* 0x000000110a00720c */ /* 0x000fc60003f26270 */
[----:B------:R0:W2:Y:S01]  /*19610*/  SHFL.IDX PT, R7, R8, RZ, 0x181f ;  /* 0x00181fff08077589 */ /* 0x0000a200000e0000 */
[----:B------:R-:W-:Y:S09]  /*19620*/  @P2 BRA `(.L_x_1123) ;  /* 0x0000000000242947 */ /* 0x000ff20003800000 */
        /* <DEDUP_REMOVED lines=9> */
.L_x_1123:
[----:B------:R-:W-:Y:S05]  /*196c0*/  BSYNC B1 ;  /* 0x0000000000017941 */ /* 0x000fea0003800000 */
.L_x_1122:
        /* <DEDUP_REMOVED lines=13> */
.L_x_1125:
[----:B------:R-:W-:Y:S05]  /*197a0*/  BSYNC B1 ;  /* 0x0000000000017941 */ /* 0x000fea0003800000 */
.L_x_1124:
        /* <DEDUP_REMOVED lines=13> */
.L_x_1127:
[----:B------:R-:W-:Y:S05]  /*19880*/  BSYNC B1 ;  /* 0x0000000000017941 */ /* 0x000fea0003800000 */
.L_x_1126:
[----:B-1----:R-:W-:Y:S01]  /*19890*/  VIADD R6, R14, 0x60 ;  /* 0x000000600e067836 */ /* 0x002fe20000000000 */
[----:B0-23--:R-:W0:Y:S04]  /*198a0*/  SHFL.IDX PT, R8, R8, 0x3, 0x181f ;  /* 0x00781f0008087f89 */ /* 0x00de2800000e0000 */
[----:B------:R-:W-:Y:S01]  /*198b0*/  ISETP.GE.AND P0, PT, R6, R17, PT ;  /* 0x000000110600720c */ /* 0x000fe20003f06270 */
[----:B----4-:R1:W2:-:S12]  /*198c0*/  SHFL.IDX PT, R7, R9, 0x3, 0x181f ;  /* 0x00781f0009077f89 */ /* 0x01029800000e0000 */
[----:B-1----:R-:W-:Y:S05]  /*198d0*/  @P0 BRA `(.L_x_1118) ;  /* 0x0000000000240947 */ /* 0x002fea0003800000 */
[----:B------:R-:W-:Y:S02]  /*198e0*/  ULDC UR4, c[0x0][0xac8] ;  /* 0x0002b20000047ab9 */ /* 0x000fe40000000800 */
[----:B------:R-:W-:Y:S02]  /*198f0*/  ISETP.GE.AND P2, PT, R4, UR4, PT ;  /* 0x0000000404007c0c */ /* 0x000fe4000bf46270 */
[----:B------:R-:W-:-:S11]  /*19900*/  ISETP.GE.AND P3, PT, R0, UR4, PT ;  /* 0x0000000400007c0c */ /* 0x000fd6000bf66270 */
[-C--:B--2---:R-:W-:Y:S02]  /*19910*/  @!P2 LEA R10, P0, R4, R7.reuse, 0x1 ;  /* 0x00000007040aa211 */ /* 0x084fe400078008ff */
[----:B------:R-:W-:Y:S02]  /*19920*/  @!P3 LEA R6, P1, R0, R7, 0x1 ;  /* 0x000000070006b211 */ /* 0x000fe400078208ff */
[-C--:B0-----:R-:W-:Y:S02]  /*19930*/  @!P2 LEA.HI.X R11, R4, R8.reuse, R5, 0x1, P0 ;  /* 0x00000008040ba211 */ /* 0x081fe400000f0c05 */
[----:B------:R-:W-:-:S03]  /*19940*/  @!P3 LEA.HI.X R7, R0, R8, R3, 0x1, P1 ;  /* 0x000000080007b211 */ /* 0x000fc600008f0c03 */
[----:B------:R1:W-:Y:S04]  /*19950*/  @!P2 ST.E.128 desc[UR50][R10.64], RZ ;  /* 0x000000ff0a00a985 */ /* 0x0003e8000c101d32 */
[----:B------:R1:W-:Y:S02]  /*19960*/  @!P3 ST.E.128 desc[UR50][R6.64], RZ ;  /* 0x000000ff0600b985 */ /* 0x0003e4000c101d32 */
.L_x_1118:
[----:B------:R-:W-:Y:S05]  /*19970*/  BSYNC B0 ;  /* 0x0000000000007941 */ /* 0x000fea0003800000 */
.L_x_1109:
[----:B------:R-:W-:Y:S02]  /*19980*/  ULDC UR4, c[0x0][0xc3c] ;  /* 0x00030f0000047ab9 */ /* 0x000fe40000000800 */
[----:B------:R-:W-:-:S06]  /*19990*/  UISETP.GE.AND UP0, UPT, UR48, UR4, UPT ;  /* 0x000000043000728c */ /* 0x000fcc000bf06270 */
[----:B------:R-:W-:-:S13]  /*199a0*/  PLOP3.LUT P0, PT, PT, PT, UP0, 0x80, 0x0 ;  /* 0x000000000000781c */ /* 0x000fda0003f0f008 */
[----:B------:R-:W-:Y:S05]  /*199b0*/  @!P0 BRA `(.L_x_1128) ;  /* 0xfffffe7000f48947 */ /* 0x000fea000383ffff */
[----:B------:R-:W-:Y:S05]  /*199c0*/  EXIT ;  /* 0x000000000000794d */ /* 0x000fea0003800000 */
.L_x_1023:
[----:B------:R-:W-:-:S08]  /*199d0*/  NOP ;  /* 0x0000000000007918 */ /* 0x000fd00000000000 */
[----:B------:R-:W0:-:S00]  /*199e0*/  USETMAXREG.DEALLOC.CTAPOOL 0x18 ;  /* 0x00000018000079c8 */ /* 0x000e0000080e0500 */
[----:B0-----:R-:W-:Y:S01]  /*199f0*/  LOP3.LUT R0, R0, 0x3, RZ, 0xc0, !PT ;  /* 0x0000000300007812 */ /* 0x001fe200078ec0ff */
[----:B------:R-:W-:Y:S01]  /*19a00*/  IMAD.MOV.U32 R6, RZ, RZ, RZ ;  /* 0x000000ffff067224 */ /* 0x000fe200078e00ff */
[----:B------:R-:W-:-:S04]  /*19a10*/  LOP3.LUT R16, R16, 0xfffffffd, RZ, 0xc0, !PT ;  /* 0xfffffffd10107812 */ /* 0x000fc800078ec0ff */
[----:B------:R-:W0:Y:S02]  /*19a20*/  SHFL.IDX PT, R0, R0, RZ, 0x1f ;  /* 0x00001fff00007589 */ /* 0x000e2400000e0000 */
[----:B0-----:R-:W-:-:S13]  /*19a30*/  ISETP.NE.AND P0, PT, R0, RZ, PT ;  /* 0x000000ff0000720c */ /* 0x001fda0003f05270 */
[----:B------:R-:W-:Y:S01]  /*19a40*/  @P0 LOP3.LUT R16, R16, 0x2, RZ, 0xfc, !PT ;  /* 0x0000000210100812 */ /* 0x000fe200078efcff */
[----:B------:R-:W-:Y:S06]  /*19a50*/  @!P0 BRA `(.L_x_1129) ;  /* 0x00000000002c8947 */ /* 0x000fec0003800000 */
[----:B------:R-:W0:Y:S08]  /*19a60*/  S2UR UR5, SR_CgaCtaId ;  /* 0x00000000000579c3 */ /* 0x000e300000008800 */
[----:B------:R-:W-:Y:S06]  /*19a70*/  BAR.SYNC.DEFER_BLOCKING 0x5, 0x180 ;  /* 0x0146000000007b1d */ /* 0x000fec0000010000 */
[----:B------:R-:W-:-:S02]  /*19a80*/  UMOV UR4, 0x400 ;  /* 0x0000040000047882 */ /* 0x000fc40000000000 */
[----:B0-----:R-:W-:-:S09]  /*19a90*/  ULEA UR4, UR5, UR4, 0x18 ;  /* 0x0000000405047291 */ /* 0x001fd2000f8ec03f */
[----:B------:R-:W0:Y:S04]  /*19aa0*/  LDS.128 R4, [UR4+0x2e8d0] ;  /* 0x02e8d004ff047984 */ /* 0x000e280008000c00 */
[----:B0-----:R0:W-:Y:S01]  /*19ab0*/  STL [R1+0x14], R5 ;  /* 0x0000140501007387 */ /* 0x0011e20000100800 */
[----:B------:R-:W-:Y:S02]  /*19ac0*/  R2UR UR44, R7 ;  /* 0x00000000072c72ca */ /* 0x000fe400000e0000 */
[----:B------:R-:W-:Y:S01]  /*19ad0*/  R2UR UR36, R6 ;  /* 0x00000000062472ca */ /* 0x000fe200000e0000 */
[----:B------:R0:W-:Y:S01]  /*19ae0*/  STL [R1+0x10], R4 ;  /* 0x0000100401007387 */ /* 0x0001e20000100800 */
[----:B------:R-:W-:Y:S06]  /*19af0*/  BAR.ARV 0x4, 0x180 ;  /* 0x0106000000007b1d */ /* 0x000fec0000002000 */
[----:B------:R-:W-:Y:S07]  /*19b00*/  BRA `(.L_x_1130) ;  /* 0x0000000800bc7947 */ /* 0x000fee0003800000 */
.L_x_1129:
[----:B------:R-:W0:Y:S01]  /*19b10*/  S2R R0, SR_TID.X ;  /* 0x0000000000007919 */ /* 0x000e220000002100 */
        /* <DEDUP_REMOVED lines=23> */
[----:B------:R-:W1:Y:S02]  /*19c90*/  SHFL.UP PT, R2, R3, 0x8, RZ ;  /* 0x0500000003027989 */ /* 0x000e6400000e00ff */
[----:B-1----:R-:W-:-:S05]  /*19ca0*/  SEL R2, R2, RZ, P4 ;  /* 0x000000ff02027207 */ /* 0x002fca0002000000 */
[----:B------:R-:W-:-:S05]  /*19cb0*/  IMAD.IADD R2, R3, 0x1, R2 ;  /* 0x0000000103027824 */ /* 0x000fca00078e0202 */
[----:B------:R-:W1:Y:S02]  /*19cc0*/  SHFL.UP PT, R4, R2, 0x10, RZ ;  /* 0x0600000002047989 */ /* 0x000e6400000e00ff */
[----:B-1----:R-:W-:-:S05]  /*19cd0*/  SEL R7, R4, RZ, P5 ;  /* 0x000000ff04077207 */ /* 0x002fca0002800000 */
[----:B------:R-:W-:Y:S02]  /*19ce0*/  IMAD.IADD R10, R2, 0x1, R7 ;  /* 0x00000001020a7824 */ /* 0x000fe400078e0207 */
[----:B------:R-:W1:Y:S03]  /*19cf0*/  LDC R7, c[0x0][0xc38] ;  /* 0x00030e00ff077b82 */ /* 0x000e660000000800 */
        /* <DEDUP_REMOVED lines=10> */
.L_x_1135:
        /* <DEDUP_REMOVED lines=14> */
.L_x_1134:
[----:B------:R-:W-:Y:S05]  /*19e80*/  BSYNC B0 ;  /* 0x0000000000007941 */ /* 0x000fea0003800000 */
.L_x_1133:
        /* <DEDUP_REMOVED lines=22> */
.L_x_1131:
[----:B------:R-:W-:Y:S01]  /*19ff0*/  IMAD.IADD R11, R9, 0x1, -R8 ;  /* 0x00000001090b7824 */ /* 0x000fe200078e0a08 */
[----:B------:R-:W-:-:S03]  /*1a000*/  ULDC.64 UR4, c[0x0][0xc90] ;  /* 0x0003240000047ab9 */ /* 0x000fc60000000a00 */
[----:B------:R-:W-:-:S05]  /*1a010*/  IMAD R3, R10, R7, R11 ;  /* 0x000000070a037224 */ /* 0x000fca00078e020b */
[----:B------:R-:W-:-:S13]  /*1a020*/  ISETP.GT.AND P0, PT, R3, R0, PT ;  /* 0x000000000300720c */ /* 0x000fda0003f04270 */
[----:B------:R-:W-:Y:S02]  /*1a030*/  VOTEU.ANY UR7, UPT, !P0 ;  /* 0x0000000000077886 */ /* 0x000fe400040e0100 */
[----:B------:R-:W-:-:S04]  /*1a040*/  UPOPC UR6, UR7 ;  /* 0x00000007000672bf */ /* 0x000fc80008000000 */
[----:B------:R-:W-:-:S04]  /*1a050*/  UIADD3 UR44, UR6, UR44, URZ ;  /* 0x0000002c062c7290 */ /* 0x000fc8000fffe03f */
[----:B------:R-:W-:-:S06]  /*1a060*/  UIMAD.WIDE UR4, UR44, 0x4, UR4 ;  /* 0x000000042c0478a5 */ /* 0x000fcc000f8e0204 */
[----:B------:R-:W-:Y:S02]  /*1a070*/  IMAD.U32 R2, RZ, RZ, UR4 ;  /* 0x00000004ff027e24 */ /* 0x000fe4000f8e00ff */
[----:B------:R-:W-:-:S05]  /*1a080*/  IMAD.U32 R3, RZ, RZ, UR5 ;  /* 0x00000005ff037e24 */ /* 0x000fca000f8e00ff */
[----:B------:R-:W2:Y:S01]  /*1a090*/  LDG.E R9, desc[UR50][R2.64] ;  /* 0x0000003202097981 */ /* 0x000ea2000c1e1900 */
[----:B------:R-:W-:Y:S01]  /*1a0a0*/  IMAD.U32 R15, RZ, RZ, UR6 ;  /* 0x00000006ff0f7e24 */ /* 0x000fe2000f8e00ff */
[----:B------:R-:W-:-:S04]  /*1a0b0*/  ISETP.NE.AND P0, PT, RZ, UR7, PT ;  /* 0x00000007ff007c0c */ /* 0x000fc8000bf05270 */
[----:B------:R-:W2:Y:S02]  /*1a0c0*/  SHFL.IDX PT, R6, R6, R15, 0x1f ;  /* 0x00001f0f06067589 */ /* 0x000ea400000e0000 */
[----:B--2---:R-:W-:-:S05]  /*1a0d0*/  IMAD R8, R6, R9, RZ ;  /* 0x0000000906087224 */ /* 0x004fca00078e02ff */
[----:B------:R-:W-:-:S04]  /*1a0e0*/  IABS R12, R8 ;  /* 0x00000008000c7213 */ /* 0x000fc80000000000 */
[----:B------:R-:W0:Y:S08]  /*1a0f0*/  I2F.RP R13, R12 ;  /* 0x0000000c000d7306 */ /* 0x000e300000209400 */
[----:B0-----:R-:W0:Y:S02]  /*1a100*/  MUFU.RCP R13, R13 ;  /* 0x0000000d000d7308 */ /* 0x001e240000001000 */
[----:B0-----:R-:W-:-:S06]  /*1a110*/  VIADD R14, R13, 0xffffffe ;  /* 0x0ffffffe0d0e7836 */ /* 0x001fcc0000000000 */
[----:B------:R-:W0:Y:S02]  /*1a120*/  F2I.FTZ.U32.TRUNC.NTZ R3, R14 ;  /* 0x0000000e00037305 */ /* 0x000e24000021f000 */
[----:B0-----:R-:W-:Y:S01]  /*1a130*/  IMAD.MOV R17, RZ, RZ, -R3 ;  /* 0x000000ffff117224 */ /* 0x001fe200078e0a03 */
[----:B------:R-:W-:Y:S06]  /*1a140*/  @!P0 BRA `(.L_x_1136) ;  /* 0x00000000000c8947 */ /* 0x000fec0003800000 */
[----:B------:R-:W-:-:S06]  /*1a150*/  UIADD3 UR4, UR6, -0x1, URZ ;  /* 0xffffffff06047890 */ /* 0x000fcc000fffe03f */
[----:B------:R-:W-:-:S05]  /*1a160*/  IMAD.U32 R13, RZ, RZ, UR4 ;  /* 0x00000004ff0d7e24 */ /* 0x000fca000f8e00ff */
[----:B------:R0:W1:Y:S02]  /*1a170*/  SHFL.IDX PT, R4, R10, R13, 0x1f ;  /* 0x00001f0d0a047589 */ /* 0x00006400000e0000 */
.L_x_1136:
[----:B-1----:R-:W-:Y:S02]  /*1a180*/  IMAD R4, R4, R7, R11 ;  /* 0x0000000704047224 */ /* 0x002fe400078e020b */
        /* <DEDUP_REMOVED lines=19> */
[----:B------:R-:W-:-:S05]  /*1a2c0*/  @!P1 LOP3.LUT R2, RZ, R8, RZ, 0x33, !PT ;  /* 0x00000008ff029212 */ /* 0x000fca00078e33ff */
[----:B------:R-:W-:Y:S02]  /*1a2d0*/  IMAD R0, R9, R2, RZ ;  /* 0x0000000209007224 */ /* 0x000fe400078e02ff */
[----:B------:R-:W-:Y:S02]  /*1a2e0*/  IMAD.MOV R2, RZ, RZ, -R2 ;  /* 0x000000ffff027224 */ /* 0x000fe400078e0a02 */
[----:B-1----:R-:W-:Y:S02]  /*1a2f0*/  IMAD.MOV R4, RZ, RZ, -R0 ;  /* 0x000000ffff047224 */ /* 0x002fe400078e0a00 */
[----:B------:R-:W-:Y:S02]  /*1a300*/  IMAD R8, R8, R2, R11 ;  /* 0x0000000208087224 */ /* 0x000fe400078e020b */
[----:B------:R-:W-:Y:S01]  /*1a310*/  IMAD.MOV.U32 R2, RZ, RZ, RZ ;  /* 0x000000ffff027224 */ /* 0x000fe200078e00ff */
[----:B------:R-:W-:-:S04]  /*1a320*/  VIADDMNMX R7, R4, R7, R9, PT ;  /* 0x0000000704077246 */ /* 0x000fc80003800109 */
[-C--:B------:R-:W-:Y:S02]  /*1a330*/  IABS R4, R7.reuse ;  /* 0x0000000700047213 */ /* 0x080fe40000000000 */
[----:B0-----:R-:W-:Y:S02]  /*1a340*/  IABS R10, R7 ;  /* 0x00000007000a7213 */ /* 0x001fe40000000000 */
[----:B------:R-:W0:Y:S08]  /*1a350*/  I2F.RP R9, R4 ;  /* 0x0000000400097306 */ /* 0x000e300000209400 */
[----:B0-----:R-:W0:Y:S02]  /*1a360*/  MUFU.RCP R9, R9 ;  /* 0x0000000900097308 */ /* 0x001e240000001000 */
[----:B0-----:R-:W-:Y:S01]  /*1a370*/  VIADD R3, R9, 0xffffffe ;  /* 0x0ffffffe09037836 */ /* 0x001fe20000000000 */
[----:B------:R-:W-:-:S05]  /*1a380*/  IABS R9, R8 ;  /* 0x0000000800097213 */ /* 0x000fca0000000000 */
[----:B------:R-:W0:Y:S02]  /*1a390*/  F2I.FTZ.U32.TRUNC.NTZ R3, R3 ;  /* 0x0000000300037305 */ /* 0x000e24000021f000 */
[----:B0-----:R-:W-:-:S04]  /*1a3a0*/  IMAD.MOV R11, RZ, RZ, -R3 ;  /* 0x000000ffff0b7224 */ /* 0x001fc800078e0a03 */
[----:B------:R-:W-:-:S04]  /*1a3b0*/  IMAD R11, R11, R4, RZ ;  /* 0x000000040b0b7224 */ /* 0x000fc800078e02ff */
[----:B------:R-:W-:-:S04]  /*1a3c0*/  IMAD.HI.U32 R2, R3, R11, R2 ;  /* 0x0000000b03027227 */ /* 0x000fc800078e0002 */
[----:B------:R-:W-:Y:S02]  /*1a3d0*/  IMAD.MOV R3, RZ, RZ, -R10 ;  /* 0x000000ffff037224 */ /* 0x000fe400078e0a0a */
        /* <DEDUP_REMOVED lines=8> */
[----:B------:R-:W-:Y:S01]  /*1a460*/  ISETP.GE.AND P2, PT, R3, RZ, PT ;  /* 0x000000ff0300720c */ /* 0x000fe20003f46270 */
[----:B------:R-:W-:-:S06]  /*1a470*/  IMAD.IADD R3, R8, 0x1, R0 ;  /* 0x0000000108037824 */ /* 0x000fcc00078e0200 */
[----:B------:R-:W-:-:S06]  /*1a480*/  @P0 VIADD R2, R2, 0x1 ;  /* 0x0000000102020836 */ /* 0x000fcc0000000000 */
[----:B------:R-:W-:Y:S01]  /*1a490*/  @!P2 IMAD.MOV R2, RZ, RZ, -R2 ;  /* 0x000000ffff02a224 */ /* 0x000fe200078e0a02 */
[----:B------:R-:W-:Y:S01]  /*1a4a0*/  @!P1 LOP3.LUT R2, RZ, R7, RZ, 0x33, !PT ;  /* 0x00000007ff029212 */ /* 0x000fe200078e33ff */
[----:B------:R-:W-:-:S04]  /*1a4b0*/  IMAD.MOV R7, RZ, RZ, -R7 ;  /* 0x000000ffff077224 */ /* 0x000fc800078e0a07 */
[----:B------:R-:W-:-:S05]  /*1a4c0*/  IMAD R3, R2, R7, R3 ;  /* 0x0000000702037224 */ /* 0x000fca00078e0203 */
[----:B------:R-:W-:Y:S02]  /*1a4d0*/  R2UR UR36, R3 ;  /* 0x00000000032472ca */ /* 0x000fe400000e0000 */
[----:B------:R-:W-:-:S05]  /*1a4e0*/  LOP3.LUT R3, RZ, R2, RZ, 0x33, !PT ;  /* 0x00000002ff037212 */ /* 0x000fca00078e33ff */
[----:B------:R-:W-:-:S05]  /*1a4f0*/  IMAD.IADD R0, R6, 0x1, R3 ;  /* 0x0000000106007824 */ /* 0x000fca00078e0203 */
[----:B------:R1:W-:Y:S01]  /*1a500*/  STL [R1+0x14], R0 ;  /* 0x0000140001007387 */ /* 0x0003e20000100800 */
[----:B------:R-:W-:Y:S05]  /*1a510*/  BRA `(.L_x_1137) ;  /* 0x00000000000c7947 */ /* 0x000fea0003800000 */
.L_x_1132:
[----:B------:R0:W-:Y:S01]  /*1a520*/  STL [R1+0x10], R0 ;  /* 0x0000100001007387 */ /* 0x0001e20000100800 */
[----:B------:R-:W-:-:S03]  /*1a530*/  UMOV UR36, URZ ;  /* 0x0000003f00247c82 */ /* 0x000fc60008000000 */
[----:B------:R0:W-:Y:S02]  /*1a540*/  STL [R1+0x14], RZ ;  /* 0x000014ff01007387 */ /* 0x0001e40000100800 */
.L_x_1137:
[----:B------:R-:W2:Y:S04]  /*1a550*/  LDL R2, [R1+0x14] ;  /* 0x0000140001027983 */ /* 0x000ea80000100800 */
[----:B------:R-:W3:Y:S01]  /*1a560*/  LDL R4, [R1+0x10] ;  /* 0x0000100001047983 */ /* 0x000ee20000100800 */
[----:B------:R-:W-:-:S13]  /*1a570*/  ISETP.NE.AND P0, PT, R5, RZ, PT ;  /* 0x000000ff0500720c */ /* 0x000fda0003f05270 */
[----:B------:R-:W4:Y:S01]  /*1a580*/  @!P0 S2R R3, SR_CgaCtaId ;  /* 0x0000000000038919 */ /* 0x000f220000008800 */
[----:B01----:R-:W-:Y:S01]  /*1a590*/  @!P0 MOV R0, 0x400 ;  /* 0x0000040000008802 */ /* 0x003fe20000000f00 */
[----:B------:R-:W-:Y:S02]  /*1a5a0*/  IMAD.U32 R6, RZ, RZ, UR36 ;  /* 0x00000024ff067e24 */ /* 0x000fe4000f8e00ff */
[----:B------:R-:W-:Y:S01]  /*1a5b0*/  IMAD.U32 R7, RZ, RZ, UR44 ;  /* 0x0000002cff077e24 */ /* 0x000fe2000f8e00ff */
[----:B----4-:R-:W-:Y:S01]  /*1a5c0*/  @!P0 LEA R0, R3, R0, 0x18 ;  /* 0x0000000003008211 */ /* 0x010fe200078ec0ff */
[----:B--2---:R-:W-:-:S05]  /*1a5d0*/  IMAD.MOV.U32 R5, RZ, RZ, R2 ;  /* 0x000000ffff057224 */ /* 0x004fca00078e0002 */
[----:B---3--:R1:W-:Y:S01]  /*1a5e0*/  @!P0 STS.128 [R0+0x2e8d0], R4 ;  /* 0x02e8d00400008388 */ /* 0x0083e20000000c00 */
[----:B------:R-:W-:Y:S06]  /*1a5f0*/  BAR.ARV 0x5, 0x180 ;  /* 0x0146000000007b1d */ /* 0x000fec0000002000 */
.L_x_1130:
[----:B-1----:R-:W-:Y:S01]  /*1a600*/  IMAD.MOV.U32 R0, RZ, RZ, 0x1 ;  /* 0x00000001ff007424 */ /* 0x002fe200078e00ff */
[----:B------:R-:W-:Y:S01]  /*1a610*/  ULDC UR4, c[0x0][0xc3c] ;  /* 0x00030f0000047ab9 */ /* 0x000fe20000000800 */
[----:B------:R1:W-:Y:S01]  /*1a620*/  STL [R1], RZ ;  /* 0x000000ff01007387 */ /* 0x0003e20000100800 */
[----:B------:R-:W-:-:S03]  /*1a630*/  UISETP.GE.AND UP0, UPT, UR44, UR4, UPT ;  /* 0x000000042c00728c */ /* 0x000fc6000bf06270 */
[----:B------:R1:W-:Y:S03]  /*1a640*/  STL [R1+0x4], R0 ;  /* 0x0000040001007387 */ /* 0x0003e60000100800 */
[----:B------:R-:W-:Y:S01]  /*1a650*/  PLOP3.LUT P0, PT, PT, PT, UP0, 0x80, 0x0 ;  /* 0x000000000000781c */ /* 0x000fe20003f0f008 */
[----:B------:R1:W-:-:S12]  /*1a660*/  STL [R1+0x28], RZ ;  /* 0x000028ff01007387 */ /* 0x0003d80000100800 */
[----:B-1----:R-:W-:Y:S05]  /*1a670*/  @P0 BRA `(.L_x_1138) ;  /* 0x0000004c00100947 */ /* 0x002fea0003800000 */
        /* <DEDUP_REMOVED lines=10> */
[C---:B------:R-:W-:Y:S01]  /*1a720*/  IMAD.SHL.U32 R0, R6.reuse, 0x20, RZ ;  /* 0x0000002006007824 */ /* 0x040fe200078e00ff */
        /* <DEDUP_REMOVED lines=24> */
[----:B------:R-:W-:-:S04]  /*1a8b0*/  IMAD.MOV.U32 R3, RZ, RZ, 0x40 ;  /* 0x00000040ff037424 */ /* 0x000fc800078e00ff */
[----:B------:R-:W-:Y:S01]  /*1a8c0*/  IMAD.IADD R2, R19, 0x1, R2 ;  /* 0x0000000113027824 */ /* 0x000fe200078e0202 */
[----:B------:R-:W-:Y:S02]  /*1a8d0*/  SEL R3, R3, 0xffffffc0, !P0 ;  /* 0xffffffc003037807 */ /* 0x000fe40004000000 */
[----:B------:R-:W-:Y:S01]  /*1a8e0*/  LOP3.LUT R3, R4, 0x70, R0, 0xf8, !PT ;  /* 0x0000007004037812 */ /* 0x000fe200078ef800 */
[----:B------:R-:W-:Y:S01]  /*1a8f0*/  IMAD.MOV.U32 R0, RZ, RZ, 0x1 ;  /* 0x00000001ff007424 */ /* 0x000fe200078e00ff */
[----:B------:R0:W-:Y:S04]  /*1a900*/  STL [R1+0x24], R2 ;  /* 0x0000240201007387 */ /* 0x0001e80000100800 */
[----:B------:R0:W-:Y:S04]  /*1a910*/  STL [R1+0x28], RZ ;  /* 0x000028ff01007387 */ /* 0x0001e80000100800 */
[----:B------:R0:W-:Y:S04]  /*1a920*/  STL [R1+0x4], R0 ;  /* 0x0000040001007387 */ /* 0x0001e80000100800 */
[----:B------:R0:W-:Y:S02]  /*1a930*/  STL [R1], RZ ;  /* 0x000000ff01007387 */ /* 0x0001e40000100800 */
.L_x_1211:
[----:B------:R-:W-:Y:S01]  /*1a940*/  ULDC.64 UR4, c[0x0][0xa28] ;  /* 0x00028a0000047ab9 */ /* 0x000fe20000000a00 */
[----:B0-----:R-:W-:Y:S01]  /*1a950*/  IMAD.MOV.U32 R0, RZ, RZ, RZ ;  /* 0x000000ffff007224 */ /* 0x001fe200078e00ff */
[----:B------:R-:W-:Y:S01]  /*1a960*/  UISETP.NE.U32.AND UP0, UPT, UR4, URZ, UPT ;  /* 0x0000003f0400728c */ /* 0x000fe2000bf05070 */
[----:B------:R-:W-:Y:S01]  /*1a970*/  ULDC.64 UR8, c[0x0][0xa18] ;  /* 0x0002860000087ab9 */ /* 0x000fe20000000a00 */
[----:B------:R-:W-:Y:S02]  /*1a980*/  ULDC.64 UR6, c[0x0][0xa00] ;  /* 0x0002800000067ab9 */ /* 0x000fe40000000a00 */
[----:B------:R-:W-:Y:S01]  /*1a990*/  UISETP.NE.AND.EX UP0, UPT, UR5, URZ, UPT, UP0 ;  /* 0x0000003f0500728c */ /* 0x000fe2000bf05300 */
[----:B--2---:R-:W-:Y:S01]  /*1a9a0*/  IMAD.MOV.U32 R4, RZ, RZ, RZ ;  /* 0x000000ffff047224 */ /* 0x004fe200078e00ff */
[----:B------:R-:W-:-:S04]  /*1a9b0*/  ULDC.64 UR10, c[0x0][0xa20] ;  /* 0x00028800000a7ab9 */ /* 0x000fc80000000a00 */
[----:B------:R-:W-:-:S05]  /*1a9c0*/  PLOP3.LUT P0, PT, PT, PT, UP0, 0x80, 0x0 ;  /* 0x000000000000781c */ /* 0x000fca0003f0f008 */
[----:B------:R-:W-:Y:S02]  /*1a9d0*/  @UP0 ULDC.64 UR4, c[0x0][0xa28] ;  /* 0x00028a0000040ab9 */ /* 0x000fe40000000a00 */
[----:B------:R-:W-:-:S06]  /*1a9e0*/  @UP0 UIMAD.WIDE UR4, UR44, 0x4, UR4 ;  /* 0x000000042c0408a5 */ /* 0x000fcc000f8e0204 */
[----:B------:R-:W-:Y:S02]  /*1a9f0*/  IMAD.U32 R2, RZ, RZ, UR4 ;  /* 0x00000004ff027e24 */ /* 0x000fe4000f8e00ff */
[----:B------:R-:W-:Y:S01]  /*1aa00*/  IMAD.U32 R3, RZ, RZ, UR5 ;  /* 0x00000005ff037e24 */ /* 0x000fe2000f8e00ff */
[----:B------:R-:W-:Y:S01]  /*1aa10*/  ULDC.64 UR4, c[0x0][0xa00] ;  /* 0x0002800000047ab9 */ /* 0x000fe20000000a00 */
[----:B------:R-:W-:-:S03]  /*1aa20*/  UISETP.NE.U32.AND UP0, UPT, UR8, URZ, UPT ;  /* 0x0000003f0800728c */ /* 0x000fc6000bf05070 */
[----:B------:R0:W5:Y:S01]  /*1aa30*/  @P0 LDG.E R0, desc[UR50][R2.64] ;  /* 0x0000003202000981 */ /* 0x000162000c1e1900 */
[----:B------:R-:W-:Y:S01]  /*1aa40*/  ISETP.NE.U32.AND P0, PT, RZ, UR4, PT ;  /* 0x00000004ff007c0c */ /* 0x000fe2000bf05070 */
[----:B------:R-:W-:Y:S02]  /*1aa50*/  UISETP.NE.AND.EX UP0, UPT, UR9, URZ, UPT, UP0 ;  /* 0x0000003f0900728c */ /* 0x000fe4000bf05300 */
[----:B------:R-:W-:Y:S01]  /*1aa60*/  UIMAD.WIDE UR6, UR44, 0x4, UR6 ;  /* 0x000000042c0678a5 */ /* 0x000fe2000f8e0206 */
[----:B------:R-:W-:Y:S01]  /*1aa70*/  ISETP.NE.AND.EX P0, PT, RZ, UR5, PT, P0 ;  /* 0x00000005ff007c0c */ /* 0x000fe2000bf05300 */
[----:B------:R-:W-:Y:S01]  /*1aa80*/  ULDC.64 UR4, c[0x0][0xa08] ;  /* 0x0002820000047ab9 */ /* 0x000fe20000000a00 */
[----:B------:R-:W-:Y:S01]  /*1aa90*/  ULDC.64 UR8, c[0x0][0xa08] ;  /* 0x0002820000087ab9 */ /* 0x000fe20000000a00 */
[----:B------:R-:W-:Y:S01]  /*1aaa0*/  ISETP.NE.U32.AND P1, PT, RZ, UR4, PT ;  /* 0x00000004ff007c0c */ /* 0x000fe2000bf25070 */
[----:B------:R-:W-:Y:S01]  /*1aab0*/  UIMAD.WIDE UR8, UR44, 0x4, UR8 ;  /* 0x000000042c0878a5 */ /* 0x000fe2000f8e0208 */
[----:B0-----:R-:W-:-:S02]  /*1aac0*/  IMAD.U32 R2, RZ, RZ, UR6 ;  /* 0x00000006ff027e24 */ /* 0x001fc4000f8e00ff */
[----:B------:R-:W-:Y:S01]  /*1aad0*/  ISETP.NE.AND.EX P1, PT, RZ, UR5, PT, P1 ;  /* 0x00000005ff007c0c */ /* 0x000fe2000bf25310 */
[----:B------:R-:W-:Y:S01]  /*1aae0*/  IMAD.U32 R3, RZ, RZ, UR7 ;  /* 0x00000007ff037e24 */ /* 0x000fe2000f8e00ff */
[----:B------:R-:W-:Y:S01]  /*1aaf0*/  @UP0 ULDC.64 UR4, c[0x0][0xa18] ;  /* 0x0002860000040ab9 */ /* 0x000fe20000000a00 */
[----:B------:R-:W-:Y:S01]  /*1ab00*/  PLOP3.LUT P3, PT, PT, PT, UP0, 0x80, 0x0 ;  /* 0x000000000000781c */ /* 0x000fe20003f6f008 */
[----:B------:R-:W-:Y:S02]  /*1ab10*/  @UP0 UIMAD.WIDE UR4, UR44, 0x4, UR4 ;  /* 0x000000042c0408a5 */ /* 0x000fe4000f8e0204 */
[----:B------:R0:W2:Y:S02]  /*1ab20*/  @P0 LDG.E R5, desc[UR50][R2.64] ;  /* 0x0000003202050981 */ /* 0x0000a4000c1e1900 */
[----:B0-----:R-:W-:Y:S02]  /*1ab30*/  IMAD.U32 R2, RZ, RZ, UR8 ;  /* 0x00000008ff027e24 */ /* 0x001fe4000f8e00ff */
[----:B------:R-:W-:-:S05]  /*1ab40*/  IMAD.U32 R3, RZ, RZ, UR9 ;  /* 0x00000009ff037e24 */ /* 0x000fca000f8e00ff */
[----:B------:R0:W5:Y:S02]  /*1ab50*/  @P1 LDG.E R4, desc[UR50][R2.64] ;  /* 0x0000003202041981 */ /* 0x000164000c1e1900 */
[----:B0-----:R-:W-:Y:S02]  /*1ab60*/  IMAD.U32 R2, RZ, RZ, UR4 ;  /* 0x00000004ff027e24 */ /* 0x001fe4000f8e00ff */
[----:B------:R-:W-:Y:S01]  /*1ab70*/  IMAD.U32 R3, RZ, RZ, UR5 ;  /* 0x00000005ff037e24 */ /* 0x000fe2000f8e00ff */
[----:B------:R-:W-:-:S04]  /*1ab80*/  ULDC.64 UR4, c[0x0][0x418] ;  /* 0x0001060000047ab9 */ /* 0x000fc80000000a00 */
[----:B------:R-:W3:Y:S01]  /*1ab90*/  @P3 LDG.E R6, desc[UR50][R2.64] ;  /* 0x0000003202063981 */ /* 0x000ee2000c1e1900 */
[----:B------:R-:W-:Y:S01]  /*1aba0*/  UISETP.NE.U32.AND UP0, UPT, UR4, URZ, UPT ;  /* 0x0000003f0400728c */ /* 0x000fe2000bf05070 */
[----:B------:R-:W-:Y:S01]  /*1abb0*/  ISETP.NE.U32.AND P2, PT, RZ, UR10, PT ;  /* 0x0000000aff007c0c */ /* 0x000fe2000bf45070 */
[----:B------:R-:W-:Y:S01]  /*1abc0*/  UMOV UR45, URZ ;  /* 0x0000003f002d7c82 */ /* 0x000fe20008000000 */
[----:B------:R-:W-:Y:S01]  /*1abd0*/  ULDC UR4, c[0x0][0x424] ;  /* 0x0001090000047ab9 */ /* 0x000fe20000000800 */
[----:B------:R-:W-:Y:S01]  /*1abe0*/  UISETP.NE.AND.EX UP0, UPT, UR5, URZ, UPT, UP0 ;  /* 0x0000003f0500728c */ /* 0x000fe2000bf05300 */
[----:B------:R-:W-:Y:S01]  /*1abf0*/  ISETP.NE.AND.EX P2, PT, RZ, UR11, PT, P2 ;  /* 0x0000000bff007c0c */ /* 0x000fe2000bf45320 */
[----:B------:R-:W-:Y:S01]  /*1ac00*/  ULDC UR42, c[0x0][0x288] ;  /* 0x0000a200002a7ab9 */ /* 0x000fe20000000800 */
[----:B------:R-:W-:Y:S01]  /*1ac10*/  ULDC UR5, c[0x0][0x2f0] ;  /* 0x0000bc0000057ab9 */ /* 0x000fe20000000800 */
[----:B------:R-:W-:-:S04]  /*1ac20*/  USEL UR4, UR4, 0x1, UP0 ;  /* 0x0000000104047887 */ /* 0x000fc80008000000 */
[----:B------:R-:W-:Y:S01]  /*1ac30*/  UIMAD UR4, UR4, UR5, URZ ;  /* 0x00000005040472a4 */ /* 0x000fe2000f8e023f */
[----:B--2---:R-:W-:Y:S02]  /*1ac40*/  @P0 R2UR UR45, R5 ;  /* 0x00000000052d02ca */ /* 0x004fe400000e0000 */
[----:B---3--:R-:W-:Y:S01]  /*1ac50*/  @P3 R2UR UR42, R6 ;  /* 0x00000000062a32ca */ /* 0x008fe200000e0000 */
[----:B------:R-:W-:-:S14]  /*1ac60*/  @P3 BRA `(.L_x_1139) ;  /* 0x0000000000243947 */ /* 0x000fdc0003800000 */
[----:B------:R-:W-:Y:S05]  /*1ac70*/  @!P0 BRA `(.L_x_1139) ;  /* 0x0000000000208947 */ /* 0x000fea0003800000 */
[----:B------:R-:W-:Y:S02]  /*1ac80*/  IMAD.U32 R2, RZ, RZ, UR6 ;  /* 0x00000006ff027e24 */ /* 0x000fe4000f8e00ff */
[----:B------:R-:W-:-:S05]  /*1ac90*/  IMAD.U32 R3, RZ, RZ, UR7 ;  /* 0x00000007ff037e24 */ /* 0x000fca000f8e00ff */
[----:B------:R-:W2:Y:S02]  /*1aca0*/  LDG.E R2, desc[UR50][R2.64] ;  /* 0x0000003202027981 */ /* 0x000ea4000c1e1900 */
[----:B--2---:R-:W-:Y:S01]  /*1acb0*/  R2UR UR5, R2 ;  /* 0x00000000020572ca */ /* 0x004fe200000e0000 */
[----:B------:R-:W-:-:S05]  /*1acc0*/  IMAD.U32 R2, RZ, RZ, UR6 ;  /* 0x00000006ff027e24 */ /* 0x000fca000f8e00ff */
[----:B------:R-:W2:Y:S02]  /*1acd0*/  LDG.E R5, desc[UR50][R2.64+0x4] ;  /* 0x0000043202057981 */ /* 0x000ea4000c1e1900 */
[----:B--2---:R-:W-:-:S13]  /*1ace0*/  R2UR UR42, R5 ;  /* 0x00000000052a72ca */ /* 0x004fda00000e0000 */
[----:B------:R-:W-:-:S12]  /*1acf0*/  UIADD3 UR42, -UR5, UR42, URZ ;  /* 0x0000002a052a7290 */ /* 0x000fd8000fffe13f */
.L_x_1139:
[----:B-----5:R-:W-:-:S05]  /*1ad00*/  IMAD.IADD R2, R4, 0x1, R0 ;  /* 0x0000000104027824 */ /* 0x020fca00078e0200 */
[----:B------:R0:W-:Y:S01]  /*1ad10*/  STL [R1+0x18], R2 ;  /* 0x0000180201007387 */ /* 0x0001e20000100800 */
[----:B------:R-:W-:Y:S05]  /*1ad20*/  @!P2 BRA `(.L_x_1140) ;  /* 0x00000000001ca947 */ /* 0x000fea0003800000 */
[----:B------:R-:W-:Y:S02]  /*1ad30*/  ULDC.64 UR4, c[0x0][0xa20] ;  /* 0x0002880000047ab9 */ /* 0x000fe40000000a00 */
[----:B------:R-:W-:-:S06]  /*1ad40*/  UIMAD.WIDE UR4, UR44, 0x4, UR4 ;  /* 0x000000042c0478a5 */ /* 0x000fcc000f8e0204 */
[----:B0-----:R-:W-:Y:S02]  /*1ad50*/  IMAD.U32 R2, RZ, RZ, UR4 ;  /* 0x00000004ff027e24 */ /* 0x001fe4000f8e00ff */
[----:B------:R-:W-:-:S05]  /*1ad60*/  IMAD.U32 R3, RZ, RZ, UR5 ;  /* 0x00000005ff037e24 */ /* 0x000fca000f8e00ff */
[----:B------:R-:W2:Y:S02]  /*1ad70*/  LDG.E R2, desc[UR50][R2.64] ;  /* 0x0000003202027981 */ /* 0x000ea4000c1e1900 */
[----:B--2---:R-:W-:Y:S01]  /*1ad80*/  R2UR UR4, R2 ;  /* 0x00000000020472ca */ /* 0x004fe200000e0000 */
[----:B------:R-:W-:-:S14]  /*1ad90*/  BRA `(.L_x_1141) ;  /* 0x0000000000247947 */ /* 0x000fdc0003800000 */
.L_x_1140:
[----:B------:R-:W-:Y:S05]  /*1ada0*/  @!P1 BRA `(.L_x_1141) ;  /* 0x0000000000209947 */ /* 0x000fea0003800000 */
[----:B0-----:R-:W-:Y:S02]  /*1adb0*/  IMAD.U32 R2, RZ, RZ, UR8 ;  /* 0x00000008ff027e24 */ /* 0x001fe4000f8e00ff */
[----:B------:R-:W-:-:S05]  /*1adc0*/  IMAD.U32 R3, RZ, RZ, UR9 ;  /* 0x00000009ff037e24 */ /* 0x000fca000f8e00ff */
[----:B------:R-:W2:Y:S02]  /*1add0*/  LDG.E R2, desc[UR50][R2.64] ;  /* 0x0000003202027981 */ /* 0x000ea4000c1e1900 */
[----:B--2---:R-:W-:Y:S01]  /*1ade0*/  R2UR UR5, R2 ;  /* 0x00000000020572ca */ /* 0x004fe200000e0000 */
[----:B------:R-:W-:-:S05]  /*1adf0*/  IMAD.U32 R2, RZ, RZ, UR8 ;  /* 0x00000008ff027e24 */ /* 0x000fca000f8e00ff */
[----:B------:R-:W2:Y:S02]  /*1ae00*/  LDG.E R4, desc[UR50][R2.64+0x4] ;  /* 0x0000043202047981 */ /* 0x000ea4000c1e1900 */
[----:B--2---:R-:W-:-:S13]  /*1ae10*/  R2UR UR4, R4 ;  /* 0x00000000040472ca */ /* 0x004fda00000e0000 */
[----:B------:R-:W-:-:S12]  /*1ae20*/  UIADD3 UR4, -UR5, UR4, URZ ;  /* 0x0000000405047290 */ /* 0x000fd8000fffe13f */
.L_x_1141:
[----:B0-----:R-:W2:Y:S01]  /*1ae30*/  LDL.LU R2, [R1+0x14] ;  /* 0x0000140001027983 */ /* 0x001ea20000300800 */
[----:B------:R-:W-:Y:S01]  /*1ae40*/  ULDC UR5, c[0x0][0x448] ;  /* 0x0001120000057ab9 */ /* 0x000fe20000000800 */
[----:B------:R-:W-:Y:S01]  /*1ae50*/  R2UR UR12, R0 ;  /* 0x00000000000c72ca */ /* 0x000fe200000e0000 */
[----:B------:R-:W-:Y:S01]  /*1ae60*/  UISETP.NE.AND UP0, UPT, UR5, 0x1, UPT ;  /* 0x000000010500788c */ /* 0x000fe2000bf05270 */
[----:B------:R-:W-:Y:S02]  /*1ae70*/  ULDC.64 UR8, c[0x0][0x9e0] ;  /* 0x0002780000087ab9 */ /* 0x000fe40000000a00 */
[----:B------:R-:W-:-:S03]  /*1ae80*/  UISETP.GE.AND UP1, UPT, UR9, 0x1, UPT ;  /* 0x000000010900788c */ /* 0x000fc6000bf26270 */
[----:B------:R-:W-:Y:S02]  /*1ae90*/  PLOP3.LUT P0, PT, PT, PT, UP0, 0x80, 0x0 ;  /* 0x000000000000781c */ /* 0x000fe40003f0f008 */
[----:B------:R-:W-:-:S03]  /*1aea0*/  PLOP3.LUT P1, PT, PT, PT, UP0, 0x80, 0x0 ;  /* 0x000000000000781c */ /* 0x000fc60003f2f008 */
[----:B------:R-:W-:Y:S01]  /*1aeb0*/  @UP0 ULDC UR6, c[0x0][0x44c] ;  /* 0x0001130000060ab9 */ /* 0x000fe20000000800 */
[----:B------:R-:W-:-:S04]  /*1aec0*/  UIADD3 UR12, -UR12, UR4, URZ ;  /* 0x000000040c0c7290 */ /* 0x000fc8000fffe13f */
[----:B------:R-:W-:Y:S01]  /*1aed0*/  UIADD3 UR4, UR12, 0x1, -UR42 ;  /* 0x000000010c047890 */ /* 0x000fe2000fffe82a */
[----:B--2---:R-:W-:-:S04]  /*1aee0*/  IMAD.SHL.U32 R18, R2, 0x80, RZ ;  /* 0x0000008002127824 */ /* 0x004fc800078e00ff */
[----:B------:R-:W-:-:S05]  /*1aef0*/  VIADD R0, R18, 0x7f ;  /* 0x0000007f12007836 */ /* 0x000fca0000000000 */
[C---:B------:R-:W-:Y:S01]  /*1af00*/  R2UR UR5, R0.reuse ;  /* 0x00000000000572ca */ /* 0x040fe200000e0000 */
[----:B------:R-:W-:Y:S01]  /*1af10*/  @P0 IMAD.HI.U32 R0, R0, UR6, RZ ;  /* 0x0000000600000c27 */ /* 0x000fe2000f8e00ff */
[----:B------:R-:W-:-:S04]  /*1af20*/  @UP0 ULDC UR6, c[0x0][0x450] ;  /* 0x0001140000060ab9 */ /* 0x000fc80000000800 */
[----:B------:R-:W-:-:S04]  /*1af30*/  @P0 SHF.R.U32.HI R0, RZ, UR6, R0 ;  /* 0x00000006ff000c19 */ /* 0x000fc80008011600 */
[----:B------:R-:W-:Y:S02]  /*1af40*/  @P1 R2UR UR5, R0 ;  /* 0x00000000000512ca */ /* 0x000fe400000e0000 */
[----:B------:R-:W-:-:S11]  /*1af50*/  PLOP3.LUT P1, PT, PT, PT, UP1, 0x80, 0x0 ;  /* 0x000000000000781c */ /* 0x000fd60003f2f018 */
[----:B------:R-:W-:-:S04]  /*1af60*/  UIADD3 UR4, UR4, UR5, URZ ;  /* 0x0000000504047290 */ /* 0x000fc8000fffe03f */
        /* <DEDUP_REMOVED lines=12> */
.L_x_1143:
[----:B------:R-:W-:-:S11]  /*1b030*/  UISETP.NE.AND UP1, UPT, UR9, 0x1, UPT ;  /* 0x000000010900788c */ /* 0x000fd6000bf25270 */
[----:B------:R-:W-:Y:S02]  /*1b040*/  @UP1 ULDC.64 UR10, c[0x0][0x9e8] ;  /* 0x00027a00000a1ab9 */ /* 0x000fe40000000a00 */
[----:B------:R-:W-:-:S04]  /*1b050*/  UIMAD.WIDE.U32 UR4, UR7, UR10, URZ ;  /* 0x0000000a070472a5 */ /* 0x000fc8000f8e003f */
[----:B------:R-:W-:-:S12]  /*1b060*/  @UP1 USHF.R.U32.HI UR7, URZ, UR11, UR5 ;  /* 0x0000000b3f071299 */ /* 0x000fd80008011605 */
.L_x_1144:
[----:B------:R-:W-:-:S04]  /*1b070*/  UIMAD UR7, UR7, UR9, UR9 ;  /* 0x00000009070772a4 */ /* 0x000fc8000f8e0209 */
[----:B------:R-:W-:-:S04]  /*1b080*/  UISETP.LT.AND UP1, UPT, UR6, UR7, UPT ;  /* 0x000000070600728c */ /* 0x000fc8000bf21270 */
[----:B------:R-:W-:-:S12]  /*1b090*/  USEL UR6, UR6, UR7, UP1 ;  /* 0x0000000706067287 */ /* 0x000fd80008800000 */
.L_x_1142:
[----:B------:R-:W-:Y:S01]  /*1b0a0*/  R2UR UR8, R18 ;  /* 0x00000000120872ca */ /* 0x000fe200000e0000 */
[----:B------:R-:W-:Y:S02]  /*1b0b0*/  UIADD3 UR5, UR12, 0xdf, URZ ;  /* 0x000000df0c057890 */ /* 0x000fe4000fffe03f */
[----:B------:R-:W-:Y:S01]  /*1b0c0*/  UIADD3 UR7, UR6, 0xdf, URZ ;  /* 0x000000df06077890 */ /* 0x000fe2000fffe03f */
[----:B------:R-:W-:Y:S01]  /*1b0d0*/  @UP0 ULDC UR10, c[0x0][0x44c] ;  /* 0x00011300000a0ab9 */ /* 0x000fe20000000800 */
[----:B------:R-:W-:Y:S01]  /*1b0e0*/  UMOV UR4, URZ ;  /* 0x0000003f00047c82 */ /* 0x000fe20008000000 */
[----:B------:R-:W-:Y:S01]  /*1b0f0*/  UMOV UR6, URZ ;  /* 0x0000003f00067c82 */ /* 0x000fe20008000000 */
[----:B------:R-:W-:Y:S01]  /*1b100*/  UIMAD.WIDE UR4, UR5, -0x6db6db6d, UR4 ;  /* 0x92492493050478a5 */ /* 0x000fe2000f8e0204 */
[----:B------:R-:W-:Y:S01]  /*1b110*/  @UP0 ULDC UR13, c[0x0][0x450] ;  /* 0x00011400000d0ab9 */ /* 0x000fe20000000800 */
[----:B------:R-:W-:-:S04]  /*1b120*/  UIMAD.WIDE UR6, UR7, -0x6db6db6d, UR6 ;  /* 0x92492493070678a5 */ /* 0x000fc8000f8e0206 */
[----:B------:R-:W-:Y:S02]  /*1b130*/  UIMAD.WIDE.U32 UR10, UR8, UR10, URZ ;  /* 0x0000000a080a72a5 */ /* 0x000fe4000f8e003f */
[----:B------:R-:W-:Y:S02]  /*1b140*/  USHF.R.U32.HI UR4, URZ, 0x1f, UR5 ;  /* 0x0000001f3f047899 */ /* 0x000fe40008011605 */
[----:B------:R-:W-:Y:S02]  /*1b150*/  @UP0 USHF.R.U32.HI UR8, URZ, UR13, UR11 ;  /* 0x0000000d3f080299 */ /* 0x000fe4000801160b */
[----:B------:R-:W-:Y:S02]  /*1b160*/  USHF.R.U32.HI UR6, URZ, 0x1f, UR7 ;  /* 0x0000001f3f067899 */ /* 0x000fe40008011607 */
[----:B------:R-:W-:Y:S02]  /*1b170*/  UIADD3 UR8, UR8, UR12, -UR42 ;  /* 0x0000000c08087290 */ /* 0x000fe4000fffe82a */
[----:B------:R-:W-:-:S02]  /*1b180*/  ULEA.HI.SX32 UR4, UR5, UR4, 0x19 ;  /* 0x0000000405047291 */ /* 0x000fc4000f8fca3f */
[----:B------:R-:W-:Y:S01]  /*1b190*/  ULEA.HI.SX32 UR6, UR7, UR6, 0x19 ;  /* 0x0000000607067291 */ /* 0x000fe2000f8fca3f */
[----:B------:R-:W-:Y:S02]  /*1b1a0*/  ULDC UR5, c[0x0][0x9dc] ;  /* 0x0002770000057ab9 */ /* 0x000fe40000000800 */
[----:B------:R-:W-:Y:S02]  /*1b1b0*/  UIADD3 UR5, UR8, -UR5, URZ ;  /* 0x8000000508057290 */ /* 0x000fe4000fffe03f */
[----:B------:R-:W-:-:S04]  /*1b1c0*/  UISETP.LT.AND UP0, UPT, UR4, UR6, UPT ;  /* 0x000000060400728c */ /* 0x000fc8000bf01270 */
[----:B------:R-:W-:Y:S01]  /*1b1d0*/  USEL UR40, UR4, UR6, UP0 ;  /* 0x0000000604287287 */ /* 0x000fe20008000000 */
[----:B------:R-:W-:Y:S01]  /*1b1e0*/  IMAD.U32 R3, RZ, RZ, UR5 ;  /* 0x00000005ff037e24 */ /* 0x000fe2000f8e00ff */
[----:B------:R-:W-:Y:S10]  /*1b1f0*/  @!P1 BRA `(.L_x_1145) ;  /* 0x0000000000409947 */ /* 0x000ff40003800000 */
        /* <DEDUP_REMOVED lines=10> */
.L_x_1146:
[----:B------:R-:W-:-:S11]  /*1b2a0*/  UISETP.NE.AND UP0, UPT, UR9, 0x1, UPT ;  /* 0x000000010900788c */ /* 0x000fd6000bf05270 */
[----:B------:R-:W-:Y:S02]  /*1b2b0*/  @UP0 ULDC.64 UR6, c[0x0][0x9e8] ;  /* 0x00027a0000060ab9 */ /* 0x000fe40000000a00 */
[----:B------:R-:W-:-:S04]  /*1b2c0*/  UIMAD.WIDE.U32 UR4, UR8, UR6, URZ ;  /* 0x00000006080472a5 */ /* 0x000fc8000f8e003f */
[----:B------:R-:W-:-:S12]  /*1b2d0*/  @UP0 USHF.R.U32.HI UR8, URZ, UR7, UR5 ;  /* 0x000000073f080299 */ /* 0x000fd80008011605 */
.L_x_1147:
[----:B------:R-:W-:-:S06]  /*1b2e0*/  UIMAD UR8, UR8, UR9, URZ ;  /* 0x00000009080872a4 */ /* 0x000fcc000f8e023f */
[----:B------:R-:W-:-:S07]  /*1b2f0*/  VIMNMX R3, R3, UR8, !PT ;  /* 0x0000000803037c48 */ /* 0x000fce000ffe0100 */
.L_x_1145:
[----:B------:R-:W-:Y:S01]  /*1b300*/  IMAD.MOV.U32 R2, RZ, RZ, RZ ;  /* 0x000000ffff027224 */ /* 0x000fe200078e00ff */
[----:B------:R-:W-:Y:S03]  /*1b310*/  BSSY B7, `(.L_x_1148) ;  /* 0x0000333000077945 */ /* 0x000fe60003800000 */
[----:B------:R-:W-:-:S05]  /*1b320*/  IMAD.HI R3, R3, -0x6db6db6d, R2 ;  /* 0x9249249303037827 */ /* 0x000fca00078e0202 */
[----:B------:R-:W-:-:S04]  /*1b330*/  SHF.R.U32.HI R0, RZ, 0x1f, R3 ;  /* 0x0000001fff007819 */ /* 0x000fc80000011603 */
[----:B------:R-:W-:-:S04]  /*1b340*/  LEA.HI.SX32 R0, R3, R0, 0x19 ;  /* 0x0000000003007211 */ /* 0x000fc800078fcaff */
[----:B------:R-:W-:-:S04]  /*1b350*/  VIMNMX R4, RZ, R0, !PT ;  /* 0x00000000ff047248 */ /* 0x000fc80007fe0100 */
[----:B------:R-:W-:Y:S01]  /*1b360*/  ISETP.LT.AND P0, PT, R4, UR40, PT ;  /* 0x0000002804007c0c */ /* 0x000fe2000bf01270 */
[----:B------:R0:W-:-:S12]  /*1b370*/  STL [R1+0x14], R4 ;  /* 0x0000140401007387 */ /* 0x0001d80000100800 */
[----:B0-----:R-:W-:Y:S05]  /*1b380*/  @P0 BRA `(.L_x_1149) ;  /* 0x0000000000480947 */ /* 0x001fea0003800000 */
        /* <DEDUP_REMOVED lines=18> */
.L_x_1149:
        /* <DEDUP_REMOVED lines=20> */
.L_x_1152:
[----:B------:R-:W-:Y:S05]  /*1b5f0*/  BSYNC B6 ;  /* 0x0000000000067941 */ /* 0x000fea0003800000 */
.L_x_1151:
        /* <DEDUP_REMOVED lines=22> */
.L_x_1154:
[----:B------:R-:W-:Y:S05]  /*1b760*/  BSYNC B6 ;  /* 0x0000000000067941 */ /* 0x000fea0003800000 */
.L_x_1153:
        /* <DEDUP_REMOVED lines=20> */
.L_x_1156:
[----:B------:R-:W-:Y:S05]  /*1b8b0*/  BSYNC B6 ;  /* 0x0000000000067941 */ /* 0x000fea0003800000 */
.L_x_1155:
        /* <DEDUP_REMOVED lines=19> */
.L_x_1158:
[----:B------:R-:W-:Y:S05]  /*1b9f0*/  BSYNC B6 ;  /* 0x0000000000067941 */ /* 0x000fea0003800000 */
.L_x_1157:
        /* <DEDUP_REMOVED lines=8> */
[----:B------:R-:W-:Y:S01]  /*1ba80*/  IMAD.U32 R3, RZ, RZ, UR5 ;  /* 0x00000005ff037e24 */ /* 0x000fe2000f8e00ff */
[----:B------:R-:W0:Y:S01]  /*1ba90*/  S2R R0, SR_TID.X ;  /* 0x0000000000007919 */ /* 0x000e220000002100 */
[----:B------:R-:W-:-:S03]  /*1baa0*/  ULDC.64 UR4, c[0x0][0xa08] ;  /* 0x0002820000047ab9 */ /* 0x000fc60000000a00 */
[----:B------:R1:W2:Y:S02]  /*1bab0*/  @P0 LDG.E R8, desc[UR50][R2.64] ;  /* 0x0000003202080981 */ /* 0x0002a4000c1e1900 */
[----:B-1----:R-:W1:Y:S01]  /*1bac0*/  LDC.64 R2, c[0x0][0x418] ;  /* 0x00010600ff027b82 */ /* 0x002e620000000a00 */
[----:B0-----:R-:W-:-:S04]  /*1bad0*/  SHF.R.U32.HI R0, RZ, 0x5, R0 ;  /* 0x00000005ff007819 */ /* 0x001fc80000011600 */
[----:B------:R-:W-:Y:S02]  /*1bae0*/  LOP3.LUT R0, R0, 0x3, RZ, 0xc0, !PT ;  /* 0x0000000300007812 */ /* 0x000fe400078ec0ff */
[----:B-1----:R-:W-:Y:S01]  /*1baf0*/  LOP3.LUT P0, RZ, R2, UR4, RZ, 0xfc, !PT ;  /* 0x0000000402ff7c12 */ /* 0x002fe2000f80fcff */
[----:B------:R-:W-:-:S03]  /*1bb00*/  UMOV UR4, 0xffffffff ;  /* 0xffffffff00047882 */ /* 0x000fc60000000000 */
[----:B------:R-:W-:Y:S02]  /*1bb10*/  LOP3.LUT P0, RZ, R3, UR5, RZ, 0xfc, P0 ;  /* 0x0000000503ff7c12 */ /* 0x000fe4000800fcff */
[----:B--2---:R-:W-:Y:S01]  /*1bb20*/  SHF.R.S32.HI R9, RZ, 0x1f, R8 ;  /* 0x0000001fff097819 */ /* 0x004fe20000011408 */
[----:B------:R0:W-:Y:S01]  /*1bb30*/  STL [R1+0x8], R8 ;  /* 0x0000080801007387 */ /* 0x0001e20000100800 */
[----:B------:R-:W-:-:S03]  /*1bb40*/  SEL R17, R8, RZ, !P0 ;  /* 0x000000ff08117207 */ /* 0x000fc60004000000 */
[----:B------:R0:W-:Y:S01]  /*1bb50*/  STL [R1+0xc], R9 ;  /* 0x00000c0901007387 */ /* 0x0001e20000100800 */
[----:B------:R-:W-:Y:S05]  /*1bb60*/  BRA.DIV UR4, `(.L_x_1159) ;  /* 0x0000003e04b87947 */ /* 0x000fea000b800000 */
[----:B------:R1:W2:Y:S02]  /*1bb70*/  SHFL.IDX PT, R14, R0, RZ, 0x1f ;  /* 0x00001fff000e7589 */ /* 0x0002a400000e0000 */
.L_x_1230:
[----:B--2---:R-:W-:Y:S02]  /*1bb80*/  ISETP.NE.AND P0, PT, R14, RZ, PT ;  /* 0x000000ff0e00720c */ /* 0x004fe40003f05270 */
[----:B------:R-:W-:Y:S02]  /*1bb90*/  PLOP3.LUT P1, PT, PT, PT, PT, 0x8, 0x0 ;  /* 0x000000000000781c */ /* 0x000fe40003f2e170 */
[----:B------:R-:W-:-:S11]  /*1bba0*/  LOP3.LUT R16, R16, 0xfffffffe, RZ, 0xc0, !PT ;  /* 0xfffffffe10107812 */ /* 0x000fd600078ec0ff */
[----:B------:R-:W-:Y:S01]  /*1bbb0*/  @P1 LOP3.LUT R16, R16, 0x1, RZ, 0xfc, !PT ;  /* 0x0000000110101812 */ /* 0x000fe200078efcff */
[----:B------:R-:W-:Y:S06]  /*1bbc0*/  @P0 BRA `(.L_x_1160) ;  /* 0x0000000400580947 */ /* 0x000fec0003800000 */
[----:B------:R-:W-:-:S06]  /*1bbd0*/  UIADD3 UR4, UR40, -0x1, URZ ;  /* 0xffffffff28047890 */ /* 0x000fcc000fffe03f */
[----:B-1----:R-:W-:Y:S01]  /*1bbe0*/  IMAD.U32 R0, RZ, RZ, UR4 ;  /* 0x00000004ff007e24 */ /* 0x002fe2000f8e00ff */
[----:B------:R-:W-:-:S03]  /*1bbf0*/  UMOV UR4, 0xffffffff ;  /* 0xffffffff00047882 */ /* 0x000fc60000000000 */
[----:B------:R-:W-:Y:S05]  /*1bc00*/  BRA.DIV UR4, `(.L_x_1161) ;  /* 0x0000003e04b07947 */ /* 0x000fea000b800000 */
[----:B------:R-:W-:-:S13]  /*1bc10*/  ELECT P6, URZ, PT ;  /* 0x00000000003f782f */ /* 0x000fda00038c0000 */
.L_x_1233:
[----:B------:R-:W-:Y:S05]  /*1bc20*/  @!P6 BRA `(.L_x_1160) ;  /* 0x000000040040e947 */ /* 0x000fea0003800000 */
[----:B------:R-:W-:-:S04]  /*1bc30*/  ISETP.NE.U32.AND P0, PT, R2, RZ, PT ;  /* 0x000000ff0200720c */ /* 0x000fc80003f05070 */
[----:B------:R-:W-:-:S13]  /*1bc40*/  ISETP.NE.AND.EX P0, PT, R3, RZ, PT, P0 ;  /* 0x000000ff0300720c */ /* 0x000fda0003f05300 */
[----:B------:R-:W-:Y:S05]  /*1bc50*/  @!P0 BRA `(.L_x_1162) ;  /* 0x0000000000448947 */ /* 0x000fea0003800000 */
[----:B------:R-:W1:Y:S01]  /*1bc60*/  LDC R7, c[0x0][0x43c] ;  /* 0x00010f00ff077b82 */ /* 0x000e620000000800 */
[----:B------:R-:W-:Y:S01]  /*1bc70*/  ULDC.64 UR4, c[0x0][0x428] ;  /* 0x00010a0000047ab9 */ /* 0x000fe20000000a00 */
[----:B-1----:R-:W-:-:S13]  /*1bc80*/  ISETP.NE.AND P0, PT, R7, 0x1, PT ;  /* 0x000000010700780c */ /* 0x002fda0003f05270 */
[----:B------:R-:W1:Y:S02]  /*1bc90*/  @P0 LDC.64 R4, c[0x0][0x440] ;  /* 0x00011000ff040b82 */ /* 0x000e640000000a00 */
[----:B-1----:R-:W-:-:S04]  /*1bca0*/  @P0 IMAD.HI.U32 R6, R0, R4, RZ ;  /* 0x0000000400060227 */ /* 0x002fc800078e00ff */
        /* <DEDUP_REMOVED lines=12> */
.L_x_1162:
[----:B-1----:R-:W2:Y:S04]  /*1bd70*/  LDL R3, [R1] ;  /* 0x0000000001037983 */ /* 0x002ea80000100800 */
[----:B------:R-:W3:Y:S01]  /*1bd80*/  LDL R2, [R1+0x4] ;  /* 0x0000040001027983 */ /* 0x000ee20000100800 */
[----:B0-----:R-:W0:Y:S02]  /*1bd90*/  S2R R8, SR_TID.X ;  /* 0x0000000000087919 */ /* 0x001e240000002100 */
[----:B0-----:R-:W-:-:S04]  /*1bda0*/  LOP3.LUT R8, R8, 0x7f, RZ, 0xc0, !PT ;  /* 0x0000007f08087812 */ /* 0x001fc800078ec0ff */
[----:B------:R-:W-:Y:S01]  /*1bdb0*/  ISETP.NE.AND P1, PT, R8, RZ, PT ;  /* 0x000000ff0800720c */ /* 0x000fe20003f25270 */
[----:B--2---:R-:W-:Y:S01]  /*1bdc0*/  IMAD R4, R3, 0x8, R19 ;  /* 0x0000000803047824 */ /* 0x004fe200078e0213 */
[----:B---3--:R-:W-:-:S04]  /*1bdd0*/  SHF.L.U32 R3, R2, 0x1f, RZ ;  /* 0x0000001f02037819 */ /* 0x008fc800000006ff */
[----:B------:R-:W0:Y:S02]  /*1bde0*/  SYNCS.PHASECHK.TRANS64.TRYWAIT P0, [R4+URZ+0x2e880], R3 ;  /* 0x02e88003040075a7 */ /* 0x000e24000800017f */
[----:B0-----:R-:W-:Y:S05]  /*1bdf0*/  @!P0 BRA `(.L_x_1163) ;  /* 0x0000003c00548947 */ /* 0x001fea0003800000 */
.L_x_1234:
        /* <DEDUP_REMOVED lines=8> */
.L_x_1164:
[----:B------:R-:W2:Y:S04]  /*1be80*/  LDL R2, [R1] ;  /* 0x0000000001027983 */ /* 0x000ea80000100800 */
[----:B------:R-:W3:Y:S01]  /*1be90*/  LDL R5, [R1+0x18] ;  /* 0x0000180001057983 */ /* 0x000ee20000100800 */
[----:B------:R-:W-:Y:S01]  /*1bea0*/  R2UR UR33, R4 ;  /* 0x00000000042172ca */ /* 0x000fe200000e0000 */
[----:B------:R-:W-:Y:S01]  /*1beb0*/  UIADD3 UR4, UP0, UR46, 0x470, URZ ;  /* 0x000004702e047890 */ /* 0x000fe2000ff1e03f */
[----:B-----5:R-:W-:Y:S01]  /*1bec0*/  R2UR UR37, R17 ;  /* 0x00000000112572ca */ /* 0x020fe200000e0000 */
        /* <DEDUP_REMOVED lines=8> */
[----:B------:R-:W-:-:S11]  /*1bf50*/  R2UR UR35, R0 ;  /* 0x00000000002372ca */ /* 0x000fd600000e0000 */
[----:B------:R-:W-:-:S09]  /*1bf60*/  UIADD3 UR32, UR32, 0xe400, URZ ;  /* 0x0000e40020207890 */ /* 0x000fd2000fffe03f */
[----:B------:R1:W-:Y:S01]  /*1bf70*/  UTMALDG.4D [UR32], [UR4], desc[UR6] ;  /* 0x00000620040075b4 */ /* 0x0003e20008019000 */
[----:B------:R-:W2:Y:S02]  /*1bf80*/  SYNCS.PHASECHK.TRANS64.TRYWAIT P0, [R4+URZ+0x2e840], R3 ;  /* 0x02e84003040075a7 */ /* 0x000ea4000800017f */
[----:B-12---:R-:W-:Y:S05]  /*1bf90*/  @!P0 BRA `(.L_x_1165) ;  /* 0x0000003c00008947 */ /* 0x006fea0003800000 */
.L_x_1235:
        /* <DEDUP_REMOVED lines=8> */
.L_x_1166:
        /* <DEDUP_REMOVED lines=16> */
[----:B--2---:R-:W-:-:S04]  /*1c120*/  NOP ;  /* 0x0000000000007918 */ /* 0x004fc80000000000 */
.L_x_1160:
[----:B------:R-:W-:Y:S05]  /*1c130*/  WARPSYNC.ALL ;  /* 0x0000000000007948 */ /* 0x000fea0003800000 */
[----:B-1----:R-:W-:Y:S01]  /*1c140*/  VIADD R0, R19, 0x1c400 ;  /* 0x0001c40013007836 */ /* 0x002fe20000000000 */
[----:B------:R-:W-:Y:S01]  /*1c150*/  USHF.R.S32.HI UR4, URZ, 0x1f, UR45 ;  /* 0x0000001f3f047899 */ /* 0x000fe2000801142d */
[----:B------:R-:W-:Y:S03]  /*1c160*/  BAR.SYNC.DEFER_BLOCKING 0x8, 0x180 ;  /* 0x0206000000007b1d */ /* 0x000fe60000010000 */
[----:B------:R-:W-:-:S03]  /*1c170*/  LOP3.LUT P0, RZ, R0, 0x3ff, RZ, 0xc0, !PT ;  /* 0x000003ff00ff7812 */ /* 0x000fc6000780c0ff */
[----:B------:R-:W-:Y:S01]  /*1c180*/  ULDC.64 UR6, c[0x0][0x298] ;  /* 0x0000a60000067ab9 */ /* 0x000fe20000000a00 */
[----:B------:R-:W-:Y:S01]  /*1c190*/  BSSY B6, `(.L_x_1167) ;  /* 0x0000016000067945 */ /* 0x000fe20003800000 */
[----:B------:R-:W-:Y:S02]  /*1c1a0*/  UIMAD UR4, UR4, UR6, URZ ;  /* 0x00000006040472a4 */ /* 0x000fe4000f8e023f */
[----:B------:R-:W-:Y:S02]  /*1c1b0*/  UIMAD.WIDE.U32 UR48, UR45, UR6, URZ ;  /* 0x000000062d3072a5 */ /* 0x000fe4000f8e003f */
[----:B------:R-:W-:-:S04]  /*1c1c0*/  UIMAD UR4, UR45, UR7, UR4 ;  /* 0x000000072d0472a4 */ /* 0x000fc8000f8e0204 */
[----:B------:R-:W-:Y:S01]  /*1c1d0*/  UIADD3 UR37, UR49, UR4, URZ ;  /* 0x0000000431257290 */ /* 0x000fe2000fffe03f */
[----:B------:R-:W-:Y:S11]  /*1c1e0*/  @!P0 BRA `(.L_x_1168) ;  /* 0x0000000000408947 */ /* 0x000ff60003800000 */
[----:B------:R-:W-:Y:S01]  /*1c1f0*/  MOV R2, 0x0 ;  /* 0x0000000000027802 */ /* 0x000fe20000000f00 */
[----:B------:R-:W-:Y:S01]  /*1c200*/  ULDC.64 UR6, c[0x4][0x98] ;  /* 0x0100260000067ab9 */ /* 0x000fe20000000a00 */
[----:B------:R-:W-:Y:S01]  /*1c210*/  ULDC.64 UR8, c[0x4][0xa0] ;  /* 0x0100280000087ab9 */ /* 0x000fe20000000a00 */
[----:B------:R-:W-:Y:S01]  /*1c220*/  ULDC.64 UR4, c[0x4][0x28] ;  /* 0x01000a0000047ab9 */ /* 0x000fe20000000a00 */
[----:B0-----:R-:W-:Y:S02]  /*1c230*/  IMAD.U32 R4, RZ, RZ, UR6 ;  /* 0x00000006ff047e24 */ /* 0x001fe4000f8e00ff */
        /* <DEDUP_REMOVED lines=11> */
.L_x_1168:
[----:B------:R-:W-:Y:S05]  /*1c2f0*/  BSYNC B6 ;  /* 0x0000000000067941 */ /* 0x000fea0003800000 */
.L_x_1167:
[----:B0-----:R0:W5:Y:S01]  /*1c300*/  LDL R9, [R1+0x24] ;  /* 0x0000240001097983 */ /* 0x0011620000100800 */
[----:B------:R-:W1:Y:S01]  /*1c310*/  LDC R8, c[0x0][0x448] ;  /* 0x00011200ff087b82 */ /* 0x000e620000000800 */
[----:B------:R-:W2:Y:S01]  /*1c320*/  S2R R2, SR_TID.X ;  /* 0x0000000000027919 */ /* 0x000ea20000002100 */
[----:B------:R-:W-:Y:S01]  /*1c330*/  USHF.R.S32.HI UR4, URZ, 0x1f, UR36 ;  /* 0x0000001f3f047899 */ /* 0x000fe20008011424 */
[----:B------:R-:W-:Y:S01]  /*1c340*/  ULDC.64 UR8, c[0x0][0x2d8] ;  /* 0x0000b60000087ab9 */ /* 0x000fe20000000a00 */
[----:B------:R-:W-:Y:S01]  /*1c350*/  ULDC.64 UR10, c[0x0][0xa00] ;  /* 0x00028000000a7ab9 */ /* 0x000fe20000000a00 */
[----:B-1----:R-:W-:Y:S02]  /*1c360*/  ISETP.NE.AND P0, PT, R8, 0x1, PT ;  /* 0x000000010800780c */ /* 0x002fe40003f05270 */
[C---:B--2---:R-:W-:Y:S01]  /*1c370*/  LOP3.LUT R0, R2.reuse, 0x7f, RZ, 0xc0, !PT ;  /* 0x0000007f02007812 */ /* 0x044fe200078ec0ff */
[----:B------:R-:W-:-:S10]  /*1c380*/  IMAD.SHL.U32 R2, R2, 0x10, RZ ;  /* 0x0000001002027824 */ /* 0x000fd400078e00ff */
[----:B------:R-:W1:Y:S01]  /*1c390*/  @P0 LDC R3, c[0x0][0x44c] ;  /* 0x00011300ff030b82 */ /* 0x000e620000000800 */
[----:B------:R-:W-:-:S04]  /*1c3a0*/  SHF.R.U32.HI R0, RZ, 0x3, R0 ;  /* 0x00000003ff007819 */ /* 0x000fc80000011600 */
[----:B------:R-:W-:-:S03]  /*1c3b0*/  LOP3.LUT R2, R0, 0x70, R2, 0xf8, !PT ;  /* 0x0000007000027812 */ /* 0x000fc600078ef802 */
[----:B------:R-:W2:Y:S01]  /*1c3c0*/  @P0 LDC R0, c[0x0][0x450] ;  /* 0x00011400ff000b82 */ /* 0x000ea20000000800 */
[----:B------:R-:W-:Y:S02]  /*1c3d0*/  UIMAD UR7, UR4, UR8, URZ ;  /* 0x00000008040772a4 */ /* 0x000fe4000f8e023f */
[----:B------:R-:W-:Y:S01]  /*1c3e0*/  UISETP.NE.U32.AND UP0, UPT, UR10, URZ, UPT ;  /* 0x0000003f0a00728c */ /* 0x000fe2000bf05070 */
[----:B------:R-:W-:Y:S01]  /*1c3f0*/  IMAD.IADD R2, R2, 0x1, R18 ;  /* 0x0000000102027824 */ /* 0x000fe200078e0212 */
[----:B------:R-:W-:Y:S01]  /*1c400*/  UMOV UR4, UR48 ;  /* 0x0000003000047c82 */ /* 0x000fe20008000000 */
[----:B------:R-:W-:Y:S01]  /*1c410*/  UMOV UR5, UR37 ;  /* 0x0000002500057c82 */ /* 0x000fe20008000000 */
[----:B------:R-:W-:Y:S02]  /*1c420*/  UIMAD UR7, UR36, UR9, UR7 ;  /* 0x00000009240772a4 */ /* 0x000fe4000f8e0207 */
[----:B------:R-:W-:Y:S02]  /*1c430*/  UIMAD.WIDE.U32 UR4, UR36, UR8, UR4 ;  /* 0x00000008240472a5 */ /* 0x000fe4000f8e0004 */
[----:B------:R-:W-:-:S02]  /*1c440*/  UISETP.NE.AND.EX UP0, UPT, UR11, URZ, UPT, UP0 ;  /* 0x0000003f0b00728c */ /* 0x000fc4000bf05300 */
[----:B------:R-:W-:Y:S02]  /*1c450*/  UIADD3 UR5, UR5, UR7, URZ ;  /* 0x0000000705057290 */ /* 0x000fe4000fffe03f */
[----:B------:R-:W-:Y:S01]  /*1c460*/  USEL UR7, UR44, URZ, !UP0 ;  /* 0x0000003f2c077287 */ /* 0x000fe2000c000000 */
[----:B-1----:R-:W-:Y:S01]  /*1c470*/  @P0 IMAD.HI.U32 R3, R2, R3, RZ ;  /* 0x0000000302030227 */ /* 0x002fe200078e00ff */
[----:B------:R-:W-:Y:S02]  /*1c480*/  ULDC.64 UR8, c[0x0][0x2e0] ;  /* 0x0000b80000087ab9 */ /* 0x000fe40000000a00 */
[----:B------:R-:W-:Y:S01]  /*1c490*/  UIMAD.WIDE.U32 UR4, UR7, UR8, UR4 ;  /* 0x00000008070472a5 */ /* 0x000fe2000f8e0004 */
[----:B------:R-:W-:Y:S01]  /*1c4a0*/  IMAD.MOV.U32 R4, RZ, RZ, R2 ;  /* 0x000000ffff047224 */ /* 0x000fe200078e0002 */
[----:B--2---:R-:W-:-:S04]  /*1c4b0*/  @P0 SHF.R.U32.HI R4, RZ, R0, R3 ;  /* 0x00000000ff040219 */ /* 0x004fc80000011603 */
[----:B------:R-:W-:Y:S01]  /*1c4c0*/  IMAD.U32 R6, RZ, RZ, UR4 ;  /* 0x00000004ff067e24 */ /* 0x000fe2000f8e00ff */
[----:B------:R-:W-:Y:S01]  /*1c4d0*/  USHF.R.S32.HI UR6, URZ, 0x1f, UR44 ;  /* 0x0000001f3f067899 */ /* 0x000fe2000801142c */
[----:B------:R-:W-:-:S03]  /*1c4e0*/  IMAD.MOV R0, RZ, RZ, -R4 ;  /* 0x000000ffff007224 */ /* 0x000fc600078e0a04 */
[----:B------:R-:W-:Y:S01]  /*1c4f0*/  USEL UR6, UR6, URZ, !UP0 ;  /* 0x0000003f06067287 */ /* 0x000fe2000c000000 */
[----:B------:R-:W-:Y:S02]  /*1c500*/  IMAD R0, R8, R0, R2 ;  /* 0x0000000008007224 */ /* 0x000fe400078e0202 */
[----:B------:R-:W-:Y:S02]  /*1c510*/  IMAD.MOV.U32 R2, RZ, RZ, R6 ;  /* 0x000000ffff027224 */ /* 0x000fe400078e0006 */
[----:B------:R-:W1:Y:S01]  /*1c520*/  S2R R6, SR_TID.X ;  /* 0x0000000000067919 */ /* 0x000e620000002100 */
[----:B------:R-:W-:-:S04]  /*1c530*/  UIMAD UR6, UR6, UR8, URZ ;  /* 0x00000008060672a4 */ /* 0x000fc8000f8e023f */
[----:B------:R-:W-:Y:S01]  /*1c540*/  UIMAD UR6, UR7, UR9, UR6 ;  /* 0x00000009070672a4 */ /* 0x000fe2000f8e0206 */
[----:B------:R-:W-:-:S03]  /*1c550*/  SHF.R.S32.HI R5, RZ, 0x1f, R4 ;  /* 0x0000001fff057819 */ /* 0x000fc60000011404 */
[----:B------:R-:W-:Y:S02]  /*1c560*/  UIADD3 UR6, UR5, UR6, URZ ;  /* 0x0000000605067290 */ /* 0x000fe4000fffe03f */
[----:B------:R-:W-:Y:S01]  /*1c570*/  IMAD.U32 R7, RZ, RZ, UR5 ;  /* 0x00000005ff077e24 */ /* 0x000fe2000f8e00ff */
[----:B------:R-:W-:Y:S02]  /*1c580*/  ULDC.64 UR4, c[0x0][0x2d0] ;  /* 0x0000b40000047ab9 */ /* 0x000fe40000000a00 */
[----:B------:R-:W-:Y:S02]  /*1c590*/  IMAD R5, R5, UR4, RZ ;  /* 0x0000000405057c24 */ /* 0x000fe4000f8e02ff */
[----:B------:R-:W-:Y:S02]  /*1c5a0*/  IMAD.U32 R3, RZ, RZ, UR6 ;  /* 0x00000006ff037e24 */ /* 0x000fe4000f8e00ff */
[C---:B------:R-:W-:Y:S02]  /*1c5b0*/  IMAD R5, R4.reuse, UR5, R5 ;  /* 0x0000000504057c24 */ /* 0x040fe4000f8e0205 */
[----:B------:R-:W-:Y:S01]  /*1c5c0*/  IMAD.WIDE.U32 R2, R4, UR4, R2 ;  /* 0x0000000404027c25 */ /* 0x000fe2000f8e0002 */
[----:B------:R-:W-:Y:S01]  /*1c5d0*/  SHF.R.S32.HI R4, RZ, 0x1f, R0 ;  /* 0x0000001fff047819 */ /* 0x000fe20000011400 */
[----:B------:R-:W-:-:S02]  /*1c5e0*/  ULDC.64 UR4, c[0x0][0x2c8] ;  /* 0x0000b20000047ab9 */ /* 0x000fc40000000a00 */
[----:B------:R-:W-:Y:S02]  /*1c5f0*/  IMAD.IADD R3, R3, 0x1, R5 ;  /* 0x0000000103037824 */ /* 0x000fe400078e0205 */
[----:B------:R-:W-:Y:S02]  /*1c600*/  IMAD R4, R4, UR4, RZ ;  /* 0x0000000404047c24 */ /* 0x000fe4000f8e02ff */
[----:B------:R-:W-:-:S04]  /*1c610*/  IMAD.WIDE.U32 R2, R0, UR4, R2 ;  /* 0x0000000400027c25 */ /* 0x000fc8000f8e0002 */
[----:B-1----:R-:W-:Y:S02]  /*1c620*/  IMAD.SHL.U32 R10, R6, 0x10, RZ ;  /* 0x00000010060a7824 */ /* 0x002fe400078e00ff */
[----:B------:R-:W-:Y:S01]  /*1c630*/  IMAD R4, R0, UR5, R4 ;  /* 0x0000000500047c24 */ /* 0x000fe2000f8e0204 */
[----:B------:R-:W-:Y:S02]  /*1c640*/  ULDC.64 UR4, c[0x0][0x280] ;  /* 0x0000a00000047ab9 */ /* 0x000fe40000000a00 */
[----:B------:R-:W-:Y:S01]  /*1c650*/  IADD3 R0, P0, R2, UR4, RZ ;  /* 0x0000000402007c10 */ /* 0x000fe2000ff1e0ff */
[----:B------:R-:W-:Y:S01]  /*1c660*/  ULDC UR4, c[0x0][0x2b8] ;  /* 0x0000ae0000047ab9 */ /* 0x000fe20000000800 */
[----:B------:R-:W-:Y:S02]  /*1c670*/  LOP3.LUT R10, R10, 0x70, RZ, 0xc0, !PT ;  /* 0x000000700a0a7812 */ /* 0x000fe400078ec0ff */
[----:B------:R-:W-:Y:S02]  /*1c680*/  IADD3.X R2, R3, UR5, R4, P0, !PT ;  /* 0x0000000503027c10 */ /* 0x000fe400087fe404 */
[----:B------:R-:W-:Y:S01]  /*1c690*/  ISETP.GE.AND P0, PT, R10, UR4, PT ;  /* 0x000000040a007c0c */ /* 0x000fe2000bf06270 */
[----:B------:R-:W-:-:S03]  /*1c6a0*/  UMOV UR4, 0xffffffff ;  /* 0xffffffff00047882 */ /* 0x000fc60000000000 */
[----:B0-----:R-:W-:Y:S09]  /*1c6b0*/  BRA.DIV UR4, `(.L_x_1169) ;  /* 0x00000036044c7947 */ /* 0x001ff2000b800000 */
[----:B------:R-:W0:Y:S01]  /*1c6c0*/  S2R R6, SR_TID.X ;  /* 0x0000000000067919 */ /* 0x000e220000002100 */
[----:B------:R-:W-:Y:S01]  /*1c6d0*/  IMAD R3, R8, UR42, RZ ;  /* 0x0000002a08037c24 */ /* 0x000fe2000f8e02ff */
[----:B------:R-:W-:Y:S04]  /*1c6e0*/  SHFL.IDX PT, R7, R2, RZ, 0x181f ;  /* 0x00181fff02077589 */ /* 0x000fe800000e0000 */
[----:B------:R-:W-:Y:S01]  /*1c6f0*/  SHFL.IDX PT, R8, R2, 0x1, 0x181f ;  /* 0x00381f0002087f89 */ /* 0x000fe200000e0000 */
[----:B0-----:R-:W-:-:S04]  /*1c700*/  LOP3.LUT R6, R6, 0x7f, RZ, 0xc0, !PT ;  /* 0x0000007f06067812 */ /* 0x001fc800078ec0ff */
[----:B------:R-:W-:-:S05]  /*1c710*/  SHF.R.U32.HI R6, RZ, 0x3, R6 ;  /* 0x00000003ff067819 */ /* 0x000fca0000011606 */
[----:B------:R-:W-:Y:S02]  /*1c720*/  IMAD.IADD R4, R6, 0x1, R18 ;  /* 0x0000000106047824 */ /* 0x000fe400078e0212 */
[----:B------:R-:W0:Y:S02]  /*1c730*/  SHFL.IDX PT, R6, R0, RZ, 0x181f ;  /* 0x00181fff00067589 */ /* 0x000e2400000e0000 */
[C---:B------:R-:W-:Y:S01]  /*1c740*/  VIADD R5, R4.reuse, 0x10 ;  /* 0x0000001004057836 */ /* 0x040fe20000000000 */
[----:B------:R-:W-:-:S04]  /*1c750*/  ISETP.GE.AND P1, PT, R4, R3, PT ;  /* 0x000000030400720c */ /* 0x000fc80003f26270 */
[----:B------:R-:W-:Y:S02]  /*1c760*/  ISETP.GE.AND P2, PT, R5, R3, PT ;  /* 0x000000030500720c */ /* 0x000fe40003f46270 */
[----:B------:R-:W1:Y:S07]  /*1c770*/  SHFL.IDX PT, R5, R0, 0x1, 0x181f ;  /* 0x00381f0000057f89 */ /* 0x000e6e00000e0000 */
[----:B0-----:R-:W-:-:S05]  /*1c780*/  @!P1 IADD3 R6, P3, R10, R6, RZ ;  /* 0x000000060a069210 */ /* 0x001fca0007f7e0ff */
[----:B------:R-:W-:-:S05]  /*1c790*/  @!P1 IMAD.X R7, RZ, RZ, R7, P3 ;  /* 0x000000ffff079224 */ /* 0x000fca00018e0607 */
[----:B-----5:R0:W-:Y:S01]  /*1c7a0*/  @!P1 LDGSTS.E.BYPASS.LTC128B.128 [R9+0x1c400], desc[UR50][R6.64], !P0 ;  /* 0x1c40000006099fae */ /* 0x0201e2000c101d72 */
[----:B-1----:R-:W-:-:S05]  /*1c7b0*/  @!P2 IADD3 R5, P1, R10, R5, RZ ;  /* 0x000000050a05a210 */ /* 0x002fca0007f3e0ff */
[----:B0-----:R-:W-:-:S04]  /*1c7c0*/  @!P2 IMAD.X R6, RZ, RZ, R8, P1 ;  /* 0x000000ffff06a224 */ /* 0x001fc800008e0608 */
[----:B------:R-:W-:Y:S02]  /*1c7d0*/  @!P2 IMAD.MOV.U32 R7, RZ, RZ, R6 ;  /* 0x000000ffff07a224 */ /* 0x000fe400078e0006 */
        /* <DEDUP_REMOVED lines=37> */
[----:B0-----:R-:W0:Y:S04]  /*1ca30*/  SHFL.IDX PT, R6, R0, 0x6, 0x181f ;  /* 0x00d81f0000067f89 */ /* 0x001e2800000e0000 */
[----:B------:R-:W1:Y:S03]  /*1ca40*/  SHFL.IDX PT, R0, R0, 0x7, 0x181f ;  /* 0x00f81f0000007f89 */ /* 0x000e6600000e0000 */
[----:B0-----:R-:W-:-:S05]  /*1ca50*/  @!P1 IADD3 R6, P2, R10, R6, RZ ;  /* 0x000000060a069210 */ /* 0x001fca0007f5e0ff */
[----:B------:R-:W-:-:S04]  /*1ca60*/  @!P1 IMAD.X R5, RZ, RZ, R5, P2 ;  /* 0x000000ffff059224 */ /* 0x000fc800010e0605 */
[----:B------:R-:W-:Y:S02]  /*1ca70*/  @!P1 IMAD.MOV.U32 R7, RZ, RZ, R5 ;  /* 0x000000ffff079224 */ /* 0x000fe400078e0005 */
[----:B------:R0:W2:Y:S04]  /*1ca80*/  SHFL.IDX PT, R5, R2, 0x7, 0x181f ;  /* 0x00f81f0002057f89 */ /* 0x0000a800000e0000 */
[----:B-1----:R0:W-:Y:S02]  /*1ca90*/  @!P1 LDGSTS.E.BYPASS.LTC128B.128 [R9+0x1f400], desc[UR50][R6.64], !P0 ;  /* 0x1f40000006099fae */ /* 0x0021e4000c101d72 */
.L_x_1252:
[----:B------:R-:W-:-:S05]  /*1caa0*/  VIADD R4, R4, 0x70 ;  /* 0x0000007004047836 */ /* 0x000fca0000000000 */
[----:B------:R-:W-:-:S13]  /*1cab0*/  ISETP.GE.AND P1, PT, R4, R3, PT ;  /* 0x000000030400720c */ /* 0x000fda0003f26270 */
[----:B0-----:R-:W-:-:S05]  /*1cac0*/  @!P1 IADD3 R2, P2, R10, R0, RZ ;  /* 0x000000000a029210 */ /* 0x001fca0007f5e0ff */
[----:B--2---:R-:W-:-:S05]  /*1cad0*/  @!P1 IMAD.X R3, RZ, RZ, R5, P2 ;  /* 0x000000ffff039224 */ /* 0x004fca00010e0605 */
[----:B------:R-:W-:Y:S01]  /*1cae0*/  @!PT LDS RZ, [RZ] ;  /* 0x00000000fffff984 */ /* 0x000fe20000000800 */
[----:B------:R-:W-:Y:S01]  /*1caf0*/  @!PT LDS RZ, [RZ] ;  /* 0x00000000fffff984 */ /* 0x000fe20000000800 */
[----:B------:R-:W-:Y:S01]  /*1cb00*/  @!PT LDS RZ, [RZ] ;  /* 0x00000000fffff984 */ /* 0x000fe20000000800 */
[----:B------:R0:W-:Y:S01]  /*1cb10*/  @!P1 LDGSTS.E.BYPASS.LTC128B.128 [R9+0x1fc00], desc[UR50][R2.64], !P0 ;  /* 0x1fc0000002099fae */ /* 0x0001e2000c101d72 */
[----:B------:R-:W-:Y:S01]  /*1cb20*/  PLOP3.LUT P0, PT, PT, PT, PT, 0x80, 0x0 ;  /* 0x000000000000781c */ /* 0x000fe20003f0f070 */
[----:B------:R-:W-:-:S12]  /*1cb30*/  NOP ;  /* 0x0000000000007918 */ /* 0x000fd80000000000 */
.L_x_1170:
[----:B------:R-:W-:Y:S02]  /*1cb40*/  PLOP3.LUT P1, PT, P1, P0, PT, 0xa2, 0x0 ;  /* 0x000000000000781c */ /* 0x000fe40000f21472 */
[----:B------:R-:W-:-:S08]  /*1cb50*/  @P0 R2UR P1, UR4, R19 ;  /* 0x00000000130402ca */ /* 0x000fd00000020000 */
[----:B------:R-:W-:-:S05]  /*1cb60*/  @P0 PLOP3.LUT P0, PT, P1, PT, PT, 0x80, 0x0 ;  /* 0x000000000000081c */ /* 0x000fca0000f0f070 */
[----:B------:R-:W-:Y:S01]  /*1cb70*/  @!P1 SYNCS.ARRIVE.TRANS64.RED.A0T1 RZ, [UR4+0x2e800], RZ ;  /* 0x02e800ffffff99a7 */ /* 0x000fe20008200404 */
[----:B------:R-:W-:Y:S07]  /*1cb80*/  @!P1 ARRIVES.LDGSTSBAR.64.TRANSCNT [UR4+0x2e800] ;  /* 0x02e80000ff0099b0 */ /* 0x000fee0008000a84 */
[----:B------:R-:W-:Y:S05]  /*1cb90*/  @P0 BRA.U.ANY `(.L_x_1170) ;  /* 0xfffffffd00e80947 */ /* 0x000fea000393ffff */
[----:B0-----:R-:W2:Y:S02]  /*1cba0*/  LDL.LU R2, [R1+0x28] ;  /* 0x0000280001027983 */ /* 0x001ea40000300800 */
        /* <DEDUP_REMOVED lines=9> */
[----:B------:R-:W1:Y:S03]  /*1cc40*/  SYNCS.PHASECHK.TRANS64.TRYWAIT P0, [R19+URZ+0x2e820], R0 ;  /* 0x02e82000130075a7 */ /* 0x000e66000800017f */
[----:B01----:R-:W-:Y:S05]  /*1cc50*/  @!P0 BRA `(.L_x_1172) ;  /* 0x0000003800588947 */ /* 0x003fea0003800000 */
.L_x_1253:
[----:B------:R-:W-:Y:S05]  /*1cc60*/  BSYNC B0 ;  /* 0x0000000000007941 */ /* 0x000fea0003800000 */
.L_x_1171:
[----:B------:R-:W2:Y:S01]  /*1cc70*/  LDL R2, [R1+0x14] ;  /* 0x0000140001027983 */ /* 0x000ea20000100800 */
[----:B------:R-:W-:-:S06]  /*1cc80*/  UIADD3 UR4, UR40, -0x2, URZ ;  /* 0xfffffffe28047890 */ /* 0x000fcc000fffe03f */
[----:B--2---:R-:W-:-:S13]  /*1cc90*/  ISETP.LE.AND P0, PT, R2, UR4, PT ;  /* 0x0000000402007c0c */ /* 0x004fda000bf03270 */
[----:B------:R-:W-:Y:S05]  /*1cca0*/  @!P0 BRA `(.L_x_1173) ;  /* 0x0000000c00ec8947 */ /* 0x000fea0003800000 */
[----:B0-----:R0:W5:Y:S04]  /*1ccb0*/  LDL.LU R0, [R1] ;  /* 0x0000000001007983 */ /* 0x0011680000300800 */
[----:B------:R0:W5:Y:S01]  /*1ccc0*/  LDL.LU R6, [R1+0x4] ;  /* 0x0000040001067983 */ /* 0x0001620000300800 */
[----:B------:R-:W-:-:S07]  /*1ccd0*/  IMAD.U32 R18, RZ, RZ, UR4 ;  /* 0x00000004ff127e24 */ /* 0x000fce000f8e00ff */
.L_x_1193:
        /* <DEDUP_REMOVED lines=30> */
[----:B------:R-:W-:-:S04]  /*1cec0*/  IMAD.WIDE.U32 R2, R5, UR6, R2 ;  /* 0x0000000605027c25 */ /* 0x000fc8000f8e0002 */
[----:B------:R-:W-:Y:S01]  /*1ced0*/  IMAD.IADD R3, R4, 0x1, R3 ;  /* 0x0000000104037824 */ /* 0x000fe200078e0203 */
[----:B------:R-:W-:-:S04]  /*1cee0*/  LEA R4, P0, R2, UR4, 0x2 ;  /* 0x0000000402047c11 */ /* 0x000fc8000f8010ff */
[----:B------:R-:W-:-:S05]  /*1cef0*/  LEA.HI.X R5, R2, UR5, R3, 0x2, P0 ;  /* 0x0000000502057c11 */ /* 0x000fca00080f1403 */
[----:B------:R2:W5:Y:S04]  /*1cf00*/  LDG.E R17, desc[UR50][R4.64] ;  /* 0x0000003204117981 */ /* 0x000568000c1e1900 */
.L_x_1176:
        /* <DEDUP_REMOVED lines=8> */
.L_x_1254:
[----:B------:R-:W-:Y:S05]  /*1cf90*/  BSYNC B1 ;  /* 0x0000000000017941 */ /* 0x000fea0003800000 */
.L_x_1177:
        /* <DEDUP_REMOVED lines=9> */
.L_x_1180:
[----:B------:R-:W-:Y:S05]  /*1d030*/  BSYNC B1 ;  /* 0x0000000000017941 */ /* 0x000fea0003800000 */
.L_x_1179:
[----:B------:R-:W3:Y:S04]  /*1d040*/  LDL R2, [R1] ;  /* 0x0000000001027983 */ /* 0x000ee80000100800 */
[----:B------:R-:W4:Y:S01]  /*1d050*/  LDL R5, [R1+0x18] ;  /* 0x0000180001057983 */ /* 0x000f220000100800 */
[----:B-1----:R-:W-:Y:S01]  /*1d060*/  IMAD.MOV.U32 R9, RZ, RZ, RZ ;  /* 0x000000ffff097224 */ /* 0x002fe200078e00ff */
        /* <DEDUP_REMOVED lines=10> */
.L_x_1181:
        /* <DEDUP_REMOVED lines=13> */
.L_x_1255:
[----:B------:R-:W-:Y:S05]  /*1d1e0*/  BSYNC B1 ;  /* 0x0000000000017941 */ /* 0x000fea0003800000 */
.L_x_1182:
        /* <DEDUP_REMOVED lines=11> */
.L_x_1185:
[----:B------:R-:W-:Y:S05]  /*1d2a0*/  BSYNC B1 ;  /* 0x0000000000017941 */ /* 0x000fea0003800000 */
.L_x_1184:
        /* <DEDUP_REMOVED lines=8> */
.L_x_1186:
        /* <DEDUP_REMOVED lines=10> */
.L_x_1175:
[----:B------:R-:W-:Y:S05]  /*1d3d0*/  BSYNC B0 ;  /* 0x0000000000007941 */ /* 0x000fea0003800000 */
.L_x_1174:
[----:B------:R-:W-:-:S06]  /*1d3e0*/  UISETP.NE.AND UP0, UPT, UR39, 0x3, UPT ;  /* 0x000000032700788c */ /* 0x000fcc000bf05270 */
[----:B------:R-:W-:-:S13]  /*1d3f0*/  PLOP3.LUT P0, PT, PT, PT, UP0, 0x80, 0x0 ;  /* 0x000000000000781c */ /* 0x000fda0003f0f008 */
[----:B------:R-:W-:Y:S05]  /*1d400*/  @!P0 BRA `(.L_x_1187) ;  /* 0x0000000000048947 */ /* 0x000fea0003800000 */
[----:B------:R-:W-:Y:S01]  /*1d410*/  BPT.TRAP 0x1 ;  /* 0x000000040000795c */ /* 0x000fe20000300000 */
.L_x_1187:
        /* <DEDUP_REMOVED lines=8> */
.L_x_1256:
[----:B------:R-:W-:Y:S05]  /*1d4a0*/  BSYNC B0 ;  /* 0x0000000000007941 */ /* 0x000fea0003800000 */
.L_x_1188:
[----:B------:R-:W-:Y:S05]  /*1d4b0*/  @!P1 BRA `(.L_x_1190) ;  /* 0x0000000000049947 */ /* 0x000fea0003800000 */
[----:B------:R-:W-:Y:S01]  /*1d4c0*/  BPT.TRAP 0x1 ;  /* 0x000000040000795c */ /* 0x000fe20000300000 */
.L_x_1190:
[----:B--2---:R-:W-:Y:S01]  /*1d4d0*/  SHF.L.U32 R2, R6, 0x1f, RZ ;  /* 0x0000001f06027819 */ /* 0x004fe200000006ff */
[----:B------:R-:W-:-:S03]  /*1d4e0*/  IMAD R0, R0, 0x7000, RZ ;  /* 0x0000700000007824 */ /* 0x000fc600078e02ff */
[----:B------:R-:W2:Y:S02]  /*1d4f0*/  SYNCS.PHASECHK.TRANS64.TRYWAIT P0, [R20+URZ+0x2e860], R2 ;  /* 0x02e86002140075a7 */ /* 0x000ea4000800017f */
[----:B--2---:R-:W-:Y:S05]  /*1d500*/  @!P0 BRA `(.L_x_1191) ;  /* 0x00000030007c8947 */ /* 0x004fea0003800000 */
.L_x_1257:
[----:B------:R-:W2:Y:S04]  /*1d510*/  LDL R3, [R1+0x20] ;  /* 0x0000200001037983 */ /* 0x000ea80000100800 */
[----:B------:R-:W3:Y:S01]  /*1d520*/  LDL R12, [R1+0x1c] ;  /* 0x00001c00010c7983 */ /* 0x000ee20000100800 */
[----:B------:R-:W-:Y:S05]  /*1d530*/  WARPSYNC.ALL ;  /* 0x0000000000007948 */ /* 0x000fea0003800000 */
[----:B--2---:R-:W-:-:S02]  /*1d540*/  LOP3.LUT R2, R0, R3, RZ, 0xfc, !PT ;  /* 0x0000000300027212 */ /* 0x004fc400078efcff */
[----:B------:R-:W2:Y:S01]  /*1d550*/  S2R R3, SR_TID.X ;  /* 0x0000000000037919 */ /* 0x000ea20000002100 */
[C---:B---3--:R-:W-:Y:S02]  /*1d560*/  IADD3 R0, R19.reuse, R0, R12 ;  /* 0x0000000013007210 */ /* 0x048fe40007ffe00c */
[----:B------:R-:W-:-:S05]  /*1d570*/  IMAD.IADD R2, R19, 0x1, R2 ;  /* 0x0000000113027824 */ /* 0x000fca00078e0202 */
[----:B------:R-:W1:Y:S01]  /*1d580*/  LDSM.16.MT88.4 R4, [R2+0xe400] ;  /* 0x00e400000204783b */ /* 0x000e620000004200 */
[----:B--2---:R-:W-:Y:S01]  /*1d590*/  LOP3.LUT P0, RZ, R3, 0x4, RZ, 0xc0, !PT ;  /* 0x0000000403ff7812 */ /* 0x004fe2000780c0ff */
[----:B------:R-:W-:-:S05]  /*1d5a0*/  IMAD.MOV.U32 R3, RZ, RZ, 0x40 ;  /* 0x00000040ff037424 */ /* 0x000fca00078e00ff */
[----:B------:R-:W-:-:S05]  /*1d5b0*/  SEL R3, R3, 0xffffffc0, !P0 ;  /* 0xffffffc003037807 */ /* 0x000fca0004000000 */
[----:B------:R-:W-:Y:S01]  /*1d5c0*/  IMAD.IADD R3, R3, 0x1, R2 ;  /* 0x0000000103037824 */ /* 0x000fe200078e0202 */
[C-C-:B-1----:R-:W-:Y:S02]  /*1d5d0*/  PRMT R8, R4.reuse, 0x6420, R5.reuse ;  /* 0x0000642004087816 */ /* 0x142fe40000000005 */
        /* <DEDUP_REMOVED lines=90> */
.L_x_1192:
[----:B--2---:R-:W2:Y:S01]  /*1db80*/  S2R R0, SR_TID.X ;  /* 0x0000000000007919 */ /* 0x004ea20000002100 */
[----:B-1----:R1:W-:Y:S01]  /*1db90*/  SYNCS.ARRIVE.TRANS64.A1T0 RZ, [R20+URZ+0x2e850], RZ ;  /* 0x02e850ff14ff79a7 */ /* 0x0023e2000810003f */
[----:B------:R3:W5:Y:S01]  /*1dba0*/  LDL R6, [R1+0x4] ;  /* 0x0000040001067983 */ /* 0x0007620000100800 */
[----:B--2---:R-:W-:-:S03]  /*1dbb0*/  LOP3.LUT R2, R0, 0x7f, RZ, 0xc0, !PT ;  /* 0x0000007f00027812 */ /* 0x004fc600078ec0ff */
[----:B------:R-:W2:Y:S01]  /*1dbc0*/  LDL R0, [R1+0x14] ;  /* 0x0000140001007983 */ /* 0x000ea20000100800 */
[----:B------:R-:W-:Y:S01]  /*1dbd0*/  BAR.SYNC.DEFER_BLOCKING 0x2, 0x80 ;  /* 0x0082000000007b1d */ /* 0x000fe20000010000 */
[----:B------:R-:W-:-:S13]  /*1dbe0*/  ISETP.NE.AND P0, PT, R2, RZ, PT ;  /* 0x000000ff0200720c */ /* 0x000fda0003f05270 */
[----:B-1----:R-:W-:-:S05]  /*1dbf0*/  @!P0 VIADD R20, R20, 0x2e880 ;  /* 0x0002e88014148836 */ /* 0x002fca0000000000 */
[----:B------:R-:W-:-:S04]  /*1dc00*/  @!P0 PRMT R20, RZ, 0x654, R20 ;  /* 0x00000654ff148816 */ /* 0x000fc80000000014 */
[----:B------:R3:W-:Y:S01]  /*1dc10*/  @!P0 SYNCS.ARRIVE.TRANS64.RED.A1T0 RZ, [R20+URZ], RZ ;  /* 0x000000ff14ff89a7 */ /* 0x0007e2000810043f */
[C---:B--2---:R-:W-:Y:S01]  /*1dc20*/  ISETP.GT.AND P0, PT, R18.reuse, R0, PT ;  /* 0x000000001200720c */ /* 0x044fe20003f04270 */
[----:B------:R-:W-:Y:S01]  /*1dc30*/  VIADD R18, R18, 0xffffffff ;  /* 0xffffffff12127836 */ /* 0x000fe20000000000 */
[----:B------:R3:W5:Y:S11]  /*1dc40*/  LDL R0, [R1] ;  /* 0x0000000001007983 */ /* 0x0007760000100800 */
[----:B---3--:R-:W-:Y:S05]  /*1dc50*/  @P0 BRA `(.L_x_1193) ;  /* 0xfffffff000200947 */ /* 0x008fea000383ffff */
.L_x_1173:
[----:B------:R-:W1:Y:S01]  /*1dc60*/  S2R R2, SR_TID.X ;  /* 0x0000000000027919 */ /* 0x000e620000002100 */
[----:B------:R-:W-:Y:S01]  /*1dc70*/  BSSY B0, `(.L_x_1194) ;  /* 0x0000011000007945 */ /* 0x000fe20003800000 */
[----:B-1----:R-:W-:-:S04]  /*1dc80*/  LOP3.LUT R2, R2, 0x7f, RZ, 0xc0, !PT ;  /* 0x0000007f02027812 */ /* 0x002fc800078ec0ff */
[----:B------:R-:W-:-:S13]  /*1dc90*/  ISETP.NE.AND P0, PT, R2, RZ, PT ;  /* 0x000000ff0200720c */ /* 0x000fda0003f05270 */
[----:B------:R-:W-:Y:S05]  /*1dca0*/  @P0 BRA `(.L_x_1195) ;  /* 0x0000000000340947 */ /* 0x000fea0003800000 */
[----:B------:R-:W1:Y:S01]  /*1dcb0*/  S2R R5, SR_LANEID ;  /* 0x0000000000057919 */ /* 0x000e620000000000 */
[----:B------:R-:W-:Y:S01]  /*1dcc0*/  VOTEU.ANY UR4, UPT, PT ;  /* 0x0000000000047886 */ /* 0x000fe200038e0100 */
[----:B------:R-:W2:Y:S01]  /*1dcd0*/  LDC.64 R2, c[0x0][0xc60] ;  /* 0x00031800ff027b82 */ /* 0x000ea20000000a00 */
[----:B0----5:R-:W1:Y:S02]  /*1dce0*/  FLO.U32 R0, UR4 ;  /* 0x0000000400007d00 */ /* 0x021e6400080e0000 */
[----:B-1----:R-:W-:-:S06]  /*1dcf0*/  ISETP.EQ.U32.AND P1, PT, R0, R5, PT ;  /* 0x000000050000720c */ /* 0x002fcc0003f22070 */
[----:B------:R-:W2:Y:S07]  /*1dd00*/  POPC R5, UR4 ;  /* 0x0000000400057d09 */ /* 0x000eae0008000000 */
[----:B--2---:R-:W2:Y:S01]  /*1dd10*/  @P1 ATOMG.E.ADD.STRONG.GPU PT, R3, desc[UR50][R2.64], R5 ;  /* 0x00000005020319a8 */ /* 0x004ea200081ee1f2 */
[----:B------:R-:W0:Y:S02]  /*1dd20*/  S2R R4, SR_LTMASK ;  /* 0x0000000000047919 */ /* 0x000e240000003900 */
[----:B0-----:R-:W-:-:S04]  /*1dd30*/  LOP3.LUT R4, R4, UR4, RZ, 0xc0, !PT ;  /* 0x0000000404047c12 */ /* 0x001fc8000f8ec0ff */
[----:B------:R-:W0:Y:S01]  /*1dd40*/  POPC R7, R4 ;  /* 0x0000000400077309 */ /* 0x000e220000000000 */
[----:B--2---:R-:W0:Y:S02]  /*1dd50*/  SHFL.IDX PT, R0, R3, R0, 0x1f ;  /* 0x00001f0003007589 */ /* 0x004e2400000e0000 */
[----:B0-----:R-:W-:-:S05]  /*1dd60*/  IADD3 R0, R0, UR41, R7 ;  /* 0x0000002900007c10 */ /* 0x001fca000fffe007 */
[----:B------:R1:W-:Y:S02]  /*1dd70*/  STL [R1+0x10], R0 ;  /* 0x0000100001007387 */ /* 0x0003e40000100800 */
.L_x_1195:
[----:B------:R-:W-:Y:S05]  /*1dd80*/  BSYNC B0 ;  /* 0x0000000000007941 */ /* 0x000fea0003800000 */
.L_x_1194:
[----:B------:R-:W-:-:S06]  /*1dd90*/  UISETP.NE.AND UP0, UPT, UR39, 0x3, UPT ;  /* 0x000000032700788c */ /* 0x000fcc000bf05270 */
[----:B------:R-:W-:-:S13]  /*1dda0*/  PLOP3.LUT P1, PT, PT, PT, UP0, 0x80, 0x0 ;  /* 0x000000000000781c */ /* 0x000fda0003f2f008 */
[----:B------:R-:W-:Y:S05]  /*1ddb0*/  @!P1 BRA `(.L_x_1196) ;  /* 0x0000000000049947 */ /* 0x000fea0003800000 */
[----:B------:R-:W-:Y:S01]  /*1ddc0*/  BPT.TRAP 0x1 ;  /* 0x000000040000795c */ /* 0x000fe20000300000 */
.L_x_1196:
[----:B01---5:R-:W2:Y:S04]  /*1ddd0*/  LDL R0, [R1+0x4] ;  /* 0x0000040001007983 */ /* 0x023ea80000100800 */
[----:B------:R-:W3:Y:S01]  /*1dde0*/  LDL R2, [R1] ;  /* 0x0000000001027983 */ /* 0x000ee20000100800 */
[----:B------:R-:W-:Y:S01]  /*1ddf0*/  BSSY B0, `(.L_x_1197) ;  /* 0x0000008000007945 */ /* 0x000fe20003800000 */
[----:B--2---:R-:W-:-:S04]  /*1de00*/  LOP3.LUT R0, R0, 0x1, RZ, 0x3c, !PT ;  /* 0x0000000100007812 */ /* 0x004fc800078e3cff */
[----:B------:R-:W-:Y:S01]  /*1de10*/  SHF.L.U32 R0, R0, 0x1f, RZ ;  /* 0x0000001f00007819 */ /* 0x000fe200000006ff */
[----:B---3--:R-:W-:-:S04]  /*1de20*/  IMAD R17, R2, 0x8, R19 ;  /* 0x0000000802117824 */ /* 0x008fc800078e0213 */
[----:B------:R-:W0:Y:S01]  /*1de30*/  SYNCS.PHASECHK.TRANS64.TRYWAIT P1, [R17+URZ+0x2e870], R0 ;  /* 0x02e87000110075a7 */ /* 0x000e22000802017f */
[----:B------:R-:W-:-:S05]  /*1de40*/  IMAD.U32 R2, RZ, RZ, UR43 ;  /* 0x0000002bff027e24 */ /* 0x000fca000f8e00ff */
[----:B------:R-:W-:Y:S01]  /*1de50*/  ISETP.NE.AND P2, PT, R2, 0x3, PT ;  /* 0x000000030200780c */ /* 0x000fe20003f45270 */
[----:B0-----:R-:W-:-:S12]  /*1de60*/  @!P1 BRA `(.L_x_1198) ;  /* 0x0000002800389947 */ /* 0x001fd80003800000 */
.L_x_1258:
[----:B------:R-:W-:Y:S05]  /*1de70*/  BSYNC B0 ;  /* 0x0000000000007941 */ /* 0x000fea0003800000 */
.L_x_1197:
[----:B------:R-:W-:Y:S05]  /*1de80*/  @!P2 BRA `(.L_x_1199) ;  /* 0x000000000004a947 */ /* 0x000fea0003800000 */
[----:B------:R-:W-:Y:S01]  /*1de90*/  BPT.TRAP 0x1 ;  /* 0x000000040000795c */ /* 0x000fe20000300000 */
.L_x_1199:
[----:B0-----:R-:W2:Y:S02]  /*1dea0*/  LDL R0, [R1+0x4] ;  /* 0x0000040001007983 */ /* 0x001ea40000100800 */
[----:B--2---:R-:W-:-:S04]  /*1deb0*/  SHF.L.U32 R0, R0, 0x1f, RZ ;  /* 0x0000001f00007819 */ /* 0x004fc800000006ff */
[----:B------:R-:W0:Y:S02]  /*1dec0*/  SYNCS.PHASECHK.TRANS64.TRYWAIT P1, [R17+URZ+0x2e860], R0 ;  /* 0x02e86000110075a7 */ /* 0x000e24000802017f */
[----:B0-----:R-:W-:Y:S05]  /*1ded0*/  @!P1 BRA `(.L_x_1200) ;  /* 0x0000002800309947 */ /* 0x001fea0003800000 */
.L_x_1259:
[----:B------:R-:W0:Y:S04]  /*1dee0*/  LDL R18, [R1] ;  /* 0x0000000001127983 */ /* 0x000e280000100800 */
[----:B------:R-:W2:Y:S04]  /*1def0*/  LDL R2, [R1+0x20] ;  /* 0x0000200001027983 */ /* 0x000ea80000100800 */
[----:B------:R-:W3:Y:S01]  /*1df00*/  LDL R12, [R1+0x1c] ;  /* 0x00001c00010c7983 */ /* 0x000ee20000100800 */
[----:B------:R-:W1:Y:S01]  /*1df10*/  S2R R3, SR_TID.X ;  /* 0x0000000000037919 */ /* 0x000e620000002100 */
[----:B------:R-:W-:Y:S05]  /*1df20*/  WARPSYNC.ALL ;  /* 0x0000000000007948 */ /* 0x000fea0003800000 */
[----:B-1----:R-:W-:Y:S01]  /*1df30*/  LOP3.LUT P1, RZ, R3, 0x4, RZ, 0xc0, !PT ;  /* 0x0000000403ff7812 */ /* 0x002fe2000782c0ff */
[----:B------:R-:W-:-:S05]  /*1df40*/  IMAD.MOV.U32 R3, RZ, RZ, 0x40 ;  /* 0x00000040ff037424 */ /* 0x000fca00078e00ff */
[----:B------:R-:W-:Y:S01]  /*1df50*/  SEL R3, R3, 0xffffffc0, !P1 ;  /* 0xffffffc003037807 */ /* 0x000fe20004800000 */
[----:B0-----:R-:W-:-:S05]  /*1df60*/  IMAD R0, R18, 0x7000, RZ ;  /* 0x0000700012007824 */ /* 0x001fca00078e02ff */
[----:B--2---:R-:W-:-:S05]  /*1df70*/  LOP3.LUT R2, R0, R2, RZ, 0xfc, !PT ;  /* 0x0000000200027212 */ /* 0x004fca00078efcff */
[----:B------:R-:W-:-:S05]  /*1df80*/  IMAD.IADD R2, R19, 0x1, R2 ;  /* 0x0000000113027824 */ /* 0x000fca00078e0202 */
[----:B------:R-:W0:Y:S01]  /*1df90*/  LDSM.16.MT88.4 R4, [R2+0xe400] ;  /* 0x00e400000204783b */ /* 0x000e220000004200 */
        /* <DEDUP_REMOVED lines=93> */
.L_x_1201:
        /* <DEDUP_REMOVED lines=13> */
.L_x_1150:
[----:B------:R-:W-:Y:S05]  /*1e640*/  BSYNC B7 ;  /* 0x0000000000077941 */ /* 0x000fea0003800000 */
.L_x_1148:
[----:B------:R-:W-:-:S13]  /*1e650*/  LOP3.LUT P0, RZ, R16, 0x2, RZ, 0xc0, !PT ;  /* 0x0000000210ff7812 */ /* 0x000fda000780c0ff */
[----:B------:R-:W-:Y:S05]  /*1e660*/  @!P0 BRA `(.L_x_1202) ;  /* 0x0000000000348947 */ /* 0x000fea0003800000 */
[----:B------:R-:W2:Y:S08]  /*1e670*/  S2UR UR5, SR_CgaCtaId ;  /* 0x00000000000579c3 */ /* 0x000eb00000008800 */
[----:B------:R-:W-:Y:S06]  /*1e680*/  BAR.SYNC.DEFER_BLOCKING 0x5, 0x180 ;  /* 0x0146000000007b1d */ /* 0x000fec0000010000 */
[----:B------:R-:W-:-:S02]  /*1e690*/  UMOV UR4, 0x400 ;  /* 0x0000040000047882 */ /* 0x000fc40000000000 */
[----:B--2---:R-:W-:-:S06]  /*1e6a0*/  ULEA UR4, UR5, UR4, 0x18 ;  /* 0x0000000405047291 */ /* 0x004fcc000f8ec03f */
[----:B------:R-:W-:-:S05]  /*1e6b0*/  IMAD.U32 R19, RZ, RZ, UR4 ;  /* 0x00000004ff137e24 */ /* 0x000fca000f8e00ff */
[----:B------:R-:W2:Y:S04]  /*1e6c0*/  LDS.128 R4, [R19+0x2e8d0] ;  /* 0x02e8d00013047984 */ /* 0x000ea80000000c00 */
[----:B--2---:R2:W-:Y:S01]  /*1e6d0*/  STL.64 [R1+0x10], R4 ;  /* 0x0000100401007387 */ /* 0x0045e20000100a00 */
[----:B------:R-:W-:Y:S02]  /*1e6e0*/  IMAD.MOV.U32 R2, RZ, RZ, R7 ;  /* 0x000000ffff027224 */ /* 0x000fe400078e0007 */
[----:B01----:R-:W-:-:S03]  /*1e6f0*/  IMAD.MOV.U32 R0, RZ, RZ, R6 ;  /* 0x000000ffff007224 */ /* 0x003fc600078e0006 */
[----:B------:R-:W-:Y:S02]  /*1e700*/  R2UR UR44, R2 ;  /* 0x00000000022c72ca */ /* 0x000fe400000e0000 */
[----:B------:R-:W-:Y:S01]  /*1e710*/  R2UR UR36, R0 ;  /* 0x00000000002472ca */ /* 0x000fe200000e0000 */
[----:B------:R-:W-:Y:S06]  /*1e720*/  BAR.ARV 0x4, 0x180 ;  /* 0x0106000000007b1d */ /* 0x000fec0000002000 */
[----:B------:R-:W-:Y:S08]  /*1e730*/  BRA `(.L_x_1203) ;  /* 0x0000000800d07947 */ /* 0x000ff00003800000 */
.L_x_1202:
[----:B------:R-:W2:Y:S01]  /*1e740*/  S2R R2, SR_TID.X ;  /* 0x0000000000027919 */ /* 0x000ea20000002100 */
[----:B------:R-:W-:Y:S01]  /*1e750*/  ULDC UR4, c[0x0][0xc3c] ;  /* 0x00030f0000047ab9 */ /* 0x000fe20000000800 */
[----:B------:R-:W3:Y:S01]  /*1e760*/  LDC R10, c[0x0][0xc38] ;  /* 0x00030e00ff0a7b82 */ /* 0x000ee20000000800 */
[----:B01----:R-:W4:Y:S01]  /*1e770*/  LDL.LU R0, [R1+0x10] ;  /* 0x0000100001007983 */ /* 0x003f220000300800 */
[----:B--2---:R-:W-:-:S04]  /*1e780*/  LOP3.LUT R6, R2, 0x1f, RZ, 0xc0, !PT ;  /* 0x0000001f02067812 */ /* 0x004fc800078ec0ff */
[C---:B------:R-:W-:Y:S01]  /*1e790*/  ISETP.NE.AND P0, PT, R6.reuse, 0x1f, PT ;  /* 0x0000001f0600780c */ /* 0x040fe20003f05270 */
[----:B------:R-:W-:-:S05]  /*1e7a0*/  VIADD R5, R6, UR44 ;  /* 0x0000002c06057c36 */ /* 0x000fca0008000000 */
[----:B------:R-:W-:Y:S01]  /*1e7b0*/  ISETP.GE.OR P1, PT, R5, UR4, !P0 ;  /* 0x0000000405007c0c */ /* 0x000fe2000c726670 */
[----:B------:R-:W-:-:S12]  /*1e7c0*/  ULDC UR4, c[0x0][0xc3c] ;  /* 0x00030f0000047ab9 */ /* 0x000fd80000000800 */
[----:B------:R-:W0:Y:S02]  /*1e7d0*/  @!P1 LDC.64 R2, c[0x0][0xc80] ;  /* 0x00032000ff029b82 */ /* 0x000e240000000a00 */
[----:B0-----:R-:W-:-:S04]  /*1e7e0*/  @!P1 IMAD.WIDE R2, R5, 0x4, R2 ;  /* 0x0000000405029825 */ /* 0x001fc800078e0202 */
[----:B------:R-:W-:-:S06]  /*1e7f0*/  IMAD.MOV.U32 R5, RZ, RZ, RZ ;  /* 0x000000ffff057224 */ /* 0x000fcc00078e00ff */
[----:B------:R-:W2:Y:S01]  /*1e800*/  @!P1 LDG.E R5, desc[UR50][R2.64] ;  /* 0x0000003202059981 */ /* 0x000ea2000c1e1900 */
[C---:B------:R-:W-:Y:S02]  /*1e810*/  ISETP.NE.AND P1, PT, R6.reuse, RZ, PT ;  /* 0x000000ff0600720c */ /* 0x040fe40003f25270 */
[C---:B------:R-:W-:Y:S02]  /*1e820*/  ISETP.GE.U32.AND P2, PT, R6.reuse, 0x2, PT ;  /* 0x000000020600780c */ /* 0x040fe40003f46070 */
[C---:B------:R-:W-:Y:S02]  /*1e830*/  ISETP.GE.U32.AND P3, PT, R6.reuse, 0x4, PT ;  /* 0x000000040600780c */ /* 0x040fe40003f66070 */
[C---:B------:R-:W-:Y:S02]  /*1e840*/  ISETP.GE.U32.AND P4, PT, R6.reuse, 0x8, PT ;  /* 0x000000080600780c */ /* 0x040fe40003f86070 */
[----:B------:R-:W-:Y:S01]  /*1e850*/  ISETP.GE.U32.AND P5, PT, R6, 0x10, PT ;  /* 0x000000100600780c */ /* 0x000fe20003fa6070 */
[----:B----4-:R-:W-:-:S02]  /*1e860*/  IMAD.MOV.U32 R8, RZ, RZ, R0 ;  /* 0x000000ffff087224 */ /* 0x010fc400078e0000 */
        /* <DEDUP_REMOVED lines=12> */
[----:B------:R-:W0:Y:S04]  /*1e930*/  SHFL.UP PT, R0, R3, 0x10, RZ ;  /* 0x0600000003007989 */ /* 0x000e2800000e00ff */
[----:B------:R-:W-:Y:S01]  /*1e940*/  SHFL.IDX PT, R6, R8, 0x1, 0x1f ;  /* 0x00201f0008067f89 */ /* 0x000fe200000e0000 */
[----:B0-----:R-:W-:-:S05]  /*1e950*/  SEL R0, R0, RZ, P5 ;  /* 0x000000ff00007207 */ /* 0x001fca0002800000 */
[----:B------:R-:W-:-:S05]  /*1e960*/  IMAD.IADD R9, R3, 0x1, R0 ;  /* 0x0000000103097824 */ /* 0x000fca00078e0200 */
[----:B------:R-:W3:Y:S04]  /*1e970*/  SHFL.IDX PT, R2, R9, 0x1f, 0x1f ;  /* 0x03e01f0009027f89 */ /* 0x000ee800000e0000 */
[----:B------:R-:W0:Y:S01]  /*1e980*/  SHFL.IDX PT, R0, R8, RZ, 0x1f ;  /* 0x00001fff08007589 */ /* 0x000e2200000e0000 */
[----:B---3--:R-:W-:-:S04]  /*1e990*/  IMAD R2, R2, R10, RZ ;  /* 0x0000000a02027224 */ /* 0x008fc800078e02ff */
[----:B------:R-:W-:-:S05]  /*1e9a0*/  IMAD.IADD R6, R6, 0x1, R2 ;  /* 0x0000000106067824 */ /* 0x000fca00078e0202 */
[----:B0-----:R-:W-:-:S13]  /*1e9b0*/  ISETP.GT.AND P6, PT, R6, R0, PT ;  /* 0x000000000600720c */ /* 0x001fda0003fc4270 */
[----:B------:R-:W-:Y:S05]  /*1e9c0*/  @P6 BRA `(.L_x_1204) ;  /* 0x0000000000906947 */ /* 0x000fea0003800000 */
.L_x_1208:
        /* <DEDUP_REMOVED lines=14> */
.L_x_1207:
[----:B------:R-:W-:Y:S05]  /*1eab0*/  BSYNC B0 ;  /* 0x0000000000007941 */ /* 0x000fea0003800000 */
.L_x_1206:
[----:B0----5:R-:W0:Y:S01]  /*1eac0*/  SHFL.UP PT, R2, R5, 0x1, RZ ;  /* 0x0420000005027989 */ /* 0x021e2200000e00ff */
[----:B------:R-:W1:Y:S01]  /*1ead0*/  LDC R10, c[0x0][0xc38] ;  /* 0x00030e00ff0a7b82 */ /* 0x000e620000000800 */
        /* <DEDUP_REMOVED lines=14> */
[----:B------:R-:W1:Y:S02]  /*1ebc0*/  SHFL.IDX PT, R11, R9, 0x1f, 0x1f ;  /* 0x03e01f00090b7f89 */ /* 0x000e6400000e0000 */
[----:B-1----:R-:W-:-:S04]  /*1ebd0*/  IMAD R2, R11, R10, RZ ;  /* 0x0000000a0b027224 */ /* 0x002fc800078e02ff */
[----:B------:R-:W-:-:S05]  /*1ebe0*/  IMAD.IADD R6, R2, 0x1, R6 ;  /* 0x0000000102067824 */ /* 0x000fca00078e0206 */
[----:B------:R-:W-:-:S13]  /*1ebf0*/  ISETP.GT.AND P6, PT, R6, R0, PT ;  /* 0x000000000600720c */ /* 0x000fda0003fc4270 */
[----:B------:R-:W-:Y:S05]  /*1ec00*/  @!P6 BRA `(.L_x_1208) ;  /* 0xfffffffc0070e947 */ /* 0x000fea000383ffff */
.L_x_1204:
        /* <DEDUP_REMOVED lines=10> */
[----:B------:R0:W2:Y:S01]  /*1ecb0*/  LDG.E R7, desc[UR50][R2.64] ;  /* 0x0000003202077981 */ /* 0x0000a2000c1e1900 */
[----:B------:R-:W-:Y:S01]  /*1ecc0*/  ISETP.NE.AND P0, PT, RZ, UR7, PT ;  /* 0x00000007ff007c0c */ /* 0x000fe2000bf05270 */
[----:B0-----:R-:W-:-:S05]  /*1ecd0*/  IMAD.U32 R2, RZ, RZ, UR6 ;  /* 0x00000006ff027e24 */ /* 0x001fca000f8e00ff */
[----:B------:R0:W2:Y:S02]  /*1ece0*/  SHFL.IDX PT, R5, R5, R2, 0x1f ;  /* 0x00001f0205057589 */ /* 0x0000a400000e0000 */
[----:B0-----:R-:W-:Y:S02]  /*1ecf0*/  IMAD.MOV.U32 R2, RZ, RZ, RZ ;  /* 0x000000ffff027224 */ /* 0x001fe400078e00ff */
[----:B--2---:R-:W-:-:S05]  /*1ed00*/  IMAD R4, R5, R7, RZ ;  /* 0x0000000705047224 */ /* 0x004fca00078e02ff */
[----:B------:R-:W-:Y:S01]  /*1ed10*/  IABS R8, R4 ;  /* 0x0000000400087213 */ /* 0x000fe20000000000 */
[----:B------:R-:W-:Y:S06]  /*1ed20*/  @!P0 BRA `(.L_x_1209) ;  /* 0x00000000000c8947 */ /* 0x000fec0003800000 */
[----:B------:R-:W-:-:S06]  /*1ed30*/  UIADD3 UR4, UR6, -0x1, URZ ;  /* 0xffffffff06047890 */ /* 0x000fcc000fffe03f */
[----:B------:R-:W-:-:S06]  /*1ed40*/  IMAD.U32 R2, RZ, RZ, UR4 ;  /* 0x00000004ff027e24 */ /* 0x000fcc000f8e00ff */
[----:B------:R0:W1:Y:S02]  /*1ed50*/  SHFL.IDX PT, R2, R9, R2, 0x1f ;  /* 0x00001f0209027589 */ /* 0x00006400000e0000 */
.L_x_1209:
[----:B------:R-:W2:Y:S01]  /*1ed60*/  I2F.RP R3, R8 ;  /* 0x0000000800037306 */ /* 0x000ea20000209400 */
[----:B01----:R-:W-:-:S04]  /*1ed70*/  IMAD R9, R2, R10, R6 ;  /* 0x0000000a02097224 */ /* 0x003fc800078e0206 */
[----:B------:R-:W-:Y:S01]  /*1ed80*/  IMAD.IADD R0, R0, 0x1, -R9 ;  /* 0x0000000100007824 */ /* 0x000fe200078e0a09 */
[----:B------:R0:W-:Y:S02]  /*1ed90*/  STL [R1+0x10], R9 ;  /* 0x0000100901007387 */ /* 0x0001e40000100800 */
[----:B--2---:R-:W1:Y:S02]  /*1eda0*/  MUFU.RCP R3, R3 ;  /* 0x0000000300037308 */ /* 0x004e640000001000 */
        /* <DEDUP_REMOVED lines=19> */
[----:B------:R-:W-:Y:S01]  /*1eee0*/  @!P2 IMAD.MOV R2, RZ, RZ, -R2 ;  /* 0x000000ffff02a224 */ /* 0x000fe200078e0a02 */
[----:B------:R-:W-:-:S05]  /*1eef0*/  @!P1 LOP3.LUT R2, RZ, R4, RZ, 0x33, !PT ;  /* 0x00000004ff029212 */ /* 0x000fca00078e33ff */
[----:B------:R-:W-:Y:S02]  /*1ef00*/  IMAD R6, R7, R2, RZ ;  /* 0x0000000207067224 */ /* 0x000fe400078e02ff */
[----:B------:R-:W-:Y:S02]  /*1ef10*/  IMAD.MOV R2, RZ, RZ, -R2 ;  /* 0x000000ffff027224 */ /* 0x000fe400078e0a02 */
[----:B------:R-:W-:Y:S02]  /*1ef20*/  IMAD.MOV R3, RZ, RZ, -R6 ;  /* 0x000000ffff037224 */ /* 0x000fe400078e0a06 */
[----:B------:R-:W-:-:S03]  /*1ef30*/  IMAD R0, R4, R2, R0 ;  /* 0x0000000204007224 */ /* 0x000fc600078e0200 */
[----:B------:R-:W-:-:S04]  /*1ef40*/  VIADDMNMX R7, R3, R10, R7, PT ;  /* 0x0000000a03077246 */ /* 0x000fc80003800107 */
[----:B------:R-:W-:-:S04]  /*1ef50*/  IABS R8, R7 ;  /* 0x0000000700087213 */ /* 0x000fc80000000000 */
[----:B------:R-:W1:Y:S08]  /*1ef60*/  I2F.RP R3, R8 ;  /* 0x0000000800037306 */ /* 0x000e700000209400 */
        /* <DEDUP_REMOVED lines=9> */
[----:B------:R-:W-:-:S04]  /*1f000*/  IMAD.HI.U32 R2, R2, R3, RZ ;  /* 0x0000000302027227 */ /* 0x000fc800078e00ff */
[----:B------:R-:W-:-:S04]  /*1f010*/  IMAD.MOV R4, RZ, RZ, -R4 ;  /* 0x000000ffff047224 */ /* 0x000fc800078e0a04 */
        /* <DEDUP_REMOVED lines=13> */
[----:B------:R-:W-:Y:S01]  /*1f0f0*/  IMAD R3, R2, R7, R3 ;  /* 0x0000000702037224 */ /* 0x000fe200078e0203 */
[----:B------:R-:W-:-:S04]  /*1f100*/  LOP3.LUT R2, RZ, R2, RZ, 0x33, !PT ;  /* 0x00000002ff027212 */ /* 0x000fc800078e33ff */
[----:B------:R-:W-:Y:S01]  /*1f110*/  R2UR UR36, R3 ;  /* 0x00000000032472ca */ /* 0x000fe200000e0000 */
[----:B------:R-:W-:-:S05]  /*1f120*/  IMAD.IADD R0, R5, 0x1, R2 ;  /* 0x0000000105007824 */ /* 0x000fca00078e0202 */
[----:B------:R0:W-:Y:S01]  /*1f130*/  STL [R1+0x14], R0 ;  /* 0x0000140001007387 */ /* 0x0001e20000100800 */
[----:B------:R-:W-:Y:S08]  /*1f140*/  BRA `(.L_x_1210) ;  /* 0x0000000000107947 */ /* 0x000ff00003800000 */
.L_x_1205:
[----:B------:R1:W-:Y:S01]  /*1f150*/  STL [R1+0x10], R0 ;  /* 0x0000100001007387 */ /* 0x0003e20000100800 */
[----:B------:R-:W-:Y:S01]  /*1f160*/  ULDC UR44, c[0x0][0xc3c] ;  /* 0x00030f00002c7ab9 */ /* 0x000fe20000000800 */
[----:B------:R-:W-:Y:S02]  /*1f170*/  UMOV UR36, URZ ;  /* 0x0000003f00247c82 */ /* 0x000fe40008000000 */
[----:B------:R1:W-:Y:S03]  /*1f180*/  STL [R1+0x14], RZ ;  /* 0x000014ff01007387 */ /* 0x0003e60000100800 */
.L_x_1210:
        /* <DEDUP_REMOVED lines=15> */
.L_x_1203:
[----:B------:R-:W-:Y:S02]  /*1f280*/  ULDC UR4, c[0x0][0xc3c] ;  /* 0x00030f0000047ab9 */ /* 0x000fe40000000800 */
[----:B------:R-:W-:-:S06]  /*1f290*/  UISETP.GE.AND UP0, UPT, UR44, UR4, UPT ;  /* 0x000000042c00728c */ /* 0x000fcc000bf06270 */
[----:B------:R-:W-:-:S13]  /*1f2a0*/  PLOP3.LUT P0, PT, PT, PT, UP0, 0x80, 0x0 ;  /* 0x000000000000781c */ /* 0x000fda0003f0f008 */
[----:B------:R-:W-:Y:S05]  /*1f2b0*/  @!P0 BRA `(.L_x_1211) ;  /* 0xffffffb400a08947 */ /* 0x000fea000383ffff */
.L_x_1138:
[----:B------:R-:W3:Y:S01]  /*1f2c0*/  LDL.LU R0, [R1+0x28] ;  /* 0x0000280001007983 */ /* 0x000ee20000300800 */
[----:B------:R-:W-:Y:S01]  /*1f2d0*/  BSSY B0, `(.L_x_1212) ;  /* 0x000000b000007945 */ /* 0x000fe20003800000 */
[----:B0-2---:R-:W0:Y:S01]  /*1f2e0*/  S2R R5, SR_CgaCtaId ;  /* 0x0000000000057919 */ /* 0x005e220000008800 */
[----:B---3--:R-:W-:-:S05]  /*1f2f0*/  VIADD R0, R0, 0x1 ;  /* 0x0000000100007836 */ /* 0x008fca0000000000 */
        /* <DEDUP_REMOVED lines=8> */
.L_x_1260:
[----:B------:R-:W-:Y:S05]  /*1f380*/  BSYNC B0 ;  /* 0x0000000000007941 */ /* 0x000fea0003800000 */
.L_x_1212:
[----:B------:R-:W-:-:S03]  /*1f390*/  UMOV UR4, 0xffffffff ;  /* 0xffffffff00047882 */ /* 0x000fc60000000000 */
[----:B------:R-:W-:Y:S05]  /*1f3a0*/  BRA.DIV UR4, `(.L_x_1214) ;  /* 0x0000001604247947 */ /* 0x000fea000b800000 */
[----:B------:R-:W1:Y:S02]  /*1f3b0*/  S2R R2, SR_TID.X ;  /* 0x0000000000027919 */ /* 0x000e640000002100 */
[----:B-1----:R-:W-:-:S04]  /*1f3c0*/  SHF.R.U32.HI R2, RZ, 0x5, R2 ;  /* 0x00000005ff027819 */ /* 0x002fc80000011602 */
[----:B------:R-:W-:-:S05]  /*1f3d0*/  LOP3.LUT R2, R2, 0x3, RZ, 0xc0, !PT ;  /* 0x0000000302027812 */ /* 0x000fca00078ec0ff */
[----:B------:R1:W2:Y:S02]  /*1f3e0*/  SHFL.IDX PT, R14, R2, RZ, 0x1f ;  /* 0x00001fff020e7589 */ /* 0x0002a400000e0000 */
.L_x_1263:
[----:B--2---:R-:W-:Y:S01]  /*1f3f0*/  ISETP.NE.AND P0, PT, R14, RZ, PT ;  /* 0x000000ff0e00720c */ /* 0x004fe20003f05270 */
[----:B------:R-:W-:-:S12]  /*1f400*/  BSSY B0, `(.L_x_1215) ;  /* 0x000002e000007945 */ /* 0x000fd80003800000 */
[----:B------:R-:W-:Y:S05]  /*1f410*/  @P0 BRA `(.L_x_1216) ;  /* 0x0000000000b00947 */ /* 0x000fea0003800000 */
[----:B------:R-:W-:-:S03]  /*1f420*/  UMOV UR4, 0xffffffff ;  /* 0xffffffff00047882 */ /* 0x000fc60000000000 */
[----:B------:R-:W-:Y:S05]  /*1f430*/  BRA.DIV UR4, `(.L_x_1217) ;  /* 0x0000001604347947 */ /* 0x000fea000b800000 */
[----:B------:R-:W-:-:S13]  /*1f440*/  ELECT P6, URZ, PT ;  /* 0x00000000003f782f */ /* 0x000fda00038c0000 */
.L_x_1266:
[----:B------:R-:W-:Y:S05]  /*1f450*/  @!P6 BRA `(.L_x_1216) ;  /* 0x0000000000a0e947 */ /* 0x000fea0003800000 */
[----:B------:R-:W-:-:S06]  /*1f460*/  ULOP3.LUT UR4, UR38, 0x2, URZ, 0xfc, !UPT ;  /* 0x0000000226047892 */ /* 0x000fcc000f8efc3f */
[----:B-1----:R-:W-:-:S05]  /*1f470*/  IMAD.U32 R2, RZ, RZ, UR4 ;  /* 0x00000004ff027e24 */ /* 0x002fca000f8e00ff */
[----:B------:R-:W-:-:S13]  /*1f480*/  ISETP.NE.AND P0, PT, R2, 0x3, PT ;  /* 0x000000030200780c */ /* 0x000fda0003f05270 */
[----:B------:R-:W-:Y:S05]  /*1f490*/  @!P0 BRA `(.L_x_1218) ;  /* 0x0000000000048947 */ /* 0x000fea0003800000 */
[----:B------:R-:W-:Y:S01]  /*1f4a0*/  BPT.TRAP 0x1 ;  /* 0x000000040000795c */ /* 0x000fe20000300000 */
.L_x_1218:
        /* <DEDUP_REMOVED lines=14> */
.L_x_1267:
[----:B------:R-:W1:Y:S02]  /*1f590*/  SYNCS.PHASECHK.TRANS64.TRYWAIT P1, [R7+URZ], R2 ;  /* 0x00000002070075a7 */ /* 0x000e64000802017f */
[----:B-1----:R-:W-:Y:S05]  /*1f5a0*/  @!P1 BRA `(.L_x_1220) ;  /* 0x00000014000c9947 */ /* 0x002fea0003800000 */
.L_x_1268:
[----:B------:R-:W-:Y:S05]  /*1f5b0*/  @!P0 BRA `(.L_x_1221) ;  /* 0x0000000000048947 */ /* 0x000fea0003800000 */
[----:B------:R-:W-:Y:S01]  /*1f5c0*/  BPT.TRAP 0x1 ;  /* 0x000000040000795c */ /* 0x000fe20000300000 */
.L_x_1221:
[----:B------:R-:W2:Y:S02]  /*1f5d0*/  LDL.LU R4, [R1] ;  /* 0x0000000001047983 */ /* 0x000ea40000300800 */
[----:B--2---:R-:W-:-:S04]  /*1f5e0*/  IMAD R4, R4, 0x8, R0 ;  /* 0x0000000804047824 */ /* 0x004fc800078e0200 */
[----:B------:R-:W2:Y:S02]  /*1f5f0*/  SYNCS.PHASECHK.TRANS64.TRYWAIT P1, [R4+URZ+0x2e860], R5 ;  /* 0x02e86005040075a7 */ /* 0x000ea4000802017f */
[----:B--2---:R-:W-:Y:S05]  /*1f600*/  @!P1 BRA `(.L_x_1222) ;  /* 0x0000001400089947 */ /* 0x004fea0003800000 */
.L_x_1269:
[----:B------:R-:W-:Y:S05]  /*1f610*/  @!P0 BRA `(.L_x_1223) ;  /* 0x0000000000048947 */ /* 0x000fea0003800000 */
[----:B------:R-:W-:Y:S01]  /*1f620*/  BPT.TRAP 0x1 ;  /* 0x000000040000795c */ /* 0x000fe20000300000 */
.L_x_1223:
[----:B------:R-:W-:-:S04]  /*1f630*/  IMAD R3, R3, 0x8, R0 ;  /* 0x0000000803037824 */ /* 0x000fc800078e0200 */
[----:B------:R-:W3:Y:S02]  /*1f640*/  SYNCS.PHASECHK.TRANS64.TRYWAIT P1, [R3+URZ+0x2e860], R2 ;  /* 0x02e86002030075a7 */ /* 0x000ee4000802017f */
[----:B---3--:R-:W-:Y:S05]  /*1f650*/  @!P1 BRA `(.L_x_1224) ;  /* 0x0000001400089947 */ /* 0x008fea0003800000 */
.L_x_1270:
[----:B------:R-:W-:Y:S05]  /*1f660*/  @!P0 BRA `(.L_x_1225) ;  /* 0x0000000000048947 */ /* 0x000fea0003800000 */
[----:B------:R-:W-:Y:S01]  /*1f670*/  BPT.TRAP 0x1 ;  /* 0x000000040000795c */ /* 0x000fe20000300000 */
.L_x_1225:
[----:B------:R-:W4:Y:S02]  /*1f680*/  SYNCS.PHASECHK.TRANS64.TRYWAIT P0, [R4+URZ+0x2e880], R5 ;  /* 0x02e88005040075a7 */ /* 0x000f24000800017f */
[----:B----4-:R-:W-:Y:S05]  /*1f690*/  @!P0 BRA `(.L_x_1226) ;  /* 0x00000014000c8947 */ /* 0x010fea0003800000 */
.L_x_1227:
[----:B------:R0:W0:Y:S02]  /*1f6a0*/  SYNCS.PHASECHK.TRANS64.TRYWAIT P0, [R3+URZ+0x2e880], R2 ;  /* 0x02e88002030075a7 */ /* 0x000024000800017f */
[----:B0-----:R-:W-:Y:S05]  /*1f6b0*/  @!P0 NANOSLEEP.SYNCS 0x989680 ;  /* 0x009896800000895d */ /* 0x001fea0003900000 */
[----:B------:R-:W0:Y:S02]  /*1f6c0*/  @!P0 SYNCS.PHASECHK.TRANS64 P0, [R3+URZ+0x2e880], R2 ;  /* 0x02e88002030085a7 */ /* 0x000e24000800007f */
[----:B0-----:R-:W-:Y:S05]  /*1f6d0*/  @!P0 BRA `(.L_x_1227) ;  /* 0xfffffffc00f08947 */ /* 0x001fea000383ffff */
.L_x_1216:
[----:B------:R-:W-:Y:S05]  /*1f6e0*/  BSYNC B0 ;  /* 0x0000000000007941 */ /* 0x000fea0003800000 */
.L_x_1215:
[----:B------:R-:W-:Y:S05]  /*1f6f0*/  EXIT ;  /* 0x000000000000794d */ /* 0x000fea0003800000 */
.L_x_1036:
[----:B0-----:R-:W-:-:S04]  /*1f700*/  IMAD.U32 R3, RZ, RZ, UR41 ;  /* 0x00000029ff037e24 */ /* 0x001fc8000f8e00ff */
[----:B------:R0:W1:Y:S03]  /*1f710*/  SYNCS.PHASECHK.TRANS64.TRYWAIT P1, [R3+URZ+0x2e800], R0 ;  /* 0x02e80000030075a7 */ /* 0x000066000802017f */
[----:B-1----:R-:W-:Y:S05]  /*1f720*/  @!P1 NANOSLEEP.SYNCS 0x989680 ;  /* 0x009896800000995d */ /* 0x002fea0003900000 */
[----:B------:R-:W1:Y:S02]  /*1f730*/  @!P1 SYNCS.PHASECHK.TRANS64 P1, [R3+URZ+0x2e800], R0 ;  /* 0x02e80000030095a7 */ /* 0x000e64000802007f */
[----:B-1----:R-:W-:Y:S05]  /*1f740*/  @!P1 BRA `(.L_x_1036) ;  /* 0xfffffffc00ec9947 */ /* 0x002fea000383ffff */
[----:B------:R-:W-:Y:S05]  /*1f750*/  BRA `(.L_x_1228) ;  /* 0xfffffe2400c07947 */ /* 0x000fea000383ffff */
.L_x_1040:
[----:B-1----:R1:W2:Y:S02]  /*1f760*/  SYNCS.PHASECHK.TRANS64.TRYWAIT P1, [R5+URZ+0x2e830], R0 ;  /* 0x02e83000050075a7 */ /* 0x0022a4000802017f */
[----:B--2---:R-:W-:Y:S05]  /*1f770*/  @!P1 NANOSLEEP.SYNCS 0x989680 ;  /* 0x009896800000995d */ /* 0x004fea0003900000 */
[----:B------:R-:W2:Y:S02]  /*1f780*/  @!P1 SYNCS.PHASECHK.TRANS64 P1, [R5+URZ+0x2e830], R0 ;  /* 0x02e83000050095a7 */ /* 0x000ea4000802007f */
[----:B--2---:R-:W-:Y:S05]  /*1f790*/  @!P1 BRA `(.L_x_1040) ;  /* 0xfffffffc00f09947 */ /* 0x004fea000383ffff */
[----:B------:R-:W-:Y:S05]  /*1f7a0*/  BRA `(.L_x_1039) ;  /* 0xfffffe2400dc7947 */ /* 0x000fea000383ffff */
.L_x_1056:
[----:B-1----:R-:W-:-:S04]  /*1f7b0*/  IMAD.U32 R9, RZ, RZ, UR6 ;  /* 0x00000006ff097e24 */ /* 0x002fc8000f8e00ff */
[----:B------:R1:W2:Y:S03]  /*1f7c0*/  SYNCS.PHASECHK.TRANS64.TRYWAIT P1, [R9+URZ+0x2e830], R8 ;  /* 0x02e83008090075a7 */ /* 0x0002a6000802017f */
[----:B--2---:R-:W-:Y:S05]  /*1f7d0*/  @!P1 NANOSLEEP.SYNCS 0x989680 ;  /* 0x009896800000995d */ /* 0x004fea0003900000 */
[----:B------:R-:W2:Y:S02]  /*1f7e0*/  @!P1 SYNCS.PHASECHK.TRANS64 P1, [R9+URZ+0x2e830], R8 ;  /* 0x02e83008090095a7 */ /* 0x000ea4000802007f */
[----:B--2---:R-:W-:Y:S05]  /*1f7f0*/  @!P1 BRA `(.L_x_1056) ;  /* 0xfffffffc00ec9947 */ /* 0x004fea000383ffff */
[----:B------:R-:W-:Y:S05]  /*1f800*/  BRA `(.L_x_1053) ;  /* 0xfffffe7c00207947 */ /* 0x000fea000383ffff */
.L_x_1060:
[----:B-1----:R-:W-:-:S04]  /*1f810*/  IMAD.U32 R9, RZ, RZ, UR6 ;  /* 0x00000006ff097e24 */ /* 0x002fc8000f8e00ff */
[----:B------:R1:W2:Y:S03]  /*1f820*/  SYNCS.PHASECHK.TRANS64.TRYWAIT P1, [R9+URZ+0x2e850], R8 ;  /* 0x02e85008090075a7 */ /* 0x0002a6000802017f */
[----:B--2---:R-:W-:Y:S05]  /*1f830*/  @!P1 NANOSLEEP.SYNCS 0x989680 ;  /* 0x009896800000995d */ /* 0x004fea0003900000 */
[----:B------:R-:W2:Y:S02]  /*1f840*/  @!P1 SYNCS.PHASECHK.TRANS64 P1, [R9+URZ+0x2e850], R8 ;  /* 0x02e85008090095a7 */ /* 0x000ea4000802007f */
[----:B--2---:R-:W-:Y:S05]  /*1f850*/  @!P1 BRA `(.L_x_1060) ;  /* 0xfffffffc00ec9947 */ /* 0x004fea000383ffff */
[----:B------:R-:W-:Y:S05]  /*1f860*/  BRA `(.L_x_1057) ;  /* 0xfffffe8800087947 */ /* 0x000fea000383ffff */
.L_x_1078:
[----:B-1----:R-:W-:-:S04]  /*1f870*/  IMAD.U32 R3, RZ, RZ, UR6 ;  /* 0x00000006ff037e24 */ /* 0x002fc8000f8e00ff */
[----:B------:R1:W2:Y:S03]  /*1f880*/  SYNCS.PHASECHK.TRANS64.TRYWAIT P1, [R3+URZ+0x2e830], R0 ;  /* 0x02e83000030075a7 */ /* 0x0002a6000802017f */
[----:B--2---:R-:W-:Y:S05]  /*1f890*/  @!P1 NANOSLEEP.SYNCS 0x989680 ;  /* 0x009896800000995d */ /* 0x004fea0003900000 */
[----:B------:R-:W2:Y:S02]  /*1f8a0*/  @!P1 SYNCS.PHASECHK.TRANS64 P1, [R3+URZ+0x2e830], R0 ;  /* 0x02e83000030095a7 */ /* 0x000ea4000802007f */
[----:B--2---:R-:W-:Y:S05]  /*1f8b0*/  @!P1 BRA `(.L_x_1078) ;  /* 0xfffffffc00ec9947 */ /* 0x004fea000383ffff */
[----:B------:R-:W-:Y:S05]  /*1f8c0*/  BRA `(.L_x_1075) ;  /* 0xfffffed800c87947 */ /* 0x000fea000383ffff */
.L_x_1082:
[----:B-1----:R-:W-:-:S04]  /*1f8d0*/  IMAD.U32 R3, RZ, RZ, UR6 ;  /* 0x00000006ff037e24 */ /* 0x002fc8000f8e00ff */
[----:B------:R1:W2:Y:S03]  /*1f8e0*/  SYNCS.PHASECHK.TRANS64.TRYWAIT P1, [R3+URZ+0x2e850], R0 ;  /* 0x02e85000030075a7 */ /* 0x0002a6000802017f */
[----:B--2---:R-:W-:Y:S05]  /*1f8f0*/  @!P1 NANOSLEEP.SYNCS 0x989680 ;  /* 0x009896800000995d */ /* 0x004fea0003900000 */
[----:B------:R-:W2:Y:S02]  /*1f900*/  @!P1 SYNCS.PHASECHK.TRANS64 P1, [R3+URZ+0x2e850], R0 ;  /* 0x02e85000030095a7 */ /* 0x000ea4000802007f */
[----:B--2---:R-:W-:Y:S05]  /*1f910*/  @!P1 BRA `(.L_x_1082) ;  /* 0xfffffffc00ec9947 */ /* 0x004fea000383ffff */
[----:B------:R-:W-:Y:S05]  /*1f920*/  BRA `(.L_x_1079) ;  /* 0xfffffee400bc7947 */ /* 0x000fea000383ffff */
.L_x_1089:
[----:B-1----:R-:W-:-:S04]  /*1f930*/  IMAD.U32 R3, RZ, RZ, UR6 ;  /* 0x00000006ff037e24 */ /* 0x002fc8000f8e00ff */
[----:B------:R1:W2:Y:S03]  /*1f940*/  SYNCS.PHASECHK.TRANS64.TRYWAIT P1, [R3+URZ+0x2e830], R0 ;  /* 0x02e83000030075a7 */ /* 0x0002a6000802017f */
[----:B--2---:R-:W-:Y:S05]  /*1f950*/  @!P1 NANOSLEEP.SYNCS 0x989680 ;  /* 0x009896800000995d */ /* 0x004fea0003900000 */
[----:B------:R-:W2:Y:S02]  /*1f960*/  @!P1 SYNCS.PHASECHK.TRANS64 P1, [R3+URZ+0x2e830], R0 ;  /* 0x02e83000030095a7 */ /* 0x000ea4000802007f */
[----:B--2---:R-:W-:Y:S05]  /*1f970*/  @!P1 BRA `(.L_x_1089) ;  /* 0xfffffffc00ec9947 */ /* 0x004fea000383ffff */
[----:B------:R-:W-:Y:S05]  /*1f980*/  BRA `(.L_x_1086) ;  /* 0xffffff1000347947 */ /* 0x000fea000383ffff */
.L_x_1093:
[----:B-1----:R-:W-:-:S04]  /*1f990*/  IMAD.U32 R3, RZ, RZ, UR6 ;  /* 0x00000006ff037e24 */ /* 0x002fc8000f8e00ff */
[----:B------:R1:W2:Y:S03]  /*1f9a0*/  SYNCS.PHASECHK.TRANS64.TRYWAIT P1, [R3+URZ+0x2e850], R0 ;  /* 0x02e85000030075a7 */ /* 0x0002a6000802017f */
[----:B--2---:R-:W-:Y:S05]  /*1f9b0*/  @!P1 NANOSLEEP.SYNCS 0x989680 ;  /* 0x009896800000995d */ /* 0x004fea0003900000 */
[----:B------:R-:W2:Y:S02]  /*1f9c0*/  @!P1 SYNCS.PHASECHK.TRANS64 P1, [R3+URZ+0x2e850], R0 ;  /* 0x02e85000030095a7 */ /* 0x000ea4000802007f */
[----:B--2---:R-:W-:Y:S05]  /*1f9d0*/  @!P1 BRA `(.L_x_1093) ;  /* 0xfffffffc00ec9947 */ /* 0x004fea000383ffff */
[----:B------:R-:W-:Y:S05]  /*1f9e0*/  BRA `(.L_x_1090) ;  /* 0xffffff1c00287947 */ /* 0x000fea000383ffff */
.L_x_1107:
[----:B-1----:R-:W-:-:S04]  /*1f9f0*/  IMAD.U32 R7, RZ, RZ, UR4 ;  /* 0x00000004ff077e24 */ /* 0x002fc8000f8e00ff */
[----:B------:R1:W2:Y:S03]  /*1fa00*/  SYNCS.PHASECHK.TRANS64.TRYWAIT P1, [R7+URZ+0x2e850], R4 ;  /* 0x02e85004070075a7 */ /* 0x0002a6000802017f */
[----:B--2---:R-:W-:Y:S05]  /*1fa10*/  @!P1 NANOSLEEP.SYNCS 0x989680 ;  /* 0x009896800000995d */ /* 0x004fea0003900000 */
[----:B------:R-:W2:Y:S02]  /*1fa20*/  @!P1 SYNCS.PHASECHK.TRANS64 P1, [R7+URZ+0x2e850], R4 ;  /* 0x02e85004070095a7 */ /* 0x000ea4000802007f */
[----:B--2---:R-:W-:Y:S05]  /*1fa30*/  @!P1 BRA `(.L_x_1107) ;  /* 0xfffffffc00ec9947 */ /* 0x004fea000383ffff */
[----:B------:R-:W-:Y:S05]  /*1fa40*/  BRA `(.L_x_1106) ;  /* 0xffffff6c000c7947 */ /* 0x000fea000383ffff */
.L_x_1159:
[----:B------:R-:W-:Y:S02]  /*1fa50*/  IMAD.MOV.U32 R13, RZ, RZ, R0 ;  /* 0x000000ffff0d7224 */ /* 0x000fe400078e0000 */
[----:B------:R-:W-:Y:S02]  /*1fa60*/  IMAD.MOV.U32 R12, RZ, RZ, RZ ;  /* 0x000000ffff0c7224 */ /* 0x000fe400078e00ff */
[----:B------:R-:W-:Y:S02]  /*1fa70*/  IMAD.MOV.U32 R11, RZ, RZ, 0x1f ;  /* 0x0000001fff0b7424 */ /* 0x000fe400078e00ff */
[----:B------:R-:W-:-:S07]  /*1fa80*/  IMAD.MOV.U32 R15, RZ, RZ, -0x1 ;  /* 0xffffffffff0f7424 */ /* 0x000fce00078e00ff */
[----:B0-----:R-:W-:Y:S05]  /*1fa90*/  WARPSYNC.COLLECTIVE R15, `(.L_x_1229) ;  /* 0x000000000f087348 */ /* 0x001fea0003c00000 */
[----:B------:R1:W2:Y:S02]  /*1faa0*/  SHFL.IDX P6, R14, R13, R12, R11 ;  /* 0x0000000c0d0e7389 */ /* 0x0002a400000c000b */
[----:B012---:R-:W-:Y:S01]  /*1fab0*/  ENDCOLLECTIVE ;  /* 0x000000000000791b */ /* 0x007fe20003800000 */
.L_x_1229:
[----:B------:R-:W-:Y:S05]  /*1fac0*/  BRA `(.L_x_1230) ;  /* 0xffffffc0002c7947 */ /* 0x000fea000383ffff */
.L_x_1161:
[----:B------:R-:W-:Y:S01]  /*1fad0*/  BSSY B0, `(.L_x_1231) ;  /* 0x0000006000007945 */ /* 0x000fe20003800000 */
[----:B------:R-:W-:-:S07]  /*1fae0*/  IMAD.MOV.U32 R15, RZ, RZ, -0x1 ;  /* 0xffffffffff0f7424 */ /* 0x000fce00078e00ff */
[----:B0-----:R-:W-:Y:S05]  /*1faf0*/  WARPSYNC.COLLECTIVE R15, `(.L_x_1232) ;  /* 0x000000000f0c7348 */ /* 0x001fea0003c00000 */
[----:B------:R-:W-:Y:S02]  /*1fb00*/  ELECT P6, UR62, PT ;  /* 0x00000000003e782f */ /* 0x000fe400038c0000 */
[----:B------:R-:W-:Y:S01]  /*1fb10*/  MOV R14, UR62 ;  /* 0x0000003e000e7c02 */ /* 0x000fe20008000f00 */
[----:B0-----:R-:W-:Y:S10]  /*1fb20*/  ENDCOLLECTIVE ;  /* 0x000000000000791b */ /* 0x001ff40003800000 */
.L_x_1232:
[----:B------:R-:W-:Y:S05]  /*1fb30*/  BSYNC B0 ;  /* 0x0000000000007941 */ /* 0x000fea0003800000 */
.L_x_1231:
[----:B------:R-:W-:Y:S05]  /*1fb40*/  BRA `(.L_x_1233) ;  /* 0xffffffc000347947 */ /* 0x000fea000383ffff */
.L_x_1163:
[----:B0-----:R0:W1:Y:S02]  /*1fb50*/  SYNCS.PHASECHK.TRANS64.TRYWAIT P0, [R4+URZ+0x2e880], R3 ;  /* 0x02e88003040075a7 */ /* 0x001064000800017f */
[----:B-1----:R-:W-:Y:S05]  /*1fb60*/  @!P0 NANOSLEEP.SYNCS 0x989680 ;  /* 0x009896800000895d */ /* 0x002fea0003900000 */
[----:B------:R-:W1:Y:S02]  /*1fb70*/  @!P0 SYNCS.PHASECHK.TRANS64 P0, [R4+URZ+0x2e880], R3 ;  /* 0x02e88003040085a7 */ /* 0x000e64000800007f */
[----:B-1----:R-:W-:Y:S05]  /*1fb80*/  @!P0 BRA `(.L_x_1163) ;  /* 0xfffffffc00f08947 */ /* 0x002fea000383ffff */
[----:B------:R-:W-:Y:S05]  /*1fb90*/  BRA `(.L_x_1234) ;  /* 0xffffffc000987947 */ /* 0x000fea000383ffff */
.L_x_1165:
[----:B-1----:R1:W2:Y:S02]  /*1fba0*/  SYNCS.PHASECHK.TRANS64.TRYWAIT P0, [R4+URZ+0x2e840], R3 ;  /* 0x02e84003040075a7 */ /* 0x0022a4000800017f */
[----:B--2---:R-:W-:Y:S05]  /*1fbb0*/  @!P0 NANOSLEEP.SYNCS 0x989680 ;  /* 0x009896800000895d */ /* 0x004fea0003900000 */
[----:B------:R-:W2:Y:S02]  /*1fbc0*/  @!P0 SYNCS.PHASECHK.TRANS64 P0, [R4+URZ+0x2e840], R3 ;  /* 0x02e84003040085a7 */ /* 0x000ea4000800007f */
[----:B--2---:R-:W-:Y:S05]  /*1fbd0*/  @!P0 BRA `(.L_x_1165) ;  /* 0xfffffffc00f08947 */ /* 0x004fea000383ffff */
[----:B------:R-:W-:Y:S05]  /*1fbe0*/  BRA `(.L_x_1235) ;  /* 0xffffffc000ec7947 */ /* 0x000fea000383ffff */
.L_x_1169:
[----:B------:R-:W-:Y:S01]  /*1fbf0*/  IMAD.MOV.U32 R13, RZ, RZ, R2 ;  /* 0x000000ffff0d7224 */ /* 0x000fe200078e0002 */
[----:B------:R-:W-:Y:S01]  /*1fc00*/  LOP3.LUT R6, R6, 0x7f, RZ, 0xc0, !PT ;  /* 0x0000007f06067812 */ /* 0x000fe200078ec0ff */
[----:B------:R-:W-:Y:S02]  /*1fc10*/  IMAD.MOV.U32 R12, RZ, RZ, RZ ;  /* 0x000000ffff0c7224 */ /* 0x000fe400078e00ff */
[----:B------:R-:W-:Y:S01]  /*1fc20*/  IMAD.MOV.U32 R11, RZ, RZ, 0x181f ;  /* 0x0000181fff0b7424 */ /* 0x000fe200078e00ff */
[----:B------:R-:W-:Y:S01]  /*1fc30*/  SHF.R.U32.HI R5, RZ, 0x3, R6 ;  /* 0x00000003ff057819 */ /* 0x000fe20000011606 */
[----:B------:R-:W-:Y:S02]  /*1fc40*/  IMAD.MOV.U32 R15, RZ, RZ, -0x1 ;  /* 0xffffffffff0f7424 */ /* 0x000fe400078e00ff */
[----:B------:R-:W-:Y:S02]  /*1fc50*/  IMAD R3, R8, UR42, RZ ;  /* 0x0000002a08037c24 */ /* 0x000fe4000f8e02ff */
[----:B------:R-:W-:-:S07]  /*1fc60*/  IMAD.IADD R4, R5, 0x1, R18 ;  /* 0x0000000105047824 */ /* 0x000fce00078e0212 */
[----:B-----5:R-:W-:Y:S05]  /*1fc70*/  WARPSYNC.COLLECTIVE R15, `(.L_x_1236) ;  /* 0x000000000f087348 */ /* 0x020fea0003c00000 */
[----:B------:R0:W1:Y:S02]  /*1fc80*/  SHFL.IDX P6, R14, R13, R12, R11 ;  /* 0x0000000c0d0e7389 */ /* 0x00006400000c000b */
[----:B01---5:R-:W-:Y:S01]  /*1fc90*/  ENDCOLLECTIVE ;  /* 0x000000000000791b */ /* 0x023fe20003800000 */
.L_x_1236:
[C---:B------:R-:W-:Y:S01]  /*1fca0*/  VIADD R5, R4.reuse, 0x10 ;  /* 0x0000001004057836 */ /* 0x040fe20000000000 */
[----:B------:R-:W-:-:S04]  /*1fcb0*/  ISETP.GE.AND P1, PT, R4, R3, PT ;  /* 0x000000030400720c */ /* 0x000fc80003f26270 */
[----:B------:R-:W-:Y:S01]  /*1fcc0*/  ISETP.GE.AND P2, PT, R5, R3, PT ;  /* 0x000000030500720c */ /* 0x000fe20003f46270 */
[----:B------:R-:W-:Y:S02]  /*1fcd0*/  IMAD.MOV.U32 R13, RZ, RZ, R0 ;  /* 0x000000ffff0d7224 */ /* 0x000fe400078e0000 */
[----:B------:R-:W-:-:S10]  /*1fce0*/  IMAD.MOV.U32 R7, RZ, RZ, R14 ;  /* 0x000000ffff077224 */ /* 0x000fd400078e000e */
[----:B------:R-:W-:Y:S05]  /*1fcf0*/  WARPSYNC.COLLECTIVE R15, `(.L_x_1237) ;  /* 0x000000000f087348 */ /* 0x000fea0003c00000 */
[----:B------:R0:W1:Y:S02]  /*1fd00*/  SHFL.IDX P6, R14, R13, R12, R11 ;  /* 0x0000000c0d0e7389 */ /* 0x00006400000c000b */
[----:B01----:R-:W-:Y:S01]  /*1fd10*/  ENDCOLLECTIVE ;  /* 0x000000000000791b */ /* 0x003fe20003800000 */
.L_x_1237:
[----:B------:R-:W-:Y:S02]  /*1fd20*/  IMAD.MOV.U32 R13, RZ, RZ, R2 ;  /* 0x000000ffff0d7224 */ /* 0x000fe400078e0002 */
[----:B------:R-:W-:Y:S02]  /*1fd30*/  IMAD.MOV.U32 R12, RZ, RZ, 0x1 ;  /* 0x00000001ff0c7424 */ /* 0x000fe400078e00ff */
[----:B------:R-:W-:-:S07]  /*1fd40*/  IMAD.MOV.U32 R6, RZ, RZ, R14 ;  /* 0x000000ffff067224 */ /* 0x000fce00078e000e */
[----:B------:R-:W-:Y:S05]  /*1fd50*/  WARPSYNC.COLLECTIVE R15, `(.L_x_1238) ;  /* 0x000000000f087348 */ /* 0x000fea0003c00000 */
[----:B------:R0:W1:Y:S02]  /*1fd60*/  SHFL.IDX P6, R14, R13, R12, R11 ;  /* 0x0000000c0d0e7389 */ /* 0x00006400000c000b */
[----:B01----:R-:W-:Y:S01]  /*1fd70*/  ENDCOLLECTIVE ;  /* 0x000000000000791b */ /* 0x003fe20003800000 */
.L_x_1238:
[----:B------:R-:W-:-:S05]  /*1fd80*/  @!P1 IADD3 R6, P3, R10, R6, RZ ;  /* 0x000000060a069210 */ /* 0x000fca0007f7e0ff */
[----:B------:R-:W-:-:S05]  /*1fd90*/  @!P1 IMAD.X R7, RZ, RZ, R7, P3 ;  /* 0x000000ffff079224 */ /* 0x000fca00018e0607 */
[----:B------:R-:W-:Y:S01]  /*1fda0*/  @!PT LDS RZ, [RZ] ;  /* 0x00000000fffff984 */ /* 0x000fe20000000800 */
[----:B------:R-:W-:Y:S01]  /*1fdb0*/  @!PT LDS RZ, [RZ] ;  /* 0x00000000fffff984 */ /* 0x000fe20000000800 */
[----:B------:R-:W-:Y:S01]  /*1fdc0*/  @!PT LDS RZ, [RZ] ;  /* 0x00000000fffff984 */ /* 0x000fe20000000800 */
[----:B------:R0:W-:Y:S01]  /*1fdd0*/  @!P1 LDGSTS.E.BYPASS.LTC128B.128 [R9+0x1c400], desc[UR50][R6.64], !P0 ;  /* 0x1c40000006099fae */ /* 0x0001e2000c101d72 */
[----:B------:R-:W-:Y:S02]  /*1fde0*/  IMAD.MOV.U32 R13, RZ, RZ, R0 ;  /* 0x000000ffff0d7224 */ /* 0x000fe400078e0000 */
[----:B------:R-:W-:-:S07]  /*1fdf0*/  IMAD.MOV.U32 R8, RZ, RZ, R14 ;  /* 0x000000ffff087224 */ /* 0x000fce00078e000e */
[----:B0-----:R-:W-:Y:S05]  /*1fe00*/  WARPSYNC.COLLECTIVE R15, `(.L_x_1239) ;  /* 0x000000000f087348 */ /* 0x001fea0003c00000 */
[----:B------:R1:W2:Y:S02]  /*1fe10*/  SHFL.IDX P6, R14, R13, R12, R11 ;  /* 0x0000000c0d0e7389 */ /* 0x0002a400000c000b */
[----:B012---:R-:W-:Y:S01]  /*1fe20*/  ENDCOLLECTIVE ;  /* 0x000000000000791b */ /* 0x007fe20003800000 */
.L_x_1239:
[----:B------:R-:W-:Y:S02]  /*1fe30*/  IMAD.MOV.U32 R13, RZ, RZ, R2 ;  /* 0x000000ffff0d7224 */ /* 0x000fe400078e0002 */
[----:B------:R-:W-:Y:S02]  /*1fe40*/  IMAD.MOV.U32 R12, RZ, RZ, 0x2 ;  /* 0x00000002ff0c7424 */ /* 0x000fe400078e00ff */
[----:B------:R-:W-:-:S07]  /*1fe50*/  IMAD.MOV.U32 R5, RZ, RZ, R14 ;  /* 0x000000ffff057224 */ /* 0x000fce00078e000e */
[----:B------:R-:W-:Y:S05]  /*1fe60*/  WARPSYNC.COLLECTIVE R15, `(.L_x_1240) ;  /* 0x000000000f087348 */ /* 0x000fea0003c00000 */
[----:B------:R0:W1:Y:S02]  /*1fe70*/  SHFL.IDX P6, R14, R13, R12, R11 ;  /* 0x0000000c0d0e7389 */ /* 0x00006400000c000b */
[----:B01----:R-:W-:Y:S01]  /*1fe80*/  ENDCOLLECTIVE ;  /* 0x000000000000791b */ /* 0x003fe20003800000 */
.L_x_1240:
[----:B------:R-:W-:-:S05]  /*1fe90*/  @!P2 IADD3 R5, P1, R10, R5, RZ ;  /* 0x000000050a05a210 */ /* 0x000fca0007f3e0ff */
[----:B------:R-:W-:Y:S02]  /*1fea0*/  @!P2 IMAD.X R6, RZ, RZ, R8, P1 ;  /* 0x000000ffff06a224 */ /* 0x000fe400008e0608 */
[C---:B------:R-:W-:Y:S02]  /*1feb0*/  VIADD R8, R4.reuse, 0x60 ;  /* 0x0000006004087836 */ /* 0x040fe40000000000 */
[----:B------:R-:W-:Y:S02]  /*1fec0*/  @!P2 IMAD.MOV.U32 R7, RZ, RZ, R6 ;  /* 0x000000ffff07a224 */ /* 0x000fe400078e0006 */
        /* <DEDUP_REMOVED lines=12> */
.L_x_1241:
[----:B------:R-:W-:Y:S02]  /*1ff90*/  IMAD.MOV.U32 R13, RZ, RZ, R2 ;  /* 0x000000ffff0d7224 */ /* 0x000fe400078e0002 */
[----:B------:R-:W-:Y:S02]  /*1ffa0*/  IMAD.MOV.U32 R12, RZ, RZ, 0x3 ;  /* 0x00000003ff0c7424 */ /* 0x000fe400078e00ff */
[----:B------:R-:W-:-:S07]  /*1ffb0*/  IMAD.MOV.U32 R6, RZ, RZ, R14 ;  /* 0x000000ffff067224 */ /* 0x000fce00078e000e */
[----:B------:R-:W-:Y:S05]  /*1ffc0*/  WARPSYNC.COLLECTIVE R15, `(.L_x_1242) ;  /* 0x000000000f087348 */ /* 0x000fea0003c00000 */
[----:B------:R0:W1:Y:S02]  /*1ffd0*/  SHFL.IDX P6, R14, R13, R12, R11 ;  /* 0x0000000c0d0e7389 */ /* 0x00006400000c000b */
[----:B01----:R-:W-:Y:S01]  /*1ffe0*/  ENDCOLLECTIVE ;  /* 0x000000000000791b */ /* 0x003fe20003800000 */
.L_x_1242:
        /* <DEDUP_REMOVED lines=14> */
.L_x_1243:
[----:B------:R-:W-:Y:S02]  /*200d0*/  IMAD.MOV.U32 R13, RZ, RZ, R2 ;  /* 0x000000ffff0d7224 */ /* 0x000fe400078e0002 */
[----:B------:R-:W-:Y:S02]  /*200e0*/  IMAD.MOV.U32 R12, RZ, RZ, 0x4 ;  /* 0x00000004ff0c7424 */ /* 0x000fe400078e00ff */
[----:B------:R-:W-:-:S07]  /*200f0*/  IMAD.MOV.U32 R6, RZ, RZ, R14 ;  /* 0x000000ffff067224 */ /* 0x000fce00078e000e */
[----:B------:R-:W-:Y:S05]  /*20100*/  WARPSYNC.COLLECTIVE R15, `(.L_x_1244) ;  /* 0x000000000f087348 */ /* 0x000fea0003c00000 */
[----:B------:R0:W1:Y:S02]  /*20110*/  SHFL.IDX P6, R14, R13, R12, R11 ;  /* 0x0000000c0d0e7389 */ /* 0x00006400000c000b */
[----:B01----:R-:W-:Y:S01]  /*20120*/  ENDCOLLECTIVE ;  /* 0x000000000000791b */ /* 0x003fe20003800000 */
.L_x_1244:
        /* <DEDUP_REMOVED lines=14> */
.L_x_1245:
[----:B------:R-:W-:Y:S02]  /*20210*/  IMAD.MOV.U32 R13, RZ, RZ, R2 ;  /* 0x000000ffff0d7224 */ /* 0x000fe400078e0002 */
[----:B------:R-:W-:Y:S02]  /*20220*/  IMAD.MOV.U32 R12, RZ, RZ, 0x5 ;  /* 0x00000005ff0c7424 */ /* 0x000fe400078e00ff */
[----:B------:R-:W-:-:S07]  /*20230*/  IMAD.MOV.U32 R6, RZ, RZ, R14 ;  /* 0x000000ffff067224 */ /* 0x000fce00078e000e */
[----:B------:R-:W-:Y:S05]  /*20240*/  WARPSYNC.COLLECTIVE R15, `(.L_x_1246) ;  /* 0x000000000f087348 */ /* 0x000fea0003c00000 */
[----:B------:R0:W1:Y:S02]  /*20250*/  SHFL.IDX P6, R14, R13, R12, R11 ;  /* 0x0000000c0d0e7389 */ /* 0x00006400000c000b */
[----:B01----:R-:W-:Y:S01]  /*20260*/  ENDCOLLECTIVE ;  /* 0x000000000000791b */ /* 0x003fe20003800000 */
.L_x_1246:
        /* <DEDUP_REMOVED lines=14> */
.L_x_1247:
[----:B------:R-:W-:Y:S02]  /*20350*/  IMAD.MOV.U32 R13, RZ, RZ, R2 ;  /* 0x000000ffff0d7224 */ /* 0x000fe400078e0002 */
[----:B------:R-:W-:Y:S02]  /*20360*/  IMAD.MOV.U32 R12, RZ, RZ, 0x6 ;  /* 0x00000006ff0c7424 */ /* 0x000fe400078e00ff */
[----:B------:R-:W-:-:S07]  /*20370*/  IMAD.MOV.U32 R6, RZ, RZ, R14 ;  /* 0x000000ffff067224 */ /* 0x000fce00078e000e */
[----:B------:R-:W-:Y:S05]  /*20380*/  WARPSYNC.COLLECTIVE R15, `(.L_x_1248) ;  /* 0x000000000f087348 */ /* 0x000fea0003c00000 */
[----:B------:R0:W1:Y:S02]  /*20390*/  SHFL.IDX P6, R14, R13, R12, R11 ;  /* 0x0000000c0d0e7389 */ /* 0x00006400000c000b */
[----:B01----:R-:W-:Y:S01]  /*203a0*/  ENDCOLLECTIVE ;  /* 0x000000000000791b */ /* 0x003fe20003800000 */
.L_x_1248:
        /* <DEDUP_REMOVED lines=13> */
.L_x_1249:
[----:B------:R-:W-:Y:S02]  /*20480*/  IMAD.MOV.U32 R13, RZ, RZ, R2 ;  /* 0x000000ffff0d7224 */ /* 0x000fe400078e0002 */
[----:B------:R-:W-:Y:S02]  /*20490*/  IMAD.MOV.U32 R12, RZ, RZ, 0x7 ;  /* 0x00000007ff0c7424 */ /* 0x000fe400078e00ff */
[----:B------:R-:W-:-:S07]  /*204a0*/  IMAD.MOV.U32 R6, RZ, RZ, R14 ;  /* 0x000000ffff067224 */ /* 0x000fce00078e000e */
[----:B------:R-:W-:Y:S05]  /*204b0*/  WARPSYNC.COLLECTIVE R15, `(.L_x_1250) ;  /* 0x000000000f087348 */ /* 0x000fea0003c00000 */
[----:B------:R0:W1:Y:S02]  /*204c0*/  SHFL.IDX P6, R14, R13, R12, R11 ;  /* 0x0000000c0d0e7389 */ /* 0x00006400000c000b */
[----:B01----:R-:W-:Y:S01]  /*204d0*/  ENDCOLLECTIVE ;  /* 0x000000000000791b */ /* 0x003fe20003800000 */
.L_x_1250:
        /* <DEDUP_REMOVED lines=12> */
.L_x_1251:
[----:B------:R-:W-:Y:S01]  /*205a0*/  IMAD.MOV.U32 R0, RZ, RZ, R14 ;  /* 0x000000ffff007224 */ /* 0x000fe200078e000e */
[----:B------:R-:W-:Y:S06]  /*205b0*/  BRA `(.L_x_1252) ;  /* 0xffffffc400387947 */ /* 0x000fec000383ffff */
.L_x_1172:
[----:B0-----:R0:W1:Y:S02]  /*205c0*/  SYNCS.PHASECHK.TRANS64.TRYWAIT P0, [R19+URZ+0x2e820], R0 ;  /* 0x02e82000130075a7 */ /* 0x001064000800017f */
[----:B-1----:R-:W-:Y:S05]  /*205d0*/  @!P0 NANOSLEEP.SYNCS 0x989680 ;  /* 0x009896800000895d */ /* 0x002fea0003900000 */
[----:B------:R-:W1:Y:S02]  /*205e0*/  @!P0 SYNCS.PHASECHK.TRANS64 P0, [R19+URZ+0x2e820], R0 ;  /* 0x02e82000130085a7 */ /* 0x000e64000800007f */
[----:B-1----:R-:W-:Y:S05]  /*205f0*/  @!P0 BRA `(.L_x_1172) ;  /* 0xfffffffc00f08947 */ /* 0x002fea000383ffff */
[----:B------:R-:W-:Y:S05]  /*20600*/  BRA `(.L_x_1253) ;  /* 0xffffffc400947947 */ /* 0x000fea000383ffff */
.L_x_1178:
[----:B--2---:R2:W3:Y:S02]  /*20610*/  SYNCS.PHASECHK.TRANS64.TRYWAIT P0, [R4+URZ+0x2e880], R3 ;  /* 0x02e88003040075a7 */ /* 0x0044e4000800017f */
[----:B---3--:R-:W-:Y:S05]  /*20620*/  @!P0 NANOSLEEP.SYNCS 0x989680 ;  /* 0x009896800000895d */ /* 0x008fea0003900000 */
[----:B------:R-:W3:Y:S02]  /*20630*/  @!P0 SYNCS.PHASECHK.TRANS64 P0, [R4+URZ+0x2e880], R3 ;  /* 0x02e88003040085a7 */ /* 0x000ee4000800007f */
[----:B---3--:R-:W-:Y:S05]  /*20640*/  @!P0 BRA `(.L_x_1178) ;  /* 0xfffffffc00f08947 */ /* 0x008fea000383ffff */
[----:B------:R-:W-:Y:S05]  /*20650*/  BRA `(.L_x_1254) ;  /* 0xffffffc8004c7947 */ /* 0x000fea000383ffff */
.L_x_1183:
[----:B-1----:R1:W3:Y:S02]  /*20660*/  SYNCS.PHASECHK.TRANS64.TRYWAIT P0, [R4+URZ+0x2e840], R3 ;  /* 0x02e84003040075a7 */ /* 0x0022e4000800017f */
[----:B---3--:R-:W-:Y:S05]  /*20670*/  @!P0 NANOSLEEP.SYNCS 0x989680 ;  /* 0x009896800000895d */ /* 0x008fea0003900000 */
[----:B------:R-:W3:Y:S02]  /*20680*/  @!P0 SYNCS.PHASECHK.TRANS64 P0, [R4+URZ+0x2e840], R3 ;  /* 0x02e84003040085a7 */ /* 0x000ee4000800007f */
[----:B---3--:R-:W-:Y:S05]  /*20690*/  @!P0 BRA `(.L_x_1183) ;  /* 0xfffffffc00f08947 */ /* 0x008fea000383ffff */
[----:B------:R-:W-:Y:S05]  /*206a0*/  BRA `(.L_x_1255) ;  /* 0xffffffc800cc7947 */ /* 0x000fea000383ffff */
.L_x_1189:
[----:B--2---:R2:W3:Y:S02]  /*206b0*/  SYNCS.PHASECHK.TRANS64.TRYWAIT P0, [R20+URZ+0x2e870], R2 ;  /* 0x02e87002140075a7 */ /* 0x0044e4000800017f */
[----:B---3--:R-:W-:Y:S05]  /*206c0*/  @!P0 NANOSLEEP.SYNCS 0x989680 ;  /* 0x009896800000895d */ /* 0x008fea0003900000 */
[----:B------:R-:W3:Y:S02]  /*206d0*/  @!P0 SYNCS.PHASECHK.TRANS64 P0, [R20+URZ+0x2e870], R2 ;  /* 0x02e87002140085a7 */ /* 0x000ee4000800007f */
[----:B---3--:R-:W-:Y:S05]  /*206e0*/  @!P0 BRA `(.L_x_1189) ;  /* 0xfffffffc00f08947 */ /* 0x008fea000383ffff */
[----:B------:R-:W-:Y:S05]  /*206f0*/  BRA `(.L_x_1256) ;  /* 0xffffffcc00687947 */ /* 0x000fea000383ffff */
.L_x_1191:
[----:B--2---:R2:W3:Y:S02]  /*20700*/  SYNCS.PHASECHK.TRANS64.TRYWAIT P0, [R20+URZ+0x2e860], R2 ;  /* 0x02e86002140075a7 */ /* 0x0044e4000800017f */
[----:B---3--:R-:W-:Y:S05]  /*20710*/  @!P0 NANOSLEEP.SYNCS 0x989680 ;  /* 0x009896800000895d */ /* 0x008fea0003900000 */
[----:B------:R-:W3:Y:S02]  /*20720*/  @!P0 SYNCS.PHASECHK.TRANS64 P0, [R20+URZ+0x2e860], R2 ;  /* 0x02e86002140085a7 */ /* 0x000ee4000800007f */
[----:B---3--:R-:W-:Y:S05]  /*20730*/  @!P0 BRA `(.L_x_1191) ;  /* 0xfffffffc00f08947 */ /* 0x008fea000383ffff */
[----:B------:R-:W-:Y:S05]  /*20740*/  BRA `(.L_x_1257) ;  /* 0xffffffcc00707947 */ /* 0x000fea000383ffff */
.L_x_1198:
[----:B0-----:R0:W1:Y:S02]  /*20750*/  SYNCS.PHASECHK.TRANS64.TRYWAIT P1, [R17+URZ+0x2e870], R0 ;  /* 0x02e87000110075a7 */ /* 0x001064000802017f */
[----:B-1----:R-:W-:Y:S05]  /*20760*/  @!P1 NANOSLEEP.SYNCS 0x989680 ;  /* 0x009896800000995d */ /* 0x002fea0003900000 */
[----:B------:R-:W1:Y:S02]  /*20770*/  @!P1 SYNCS.PHASECHK.TRANS64 P1, [R17+URZ+0x2e870], R0 ;  /* 0x02e87000110095a7 */ /* 0x000e64000802007f */
[----:B-1----:R-:W-:Y:S05]  /*20780*/  @!P1 BRA `(.L_x_1198) ;  /* 0xfffffffc00f09947 */ /* 0x002fea000383ffff */
[----:B------:R-:W-:Y:S05]  /*20790*/  BRA `(.L_x_1258) ;  /* 0xffffffd400b47947 */ /* 0x000fea000383ffff */
.L_x_1200:
[----:B0-----:R0:W1:Y:S02]  /*207a0*/  SYNCS.PHASECHK.TRANS64.TRYWAIT P1, [R17+URZ+0x2e860], R0 ;  /* 0x02e86000110075a7 */ /* 0x001064000802017f */
[----:B-1----:R-:W-:Y:S05]  /*207b0*/  @!P1 NANOSLEEP.SYNCS 0x989680 ;  /* 0x009896800000995d */ /* 0x002fea0003900000 */
[----:B------:R-:W1:Y:S02]  /*207c0*/  @!P1 SYNCS.PHASECHK.TRANS64 P1, [R17+URZ+0x2e860], R0 ;  /* 0x02e86000110095a7 */ /* 0x000e64000802007f */
[----:B-1----:R-:W-:Y:S05]  /*207d0*/  @!P1 BRA `(.L_x_1200) ;  /* 0xfffffffc00f09947 */ /* 0x002fea000383ffff */
[----:B------:R-:W-:Y:S05]  /*207e0*/  BRA `(.L_x_1259) ;  /* 0xffffffd400bc7947 */ /* 0x000fea000383ffff */
.L_x_1213:
[----:B0-----:R0:W1:Y:S02]  /*207f0*/  SYNCS.PHASECHK.TRANS64.TRYWAIT P0, [R0+URZ+0x2e820], R3 ;  /* 0x02e82003000075a7 */ /* 0x001064000800017f */
[----:B-1----:R-:W-:Y:S05]  /*20800*/  @!P0 NANOSLEEP.SYNCS 0x989680 ;  /* 0x009896800000895d */ /* 0x002fea0003900000 */
[----:B------:R-:W1:Y:S02]  /*20810*/  @!P0 SYNCS.PHASECHK.TRANS64 P0, [R0+URZ+0x2e820], R3 ;  /* 0x02e82003000085a7 */ /* 0x000e64000800007f */
[----:B-1----:R-:W-:Y:S05]  /*20820*/  @!P0 BRA `(.L_x_1213) ;  /* 0xfffffffc00f08947 */ /* 0x002fea000383ffff */
[----:B------:R-:W-:Y:S05]  /*20830*/  BRA `(.L_x_1260) ;  /* 0xffffffe800d07947 */ /* 0x000fea000383ffff */
.L_x_1214:
        /* <DEDUP_REMOVED lines=11> */
.L_x_1262:
[----:B------:R-:W-:Y:S05]  /*208f0*/  BSYNC B0 ;  /* 0x0000000000007941 */ /* 0x000fea0003800000 */
.L_x_1261:
[----:B------:R-:W-:Y:S05]  /*20900*/  BRA `(.L_x_1263) ;  /* 0xffffffe800b87947 */ /* 0x000fea000383ffff */
.L_x_1217:
[----:B------:R-:W-:Y:S01]  /*20910*/  BSSY B1, `(.L_x_1264) ;  /* 0x0000006000017945 */ /* 0x000fe20003800000 */
[----:B------:R-:W-:-:S07]  /*20920*/  IMAD.MOV.U32 R15, RZ, RZ, -0x1 ;  /* 0xffffffffff0f7424 */ /* 0x000fce00078e00ff */
[----:B01----:R-:W-:Y:S05]  /*20930*/  WARPSYNC.COLLECTIVE R15, `(.L_x_1265) ;  /* 0x000000000f0c7348 */ /* 0x003fea0003c00000 */
[----:B------:R-:W-:Y:S02]  /*20940*/  ELECT P6, UR62, PT ;  /* 0x00000000003e782f */ /* 0x000fe400038c0000 */
[----:B------:R-:W-:Y:S01]  /*20950*/  MOV R14, UR62 ;  /* 0x0000003e000e7c02 */ /* 0x000fe20008000f00 */
[----:B01----:R-:W-:Y:S10]  /*20960*/  ENDCOLLECTIVE ;  /* 0x000000000000791b */ /* 0x003ff40003800000 */
.L_x_1265:
[----:B------:R-:W-:Y:S05]  /*20970*/  BSYNC B1 ;  /* 0x0000000000017941 */ /* 0x000fea0003800000 */
.L_x_1264:
[----:B------:R-:W-:Y:S05]  /*20980*/  BRA `(.L_x_1266) ;  /* 0xffffffe800b07947 */ /* 0x000fea000383ffff */
.L_x_1219:
[----:B0-----:R0:W1:Y:S02]  /*20990*/  SYNCS.PHASECHK.TRANS64.TRYWAIT P1, [R6+URZ], R5 ;  /* 0x00000005060075a7 */ /* 0x001064000802017f */
[----:B-1----:R-:W-:Y:S05]  /*209a0*/  @!P1 NANOSLEEP.SYNCS 0x989680 ;  /* 0x009896800000995d */ /* 0x002fea0003900000 */
[----:B------:R-:W1:Y:S02]  /*209b0*/  @!P1 SYNCS.PHASECHK.TRANS64 P1, [R6+URZ], R5 ;  /* 0x00000005060095a7 */ /* 0x000e64000802007f */
[----:B-1----:R-:W-:Y:S05]  /*209c0*/  @!P1 BRA `(.L_x_1219) ;  /* 0xfffffffc00f09947 */ /* 0x002fea000383ffff */
[----:B------:R-:W-:Y:S05]  /*209d0*/  BRA `(.L_x_1267) ;  /* 0xffffffe800ec7947 */ /* 0x000fea000383ffff */
.L_x_1220:
[----:B-1----:R1:W2:Y:S02]  /*209e0*/  SYNCS.PHASECHK.TRANS64.TRYWAIT P1, [R7+URZ], R2 ;  /* 0x00000002070075a7 */ /* 0x0022a4000802017f */
[----:B--2---:R-:W-:Y:S05]  /*209f0*/  @!P1 NANOSLEEP.SYNCS 0x989680 ;  /* 0x009896800000995d */ /* 0x004fea0003900000 */
[----:B------:R-:W2:Y:S02]  /*20a00*/  @!P1 SYNCS.PHASECHK.TRANS64 P1, [R7+URZ], R2 ;  /* 0x00000002070095a7 */ /* 0x000ea4000802007f */
[----:B--2---:R-:W-:Y:S05]  /*20a10*/  @!P1 BRA `(.L_x_1220) ;  /* 0xfffffffc00f09947 */ /* 0x004fea000383ffff */
[----:B------:R-:W-:Y:S05]  /*20a20*/  BRA `(.L_x_1268) ;  /* 0xffffffe800e07947 */ /* 0x000fea000383ffff */
.L_x_1222:
[----:B--2---:R2:W3:Y:S02]  /*20a30*/  SYNCS.PHASECHK.TRANS64.TRYWAIT P1, [R4+URZ+0x2e860], R5 ;  /* 0x02e86005040075a7 */ /* 0x0044e4000802017f */
[----:B---3--:R-:W-:Y:S05]  /*20a40*/  @!P1 NANOSLEEP.SYNCS 0x989680 ;  /* 0x009896800000995d */ /* 0x008fea0003900000 */
[----:B------:R-:W3:Y:S02]  /*20a50*/  @!P1 SYNCS.PHASECHK.TRANS64 P1, [R4+URZ+0x2e860], R5 ;  /* 0x02e86005040095a7 */ /* 0x000ee4000802007f */
[----:B---3--:R-:W-:Y:S05]  /*20a60*/  @!P1 BRA `(.L_x_1222) ;  /* 0xfffffffc00f09947 */ /* 0x008fea000383ffff */
[----:B------:R-:W-:Y:S05]  /*20a70*/  BRA `(.L_x_1269) ;  /* 0xffffffe800e47947 */ /* 0x000fea000383ffff */
.L_x_1224:
[----:B---3--:R3:W4:Y:S02]  /*20a80*/  SYNCS.PHASECHK.TRANS64.TRYWAIT P1, [R3+URZ+0x2e860], R2 ;  /* 0x02e86002030075a7 */ /* 0x008724000802017f */
[----:B----4-:R-:W-:Y:S05]  /*20a90*/  @!P1 NANOSLEEP.SYNCS 0x989680 ;  /* 0x009896800000995d */ /* 0x010fea0003900000 */
[----:B------:R-:W4:Y:S02]  /*20aa0*/  @!P1 SYNCS.PHASECHK.TRANS64 P1, [R3+URZ+0x2e860], R2 ;  /* 0x02e86002030095a7 */ /* 0x000f24000802007f */
[----:B----4-:R-:W-:Y:S05]  /*20ab0*/  @!P1 BRA `(.L_x_1224) ;  /* 0xfffffffc00f09947 */ /* 0x010fea000383ffff */
[----:B------:R-:W-:Y:S05]  /*20ac0*/  BRA `(.L_x_1270) ;  /* 0xffffffe800e47947 */ /* 0x000fea000383ffff */
.L_x_1226:
[----:B----4-:R4:W0:Y:S02]  /*20ad0*/  SYNCS.PHASECHK.TRANS64.TRYWAIT P0, [R4+URZ+0x2e880], R5 ;  /* 0x02e88005040075a7 */ /* 0x010824000800017f */
[----:B0-----:R-:W-:Y:S05]  /*20ae0*/  @!P0 NANOSLEEP.SYNCS 0x989680 ;  /* 0x009896800000895d */ /* 0x001fea0003900000 */
[----:B------:R-:W0:Y:S02]  /*20af0*/  @!P0 SYNCS.PHASECHK.TRANS64 P0, [R4+URZ+0x2e880], R5 ;  /* 0x02e88005040085a7 */ /* 0x000e24000800007f */
[----:B0-----:R-:W-:Y:S05]  /*20b00*/  @!P0 BRA `(.L_x_1226) ;  /* 0xfffffffc00f08947 */ /* 0x001fea000383ffff */
[----:B------:R-:W-:Y:S05]  /*20b10*/  BRA `(.L_x_1227) ;  /* 0xffffffe800e07947 */ /* 0x000fea000383ffff */
.L_x_1271:
        /* <DEDUP_REMOVED lines=14> */
.L_x_2698:


//--------------------- .text._ZN7cutlass13device_kernelIN5flash11enable_sm90INS1_16FlashAttnFwdSm90INS1_25CollectiveMainloopFwdSm90ILi2EN4cute5tupleIJNS5_1CILi1EEES8_S8_EEENS6_IJNS7_ILi128EEENS7_ILi224EEESA_EEELi128ENS_12float_e4m3_tEfNS_4arch4Sm90ELb0ELb1ELb0ELb1ELb0ELb1ELb0ELb1ELb1ELb1ELb0ELb0EEENS1_21CollectiveEpilogueFwdINS6_IJSA_SA_SB_EEES9_NS_10bfloat16_tESF_Li256ELb1ELb1ELb0ELb1EEENS1_36VarlenDynamicPersistentTileSchedulerILi128ELi224ELi256ELi128ELb0ELb1ELb1ELb1ELb0ELb1EEEEEEEEEvNT_6ParamsE --------------------------
	.section	.text._ZN7cutlass13device_kernelIN5flash11enable_sm90INS1_16FlashAttnFwdSm90INS1_25CollectiveMainloopFwdSm90ILi2EN4cute5tupleIJNS5_1CILi1EEES8_S8_EEENS6_IJNS7_ILi128EEENS7_ILi224EEESA_EEELi128ENS_12float_e4m3_tEfNS_4arch4Sm90ELb0ELb1ELb0ELb1ELb0ELb1ELb0ELb1ELb1ELb1ELb0ELb0EEENS1_21CollectiveEpilogueFwdINS6_IJSA_SA_SB_EEES9_NS_10bfloat16_tESF_Li256ELb1ELb1ELb0ELb1EEENS1_36VarlenDynamicPersistentTileSchedulerILi128ELi224ELi256ELi128ELb0ELb1ELb1ELb1ELb0ELb1EEEEEEEEEvNT_6ParamsE,"ax",@progbits
	.align	128
.text._ZN7cutlass13device_kernelIN5flash11enable_sm90INS1_16FlashAttnFwdSm90INS1_25CollectiveMainloopFwdSm90ILi2EN4cute5tupleIJNS5_1CILi1EEES8_S8_EEENS6_IJNS7_ILi128EEENS7_ILi224EEESA_EEELi128ENS_12float_e4m3_tEfNS_4arch4Sm90ELb0ELb1ELb0ELb1ELb0ELb1ELb0ELb1ELb1ELb1ELb0ELb0EEENS1_21CollectiveEpilogueFwdINS6_IJSA_SA_SB_EEES9_NS_10bfloat16_tESF_Li256ELb1ELb1ELb0ELb1EEENS1_36VarlenDynamicPersistentTileSchedulerILi128ELi224ELi256ELi128ELb0ELb1ELb1ELb1ELb0ELb1EEEEEEEEEvNT_6ParamsE:
        .type           _ZN7cutlass13device_kernelIN5flash11enable_sm90INS1_16FlashAttnFwdSm90INS1_25CollectiveMainloopFwdSm90ILi2EN4cute5tupleIJNS5_1CILi1EEES8_S8_EEENS6_IJNS7_ILi128EEENS7_ILi224EEESA_EEELi128ENS_12float_e4m3_tEfNS_4arch4Sm90ELb0ELb1ELb0ELb1ELb0ELb1ELb0ELb1ELb1ELb1ELb0ELb0EEENS1_21CollectiveEpilogueFwdINS6_IJSA_SA_SB_EEES9_NS_10bfloat16_tESF_Li256ELb1ELb1ELb0ELb1EEENS1_36VarlenDynamicPersistentTileSchedulerILi128ELi224ELi256ELi128ELb0ELb1ELb1ELb1ELb0ELb1EEEEEEEEEvNT_6ParamsE,@function
        .size           _ZN7cutlass13device_kernelIN5flash11enable_sm90INS1_16FlashAttnFwdSm90INS1_25CollectiveMainloopFwdSm90ILi2EN4cute5tupleIJNS5_1CILi1EEES8_S8_EEENS6_IJNS7_ILi128EEENS7_ILi224EEESA_EEELi128ENS_12float_e4m3_tEfNS_4arch4Sm90ELb0ELb1ELb0ELb1ELb0ELb1ELb0ELb1ELb1ELb1ELb0ELb0EEENS1_21CollectiveEpilogueFwdINS6_IJSA_SA_SB_EEES9_NS_10bfloat16_tESF_Li256ELb1ELb1ELb0ELb1EEENS1_36VarlenDynamicPersistentTileSchedulerILi128ELi224ELi256ELi128ELb0ELb1ELb1ELb1ELb0ELb1EEEEEEEEEvNT_6ParamsE,(.L_x_2699 - _ZN7cutlass13device_kernelIN5flash11enable_sm90INS1_16FlashAttnFwdSm90INS1_25CollectiveMainloopFwdSm90ILi2EN4cute5tupleIJNS5_1CILi1EEES8_S8_EEENS6_IJNS7_ILi128EEENS7_ILi224EEESA_EEELi128ENS_12float_e4m3_tEfNS_4arch4Sm90ELb0ELb1ELb0ELb1ELb0ELb1ELb0ELb1ELb1ELb1ELb0ELb0EEENS1_21CollectiveEpilogueFwdINS6_IJSA_SA_SB_EEES9_NS_10bfloat16_tESF_Li256ELb1ELb1ELb0ELb1EEENS1_36VarlenDynamicPersistentTileSchedulerILi128ELi224ELi256ELi128ELb0ELb1ELb1ELb1ELb0ELb1EEEEEEEEEvNT_6ParamsE)
        .other          _ZN7cutlass13device_kernelIN5flash11enable_sm90INS1_16FlashAttnFwdSm90INS1_25CollectiveMainloopFwdSm90ILi2EN4cute5tupleIJNS5_1CILi1EEES8_S8_EEENS6_IJNS7_ILi128EEENS7_ILi224EEESA_EEELi128ENS_12float_e4m3_tEfNS_4arch4Sm90ELb0ELb1ELb0ELb1ELb0ELb1ELb0ELb1ELb1ELb1ELb0ELb0EEENS1_21CollectiveEpilogueFwdINS6_IJSA_SA_SB_EEES9_NS_10bfloat16_tESF_Li256ELb1ELb1ELb0ELb1EEENS1_36VarlenDynamicPersistentTileSchedulerILi128ELi224ELi256ELi128ELb0ELb1ELb1ELb1ELb0ELb1EEEEEEEEEvNT_6ParamsE,@"STO_CUDA_ENTRY STV_DEFAULT"
_ZN7cutlass13device_kernelIN5flash11enable_sm90INS1_16FlashAttnFwdSm90INS1_25CollectiveMainloopFwdSm90ILi2EN4cute5tupleIJNS5_1CILi1EEES8_S8_EEENS6_IJNS7_ILi128EEENS7_ILi224EEESA_EEELi128ENS_12float_e4m3_tEfNS_4arch4Sm90ELb0ELb1ELb0ELb1ELb0ELb1ELb0ELb1ELb1ELb1ELb0ELb0EEENS1_21CollectiveEpilogueFwdINS6_IJSA_SA_SB_EEES9_NS_10bfloat16_tESF_Li256ELb1ELb1ELb0ELb1EEENS1_36VarlenDynamicPersistentTileSchedulerILi128ELi224ELi256ELi128ELb0ELb1ELb1ELb1ELb0ELb1EEEEEEEEEvNT_6ParamsE:
        /* <DEDUP_REMOVED lines=24> */
.L_x_1273:
[----:B------:R-:W-:Y:S05]  /*0180*/  BSYNC B0 ;  /* 0x0000000000007941 */ /* 0x000fea0003800000 */
.L_x_1272:
        /* <DEDUP_REMOVED lines=41> */
.L_x_1274:
        /* <DEDUP_REMOVED lines=22> */
.L_x_1275:
        /* <DEDUP_REMOVED lines=18> */
.L_x_1276:
        /* <DEDUP_REMOVED lines=22> */
.L_x_1277:
        /* <DEDUP_REMOVED lines=22> */
.L_x_1278:
[----:B0-----:R-:W-:Y:S01]  /*0960*/  UMOV UR4, 0x1 ;  /* 0x0000000100047882 */ /* 0x001fe20000000000 */
[----:B------:R-:W-:Y:S01]  /*0970*/  PLOP3.LUT P0, PT, PT, PT, UP0, 0x80, 0x0 ;  /* 0x000000000000781c */ /* 0x000fe20003f0f008 */
[----:B------:R-:W-:Y:S01]  /*0980*/  USEL UR4, UR4, 0x2, !UP0 ;  /* 0x0000000204047887 */ /* 0x000fe2000c000000 */
[----:B------:R-:W-:Y:S01]  /*0990*/  NOP ;  /* 0x0000000000007918 */ /* 0x000fe20000000000 */
[----:B------:R-:W-:Y:S04]  /*09a0*/  BSSY B8, `(.L_x_1279) ;  /* 0x000332b000087945 */ /* 0x000fe80003800000 */
[----:B------:R-:W-:-:S05]  /*09b0*/  IMAD.U32 R2, RZ, RZ, UR4 ;  /* 0x00000004ff027e24 */ /* 0x000fca000f8e00ff */
[----:B------:R0:W-:Y:S01]  /*09c0*/  STL [R1+0xa4], R2 ;  /* 0x0000a40201007387 */ /* 0x0001e20000100800 */
[----:B-12-4-:R-:W-:Y:S06]  /*09d0*/  BAR.SYNC.DEFER_BLOCKING 0x0 ;  /* 0x0000000000007b1d */ /* 0x016fec0000010000 */
[----:B------:R-:W-:Y:S05]  /*09e0*/  @!P0 BRA `(.L_x_1280) ;  /* 0x000002c000308947 */ /* 0x000fea0003800000 */
.L_x_1281:
[----:B------:R-:W-:-:S08]  /*09f0*/  NOP ;  /* 0x0000000000007918 */ /* 0x000fd00000000000 */
[----:B------:R-:W1:Y:S02]  /*0a00*/  USETMAXREG.TRY_ALLOC.CTAPOOL UP0, 0xf0 ;  /* 0x000000f0000079c8 */ /* 0x000e640008000600 */
[----:B-1----:R-:W-:-:S13]  /*0a10*/  PLOP3.LUT P0, PT, PT, PT, UP0, 0x80, 0x0 ;  /* 0x000000000000781c */ /* 0x002fda0003f0f008 */
[----:B------:R-:W-:Y:S05]  /*0a20*/  @!P0 BRA `(.L_x_1281) ;  /* 0xfffffffc00f08947 */ /* 0x000fea000383ffff */
[----:B------:R-:W1:Y:S01]  /*0a30*/  S2R R0, SR_TID.X ;  /* 0x0000000000007919 */ /* 0x000e620000002100 */
[----:B------:R-:W2:Y:S01]  /*0a40*/  S2UR UR5, SR_CgaCtaId ;  /* 0x00000000000579c3 */ /* 0x000ea20000008800 */
[----:B------:R-:W-:Y:S01]  /*0a50*/  UMOV UR4, 0x400 ;  /* 0x0000040000047882 */ /* 0x000fe20000000000 */
[----:B------:R-:W-:-:S06]  /*0a60*/  LOP3.LUT R16, R16, 0xffbfffff, RZ, 0xc0, !PT ;  /* 0xffbfffff10107812 */ /* 0x000fcc00078ec0ff */
        /* <DEDUP_REMOVED lines=8> */
[----:B------:R-:W-:Y:S01]  /*0af0*/  @P0 LOP3.LUT R16, R16, 0x400000, RZ, 0xfc, !PT ;  /* 0x0040000010100812 */ /* 0x000fe200078efcff */
        /* <DEDUP_REMOVED lines=14> */
[----:B------:R-:W-:Y:S02]  /*0be0*/  LOP3.LUT R7, R4, 0xfffffffc, RZ, 0xc0, !PT ;  /* 0xfffffffc04077812 */ /* 0x000fe400078ec0ff */
[--C-:B------:R-:W-:Y:S02]  /*0bf0*/  SHF.R.S32.HI R23, RZ, 0x2, R4.reuse ;  /* 0x00000002ff177819 */ /* 0x100fe40000011404 */
[----:B------:R-:W-:Y:S01]  /*0c00*/  SHF.R.S32.HI R4, RZ, 0x1f, R4 ;  /* 0x0000001fff047819 */ /* 0x000fe20000011404 */
[----:B------:R-:W-:-:S03]  /*0c10*/  IMAD.IADD R7, R0, 0x1, -R7 ;  /* 0x0000000100077824 */ /* 0x000fc600078e0a07 */
[----:B------:R-:W-:Y:S01]  /*0c20*/  LEA.HI R4, R4, R23, RZ, 0x3 ;  /* 0x0000001704047211 */ /* 0x000fe200078f18ff */
[C---:B------:R-:W-:Y:S02]  /*0c30*/  IMAD.SHL.U32 R18, R7.reuse, 0x10, RZ ;  /* 0x0000001007127824 */ /* 0x040fe400078e00ff */
[----:B------:R-:W-:Y:S01]  /*0c40*/  IMAD.SHL.U32 R228, R7, 0x8, RZ ;  /* 0x0000000807e47824 */ /* 0x000fe200078e00ff */
[----:B------:R-:W-:Y:S02]  /*0c50*/  LOP3.LUT R4, R4, 0xfffffff8, RZ, 0xc0, !PT ;  /* 0xfffffff804047812 */ /* 0x000fe400078ec0ff */
[----:B------:R-:W-:Y:S01]  /*0c60*/  SHF.R.S32.HI R19, RZ, 0x1f, R18 ;  /* 0x0000001fff137819 */ /* 0x000fe20000011412 */
[----:B------:R-:W-:Y:S02]  /*0c70*/  VIADD R233, R228, 0x20 ;  /* 0x00000020e4e97836 */ /* 0x000fe40000000000 */
[----:B------:R-:W-:Y:S01]  /*0c80*/  IMAD.IADD R230, R23, 0x1, -R4 ;  /* 0x0000000117e67824 */ /* 0x000fe200078e0a04 */
[----:B--2---:R-:W-:-:S02]  /*0c90*/  R2UR UR4, R2 ;  /* 0x00000000020472ca */ /* 0x004fc400000e0000 */
[----:B------:R-:W-:-:S04]  /*0ca0*/  LEA.HI R2, R3, R0, RZ, 0x7 ;  /* 0x0000000003027211 */ /* 0x000fc800078f38ff */
[----:B------:R-:W-:-:S05]  /*0cb0*/  LOP3.LUT R5, R2, 0xffffff80, RZ, 0xc0, !PT ;  /* 0xffffff8002057812 */ /* 0x000fca00078ec0ff */
[----:B------:R-:W-:Y:S01]  /*0cc0*/  IMAD.IADD R6, R0, 0x1, -R5 ;  /* 0x0000000100067824 */ /* 0x000fe200078e0a05 */
[----:B------:R-:W-:Y:S01]  /*0cd0*/  LEA.HI R0, R3, R0, RZ, 0x5 ;  /* 0x0000000003007211 */ /* 0x000fe200078f28ff */
[----:B------:R-:W-:-:S03]  /*0ce0*/  ULOP3.LUT UR4, UR4, 0x1, URZ, 0xfc, !UPT ;  /* 0x0000000104047892 */ /* 0x000fc6000f8efc3f */
[----:B------:R-:W-:Y:S01]  /*0cf0*/  SHF.R.S32.HI R9, RZ, 0x1f, R6 ;  /* 0x0000001fff097819 */ /* 0x000fe20000011406 */
[----:B------:R-:W-:-:S03]  /*0d00*/  IMAD.SHL.U32 R0, R0, 0x20, RZ ;  /* 0x0000002000007824 */ /* 0x000fc600078e00ff */
[CC--:B------:R-:W-:Y:S02]  /*0d10*/  LEA.HI R8, R9.reuse, R6.reuse, RZ, 0x2 ;  /* 0x0000000609087211 */ /* 0x0c0fe400078f10ff */
[----:B------:R-:W-:Y:S02]  /*0d20*/  LEA.HI R9, R9, R6, RZ, 0x5 ;  /* 0x0000000609097211 */ /* 0x000fe400078f28ff */
[--C-:B------:R-:W-:Y:S02]  /*0d30*/  SHF.R.S32.HI R10, RZ, 0x2, R8.reuse ;  /* 0x00000002ff0a7819 */ /* 0x100fe40000011408 */
[----:B------:R-:W-:Y:S02]  /*0d40*/  SHF.R.S32.HI R5, RZ, 0x1f, R8 ;  /* 0x0000001fff057819 */ /* 0x000fe40000011408 */
[----:B------:R-:W-:Y:S02]  /*0d50*/  SHF.R.S32.HI R9, RZ, 0x5, R9 ;  /* 0x00000005ff097819 */ /* 0x000fe40000011409 */
[----:B------:R-:W-:-:S02]  /*0d60*/  LEA.HI R11, R5, R10, RZ, 0x3 ;  /* 0x0000000a050b7211 */ /* 0x000fc400078f18ff */
[----:B------:R-:W-:Y:S02]  /*0d70*/  SHF.R.S32.HI R5, RZ, 0x7, R2 ;  /* 0x00000007ff057819 */ /* 0x000fe40000011402 */
[----:B------:R-:W-:Y:S02]  /*0d80*/  LOP3.LUT R11, R11, 0xfffffff8, RZ, 0xc0, !PT ;  /* 0xfffffff80b0b7812 */ /* 0x000fe400078ec0ff */
[----:B------:R-:W-:Y:S02]  /*0d90*/  LEA.HI R2, R2, R5, RZ, 0x1 ;  /* 0x0000000502027211 */ /* 0x000fe400078f08ff */
[----:B------:R-:W-:Y:S01]  /*0da0*/  LOP3.LUT R0, R0, 0xfffffc00, RZ, 0xc0, !PT ;  /* 0xfffffc0000007812 */ /* 0x000fe200078ec0ff */
[----:B------:R-:W-:Y:S01]  /*0db0*/  IMAD.IADD R10, R10, 0x1, -R11 ;  /* 0x000000010a0a7824 */ /* 0x000fe200078e0a0b */
[----:B------:R-:W-:Y:S02]  /*0dc0*/  LOP3.LUT R2, R2, 0x3fffffe, RZ, 0xc0, !PT ;  /* 0x03fffffe02027812 */ /* 0x000fe400078ec0ff */
[----:B------:R-:W-:Y:S01]  /*0dd0*/  LEA.HI R11, R7, R7, RZ, 0x1 ;  /* 0x00000007070b7211 */ /* 0x000fe200078f08ff */
[----:B------:R-:W-:-:S02]  /*0de0*/  IMAD R9, R9, 0x10, R10 ;  /* 0x0000001009097824 */ /* 0x000fc400078e020a */
[----:B------:R-:W-:Y:S01]  /*0df0*/  IMAD.IADD R2, R5, 0x1, -R2 ;  /* 0x0000000105027824 */ /* 0x000fe200078e0a02 */
[----:B------:R-:W-:Y:S02]  /*0e00*/  LOP3.LUT R12, R11, 0x1ffffffe, RZ, 0xc0, !PT ;  /* 0x1ffffffe0b0c7812 */ /* 0x000fe400078ec0ff */
[----:B------:R-:W-:Y:S01]  /*0e10*/  LOP3.LUT R11, R8, 0x7ffffffc, RZ, 0xc0, !PT ;  /* 0x7ffffffc080b7812 */ /* 0x000fe200078ec0ff */
[----:B------:R-:W-:Y:S02]  /*0e20*/  IMAD R2, R2, 0x40, R9 ;  /* 0x0000004002027824 */ /* 0x000fe400078e0209 */
[----:B------:R-:W-:Y:S02]  /*0e30*/  IMAD.IADD R5, R7, 0x1, -R12 ;  /* 0x0000000107057824 */ /* 0x000fe400078e0a0c */
[----:B------:R-:W-:Y:S02]  /*0e40*/  IMAD.IADD R3, R6, 0x1, -R11 ;  /* 0x0000000106037824 */ /* 0x000fe400078e0a0b */
[----:B------:R-:W-:-:S02]  /*0e50*/  IMAD R2, R5, 0x8, R2 ;  /* 0x0000000805027824 */ /* 0x000fc400078e0202 */
[C---:B------:R-:W-:Y:S01]  /*0e60*/  VIADD R9, R23.reuse, 0x40 ;  /* 0x0000004017097836 */ /* 0x040fe20000000000 */
[----:B------:R0:W-:Y:S01]  /*0e70*/  STL [R1+0x6c], R3 ;  /* 0x00006c0301007387 */ /* 0x0001e20000100800 */
[C---:B------:R-:W-:Y:S02]  /*0e80*/  VIADD R8, R23.reuse, 0x80 ;  /* 0x0000008017087836 */ /* 0x040fe40000000000 */
[----:B------:R-:W-:Y:S01]  /*0e90*/  VIADD R6, R23, 0xc0 ;  /* 0x000000c017067836 */ /* 0x000fe20000000000 */
[----:B------:R-:W-:Y:S04]  /*0ea0*/  STL [R1+0x74], R13 ;  /* 0x0000740d01007387 */ /* 0x000fe80000100800 */
[----:B------:R1:W-:Y:S01]  /*0eb0*/  STL [R1+0x80], R2 ;  /* 0x0000800201007387 */ /* 0x0003e20000100800 */
[----:B------:R-:W-:-:S02]  /*0ec0*/  SHF.R.S32.HI R5, RZ, 0x1f, R6 ;  /* 0x0000001fff057819 */ /* 0x000fc40000011406 */
[----:B0-----:R-:W-:Y:S01]  /*0ed0*/  SHF.R.S32.HI R3, RZ, 0x1f, R8 ;  /* 0x0000001fff037819 */ /* 0x001fe20000011408 */
[----:B------:R-:W-:Y:S01]  /*0ee0*/  STL [R1+0x78], R14 ;  /* 0x0000780e01007387 */ /* 0x000fe20000100800 */
[----:B------:R-:W-:Y:S02]  /*0ef0*/  LEA.HI R5, R5, R6, RZ, 0x3 ;  /* 0x0000000605057211 */ /* 0x000fe400078f18ff */
[----:B------:R-:W-:Y:S01]  /*0f00*/  LEA.HI R3, R3, R8, RZ, 0x3 ;  /* 0x0000000803037211 */ /* 0x000fe200078f18ff */
[----:B------:R-:W-:Y:S01]  /*0f10*/  STL [R1+0x7c], R15 ;  /* 0x00007c0f01007387 */ /* 0x000fe20000100800 */
[----:B-1----:R-:W-:Y:S01]  /*0f20*/  IMAD.U32 R2, RZ, RZ, UR4 ;  /* 0x00000004ff027e24 */ /* 0x002fe2000f8e00ff */
[----:B------:R-:W-:Y:S02]  /*0f30*/  UMOV UR4, URZ ;  /* 0x0000003f00047c82 */ /* 0x000fe40008000000 */
[----:B------:R-:W-:Y:S01]  /*0f40*/  STL [R1+0x50], RZ ;  /* 0x000050ff01007387 */ /* 0x000fe20000100800 */
[----:B------:R-:W-:-:S02]  /*0f50*/  IMAD.SHL.U32 R3, R3, 0x80, RZ ;  /* 0x0000008003037824 */ /* 0x000fc400078e00ff */
[----:B------:R-:W-:Y:S01]  /*0f60*/  IMAD.SHL.U32 R5, R5, 0x80, RZ ;  /* 0x0000008005057824 */ /* 0x000fe200078e00ff */
[----:B------:R0:W-:Y:S04]  /*0f70*/  STL [R1+0x68], R2 ;  /* 0x0000680201007387 */ /* 0x0001e80000100800 */
[----:B------:R1:W-:Y:S01]  /*0f80*/  STL [R1+0x84], R0 ;  /* 0x0000840001007387 */ /* 0x0003e20000100800 */
[----:B0-----:R-:W-:Y:S02]  /*0f90*/  SHF.R.S32.HI R2, RZ, 0x1f, R9 ;  /* 0x0000001fff027819 */ /* 0x001fe40000011409 */
[----:B-1----:R-:W-:Y:S01]  /*0fa0*/  SHF.R.S32.HI R0, RZ, 0x1f, R23 ;  /* 0x0000001fff007819 */ /* 0x002fe20000011417 */
[----:B------:R-:W-:Y:S01]  /*0fb0*/  IMAD.SHL.U32 R0, R9, 0x80, RZ ;  /* 0x0000008009007824 */ /* 0x000fe200078e00ff */
[----:B------:R-:W-:-:S04]  /*0fc0*/  LEA.HI R2, R2, R9, RZ, 0x3 ;  /* 0x0000000902027211 */ /* 0x000fc800078f18ff */
[----:B------:R-:W-:Y:S01]  /*0fd0*/  LOP3.LUT R0, R0, 0x380, RZ, 0xc0, !PT ;  /* 0x0000038000007812 */ /* 0x000fe200078ec0ff */
[----:B------:R-:W-:-:S03]  /*0fe0*/  IMAD.SHL.U32 R2, R2, 0x80, RZ ;  /* 0x0000008002027824 */ /* 0x000fc600078e00ff */
[----:B------:R-:W-:Y:S02]  /*0ff0*/  SHF.R.U32.HI R4, RZ, 0x3, R0 ;  /* 0x00000003ff047819 */ /* 0x000fe40000011600 */
[----:B------:R-:W-:Y:S02]  /*1000*/  LOP3.LUT R0, R0, 0x70, R18, 0xf8, !PT ;  /* 0x0000007000007812 */ /* 0x000fe400078ef812 */
[----:B------:R-:W-:-:S04]  /*1010*/  LOP3.LUT R2, R2, 0xfffffc00, RZ, 0xc0, !PT ;  /* 0xfffffc0002027812 */ /* 0x000fc800078ec0ff */
[----:B------:R-:W-:Y:S01]  /*1020*/  LOP3.LUT R0, R2, R0, R4, 0xf6, !PT ;  /* 0x0000000002007212 */ /* 0x000fe200078ef604 */
[----:B------:R0:W-:Y:S01]  /*1030*/  STL [R1+0x88], R2 ;  /* 0x0000880201007387 */ /* 0x0001e20000100800 */
[----:B------:R-:W-:Y:S02]  /*1040*/  LOP3.LUT R4, R3, 0xfffffc00, RZ, 0xc0, !PT ;  /* 0xfffffc0003047812 */ /* 0x000fe400078ec0ff */
[----:B------:R-:W-:-:S03]  /*1050*/  LOP3.LUT R3, R5, 0xfffffc00, RZ, 0xc0, !PT ;  /* 0xfffffc0005037812 */ /* 0x000fc600078ec0ff */
[----:B------:R1:W-:Y:S01]  /*1060*/  STL [R1+0x90], R4 ;  /* 0x0000900401007387 */ /* 0x0003e20000100800 */
[----:B0-----:R-:W-:-:S03]  /*1070*/  IMAD.IADD R2, R17, 0x1, R0 ;  /* 0x0000000111027824 */ /* 0x001fc600078e0200 */
[----:B------:R1:W-:Y:S01]  /*1080*/  STL [R1+0x8c], R3 ;  /* 0x00008c0301007387 */ /* 0x0003e20000100800 */
[----:B------:R-:W-:-:S03]  /*1090*/  IMAD.U32 R0, RZ, RZ, UR4 ;  /* 0x00000004ff007e24 */ /* 0x000fc6000f8e00ff */
[----:B------:R1:W-:Y:S04]  /*10a0*/  STL [R1+0xa0], R2 ;  /* 0x0000a00201007387 */ /* 0x0003e80000100800 */
[----:B------:R1:W-:Y:S02]  /*10b0*/  STL [R1+0x9c], R0 ;  /* 0x00009c0001007387 */ /* 0x0003e40000100800 */
.L_x_1528:
[----:B--2---:R-:W2:Y:S01]  /*10c0*/  LDL R28, [R1+0x7c] ;  /* 0x00007c00011c7983 */ /* 0x004ea20000100800 */
[----:B------:R-:W-:Y:S05]  /*10d0*/  YIELD ;  /* 0x0000000000007946 */ /* 0x000fea0003800000 */
[----:B------:R-:W-:Y:S01]  /*10e0*/  ULDC.64 UR4, c[0x0][0xa28] ;  /* 0x00028a0000047ab9 */ /* 0x000fe20000000a00 */
[----:B-1-3--:R-:W2:Y:S01]  /*10f0*/  LDC.64 R4, c[0x0][0xa08] ;  /* 0x00028200ff047b82 */ /* 0x00aea20000000a00 */
[----:B------:R-:W-:Y:S01]  /*1100*/  ISETP.NE.U32.AND P1, PT, RZ, UR4, PT ;  /* 0x00000004ff007c0c */ /* 0x000fe2000bf25070 */
[----:B------:R-:W-:Y:S01]  /*1110*/  ULDC.64 UR6, c[0x0][0x208] ;  /* 0x0000820000067ab9 */ /* 0x000fe20000000a00 */
[----:B------:R-:W-:-:S02]  /*1120*/  IMAD.MOV.U32 R0, RZ, RZ, RZ ;  /* 0x000000ffff007224 */ /* 0x000fc400078e00ff */
[----:B------:R-:W-:Y:S01]  /*1130*/  ISETP.NE.AND.EX P1, PT, RZ, UR5, PT, P1 ;  /* 0x00000005ff007c0c */ /* 0x000fe2000bf25310 */
[----:B------:R-:W-:Y:S01]  /*1140*/  ULDC.64 UR4, c[0x0][0xa18] ;  /* 0x0002860000047ab9 */ /* 0x000fe20000000a00 */
[----:B----4-:R-:W-:Y:S01]  /*1150*/  IMAD.MOV.U32 R26, RZ, RZ, RZ ;  /* 0x000000ffff1a7224 */ /* 0x010fe200078e00ff */
[----:B------:R-:W-:-:S04]  /*1160*/  ISETP.NE.U32.AND P2, PT, RZ, UR4, PT ;  /* 0x00000004ff007c0c */ /* 0x000fc8000bf45070 */
[----:B------:R-:W-:Y:S01]  /*1170*/  ISETP.NE.AND.EX P2, PT, RZ, UR5, PT, P2 ;  /* 0x00000005ff007c0c */ /* 0x000fe2000bf45320 */
[----:B------:R-:W-:Y:S02]  /*1180*/  ULDC.64 UR4, c[0x0][0xa08] ;  /* 0x0002820000047ab9 */ /* 0x000fe40000000a00 */
[----:B------:R-:W-:-:S03]  /*1190*/  ISETP.NE.U32.AND P0, PT, RZ, UR4, PT ;  /* 0x00000004ff007c0c */ /* 0x000fc6000bf05070 */
[----:B------:R-:W0:Y:S08]  /*11a0*/  @P1 LDC.64 R2, c[0x0][0xa28] ;  /* 0x00028a00ff021b82 */ /* 0x000e300000000a00 */
[----:B------:R-:W1:Y:S01]  /*11b0*/  @P2 LDC.64 R6, c[0x0][0xa18] ;  /* 0x00028600ff062b82 */ /* 0x000e620000000a00 */
[----:B------:R-:W-:Y:S01]  /*11c0*/  ULDC UR4, c[0x0][0x288] ;  /* 0x0000a20000047ab9 */ /* 0x000fe20000000800 */
[----:B------:R-:W-:Y:S01]  /*11d0*/  ISETP.NE.AND.EX P0, PT, RZ, UR5, PT, P0 ;  /* 0x00000005ff007c0c */ /* 0x000fe2000bf05300 */
[----:B------:R-:W-:Y:S01]  /*11e0*/  IMAD.U32 R10, RZ, RZ, UR4 ;  /* 0x00000004ff0a7e24 */ /* 0x000fe2000f8e00ff */
[----:B------:R-:W-:Y:S01]  /*11f0*/  ULDC.64 UR4, c[0x0][0x418] ;  /* 0x0001060000047ab9 */ /* 0x000fe20000000a00 */
[----:B--2---:R-:W-:-:S04]  /*1200*/  IMAD.WIDE R8, R28, 0x4, R4 ;  /* 0x000000041c087825 */ /* 0x004fc800078e0204 */
[----:B-1----:R-:W-:Y:S01]  /*1210*/  @P2 IMAD.WIDE R4, R28, 0x4, R6 ;  /* 0x000000041c042825 */ /* 0x002fe200078e0206 */
[----:B------:R-:W-:-:S05]  /*1220*/  UISETP.NE.U32.AND UP0, UPT, UR4, URZ, UPT ;  /* 0x0000003f0400728c */ /* 0x000fca000bf05070 */
[----:B------:R-:W5:Y:S01]  /*1230*/  @P0 LDG.E R26, desc[UR6][R8.64] ;  /* 0x00000006081a0981 */ /* 0x000f62000c1e1900 */
[----:B------:R-:W-:Y:S01]  /*1240*/  ULDC UR4, c[0x0][0x424] ;  /* 0x0001090000047ab9 */ /* 0x000fe20000000800 */
[----:B0-----:R-:W-:Y:S02]  /*1250*/  @P1 IMAD.WIDE R2, R28, 0x4, R2 ;  /* 0x000000041c021825 */ /* 0x001fe400078e0202 */
[----:B------:R-:W2:Y:S01]  /*1260*/  @P2 LDG.E R10, desc[UR6][R4.64] ;  /* 0x00000006040a2981 */ /* 0x000ea2000c1e1900 */
[----:B------:R-:W-:-:S03]  /*1270*/  UISETP.NE.AND.EX UP0, UPT, UR5, URZ, UPT, UP0 ;  /* 0x0000003f0500728c */ /* 0x000fc6000bf05300 */
[----:B------:R-:W-:Y:S01]  /*1280*/  ULDC UR5, c[0x0][0x2f0] ;  /* 0x0000bc0000057ab9 */ /* 0x000fe20000000800 */
[----:B------:R-:W-:Y:S01]  /*1290*/  USEL UR4, UR4, 0x1, UP0 ;  /* 0x0000000104047887 */ /* 0x000fe20008000000 */
[----:B------:R0:W5:Y:S03]  /*12a0*/  @P1 LDG.E R0, desc[UR6][R2.64] ;  /* 0x0000000602001981 */ /* 0x000166000c1e1900 */
[----:B------:R-:W-:-:S03]  /*12b0*/  UIMAD UR4, UR4, UR5, URZ ;  /* 0x00000005040472a4 */ /* 0x000fc6000f8e023f */
[----:B------:R-:W-:-:S03]  /*12c0*/  ULDC UR5, c[0x0][0x348] ;  /* 0x0000d20000057ab9 */ /* 0x000fc60000000800 */
[----:B------:R-:W-:Y:S02]  /*12d0*/  IMAD.U32 R25, RZ, RZ, UR4 ;  /* 0x00000004ff197e24 */ /* 0x000fe4000f8e00ff */
[----:B0-----:R-:W-:Y:S01]  /*12e0*/  IMAD.U32 R2, RZ, RZ, UR5 ;  /* 0x00000005ff027e24 */ /* 0x001fe2000f8e00ff */
[----:B--2---:R0:W-:Y:S01]  /*12f0*/  STL [R1+0x10], R10 ;  /* 0x0000100a01007387 */ /* 0x0041e20000100800 */
[----:B------:R-:W-:Y:S01]  /*1300*/  IMAD.MOV.U32 R14, RZ, RZ, R10 ;  /* 0x000000ffff0e7224 */ /* 0x000fe200078e000a */
[----:B------:R-:W-:Y:S06]  /*1310*/  @P2 BRA `(.L_x_1283) ;  /* 0x00000000002c2947 */ /* 0x000fec0003800000 */
[----:B------:R-:W-:Y:S02]  /*1320*/  ULDC.64 UR4, c[0x0][0xa00] ;  /* 0x0002800000047ab9 */ /* 0x000fe40000000a00 */
[----:B------:R-:W-:-:S04]  /*1330*/  ISETP.NE.U32.AND P1, PT, RZ, UR4, PT ;  /* 0x00000004ff007c0c */ /* 0x000fc8000bf25070 */
[----:B------:R-:W-:-:S13]  /*1340*/  ISETP.NE.AND.EX P1, PT, RZ, UR5, PT, P1 ;  /* 0x00000005ff007c0c */ /* 0x000fda000bf25310 */
[----:B------:R-:W-:Y:S05]  /*1350*/  @!P1 BRA `(.L_x_1283) ;  /* 0x00000000001c9947 */ /* 0x000fea0003800000 */
[----:B------:R-:W1:Y:S01]  /*1360*/  LDC.64 R4, c[0x0][0xa00] ;  /* 0x00028000ff047b82 */ /* 0x000e620000000a00 */
[----:B------:R-:W-:Y:S01]  /*1370*/  ULDC.64 UR4, c[0x0][0x208] ;  /* 0x0000820000047ab9 */ /* 0x000fe20000000a00 */
[----:B-1----:R-:W-:-:S05]  /*1380*/  IMAD.WIDE R4, R28, 0x4, R4 ;  /* 0x000000041c047825 */ /* 0x002fca00078e0204 */
[----:B------:R-:W2:Y:S04]  /*1390*/  LDG.E R3, desc[UR4][R4.64] ;  /* 0x0000000404037981 */ /* 0x000ea8000c1e1900 */
[----:B------:R-:W2:Y:S02]  /*13a0*/  LDG.E R6, desc[UR4][R4.64+0x4] ;  /* 0x0000040404067981 */ /* 0x000ea4000c1e1900 */
[----:B--2---:R-:W-:-:S05]  /*13b0*/  IMAD.IADD R14, R6, 0x1, -R3 ;  /* 0x00000001060e7824 */ /* 0x004fca00078e0a03 */
[----:B------:R1:W-:Y:S02]  /*13c0*/  STL [R1+0x10], R14 ;  /* 0x0000100e01007387 */ /* 0x0003e40000100800 */
.L_x_1283:
[----:B------:R-:W2:Y:S01]  /*13d0*/  LDL R27, [R1+0x78] ;  /* 0x00007800011b7983 */ /* 0x000ea20000100800 */
[----:B------:R-:W-:Y:S02]  /*13e0*/  ULDC.64 UR4, c[0x0][0xa20] ;  /* 0x0002880000047ab9 */ /* 0x000fe40000000a00 */
[----:B------:R-:W-:-:S04]  /*13f0*/  ISETP.NE.U32.AND P1, PT, RZ, UR4, PT ;  /* 0x00000004ff007c0c */ /* 0x000fc8000bf25070 */
[----:B------:R-:W-:Y:S01]  /*1400*/  ISETP.NE.AND.EX P1, PT, RZ, UR5, PT, P1 ;  /* 0x00000005ff007c0c */ /* 0x000fe2000bf25310 */
[----:B--2---:R2:W-:Y:S04]  /*1410*/  STL [R1+0x94], R27 ;  /* 0x0000941b01007387 */ /* 0x0045e80000100800 */
[----:B------:R2:W-:Y:S08]  /*1420*/  STL [R1+0x98], R28 ;  /* 0x0000981c01007387 */ /* 0x0005f00000100800 */
[----:B------:R-:W-:Y:S05]  /*1430*/  @!P1 BRA `(.L_x_1284) ;  /* 0x0000000000149947 */ /* 0x000fea0003800000 */
[----:B------:R-:W3:Y:S01]  /*1440*/  LDC.64 R4, c[0x0][0xa20] ;  /* 0x00028800ff047b82 */ /* 0x000ee20000000a00 */
[----:B------:R-:W-:Y:S01]  /*1450*/  ULDC.64 UR4, c[0x0][0x208] ;  /* 0x0000820000047ab9 */ /* 0x000fe20000000a00 */
[----:B---3--:R-:W-:-:S05]  /*1460*/  IMAD.WIDE R4, R28, 0x4, R4 ;  /* 0x000000041c047825 */ /* 0x008fca00078e0204 */
[----:B------:R3:W5:Y:S01]  /*1470*/  LDG.E R25, desc[UR4][R4.64] ;  /* 0x0000000404197981 */ /* 0x000762000c1e1900 */
[----:B------:R-:W-:Y:S05]  /*1480*/  BRA `(.L_x_1285) ;  /* 0x0000000000147947 */ /* 0x000fea0003800000 */
.L_x_1284:
[----:B------:R-:W-:Y:S05]  /*1490*/  @!P0 BRA `(.L_x_1285) ;  /* 0x0000000000108947 */ /* 0x000fea0003800000 */
[----:B------:R-:W-:Y:S02]  /*14a0*/  ULDC.64 UR4, c[0x0][0x208] ;  /* 0x0000820000047ab9 */ /* 0x000fe40000000a00 */
[----:B------:R-:W3:Y:S04]  /*14b0*/  LDG.E R4, desc[UR4][R8.64] ;  /* 0x0000000408047981 */ /* 0x000ee8000c1e1900 */
[----:B------:R-:W3:Y:S02]  /*14c0*/  LDG.E R25, desc[UR4][R8.64+0x4] ;  /* 0x0000040408197981 */ /* 0x000ee4000c1e1900 */
[----:B---3--:R-:W-:-:S07]  /*14d0*/  IMAD.IADD R25, R25, 0x1, -R4 ;  /* 0x0000000119197824 */ /* 0x008fce00078e0a04 */
.L_x_1285:
[----:B------:R-:W-:Y:S01]  /*14e0*/  ULDC.64 UR4, c[0x0][0xa10] ;  /* 0x0002840000047ab9 */ /* 0x000fe20000000a00 */
[----:B------:R-:W-:Y:S01]  /*14f0*/  ULDC.64 UR6, c[0x0][0x208] ;  /* 0x0000820000067ab9 */ /* 0x000fe20000000a00 */
[----:B------:R-:W-:Y:S01]  /*1500*/  ISETP.NE.U32.AND P0, PT, RZ, UR4, PT ;  /* 0x00000004ff007c0c */ /* 0x000fe2000bf05070 */
[----:B------:R-:W4:Y:S01]  /*1510*/  LDL.LU R15, [R1+0x74] ;  /* 0x00007400010f7983 */ /* 0x000f220000300800 */
[----:B------:R-:W0:Y:S02]  /*1520*/  LDC R9, c[0x0][0x448] ;  /* 0x00011200ff097b82 */ /* 0x000e240000000800 */
[----:B------:R-:W-:Y:S01]  /*1530*/  ISETP.NE.AND.EX P0, PT, RZ, UR5, PT, P0 ;  /* 0x00000005ff007c0c */ /* 0x000fe2000bf05300 */
[----:B------:R-:W-:Y:S02]  /*1540*/  ULDC.64 UR4, c[0x0][0xa30] ;  /* 0x00028c0000047ab9 */ /* 0x000fe40000000a00 */
[----:B------:R-:W-:Y:S01]  /*1550*/  ISETP.NE.U32.AND P1, PT, RZ, UR4, PT ;  /* 0x00000004ff007c0c */ /* 0x000fe2000bf25070 */
[----:B-----5:R-:W-:-:S02]  /*1560*/  IMAD.MOV.U32 R123, RZ, RZ, R25 ;  /* 0x000000ffff7b7224 */ /* 0x020fc400078e0019 */
[----:B------:R-:W1:Y:S01]  /*1570*/  LDC.64 R12, c[0x0][0x9e0] ;  /* 0x00027800ff0c7b82 */ /* 0x000e620000000a00 */
[----:B------:R-:W-:-:S07]  /*1580*/  ISETP.NE.AND.EX P1, PT, RZ, UR5, PT, P1 ;  /* 0x00000005ff007c0c */ /* 0x000fce000bf25310 */
[----:B---3--:R-:W3:Y:S08]  /*1590*/  @P0 LDC.64 R4, c[0x0][0xa10] ;  /* 0x00028400ff040b82 */ /* 0x008ef00000000a00 */
[----:B------:R-:W2:Y:S01]  /*15a0*/  @P1 LDC.64 R6, c[0x0][0xa30] ;  /* 0x00028c00ff061b82 */ /* 0x000ea20000000a00 */
[----:B---3--:R-:W-:-:S05]  /*15b0*/  @P0 IMAD.WIDE R4, R28, 0x4, R4 ;  /* 0x000000041c040825 */ /* 0x008fca00078e0204 */
[----:B------:R-:W3:Y:S04]  /*15c0*/  @P0 LDG.E R3, desc[UR6][R4.64] ;  /* 0x0000000604030981 */ /* 0x000ee8000c1e1900 */
[----:B------:R1:W3:Y:S01]  /*15d0*/  @P0 LDG.E R8, desc[UR6][R4.64+0x4] ;  /* 0x0000040604080981 */ /* 0x0002e2000c1e1900 */
[----:B--2---:R-:W-:-:S05]  /*15e0*/  @P1 IMAD.WIDE R6, R28, 0x4, R6 ;  /* 0x000000041c061825 */ /* 0x004fca00078e0206 */
[----:B------:R2:W5:Y:S01]  /*15f0*/  @P1 LDG.E R123, desc[UR6][R6.64] ;  /* 0x00000006067b1981 */ /* 0x000562000c1e1900 */
[----:B0-----:R-:W-:Y:S01]  /*1600*/  ISETP.NE.AND P1, PT, R9, 0x1, PT ;  /* 0x000000010900780c */ /* 0x001fe20003f25270 */
[----:B------:R-:W-:Y:S01]  /*1610*/  IMAD.IADD R11, R25, 0x1, -R0 ;  /* 0x00000001190b7824 */ /* 0x000fe200078e0a00 */
[----:B-1----:R-:W-:Y:S01]  /*1620*/  ISETP.GE.AND P2, PT, R13, 0x1, PT ;  /* 0x000000010d00780c */ /* 0x002fe20003f46270 */
[----:B------:R-:W-:-:S10]  /*1630*/  IMAD.MOV.U32 R4, RZ, RZ, RZ ;  /* 0x000000ffff047224 */ /* 0x000fd400078e00ff */
[----:B------:R-:W0:Y:S08]  /*1640*/  @P1 LDC R9, c[0x0][0x44c] ;  /* 0x00011300ff091b82 */ /* 0x000e300000000800 */
[----:B------:R-:W1:Y:S01]  /*1650*/  @P1 LDC R10, c[0x0][0x450] ;  /* 0x00011400ff0a1b82 */ /* 0x000e620000000800 */
[----:B----4-:R-:W-:-:S04]  /*1660*/  IMAD.SHL.U32 R15, R15, 0x80, RZ ;  /* 0x000000800f0f7824 */ /* 0x010fc800078e00ff */
[----:B------:R-:W-:Y:S01]  /*1670*/  VIADD R0, R15, 0x7f ;  /* 0x0000007f0f007836 */ /* 0x000fe20000000000 */
[----:B------:R2:W-:Y:S01]  /*1680*/  STL [R1+0x60], R15 ;  /* 0x0000600f01007387 */ /* 0x0005e20000100800 */
[----:B---3--:R-:W-:Y:S02]  /*1690*/  @P0 IMAD.IADD R2, R8, 0x1, -R3 ;  /* 0x0000000108020824 */ /* 0x008fe400078e0a03 */
[----:B0-----:R-:W-:-:S04]  /*16a0*/  @P1 IMAD.HI.U32 R3, R0, R9, RZ ;  /* 0x0000000900031227 */ /* 0x001fc800078e00ff */
[----:B------:R-:W-:Y:S01]  /*16b0*/  IMAD.IADD R8, R11, 0x1, R2 ;  /* 0x000000010b087824 */ /* 0x000fe200078e0202 */
[----:B-1----:R-:W-:-:S03]  /*16c0*/  @P1 SHF.R.U32.HI R0, RZ, R10, R3 ;  /* 0x0000000aff001219 */ /* 0x002fc60000011603 */
[C---:B------:R-:W-:Y:S01]  /*16d0*/  VIADD R5, R8.reuse, 0xdf ;  /* 0x000000df08057836 */ /* 0x040fe20000000000 */
[----:B------:R2:W-:Y:S01]  /*16e0*/  STL [R1+0x14], R8 ;  /* 0x0000140801007387 */ /* 0x0005e20000100800 */
[----:B------:R-:W-:Y:S02]  /*16f0*/  IADD3 R139, R8, 0x1, -R14 ;  /* 0x00000001088b7810 */ /* 0x000fe40007ffe80e */
[----:B------:R-:W-:-:S04]  /*1700*/  IMAD.HI R4, R5, -0x6db6db6d, R4 ;  /* 0x9249249305047827 */ /* 0x000fc800078e0204 */
[----:B------:R-:W-:Y:S01]  /*1710*/  IMAD.IADD R3, R139, 0x1, R0 ;  /* 0x000000018b037824 */ /* 0x000fe200078e0200 */
[----:B------:R-:W-:-:S04]  /*1720*/  SHF.R.U32.HI R141, RZ, 0x1f, R4 ;  /* 0x0000001fff8d7819 */ /* 0x000fc80000011604 */
[----:B------:R-:W-:Y:S01]  /*1730*/  LEA.HI.SX32 R141, R4, R141, 0x19 ;  /* 0x0000008d048d7211 */ /* 0x000fe200078fcaff */
[----:B------:R-:W-:Y:S01]  /*1740*/  IMAD.IADD R4, R3, 0x1, R12 ;  /* 0x0000000103047824 */ /* 0x000fe200078e020c */
[----:B--2---:R-:W-:Y:S06]  /*1750*/  @!P2 BRA `(.L_x_1286) ;  /* 0x000000000048a947 */ /* 0x004fec0003800000 */
[C---:B------:R-:W-:Y:S01]  /*1760*/  ISETP.GT.AND P0, PT, R3.reuse, RZ, PT ;  /* 0x000000ff0300720c */ /* 0x040fe20003f04270 */
[----:B------:R-:W-:Y:S01]  /*1770*/  BSSY B0, `(.L_x_1287) ;  /* 0x000000e000007945 */ /* 0x000fe20003800000 */
[----:B------:R-:W-:-:S11]  /*1780*/  VIADD R0, R3, 0xffffffff ;  /* 0xffffffff03007836 */ /* 0x000fd60000000000 */
        /* <DEDUP_REMOVED lines=8> */
.L_x_1288:
[----:B------:R-:W-:-:S13]  /*1810*/  ISETP.NE.AND P0, PT, R13, 0x1, PT ;  /* 0x000000010d00780c */ /* 0x000fda0003f05270 */
[----:B------:R-:W0:Y:S02]  /*1820*/  @P0 LDC.64 R6, c[0x0][0x9e8] ;  /* 0x00027a00ff060b82 */ /* 0x000e240000000a00 */
[----:B0-----:R-:W-:-:S05]  /*1830*/  @P0 IMAD.HI.U32 R6, R0, R6, RZ ;  /* 0x0000000600060227 */ /* 0x001fca00078e00ff */
[----:B------:R-:W-:-:S07]  /*1840*/  @P0 SHF.R.U32.HI R0, RZ, R7, R6 ;  /* 0x00000007ff000219 */ /* 0x000fce0000011606 */
.L_x_1289:
[----:B------:R-:W-:Y:S05]  /*1850*/  BSYNC B0 ;  /* 0x0000000000007941 */ /* 0x000fea0003800000 */
.L_x_1287:
[----:B------:R-:W-:-:S05]  /*1860*/  IMAD R3, R0, R13, R13 ;  /* 0x0000000d00037224 */ /* 0x000fca00078e020d */
[----:B------:R-:W-:-:S07]  /*1870*/  VIMNMX R4, R4, R3, PT ;  /* 0x0000000304047248 */ /* 0x000fce0003fe0100 */
.L_x_1286:
[----:B------:R-:W0:Y:S01]  /*1880*/  @P1 LDC R0, c[0x0][0x44c] ;  /* 0x00011300ff001b82 */ /* 0x000e220000000800 */
[----:B------:R-:W-:Y:S01]  /*1890*/  IMAD.MOV.U32 R3, RZ, RZ, R15 ;  /* 0x000000ffff037224 */ /* 0x000fe200078e000f */
[----:B------:R-:W-:Y:S01]  /*18a0*/  ULDC UR4, c[0x0][0x9dc] ;  /* 0x0002770000047ab9 */ /* 0x000fe20000000800 */
[----:B------:R-:W-:-:S05]  /*18b0*/  IMAD.IADD R140, R8, 0x1, -R14 ;  /* 0x00000001088c7824 */ /* 0x000fca00078e0a0e */
[----:B------:R-:W1:Y:S01]  /*18c0*/  @P1 LDC R5, c[0x0][0x450] ;  /* 0x00011400ff051b82 */ /* 0x000e620000000800 */
[----:B0-----:R-:W-:-:S05]  /*18d0*/  @P1 IMAD.HI.U32 R0, R15, R0, RZ ;  /* 0x000000000f001227 */ /* 0x001fca00078e00ff */
[----:B-1----:R-:W-:-:S05]  /*18e0*/  @P1 SHF.R.U32.HI R3, RZ, R5, R0 ;  /* 0x00000005ff031219 */ /* 0x002fca0000011600 */
[----:B------:R-:W-:-:S04]  /*18f0*/  IMAD.IADD R0, R140, 0x1, R3 ;  /* 0x000000018c007824 */ /* 0x000fc800078e0203 */
[----:B------:R-:W-:Y:S01]  /*1900*/  VIADD R7, R0, -UR4 ;  /* 0x8000000400077c36 */ /* 0x000fe20008000000 */
[----:B------:R-:W-:Y:S06]  /*1910*/  @!P2 BRA `(.L_x_1290) ;  /* 0x000000000044a947 */ /* 0x000fec0003800000 */
[----:B------:R-:W-:Y:S01]  /*1920*/  ISETP.GT.AND P0, PT, R0, -0x1, PT ;  /* 0xffffffff0000780c */ /* 0x000fe20003f04270 */
[----:B------:R-:W-:-:S12]  /*1930*/  BSSY B0, `(.L_x_1291) ;  /* 0x000000d000007945 */ /* 0x000fd80003800000 */
        /* <DEDUP_REMOVED lines=8> */
.L_x_1292:
[----:B------:R-:W-:-:S13]  /*19c0*/  ISETP.NE.AND P0, PT, R13, 0x1, PT ;  /* 0x000000010d00780c */ /* 0x000fda0003f05270 */
[----:B------:R-:W0:Y:S02]  /*19d0*/  @P0 LDC.64 R8, c[0x0][0x9e8] ;  /* 0x00027a00ff080b82 */ /* 0x000e240000000a00 */
[----:B0-----:R-:W-:-:S05]  /*19e0*/  @P0 IMAD.HI.U32 R6, R0, R8, RZ ;  /* 0x0000000800060227 */ /* 0x001fca00078e00ff */
[----:B------:R-:W-:-:S07]  /*19f0*/  @P0 SHF.R.U32.HI R0, RZ, R9, R6 ;  /* 0x00000009ff000219 */ /* 0x000fce0000011606 */
.L_x_1293:
[----:B------:R-:W-:Y:S05]  /*1a00*/  BSYNC B0 ;  /* 0x0000000000007941 */ /* 0x000fea0003800000 */
.L_x_1291:
[----:B------:R-:W-:-:S05]  /*1a10*/  IMAD R0, R0, R13, RZ ;  /* 0x0000000d00007224 */ /* 0x000fca00078e02ff */
[----:B------:R-:W-:-:S07]  /*1a20*/  VIMNMX R7, R7, R0, !PT ;  /* 0x0000000007077248 */ /* 0x000fce0007fe0100 */
.L_x_1290:
[----:B------:R-:W-:Y:S02]  /*1a30*/  VIADD R5, R4, 0xdf ;  /* 0x000000df04057836 */ /* 0x000fe40000000000 */
[----:B------:R-:W-:Y:S02]  /*1a40*/  IMAD.MOV.U32 R6, RZ, RZ, RZ ;  /* 0x000000ffff067224 */ /* 0x000fe400078e00ff */
[----:B------:R-:W-:Y:S02]  /*1a50*/  IMAD.MOV.U32 R4, RZ, RZ, RZ ;  /* 0x000000ffff047224 */ /* 0x000fe400078e00ff */
[----:B------:R-:W-:-:S04]  /*1a60*/  IMAD.HI R7, R7, -0x6db6db6d, R6 ;  /* 0x9249249307077827 */ /* 0x000fc800078e0206 */
[----:B------:R-:W-:Y:S01]  /*1a70*/  IMAD.HI R4, R5, -0x6db6db6d, R4 ;  /* 0x9249249305047827 */ /* 0x000fe200078e0204 */
[----:B------:R-:W-:-:S04]  /*1a80*/  SHF.R.U32.HI R0, RZ, 0x1f, R7 ;  /* 0x0000001fff007819 */ /* 0x000fc80000011607 */
[----:B------:R-:W-:Y:S02]  /*1a90*/  SHF.R.U32.HI R3, RZ, 0x1f, R4 ;  /* 0x0000001fff037819 */ /* 0x000fe40000011604 */
[----:B------:R-:W-:Y:S02]  /*1aa0*/  LEA.HI.SX32 R0, R7, R0, 0x19 ;  /* 0x0000000007007211 */ /* 0x000fe400078fcaff */
[----:B------:R-:W-:Y:S02]  /*1ab0*/  LEA.HI.SX32 R4, R4, R3, 0x19 ;  /* 0x0000000304047211 */ /* 0x000fe400078fcaff */
[----:B------:R-:W-:Y:S02]  /*1ac0*/  VIMNMX R0, RZ, R0, !PT ;  /* 0x00000000ff007248 */ /* 0x000fe40007fe0100 */
[----:B------:R-:W-:-:S03]  /*1ad0*/  VIMNMX R4, R141, R4, PT ;  /* 0x000000048d047248 */ /* 0x000fc60003fe0100 */
[--C-:B------:R-:W-:Y:S02]  /*1ae0*/  IMAD R0, R0, 0xe0, -R11.reuse ;  /* 0x000000e000007824 */ /* 0x100fe400078e0a0b */
[----:B------:R-:W-:-:S03]  /*1af0*/  IMAD R3, R4, 0xe0, -R11 ;  /* 0x000000e004037824 */ /* 0x000fc600078e0a0b */
[----:B------:R-:W-:Y:S02]  /*1b00*/  VIMNMX R0, RZ, R0, !PT ;  /* 0x00000000ff007248 */ /* 0x000fe40007fe0100 */
[----:B------:R-:W-:Y:S02]  /*1b10*/  VIMNMX R3, R3, R2, PT ;  /* 0x0000000203037248 */ /* 0x000fe40003fe0100 */
[----:B------:R-:W-:Y:S02]  /*1b20*/  SHF.R.U32.HI R108, RZ, 0x5, R0 ;  /* 0x00000005ff6c7819 */ /* 0x000fe40000011600 */
[----:B------:R-:W-:-:S03]  /*1b30*/  ISETP.GT.AND P0, PT, R3, R0, PT ;  /* 0x000000000300720c */ /* 0x000fc60003f04270 */
[----:B------:R-:W-:-:S04]  /*1b40*/  IMAD.WIDE.U32 R108, R108, 0x24924925, RZ ;  /* 0x249249256c6c7825 */ /* 0x000fc800078e00ff */
[----:B------:R-:W-:-:S06]  /*1b50*/  IMAD.MOV.U32 R24, RZ, RZ, R109 ;  /* 0x000000ffff187224 */ /* 0x000fcc00078e006d */
[----:B------:R-:W-:Y:S02]  /*1b60*/  @P0 VIADD R5, R3, 0xdf ;  /* 0x000000df03050836 */ /* 0x000fe40000000000 */
[----:B------:R-:W-:-:S04]  /*1b70*/  @P0 IMAD.MOV.U32 R4, RZ, RZ, RZ ;  /* 0x000000ffff040224 */ /* 0x000fc800078e00ff */
[----:B------:R-:W-:-:S05]  /*1b80*/  @P0 IMAD.HI R4, R5, -0x6db6db6d, R4 ;  /* 0x9249249305040827 */ /* 0x000fca00078e0204 */
[----:B------:R-:W-:-:S04]  /*1b90*/  @P0 SHF.R.U32.HI R3, RZ, 0x1f, R4 ;  /* 0x0000001fff030819 */ /* 0x000fc80000011604 */
[----:B------:R-:W-:Y:S02]  /*1ba0*/  @P0 LEA.HI.SX32 R24, R4, R3, 0x19 ;  /* 0x0000000304180211 */ /* 0x000fe400078fcaff */
[----:B------:R-:W-:Y:S02]  /*1bb0*/  PLOP3.LUT P0, PT, PT, PT, PT, 0x80, 0x0 ;  /* 0x000000000000781c */ /* 0x000fe40003f0f070 */
[----:B------:R-:W-:-:S13]  /*1bc0*/  ISETP.GT.AND P1, PT, R24, R109, PT ;  /* 0x0000006d1800720c */ /* 0x000fda0003f24270 */
[----:B------:R-:W-:Y:S05]  /*1bd0*/  @!P1 BRA `(.L_x_1294) ;  /* 0x000000ac005c9947 */ /* 0x000fea0003800000 */
        /* <DEDUP_REMOVED lines=19> */
[----:B-1---5:R-:W-:Y:S05]  /*1d10*/  CALL.ABS.NOINC R14 ;  /* 0x000000000e007343 */ /* 0x022fea0003c00000 */
.L_x_1296:
[----:B------:R-:W-:Y:S05]  /*1d20*/  BSYNC B6 ;  /* 0x0000000000067941 */ /* 0x000fea0003800000 */
.L_x_1295:
        /* <DEDUP_REMOVED lines=20> */
.L_x_1298:
[----:B------:R-:W-:Y:S05]  /*1e70*/  BSYNC B6 ;  /* 0x0000000000067941 */ /* 0x000fea0003800000 */
.L_x_1297:
[----:B------:R-:W-:Y:S01]  /*1e80*/  ULDC.64 UR4, c[0x0][0x9f8] ;  /* 0x00027e0000047ab9 */ /* 0x000fe20000000a00 */
[----:B------:R-:W-:Y:S01]  /*1e90*/  IMAD.MOV.U32 R0, RZ, RZ, R28 ;  /* 0x000000ffff007224 */ /* 0x000fe200078e001c */
[----:B------:R-:W-:Y:S01]  /*1ea0*/  ISETP.NE.U32.AND P0, PT, RZ, UR4, PT ;  /* 0x00000004ff007c0c */ /* 0x000fe2000bf05070 */
[----:B------:R-:W-:Y:S01]  /*1eb0*/  ULDC.64 UR6, c[0x0][0x208] ;  /* 0x0000820000067ab9 */ /* 0x000fe20000000a00 */
[----:B------:R-:W2:Y:S01]  /*1ec0*/  LDL R49, [R1+0x84] ;  /* 0x0000840001317983 */ /* 0x000ea20000100800 */
[----:B------:R-:W0:Y:S01]  /*1ed0*/  LDC.64 R36, c[0x0][0x300] ;  /* 0x0000c000ff247b82 */ /* 0x000e220000000a00 */
[----:B------:R-:W-:Y:S01]  /*1ee0*/  ISETP.NE.AND.EX P0, PT, RZ, UR5, PT, P0 ;  /* 0x00000005ff007c0c */ /* 0x000fe2000bf05300 */
[----:B------:R-:W-:Y:S01]  /*1ef0*/  IMAD.IADD R26, R26, 0x1, R25 ;  /* 0x000000011a1a7824 */ /* 0x000fe200078e0219 */
[----:B------:R-:W3:Y:S01]  /*1f00*/  LDL R48, [R1+0x88] ;  /* 0x0000880001307983 */ /* 0x000ee20000100800 */
[----:B------:R-:W-:-:S03]  /*1f10*/  ULDC.64 UR4, c[0x0][0x308] ;  /* 0x0000c20000047ab9 */ /* 0x000fc60000000a00 */
[----:B------:R-:W4:Y:S01]  /*1f20*/  LDL R47, [R1+0x90] ;  /* 0x00009000012f7983 */ /* 0x000f220000100800 */
[----:B------:R-:W1:Y:S03]  /*1f30*/  LDC.64 R86, c[0x0][0x3f8] ;  /* 0x0000fe00ff567b82 */ /* 0x000e660000000a00 */
[----:B------:R-:W4:Y:S05]  /*1f40*/  LDL R46, [R1+0x8c] ;  /* 0x00008c00012e7983 */ /* 0x000f2a0000100800 */
[----:B------:R-:W0:Y:S01]  /*1f50*/  @P0 LDC.64 R4, c[0x0][0x9f8] ;  /* 0x00027e00ff040b82 */ /* 0x000e220000000a00 */
[----:B------:R-:W1:Y:S07]  /*1f60*/  S2R R20, SR_TID.X ;  /* 0x0000000000147919 */ /* 0x000e6e0000002100 */
[----:B------:R-:W1:Y:S08]  /*1f70*/  LDC R15, c[0x0][0x3f4] ;  /* 0x0000fd00ff0f7b82 */ /* 0x000e700000000800 */
[----:B------:R-:W1:Y:S01]  /*1f80*/  LDC.64 R92, c[0x0][0x408] ;  /* 0x00010200ff5c7b82 */ /* 0x000e620000000a00 */
[----:B0-----:R-:W-:-:S05]  /*1f90*/  @P0 IMAD.WIDE R4, R28, 0x4, R4 ;  /* 0x000000041c040825 */ /* 0x001fca00078e0204 */
[----:B------:R0:W2:Y:S01]  /*1fa0*/  @P0 LDG.E R0, desc[UR6][R4.64] ;  /* 0x0000000604000981 */ /* 0x0000a2000c1e1900 */
[----:B------:R-:W-:Y:S01]  /*1fb0*/  SHF.R.S32.HI R25, RZ, 0x1f, R26 ;  /* 0x0000001fff197819 */ /* 0x000fe2000001141a */
[----:B------:R-:W-:Y:S01]  /*1fc0*/  ULDC.64 UR6, c[0x0][0xa08] ;  /* 0x0002820000067ab9 */ /* 0x000fe20000000a00 */
[-C--:B------:R-:W-:Y:S01]  /*1fd0*/  IMAD.WIDE.U32 R6, R26, R36.reuse, RZ ;  /* 0x000000241a067225 */ /* 0x080fe200078e00ff */
[----:B------:R-:W-:Y:S02]  /*1fe0*/  ISETP.NE.U32.AND P0, PT, RZ, UR6, PT ;  /* 0x00000006ff007c0c */ /* 0x000fe4000bf05070 */
[----:B-1----:R-:W-:Y:S01]  /*1ff0*/  SHF.R.U32.HI R20, RZ, 0x7, R20 ;  /* 0x00000007ff147819 */ /* 0x002fe20000011614 */
[----:B------:R-:W-:Y:S01]  /*2000*/  IMAD R8, R25, R36, RZ ;  /* 0x0000002419087224 */ /* 0x000fe200078e02ff */
[----:B------:R-:W-:Y:S01]  /*2010*/  ISETP.NE.AND.EX P0, PT, RZ, UR7, PT, P0 ;  /* 0x00000007ff007c0c */ /* 0x000fe2000bf05300 */
[C---:B------:R-:W-:Y:S01]  /*2020*/  VIADD R21, R23.reuse, 0xc0 ;  /* 0x000000c017157836 */ /* 0x040fe20000000000 */
[----:B------:R-:W-:Y:S01]  /*2030*/  ISETP.NE.AND P6, PT, R20, 0x1, PT ;  /* 0x000000011400780c */ /* 0x000fe20003fc5270 */
[----:B------:R-:W-:Y:S01]  /*2040*/  IMAD R3, R26, R37, R8 ;  /* 0x000000251a037224 */ /* 0x000fe200078e0208 */
[----:B------:R-:W-:Y:S01]  /*2050*/  SHF.R.S32.HI R8, RZ, 0x1f, R27 ;  /* 0x0000001fff087819 */ /* 0x000fe2000001141b */
[----:B------:R-:W-:Y:S01]  /*2060*/  VIADD R31, R23, 0x40 ;  /* 0x00000040171f7836 */ /* 0x000fe20000000000 */
[----:B------:R-:W-:Y:S01]  /*2070*/  SHF.R.S32.HI R28, RZ, 0x1f, R23 ;  /* 0x0000001fff1c7819 */ /* 0x000fe20000011417 */
[----:B------:R-:W-:Y:S01]  /*2080*/  IMAD.IADD R7, R7, 0x1, R3 ;  /* 0x0000000107077824 */ /* 0x000fe200078e0203 */
[----:B------:R-:W-:Y:S01]  /*2090*/  ISETP.GE.AND P1, PT, R18, R15, PT ;  /* 0x0000000f1200720c */ /* 0x000fe20003f26270 */
[----:B0-----:R-:W-:Y:S01]  /*20a0*/  IMAD R4, R8, UR4, RZ ;  /* 0x0000000408047c24 */ /* 0x001fe2000f8e02ff */
[----:B------:R-:W-:Y:S01]  /*20b0*/  SHF.R.S32.HI R229, RZ, 0x1f, R228 ;  /* 0x0000001fffe57819 */ /* 0x000fe200000114e4 */
[----:B------:R-:W-:Y:S01]  /*20c0*/  VIADD R30, R23, 0x80 ;  /* 0x00000080171e7836 */ /* 0x000fe20000000000 */
[----:B------:R-:W-:Y:S01]  /*20d0*/  SHF.L.U64.HI R99, R36, 0x6, R37 ;  /* 0x0000000624637819 */ /* 0x000fe20000010225 */
[C---:B------:R-:W-:Y:S01]  /*20e0*/  IMAD R9, R27.reuse, UR5, R4 ;  /* 0x000000051b097c24 */ /* 0x040fe2000f8e0204 */
[----:B------:R-:W-:Y:S01]  /*20f0*/  SHF.R.S32.HI R131, RZ, 0x1f, R31 ;  /* 0x0000001fff837819 */ /* 0x000fe2000001141f */
[----:B------:R-:W-:Y:S01]  /*2100*/  IMAD.WIDE.U32 R4, R27, UR4, R6 ;  /* 0x000000041b047c25 */ /* 0x000fe2000f8e0006 */
[----:B------:R-:W-:Y:S01]  /*2110*/  ULDC.64 UR4, c[0x0][0x310] ;  /* 0x0000c40000047ab9 */ /* 0x000fe20000000a00 */
[----:B------:R-:W-:-:S02]  /*2120*/  SHF.R.S32.HI R129, RZ, 0x1f, R21 ;  /* 0x0000001fff817819 */ /* 0x000fc40000011415 */
[----:B------:R-:W-:Y:S01]  /*2130*/  IMAD.IADD R5, R5, 0x1, R9 ;  /* 0x0000000105057824 */ /* 0x000fe200078e0209 */
[----:B------:R-:W-:Y:S01]  /*2140*/  SHF.R.S32.HI R130, RZ, 0x1f, R30 ;  /* 0x0000001fff827819 */ /* 0x000fe2000001141e */
[----:B------:R-:W-:Y:S01]  /*2150*/  VIADD R138, R20, 0x8 ;  /* 0x00000008148a7836 */ /* 0x000fe20000000000 */
[----:B------:R-:W-:Y:S01]  /*2160*/  SHF.L.U64.HI R110, R36, 0x7, R37 ;  /* 0x00000007246e7819 */ /* 0x000fe20000010225 */
[----:B------:R-:W-:Y:S01]  /*2170*/  IMAD R20, R28, R36, RZ ;  /* 0x000000241c147224 */ /* 0x000fe200078e02ff */
[----:B------:R-:W-:Y:S01]  /*2180*/  SHF.L.U64.HI R14, R86, 0x6, R87 ;  /* 0x00000006560e7819 */ /* 0x000fe20000010257 */
[----:B------:R-:W-:Y:S02]  /*2190*/  IMAD.SHL.U32 R98, R36, 0x40, RZ ;  /* 0x0000004024627824 */ /* 0x000fe400078e00ff */
[----:B------:R-:W-:-:S04]  /*21a0*/  IMAD.WIDE.U32 R10, R23, R92, R18 ;  /* 0x0000005c170a7225 */ /* 0x000fc800078e0012 */
[C---:B------:R-:W-:Y:S02]  /*21b0*/  IMAD R31, R23.reuse, R37, R20 ;  /* 0x00000025171f7224 */ /* 0x040fe400078e0214 */
[----:B------:R-:W-:-:S04]  /*21c0*/  IMAD.WIDE.U32 R134, R23, R36, R98 ;  /* 0x0000002417867225 */ /* 0x000fc800078e0062 */
[----:B------:R-:W-:Y:S01]  /*21d0*/  IMAD.MOV.U32 R90, RZ, RZ, R10 ;  /* 0x000000ffff5a7224 */ /* 0x000fe200078e000a */
[----:B------:R-:W-:Y:S01]  /*21e0*/  SHF.L.U64.HI R10, R92, 0x6, R93 ;  /* 0x000000065c0a7819 */ /* 0x000fe2000001025d */
[----:B------:R-:W-:Y:S02]  /*21f0*/  IMAD.IADD R106, R31, 0x1, R135 ;  /* 0x000000011f6a7824 */ /* 0x000fe400078e0287 */
[----:B------:R-:W-:Y:S02]  /*2200*/  IMAD R33, R93, 0xe0, RZ ;  /* 0x000000e05d217824 */ /* 0x000fe400078e02ff */
[----:B------:R-:W-:Y:S02]  /*2210*/  IMAD.SHL.U32 R122, R15, 0x2, RZ ;  /* 0x000000020f7a7824 */ /* 0x000fe400078e00ff */
[----:B------:R-:W-:-:S04]  /*2220*/  IMAD.WIDE.U32 R96, R23, R36, R18 ;  /* 0x0000002417607225 */ /* 0x000fc800078e0012 */
[----:B------:R-:W-:-:S04]  /*2230*/  IMAD.WIDE.U32 R132, R36, 0xe0, RZ ;  /* 0x000000e024847825 */ /* 0x000fc800078e00ff */
[----:B------:R-:W-:Y:S01]  /*2240*/  IMAD R117, R87, 0xe0, RZ ;  /* 0x000000e057757824 */ /* 0x000fe200078e02ff */
[----:B--2---:R-:W-:Y:S02]  /*2250*/  SHF.R.S32.HI R3, RZ, 0x1f, R0 ;  /* 0x0000001fff037819 */ /* 0x004fe40000011400 */
[----:B------:R-:W-:Y:S02]  /*2260*/  SEL R7, R0, RZ, !P0 ;  /* 0x000000ff00077207 */ /* 0x000fe40004000000 */
[----:B------:R-:W-:-:S03]  /*2270*/  SEL R3, R3, RZ, !P0 ;  /* 0x000000ff03037207 */ /* 0x000fc60004000000 */
        /* <DEDUP_REMOVED lines=8> */
[----:B------:R-:W-:Y:S01]  /*2300*/  ULDC.64 UR4, c[0x0][0x338] ;  /* 0x0000ce0000047ab9 */ /* 0x000fe20000000a00 */
[----:B------:R-:W-:Y:S02]  /*2310*/  IMAD R0, R28, R86, RZ ;  /* 0x000000561c007224 */ /* 0x000fe400078e02ff */
[----:B------:R-:W-:Y:S02]  /*2320*/  IMAD R3, R3, UR4, RZ ;  /* 0x0000000403037c24 */ /* 0x000fe4000f8e02ff */
[----:B------:R-:W-:Y:S02]  /*2330*/  IMAD.IADD R41, R5, 0x1, R41 ;  /* 0x0000000105297824 */ /* 0x000fe400078e0229 */
[----:B------:R-:W-:Y:S01]  /*2340*/  IMAD R103, R7, UR5, R3 ;  /* 0x0000000507677c24 */ /* 0x000fe2000f8e0203 */
[----:B------:R-:W-:Y:S01]  /*2350*/  SEL R3, R15, RZ, P1 ;  /* 0x000000ff0f037207 */ /* 0x000fe20000800000 */
[----:B------:R-:W-:-:S02]  /*2360*/  IMAD.MOV.U32 R40, RZ, RZ, R4 ;  /* 0x000000ffff287224 */ /* 0x000fc400078e0004 */
[----:B------:R-:W-:Y:S02]  /*2370*/  IMAD R13, R23, R87, R0 ;  /* 0x00000057170d7224 */ /* 0x000fe400078e0200 */
[----:B------:R-:W-:Y:S02]  /*2380*/  IMAD R0, R28, R92, RZ ;  /* 0x0000005c1c007224 */ /* 0x000fe400078e02ff */
[----:B------:R-:W-:Y:S01]  /*2390*/  IMAD.WIDE.U32 R40, R7, UR4, R40 ;  /* 0x0000000407287c25 */ /* 0x000fe2000f8e0028 */
[C---:B------:R-:W-:Y:S01]  /*23a0*/  IADD3 R94, P0, R23.reuse, R26, RZ ;  /* 0x0000001a175e7210 */ /* 0x040fe20007f1e0ff */
[----:B------:R-:W-:Y:S02]  /*23b0*/  ULDC UR4, c[0x0][0x2f4] ;  /* 0x0000bd0000047ab9 */ /* 0x000fe40000000800 */
[----:B------:R-:W-:-:S04]  /*23c0*/  IMAD.WIDE.U32 R6, R23, R92, R228 ;  /* 0x0000005c17067225 */ /* 0x000fc800078e00e4 */
[C---:B------:R-:W-:Y:S01]  /*23d0*/  IMAD R91, R23.reuse, R93, R0 ;  /* 0x0000005d175b7224 */ /* 0x040fe200078e0200 */
[----:B------:R-:W-:Y:S01]  /*23e0*/  P2R R0, PR, RZ, 0x2 ;  /* 0x00000002ff007803 */ /* 0x000fe20000000000 */
[----:B------:R-:W-:Y:S02]  /*23f0*/  IMAD.IADD R3, R18, 0x1, R3 ;  /* 0x0000000112037824 */ /* 0x000fe400078e0203 */
[----:B------:R-:W-:-:S03]  /*2400*/  IMAD.WIDE.U32 R4, R23, R86, R228 ;  /* 0x0000005617047225 */ /* 0x000fc600078e00e4 */
[----:B------:R-:W-:Y:S01]  /*2410*/  SHF.R.S32.HI R12, RZ, 0x1f, R3 ;  /* 0x0000001fff0c7819 */ /* 0x000fe20000011403 */
[----:B------:R-:W-:Y:S01]  /*2420*/  IMAD.IADD R89, R7, 0x1, R91 ;  /* 0x0000000107597824 */ /* 0x000fe200078e025b */
[----:B-----5:R-:W-:Y:S01]  /*2430*/  SHF.R.S32.HI R7, RZ, 0x1f, R123 ;  /* 0x0000001fff077819 */ /* 0x020fe2000001147b */
[----:B------:R-:W-:Y:S01]  /*2440*/  IMAD.IADD R5, R5, 0x1, R13 ;  /* 0x0000000105057824 */ /* 0x000fe200078e020d */
[----:B------:R-:W-:Y:S01]  /*2450*/  LEA.HI R32, R12, R3, RZ, 0x4 ;  /* 0x000000030c207211 */ /* 0x000fe200078f20ff */
[----:B------:R-:W-:Y:S02]  /*2460*/  IMAD.MOV.U32 R88, RZ, RZ, R6 ;  /* 0x000000ffff587224 */ /* 0x000fe400078e0006 */
[----:B------:R-:W-:-:S04]  /*2470*/  IMAD.WIDE.U32 R8, R23, R86, R18 ;  /* 0x0000005617087225 */ /* 0x000fc800078e0012 */
[-C--:B------:R-:W-:Y:S02]  /*2480*/  IMAD R6, R7, R86.reuse, RZ ;  /* 0x0000005607067224 */ /* 0x080fe400078e02ff */
[----:B------:R-:W-:-:S04]  /*2490*/  IMAD.WIDE.U32 R42, R123, R86, R4 ;  /* 0x000000567b2a7225 */ /* 0x000fc800078e0004 */
[----:B------:R-:W-:Y:S02]  /*24a0*/  IMAD.SHL.U32 R3, R21, 0x80, RZ ;  /* 0x0000008015037824 */ /* 0x000fe400078e00ff */
[----:B------:R-:W-:Y:S02]  /*24b0*/  IMAD.SHL.U32 R4, R30, 0x80, RZ ;  /* 0x000000801e047824 */ /* 0x000fe400078e00ff */
[----:B------:R-:W-:Y:S02]  /*24c0*/  IMAD R21, R37, 0xe0, RZ ;  /* 0x000000e025157824 */ /* 0x000fe400078e02ff */
[C---:B------:R-:W-:Y:S02]  /*24d0*/  VIADD R30, R23.reuse, 0x40 ;  /* 0x00000040171e7836 */ /* 0x040fe40000000000 */
[----:B------:R-:W-:Y:S02]  /*24e0*/  VIADD R37, R23, 0x40 ;  /* 0x0000004017257836 */ /* 0x000fe40000000000 */
[----:B------:R-:W-:-:S02]  /*24f0*/  IMAD.IADD R9, R13, 0x1, R9 ;  /* 0x000000010d097824 */ /* 0x000fc400078e0209 */
[----:B------:R-:W-:Y:S02]  /*2500*/  IMAD R27, R123, R87, R6 ;  /* 0x000000577b1b7224 */ /* 0x000fe400078e0206 */
[----:B------:R-:W-:Y:S02]  /*2510*/  IMAD.IADD R91, R91, 0x1, R11 ;  /* 0x000000015b5b7824 */ /* 0x000fe400078e020b */
[----:B------:R-:W-:Y:S02]  /*2520*/  IMAD.SHL.U32 R5, R230, 0x80, RZ ;  /* 0x00000080e6057824 */ /* 0x000fe400078e00ff */
[----:B------:R-:W-:Y:S02]  /*2530*/  IMAD.X R95, R28, 0x1, R25, P0 ;  /* 0x000000011c5f7824 */ /* 0x000fe400000e0619 */
[----:B------:R-:W-:Y:S01]  /*2540*/  IMAD.WIDE.U32 R88, R123, R92, R88 ;  /* 0x0000005c7b587225 */ /* 0x000fe200078e0058 */
[----:B------:R-:W-:Y:S02]  /*2550*/  IADD3 R108, P0, R98, R134, RZ ;  /* 0x00000086626c7210 */ /* 0x000fe40007f1e0ff */
[----:B------:R-:W-:Y:S01]  /*2560*/  LOP3.LUT R3, R3, 0x380, RZ, 0xc0, !PT ;  /* 0x0000038003037812 */ /* 0x000fe200078ec0ff */
[----:B------:R-:W-:Y:S01]  /*2570*/  IMAD R6, R7, R92, RZ ;  /* 0x0000005c07067224 */ /* 0x000fe200078e02ff */
[----:B------:R-:W-:Y:S01]  /*2580*/  LOP3.LUT R4, R4, 0x380, RZ, 0xc0, !PT ;  /* 0x0000038004047812 */ /* 0x000fe200078ec0ff */
[----:B------:R-:W-:Y:S01]  /*2590*/  IMAD.SHL.U32 R30, R30, 0x80, RZ ;  /* 0x000000801e1e7824 */ /* 0x000fe200078e00ff */
[----:B------:R-:W-:Y:S01]  /*25a0*/  SHF.L.U64.HI R13, R86, 0x7, R87 ;  /* 0x00000007560d7819 */ /* 0x000fe20000010257 */
[----:B------:R-:W-:-:S02]  /*25b0*/  IMAD.SHL.U32 R37, R37, 0x80, RZ ;  /* 0x0000008025257824 */ /* 0x000fc400078e00ff */
[----:B------:R-:W-:Y:S01]  /*25c0*/  IMAD.WIDE.U32 R84, R123, R86, R8 ;  /* 0x000000567b547225 */ /* 0x000fe200078e0008 */
[C---:B------:R-:W-:Y:S02]  /*25d0*/  SHF.L.U64.HI R9, R92.reuse, 0x7, R93 ;  /* 0x000000075c097819 */ /* 0x040fe4000001025d */
[----:B------:R-:W-:Y:S01]  /*25e0*/  LOP3.LUT R5, R5, 0x380, RZ, 0xc0, !PT ;  /* 0x0000038005057812 */ /* 0x000fe200078ec0ff */
[C---:B------:R-:W-:Y:S02]  /*25f0*/  IMAD R29, R123.reuse, R93, R6 ;  /* 0x0000005d7b1d7224 */ /* 0x040fe400078e0206 */
[C---:B------:R-:W-:Y:S02]  /*2600*/  IMAD.SHL.U32 R8, R92.reuse, 0x40, RZ ;  /* 0x000000405c087824 */ /* 0x040fe400078e00ff */
[----:B------:R-:W-:Y:S02]  /*2610*/  IMAD.SHL.U32 R7, R92, 0x80, RZ ;  /* 0x000000805c077824 */ /* 0x000fe400078e00ff */
[----:B------:R-:W-:Y:S01]  /*2620*/  IMAD.WIDE.U32 R90, R123, R92, R90 ;  /* 0x0000005c7b5a7225 */ /* 0x000fe200078e005a */
[----:B------:R-:W-:-:S02]  /*2630*/  LOP3.LUT R30, R30, 0x380, RZ, 0xc0, !PT ;  /* 0x000003801e1e7812 */ /* 0x000fc400078ec0ff */
[----:B------:R-:W-:Y:S01]  /*2640*/  LOP3.LUT R37, R37, 0x380, RZ, 0xc0, !PT ;  /* 0x0000038025257812 */ /* 0x000fe200078ec0ff */
[----:B------:R-:W-:Y:S01]  /*2650*/  IMAD.WIDE.U32 R92, R92, 0xe0, RZ ;  /* 0x000000e05c5c7825 */ /* 0x000fe200078e00ff */
[----:B------:R-:W-:-:S03]  /*2660*/  SHF.R.U32.HI R15, RZ, 0x3, R5 ;  /* 0x00000003ff0f7819 */ /* 0x000fc60000011605 */
[----:B------:R-:W-:Y:S01]  /*2670*/  IMAD.X R107, R106, 0x1, R99, P0 ;  /* 0x000000016a6b7824 */ /* 0x000fe200000e0663 */
[----:B------:R-:W-:Y:S01]  /*2680*/  IADD3 R115, P0, R108, R98, RZ ;  /* 0x000000626c737210 */ /* 0x000fe20007f1e0ff */
[----:B------:R-:W-:Y:S01]  /*2690*/  IMAD.IADD R116, R93, 0x1, R33 ;  /* 0x000000015d747824 */ /* 0x000fe200078e0221 */
[--C-:B------:R-:W-:Y:S01]  /*26a0*/  LOP3.LUT R34, R5, 0x70, R32.reuse, 0xf8, !PT ;  /* 0x0000007005227812 */ /* 0x100fe200078ef820 */
[----:B------:R-:W-:Y:S01]  /*26b0*/  IMAD.IADD R20, R133, 0x1, R21 ;  /* 0x0000000185147824 */ /* 0x000fe200078e0215 */
[--C-:B------:R-:W-:Y:S01]  /*26c0*/  LOP3.LUT R33, R30, 0x70, R32.reuse, 0xf8, !PT ;  /* 0x000000701e217812 */ /* 0x100fe200078ef820 */
[C---:B------:R-:W-:Y:S01]  /*26d0*/  IMAD.SHL.U32 R12, R86.reuse, 0x40, RZ ;  /* 0x00000040560c7824 */ /* 0x040fe200078e00ff */
[----:B------:R-:W-:Y:S01]  /*26e0*/  SHF.R.U32.HI R37, RZ, 0x3, R37 ;  /* 0x00000003ff257819 */ /* 0x000fe20000011625 */
[----:B------:R-:W-:Y:S01]  /*26f0*/  IMAD.X R114, R107, 0x1, R99, P0 ;  /* 0x000000016b727824 */ /* 0x000fe200000e0663 */
[----:B------:R-:W-:Y:S01]  /*2700*/  SHF.R.U32.HI R142, RZ, 0x3, R3 ;  /* 0x00000003ff8e7819 */ /* 0x000fe20000011603 */
[----:B------:R-:W-:Y:S01]  /*2710*/  IMAD.SHL.U32 R11, R86, 0x80, RZ ;  /* 0x00000080560b7824 */ /* 0x000fe200078e00ff */
[----:B------:R-:W-:Y:S01]  /*2720*/  LOP3.LUT R35, R3, 0x70, R32, 0xf8, !PT ;  /* 0x0000007003237812 */ /* 0x000fe200078ef820 */
[----:B------:R-:W-:Y:S01]  /*2730*/  VIADD R6, R18, 0x40 ;  /* 0x0000004012067836 */ /* 0x000fe20000000000 */
[----:B------:R-:W-:Y:S01]  /*2740*/  LOP3.LUT R121, R34, R15, RZ, 0x3c, !PT ;  /* 0x0000000f22797212 */ /* 0x000fe200078e3cff */
[----:B------:R-:W-:Y:S01]  /*2750*/  IMAD.IADD R21, R97, 0x1, R31 ;  /* 0x0000000161157824 */ /* 0x000fe200078e021f */
[----:B------:R-:W-:Y:S01]  /*2760*/  SHF.R.U32.HI R143, RZ, 0x3, R4 ;  /* 0x00000003ff8f7819 */ /* 0x000fe20000011604 */
[----:B------:R-:W-:Y:S01]  /*2770*/  IMAD.WIDE.U32 R86, R86, 0xe0, RZ ;  /* 0x000000e056567825 */ /* 0x000fe200078e00ff */
[----:B------:R-:W-:-:S02]  /*2780*/  LOP3.LUT R26, R5, 0x30, R18, 0xf8, !PT ;  /* 0x00000030051a7812 */ /* 0x000fc400078ef812 */
[----:B------:R-:W-:Y:S02]  /*2790*/  LOP3.LUT R44, R4, 0x70, R32, 0xf8, !PT ;  /* 0x00000070042c7812 */ /* 0x000fe400078ef820 */
[----:B------:R-:W-:Y:S01]  /*27a0*/  LOP3.LUT R120, R33, R37, RZ, 0x3c, !PT ;  /* 0x0000002521787212 */ /* 0x000fe200078e3cff */
[----:B------:R-:W-:Y:S01]  /*27b0*/  IMAD.IADD R33, R39, 0x1, R45 ;  /* 0x0000000127217824 */ /* 0x000fe200078e022d */
[----:B------:R-:W-:Y:S02]  /*27c0*/  IADD3 R34, P0, R38, R96, RZ ;  /* 0x0000006026227210 */ /* 0x000fe40007f1e0ff */
[----:B------:R-:W-:Y:S02]  /*27d0*/  LOP3.LUT R118, R35, R142, RZ, 0x3c, !PT ;  /* 0x0000008e23767212 */ /* 0x000fe400078e3cff */
[----:B------:R-:W-:Y:S01]  /*27e0*/  LOP3.LUT R25, R26, R15, RZ, 0x3c, !PT ;  /* 0x0000000f1a197212 */ /* 0x000fe200078e3cff */
[----:B------:R-:W-:Y:S01]  /*27f0*/  IMAD.X R37, R21, 0x1, R33, P0 ;  /* 0x0000000115257824 */ /* 0x000fe200000e0621 */
[----:B------:R-:W-:-:S02]  /*2800*/  LOP3.LUT R44, R44, R143, RZ, 0x3c, !PT ;  /* 0x0000008f2c2c7212 */ /* 0x000fc400078e3cff */
[----:B------:R-:W-:Y:S02]  /*2810*/  IADD3 R35, P3, R38, 0x40, RZ ;  /* 0x0000004026237810 */ /* 0x000fe40007f7e0ff */
[----:B------:R-:W-:Y:S02]  /*2820*/  IADD3 R100, P2, R34, 0x40, RZ ;  /* 0x0000004022647810 */ /* 0x000fe40007f5e0ff */
[----:B------:R-:W-:Y:S01]  /*2830*/  LOP3.LUT R31, R32, 0xfffffff0, RZ, 0xc0, !PT ;  /* 0xfffffff0201f7812 */ /* 0x000fe200078ec0ff */
[----:B------:R-:W-:Y:S01]  /*2840*/  IMAD.IADD R26, R43, 0x1, R27 ;  /* 0x000000012b1a7824 */ /* 0x000fe200078e021b */
[----:B------:R-:W-:Y:S01]  /*2850*/  SHF.R.S32.HI R30, RZ, 0x4, R32 ;  /* 0x00000004ff1e7819 */ /* 0x000fe20000011420 */
[----:B------:R-:W-:Y:S01]  /*2860*/  IMAD.IADD R28, R89, 0x1, R29 ;  /* 0x00000001591c7824 */ /* 0x000fe200078e021d */
[----:B------:R-:W-:Y:S01]  /*2870*/  SHF.R.S32.HI R32, RZ, 0x1f, R31 ;  /* 0x0000001fff207819 */ /* 0x000fe2000001141f */
[----:B------:R-:W-:Y:S01]  /*2880*/  IMAD.IADD R117, R87, 0x1, R117 ;  /* 0x0000000157757824 */ /* 0x000fe200078e0275 */
[----:B------:R-:W-:Y:S01]  /*2890*/  ISETP.GE.AND P0, PT, R18, UR4, PT ;  /* 0x0000000412007c0c */ /* 0x000fe2000bf06270 */
[----:B------:R-:W-:Y:S01]  /*28a0*/  IMAD.IADD R25, R49, 0x1, R25 ;  /* 0x0000000131197824 */ /* 0x000fe200078e0219 */
[----:B------:R-:W-:Y:S01]  /*28b0*/  ISETP.GE.AND P1, PT, R6, UR4, PT ;  /* 0x0000000406007c0c */ /* 0x000fe2000bf26270 */
[----:B------:R-:W-:-:S02]  /*28c0*/  IMAD.IADD R27, R27, 0x1, R85 ;  /* 0x000000011b1b7824 */ /* 0x000fc400078e0255 */
[----:B------:R-:W-:Y:S02]  /*28d0*/  IMAD.IADD R29, R29, 0x1, R91 ;  /* 0x000000011d1d7824 */ /* 0x000fe400078e025b */
[----:B------:R-:W-:Y:S02]  /*28e0*/  IMAD.IADD R121, R49, 0x1, R121 ;  /* 0x0000000131797824 */ /* 0x000fe400078e0279 */
[----:B---3--:R-:W-:Y:S02]  /*28f0*/  IMAD.IADD R120, R48, 0x1, R120 ;  /* 0x0000000130787824 */ /* 0x008fe400078e0278 */
[----:B----4-:R-:W-:Y:S02]  /*2900*/  IMAD.IADD R119, R47, 0x1, R44 ;  /* 0x000000012f777824 */ /* 0x010fe400078e022c */
[----:B------:R-:W-:Y:S02]  /*2910*/  IMAD.IADD R118, R46, 0x1, R118 ;  /* 0x000000012e767824 */ /* 0x000fe400078e0276 */
[----:B------:R-:W-:-:S02]  /*2920*/  IMAD.X R101, RZ, RZ, R33, P3 ;  /* 0x000000ffff657224 */ /* 0x000fc400018e0621 */
[----:B------:R-:W-:Y:S02]  /*2930*/  IMAD.X R102, RZ, RZ, R37, P2 ;  /* 0x000000ffff667224 */ /* 0x000fe400010e0625 */
[----:B------:R-:W-:Y:S01]  /*2940*/  IMAD.IADD R103, R41, 0x1, R103 ;  /* 0x0000000129677824 */ /* 0x000fe200078e0267 */
[----:B------:R-:W-:Y:S06]  /*2950*/  @!P6 BAR.SYNC.DEFER_BLOCKING 0x9, 0x100 ;  /* 0x024400000000eb1d */ /* 0x000fec0000010000 */
.L_x_1382:
[----:B0-----:R-:W0:Y:S01]  /*2960*/  LDC R126, c[0x0][0x3f4] ;  /* 0x0000fd00ff7e7b82 */ /* 0x001e220000000800 */
        /* <DEDUP_REMOVED lines=8> */
[----:B-----5:R-:W-:Y:S05]  /*29f0*/  @!P2 BRA `(.L_x_1300) ;  /* 0x0000008c0044a947 */ /* 0x020fea0003800000 */
        /* <DEDUP_REMOVED lines=12> */
[----:B------:R-:W-:-:S04]  /*2ac0*/  IMAD.WIDE.U32 R44, R86, R24, RZ ;  /* 0x00000018562c7225 */ /* 0x000fc800078e00ff */
[----:B------:R-:W-:-:S04]  /*2ad0*/  IMAD.WIDE.U32 R46, R92, R24, RZ ;  /* 0x000000185c2e7225 */ /* 0x000fc800078e00ff */
[----:B------:R-:W-:Y:S02]  /*2ae0*/  IMAD.IADD R127, R125, 0x1, R127 ;  /* 0x000000017d7f7824 */ /* 0x000fe400078e027f */
        /* <DEDUP_REMOVED lines=14> */
[----:B------:R-:W-:Y:S01]  /*2bd0*/  CS2R R78, SRZ ;  /* 0x00000000004e7805 */ /* 0x000fe2000001ff00 */
[----:B------:R-:W-:Y:S01]  /*2be0*/  ULDC.64 UR6, c[0x0][0x208] ;  /* 0x0000820000067ab9 */ /* 0x000fe20000000a00 */
        /* <DEDUP_REMOVED lines=12> */
.L_x_1303:
[----:B------:R-:W-:Y:S05]  /*2cb0*/  BSYNC B1 ;  /* 0x0000000000017941 */ /* 0x000fea0003800000 */
.L_x_1302:
        /* <DEDUP_REMOVED lines=21> */
[----:B------:R-:W-:Y:S01]  /*2e10*/  IADD3.X R65, R26, R145, R14, P4, P5 ;  /* 0x000000911a417210 */ /* 0x000fe200027ea40e */
[----:B------:R-:W-:Y:S01]  /*2e20*/  ULDC.64 UR6, c[0x0][0x208] ;  /* 0x0000820000067ab9 */ /* 0x000fe20000000a00 */
        /* <DEDUP_REMOVED lines=15> */
.L_x_1305:
[----:B------:R-:W-:Y:S05]  /*2f20*/  BSYNC B1 ;  /* 0x0000000000017941 */ /* 0x000fea0003800000 */
.L_x_1304:
        /* <DEDUP_REMOVED lines=26> */
.L_x_1307:
[----:B------:R-:W-:Y:S05]  /*30d0*/  BSYNC B1 ;  /* 0x0000000000017941 */ /* 0x000fea0003800000 */
.L_x_1306:
[----:B0-----:R-:W-:Y:S01]  /*30e0*/  VIADD R80, R23, 0xc0 ;  /* 0x000000c017507836 */ /* 0x001fe20000000000 */
[----:B------:R-:W-:Y:S04]  /*30f0*/  BSSY B1, `(.L_x_1308) ;  /* 0x000001e000017945 */ /* 0x000fe80003800000 */
        /* <DEDUP_REMOVED lines=8> */
[----:B------:R-:W-:Y:S01]  /*3180*/  ULDC.64 UR6, c[0x0][0x208] ;  /* 0x0000820000067ab9 */ /* 0x000fe20000000a00 */
        /* <DEDUP_REMOVED lines=20> */
.L_x_1309:
[----:B------:R-:W-:Y:S05]  /*32d0*/  BSYNC B1 ;  /* 0x0000000000017941 */ /* 0x000fea0003800000 */
.L_x_1308:
[----:B0-----:R-:W2:Y:S01]  /*32e0*/  LDL R44, [R1+0x68] ;  /* 0x00006800012c7983 */ /* 0x001ea20000100800 */
[----:B------:R-:W-:Y:S02]  /*32f0*/  IMAD.MOV.U32 R154, RZ, RZ, R74 ;  /* 0x000000ffff9a7224 */ /* 0x000fe400078e004a */
[----:B------:R-:W-:Y:S02]  /*3300*/  IMAD.MOV.U32 R165, RZ, RZ, R78 ;  /* 0x000000ffffa57224 */ /* 0x000fe400078e004e */
[----:B-----5:R-:W-:Y:S02]  /*3310*/  IMAD.MOV.U32 R147, RZ, RZ, R64 ;  /* 0x000000ffff937224 */ /* 0x020fe400078e0040 */
[----:B------:R-:W-:Y:S02]  /*3320*/  IMAD.MOV.U32 R149, RZ, RZ, R68 ;  /* 0x000000ffff957224 */ /* 0x000fe400078e0044 */
[----:B------:R-:W-:Y:S02]  /*3330*/  IMAD.MOV.U32 R148, RZ, RZ, R66 ;  /* 0x000000ffff947224 */ /* 0x000fe400078e0042 */
[----:B------:R-:W-:-:S02]  /*3340*/  IMAD.MOV.U32 R150, RZ, RZ, R70 ;  /* 0x000000ffff967224 */ /* 0x000fc400078e0046 */
[----:B------:R-:W-:Y:S02]  /*3350*/  IMAD.MOV.U32 R137, RZ, RZ, R56 ;  /* 0x000000ffff897224 */ /* 0x000fe400078e0038 */
[----:B------:R-:W-:Y:S02]  /*3360*/  IMAD.MOV.U32 R145, RZ, RZ, R60 ;  /* 0x000000ffff917224 */ /* 0x000fe400078e003c */
[----:B------:R-:W-:Y:S02]  /*3370*/  IMAD.MOV.U32 R144, RZ, RZ, R58 ;  /* 0x000000ffff907224 */ /* 0x000fe400078e003a */
[----:B------:R-:W-:Y:S02]  /*3380*/  IMAD.MOV.U32 R146, RZ, RZ, R62 ;  /* 0x000000ffff927224 */ /* 0x000fe400078e003e */
[----:B------:R-:W-:Y:S02]  /*3390*/  IMAD.MOV.U32 R80, RZ, RZ, R48 ;  /* 0x000000ffff507224 */ /* 0x000fe400078e0030 */
[----:B------:R-:W-:-:S02]  /*33a0*/  IMAD.MOV.U32 R82, RZ, RZ, R52 ;  /* 0x000000ffff527224 */ /* 0x000fc400078e0034 */
[----:B------:R-:W-:Y:S02]  /*33b0*/  IMAD.MOV.U32 R81, RZ, RZ, R50 ;  /* 0x000000ffff517224 */ /* 0x000fe400078e0032 */
[----:B------:R-:W-:Y:S01]  /*33c0*/  IMAD.MOV.U32 R83, RZ, RZ, R54 ;  /* 0x000000ffff537224 */ /* 0x000fe200078e0036 */
[----:B--2---:R-:W-:-:S13]  /*33d0*/  R2UR UR4, R44 ;  /* 0x000000002c0472ca */ /* 0x004fda00000e0000 */
[----:B------:R-:W-:-:S06]  /*33e0*/  UISETP.NE.AND UP0, UPT, UR4, 0x3, UPT ;  /* 0x000000030400788c */ /* 0x000fcc000bf05270 */
[----:B------:R-:W-:-:S13]  /*33f0*/  PLOP3.LUT P5, PT, PT, PT, UP0, 0x80, 0x0 ;  /* 0x000000000000781c */ /* 0x000fda0003faf008 */
[----:B------:R-:W-:Y:S05]  /*3400*/  @!P5 BRA `(.L_x_1310) ;  /* 0x000000000004d947 */ /* 0x000fea0003800000 */
[----:B------:R-:W-:Y:S01]  /*3410*/  BPT.TRAP 0x1 ;  /* 0x000000040000795c */ /* 0x000fe20000300000 */
.L_x_1310:
[----:B------:R-:W2:Y:S01]  /*3420*/  LDL R44, [R1+0x50] ;  /* 0x00005000012c7983 */ /* 0x000ea20000100800 */
[----:B------:R-:W-:Y:S01]  /*3430*/  IMAD R104, R22, 0x8, R17 ;  /* 0x0000000816687824 */ /* 0x000fe200078e0211 */
[----:B------:R-:W-:Y:S01]  /*3440*/  BSSY B1, `(.L_x_1311) ;  /* 0x0000004000017945 */ /* 0x000fe20003800000 */
[----:B--2---:R-:W-:-:S04]  /*3450*/  SHF.L.U32 R128, R44, 0x1f, RZ ;  /* 0x0000001f2c807819 */ /* 0x004fc800000006ff */
[----:B------:R-:W0:Y:S02]  /*3460*/  SYNCS.PHASECHK.TRANS64.TRYWAIT P6, [R104+URZ+0x2e890], R128 ;  /* 0x02e89080680075a7 */ /* 0x000e2400080c017f */
[----:B0-----:R-:W-:Y:S05]  /*3470*/  @!P6 BRA `(.L_x_1312) ;  /* 0x0000030400fce947 */ /* 0x001fea0003800000 */
.L_x_1671:
[----:B------:R-:W-:Y:S05]  /*3480*/  BSYNC B1 ;  /* 0x0000000000017941 */ /* 0x000fea0003800000 */
.L_x_1311:
        /* <DEDUP_REMOVED lines=12> */
[----:B------:R-:W-:Y:S02]  /*3550*/  SHF.R.U32.HI R78, RZ, 0x8, R79 ;  /* 0x00000008ff4e7819 */ /* 0x000fe4000001164f */
[----:B------:R-:W-:Y:S01]  /*3560*/  SHF.R.U32.HI R159, RZ, 0x10, R77 ;  /* 0x00000010ff9f7819 */ /* 0x000fe2000001164d */
[----:B------:R-:W-:Y:S01]  /*3570*/  IMAD.SHL.U32 R76, R76, 0x100, RZ ;  /* 0x000001004c4c7824 */ /* 0x000fe200078e00ff */
[----:B------:R-:W-:Y:S02]  /*3580*/  SHF.R.U32.HI R157, RZ, 0x10, R79 ;  /* 0x00000010ff9d7819 */ /* 0x000fe4000001164f */
[----:B------:R-:W-:Y:S01]  /*3590*/  LOP3.LUT R158, R79, 0xff0000ff, RZ, 0xc0, !PT ;  /* 0xff0000ff4f9e7812 */ /* 0x000fe200078ec0ff */
[----:B------:R-:W-:Y:S01]  /*35a0*/  IMAD.SHL.U32 R79, R78, 0x100, RZ ;  /* 0x000001004e4f7824 */ /* 0x000fe200078e00ff */
[----:B------:R-:W-:Y:S01]  /*35b0*/  LOP3.LUT R77, R77, 0xff0000ff, RZ, 0xc0, !PT ;  /* 0xff0000ff4d4d7812 */ /* 0x000fe200078ec0ff */
[----:B--2---:R-:W-:Y:S01]  /*35c0*/  IMAD.MOV.U32 R78, RZ, RZ, R44 ;  /* 0x000000ffff4e7224 */ /* 0x004fe200078e002c */
[----:B------:R-:W-:-:S02]  /*35d0*/  F2FP.F16.E4M3.UNPACK_B R44, R45 ;  /* 0x0000002dff2c723e */ /* 0x000fc400020006ff */
[----:B------:R-:W-:Y:S01]  /*35e0*/  LOP3.LUT R77, R77, 0xff00, R76, 0xf8, !PT ;  /* 0x0000ff004d4d7812 */ /* 0x000fe200078ef84c */
[----:B------:R-:W-:Y:S01]  /*35f0*/  IMAD.U32 R76, R159, 0x10000, RZ ;  /* 0x000100009f4c7824 */ /* 0x000fe200078e00ff */
[----:B------:R-:W-:Y:S01]  /*3600*/  LOP3.LUT R158, R158, 0xff00, R79, 0xf8, !PT ;  /* 0x0000ff009e9e7812 */ /* 0x000fe200078ef84f */
[----:B------:R-:W-:Y:S01]  /*3610*/  IMAD.U32 R79, R157, 0x10000, RZ ;  /* 0x000100009d4f7824 */ /* 0x000fe200078e00ff */
[----:B------:R-:W-:Y:S02]  /*3620*/  F2FP.F16.E4M3.UNPACK_B R157, R165.H1 ;  /* 0x000000a5ff9d723e */ /* 0x000fe400030006ff */
[----:B------:R-:W-:Y:S02]  /*3630*/  LOP3.LUT R76, R77, 0xff0000, R76, 0xf8, !PT ;  /* 0x00ff00004d4c7812 */ /* 0x000fe400078ef84c */
[----:B------:R-:W-:Y:S01]  /*3640*/  LOP3.LUT R77, R158, 0xff0000, R79, 0xf8, !PT ;  /* 0x00ff00009e4d7812 */ /* 0x000fe200078ef84f */
[--C-:B------:R-:W-:Y:S01]  /*3650*/  HADD2.F32 R79, -RZ, R44.reuse.H1_H1 ;  /* 0x3000002cff4f7230 */ /* 0x100fe20000004100 */
[----:B------:R-:W-:Y:S01]  /*3660*/  F2FP.F16.E4M3.UNPACK_B R159, R151.H1 ;  /* 0x00000097ff9f723e */ /* 0x000fe200030006ff */
[----:B------:R-:W-:Y:S01]  /*3670*/  HADD2.F32 R161, -RZ, R157.H0_H0 ;  /* 0x2000009dffa17230 */ /* 0x000fe20000004100 */
[----:B------:R-:W-:Y:S01]  /*3680*/  F2FP.F16.E4M3.UNPACK_B R45, R45.H1 ;  /* 0x0000002dff2d723e */ /* 0x000fe200030006ff */
[----:B------:R-:W-:-:S02]  /*3690*/  HADD2.F32 R44, -RZ, R44.H0_H0 ;  /* 0x2000002cff2c7230 */ /* 0x000fc40000004100 */
[----:B------:R-:W-:Y:S02]  /*36a0*/  HADD2.F32 R162, -RZ, R157.H1_H1 ;  /* 0x3000009dffa27230 */ /* 0x000fe40000004100 */
[-C--:B------:R-:W-:Y:S01]  /*36b0*/  FMUL.FTZ R163, R79, R161.reuse ;  /* 0x000000a14fa37220 */ /* 0x080fe20000410000 */
[----:B------:R-:W-:Y:S02]  /*36c0*/  HADD2.F32 R160, -RZ, R159.H0_H0 ;  /* 0x2000009fffa07230 */ /* 0x000fe40000004100 */
[C---:B------:R-:W-:Y:S01]  /*36d0*/  FMUL.FTZ R164, R44.reuse, R161 ;  /* 0x000000a12ca47220 */ /* 0x040fe20000410000 */
[--C-:B------:R-:W-:Y:S01]  /*36e0*/  HADD2.F32 R158, -RZ, R45.reuse.H1_H1 ;  /* 0x3000002dff9e7230 */ /* 0x100fe20000004100 */
[----:B------:R-:W-:Y:S01]  /*36f0*/  F2FP.F16.E4M3.UNPACK_B R161, R165 ;  /* 0x000000a5ffa1723e */ /* 0x000fe200020006ff */
[----:B------:R-:W-:Y:S02]  /*3700*/  HADD2.F32 R157, -RZ, R45.H0_H0 ;  /* 0x2000002dff9d7230 */ /* 0x000fe40000004100 */
[----:B------:R-:W-:Y:S01]  /*3710*/  FFMA.FTZ R44, R44, R160, -R163 ;  /* 0x000000a02c2c7223 */ /* 0x000fe200000108a3 */
[----:B------:R-:W-:-:S02]  /*3720*/  HADD2.F32 R159, -RZ, R159.H1_H1 ;  /* 0x3000009fff9f7230 */ /* 0x000fc40000004100 */
[----:B------:R-:W-:Y:S01]  /*3730*/  FFMA.FTZ R45, R79, R160, R164 ;  /* 0x000000a04f2d7223 */ /* 0x000fe200000100a4 */
[CC--:B------:R-:W-:Y:S01]  /*3740*/  FMUL.FTZ R166, R158.reuse, R162.reuse ;  /* 0x000000a29ea67220 */ /* 0x0c0fe20000410000 */
[C---:B------:R-:W-:Y:S01]  /*3750*/  FMUL.FTZ R163, R157.reuse, R162 ;  /* 0x000000a29da37220 */ /* 0x040fe20000410000 */
[-C--:B------:R-:W-:Y:S01]  /*3760*/  F2FP.F16.E4M3.UNPACK_B R79, R78.reuse.H1 ;  /* 0x0000004eff4f723e */ /* 0x080fe200030006ff */
[--C-:B------:R-:W-:Y:S01]  /*3770*/  HADD2.F32 R162, -RZ, R161.reuse.H0_H0 ;  /* 0x200000a1ffa27230 */ /* 0x100fe20000004100 */
[----:B------:R-:W-:Y:S01]  /*3780*/  F2FP.F16.E4M3.UNPACK_B R78, R78 ;  /* 0x0000004eff4e723e */ /* 0x000fe200020006ff */
[-C--:B------:R-:W-:Y:S01]  /*3790*/  FFMA.FTZ R165, R157, R159.reuse, -R166 ;  /* 0x0000009f9da57223 */ /* 0x080fe200000108a6 */
[----:B------:R-:W-:Y:S01]  /*37a0*/  FFMA.FTZ R168, R158, R159, R163 ;  /* 0x0000009f9ea87223 */ /* 0x000fe200000100a3 */
[----:B------:R-:W-:Y:S01]  /*37b0*/  HADD2.F32 R163, -RZ, R161.H1_H1 ;  /* 0x300000a1ffa37230 */ /* 0x000fe20000004100 */
[----:B------:R-:W-:Y:S01]  /*37c0*/  F2FP.F16.E4M3.UNPACK_B R159, R151 ;  /* 0x00000097ff9f723e */ /* 0x000fe200020006ff */
[--C-:B------:R-:W-:Y:S01]  /*37d0*/  HADD2.F32 R158, -RZ, R79.reuse.H1_H1 ;  /* 0x3000004fff9e7230 */ /* 0x100fe20000004100 */
[----:B------:R-:W-:Y:S01]  /*37e0*/  F2FP.F16.E4M3.UNPACK_B R161, R76.H1 ;  /* 0x0000004cffa1723e */ /* 0x000fe200030006ff */
[----:B------:R-:W-:-:S02]  /*37f0*/  HADD2.F32 R157, -RZ, R79.H0_H0 ;  /* 0x2000004fff9d7230 */ /* 0x000fc40000004100 */
[--C-:B------:R-:W-:Y:S02]  /*3800*/  HADD2.F32 R151, -RZ, R78.reuse.H1_H1 ;  /* 0x3000004eff977230 */ /* 0x100fe40000004100 */
[CC--:B------:R-:W-:Y:S01]  /*3810*/  FMUL.FTZ R166, R158.reuse, R163.reuse ;  /* 0x000000a39ea67220 */ /* 0x0c0fe20000410000 */
[----:B------:R-:W-:Y:S02]  /*3820*/  HADD2.F32 R79, -RZ, R78.H0_H0 ;  /* 0x2000004eff4f7230 */ /* 0x000fe40000004100 */
[----:B------:R-:W-:Y:S01]  /*3830*/  FMUL.FTZ R163, R157, R163 ;  /* 0x000000a39da37220 */ /* 0x000fe20000410000 */
[--C-:B------:R-:W-:Y:S02]  /*3840*/  HADD2.F32 R78, -RZ, R159.reuse.H1_H1 ;  /* 0x3000009fff4e7230 */ /* 0x100fe40000004100 */
[-C--:B------:R-:W-:Y:S01]  /*3850*/  FMUL.FTZ R164, R151, R162.reuse ;  /* 0x000000a297a47220 */ /* 0x080fe20000410000 */
[----:B------:R-:W-:Y:S02]  /*3860*/  HADD2.F32 R160, -RZ, R159.H0_H0 ;  /* 0x2000009fffa07230 */ /* 0x000fe40000004100 */
[----:B------:R-:W-:Y:S01]  /*3870*/  FMUL.FTZ R162, R79, R162 ;  /* 0x000000a24fa27220 */ /* 0x000fe20000410000 */
[-C--:B------:R-:W-:Y:S01]  /*3880*/  FFMA.FTZ R166, R157, R78.reuse, -R166 ;  /* 0x0000004e9da67223 */ /* 0x080fe200000108a6 */
[----:B------:R-:W-:Y:S01]  /*3890*/  FFMA.FTZ R163, R158, R78, R163 ;  /* 0x0000004e9ea37223 */ /* 0x000fe200000100a3 */
[-C--:B------:R-:W-:Y:S01]  /*38a0*/  FFMA.FTZ R78, R79, R160.reuse, -R164 ;  /* 0x000000a04f4e7223 */ /* 0x080fe200000108a4 */
[----:B------:R-:W-:Y:S01]  /*38b0*/  F2FP.F16.E4M3.UNPACK_B R158, R47.H1 ;  /* 0x0000002fff9e723e */ /* 0x000fe200030006ff */
[----:B------:R-:W-:Y:S01]  /*38c0*/  FFMA.FTZ R79, R151, R160, R162 ;  /* 0x000000a0974f7223 */ /* 0x000fe200000100a2 */
[----:B------:R-:W-:Y:S01]  /*38d0*/  F2FP.F16.E4M3.UNPACK_B R164, R77.H1 ;  /* 0x0000004dffa4723e */ /* 0x000fe200030006ff */
[----:B------:R-:W-:Y:S01]  /*38e0*/  HADD2.F32 R162, -RZ, R161.H1_H1 ;  /* 0x300000a1ffa27230 */ /* 0x000fe20000004100 */
[----:B------:R-:W-:Y:S01]  /*38f0*/  F2FP.SATFINITE.E4M3.F32.PACK_AB_MERGE_C R151, R168, R165, RZ ;  /* 0x000000a5a897723e */ /* 0x000fe200048070ff */
[--C-:B------:R-:W-:Y:S01]  /*3900*/  HADD2.F32 R159, -RZ, R158.reuse.H0_H0 ;  /* 0x2000009eff9f7230 */ /* 0x100fe20000004100 */
[----:B------:R-:W-:Y:S01]  /*3910*/  F2FP.SATFINITE.E4M3.F32.PACK_AB_MERGE_C R169, R163, R166, RZ ;  /* 0x000000a6a3a9723e */ /* 0x000fe200048070ff */
[----:B------:R-:W-:Y:S01]  /*3920*/  HADD2.F32 R158, -RZ, R158.H1_H1 ;  /* 0x3000009eff9e7230 */ /* 0x000fe20000004100 */
[----:B------:R-:W-:Y:S01]  /*3930*/  F2FP.F16.E4M3.UNPACK_B R157, R46.H1 ;  /* 0x0000002eff9d723e */ /* 0x000fe200030006ff */
[--C-:B------:R-:W-:Y:S01]  /*3940*/  HADD2.F32 R165, -RZ, R164.reuse.H1_H1 ;  /* 0x300000a4ffa57230 */ /* 0x100fe20000004100 */
[----:B------:R-:W-:Y:S01]  /*3950*/  F2FP.F16.E4M3.UNPACK_B R163, R77 ;  /* 0x0000004dffa3723e */ /* 0x000fe200020006ff */
[----:B------:R-:W-:Y:S01]  /*3960*/  HADD2.F32 R164, -RZ, R164.H0_H0 ;  /* 0x200000a4ffa47230 */ /* 0x000fe20000004100 */
        /* <DEDUP_REMOVED lines=32> */
[----:B------:R-:W-:Y:S02]  /*3b70*/  F2FP.SATFINITE.E4M3.F32.PACK_AB_MERGE_C R162, R162, R165, RZ ;  /* 0x000000a5a2a2723e */ /* 0x000fe400048070ff */
[----:B------:R-:W-:-:S02]  /*3b80*/  F2FP.SATFINITE.E4M3.F32.PACK_AB_MERGE_C R44, R79, R78, R169 ;  /* 0x0000004e4f2c723e */ /* 0x000fc400048070a9 */
[----:B------:R-:W-:Y:S02]  /*3b90*/  F2FP.SATFINITE.E4M3.F32.PACK_AB_MERGE_C R46, R163, R158, R157 ;  /* 0x0000009ea32e723e */ /* 0x000fe4000480709d */
[----:B------:R-:W-:-:S07]  /*3ba0*/  F2FP.SATFINITE.E4M3.F32.PACK_AB_MERGE_C R47, R164, R159, R162 ;  /* 0x0000009fa42f723e */ /* 0x000fce00048070a2 */
.L_x_1318:
[----:B------:R-:W-:Y:S05]  /*3bb0*/  BSYNC B3 ;  /* 0x0000000000037941 */ /* 0x000fea0003800000 */
.L_x_1317:
[----:B------:R-:W-:Y:S01]  /*3bc0*/  ULDC.64 UR4, c[0x0][0x2e8] ;  /* 0x0000ba0000047ab9 */ /* 0x000fe20000000a00 */
[----:B------:R-:W-:Y:S01]  /*3bd0*/  ULDC.64 UR6, c[0x0][0x208] ;  /* 0x0000820000067ab9 */ /* 0x000fe20000000a00 */
[----:B------:R-:W-:-:S04]  /*3be0*/  IADD3 R76, P2, P6, R153, UR4, R38 ;  /* 0x00000004994c7c10 */ /* 0x000fc8000fe5e026 */
[----:B------:R-:W-:-:S05]  /*3bf0*/  IADD3.X R77, R152, UR5, R33, P2, P6 ;  /* 0x00000005984d7c10 */ /* 0x000fca00097ec421 */
[----:B--2---:R1:W-:Y:S04]  /*3c00*/  STG.E.128 desc[UR6][R76.64], R44 ;  /* 0x0000002c4c007986 */ /* 0x0043e8000c101d06 */
.L_x_1316:
[----:B------:R-:W-:Y:S05]  /*3c10*/  BSYNC B2 ;  /* 0x0000000000027941 */ /* 0x000fea0003800000 */
.L_x_1315:
        /* <DEDUP_REMOVED lines=9> */
[----:B------:R-:W-:Y:S02]  /*3cb0*/  SHF.R.U32.HI R77, RZ, 0x8, R75 ;  /* 0x00000008ff4d7819 */ /* 0x000fe4000001164b */
[----:B------:R-:W-:Y:S02]  /*3cc0*/  SHF.R.U32.HI R79, RZ, 0x8, R73 ;  /* 0x00000008ff4f7819 */ /* 0x000fe40000011649 */
[----:B------:R-:W-:Y:S01]  /*3cd0*/  LOP3.LUT R74, R75, 0xff0000ff, RZ, 0xc0, !PT ;  /* 0xff0000ff4b4a7812 */ /* 0x000fe200078ec0ff */
[----:B------:R-:W-:Y:S01]  /*3ce0*/  IMAD.SHL.U32 R77, R77, 0x100, RZ ;  /* 0x000001004d4d7824 */ /* 0x000fe200078e00ff */
[----:B------:R-:W-:Y:S01]  /*3cf0*/  SHF.R.U32.HI R76, RZ, 0x10, R75 ;  /* 0x00000010ff4c7819 */ /* 0x000fe2000001164b */
[----:B------:R-:W-:Y:S01]  /*3d00*/  IMAD.SHL.U32 R75, R79, 0x100, RZ ;  /* 0x000001004f4b7824 */ /* 0x000fe200078e00ff */
[----:B------:R-:W-:Y:S02]  /*3d10*/  LOP3.LUT R72, R73, 0xff0000ff, RZ, 0xc0, !PT ;  /* 0xff0000ff49487812 */ /* 0x000fe400078ec0ff */
[----:B------:R-:W-:Y:S01]  /*3d20*/  SHF.R.U32.HI R78, RZ, 0x10, R73 ;  /* 0x00000010ff4e7819 */ /* 0x000fe20000011649 */
[----:B-1----:R-:W-:Y:S01]  /*3d30*/  IMAD.MOV.U32 R73, RZ, RZ, R44 ;  /* 0x000000ffff497224 */ /* 0x002fe200078e002c */
[----:B------:R-:W-:Y:S01]  /*3d40*/  LOP3.LUT R74, R74, 0xff00, R77, 0xf8, !PT ;  /* 0x0000ff004a4a7812 */ /* 0x000fe200078ef84d */
[----:B------:R-:W-:Y:S01]  /*3d50*/  IMAD.U32 R77, R76, 0x10000, RZ ;  /* 0x000100004c4d7824 */ /* 0x000fe200078e00ff */
[----:B------:R-:W-:-:S02]  /*3d60*/  F2FP.F16.E4M3.UNPACK_B R44, R45 ;  /* 0x0000002dff2c723e */ /* 0x000fc400020006ff */
[----:B------:R-:W-:Y:S02]  /*3d70*/  F2FP.F16.E4M3.UNPACK_B R76, R154.H1 ;  /* 0x0000009aff4c723e */ /* 0x000fe400030006ff */
[----:B------:R-:W-:Y:S01]  /*3d80*/  LOP3.LUT R72, R72, 0xff00, R75, 0xf8, !PT ;  /* 0x0000ff0048487812 */ /* 0x000fe200078ef84b */
[----:B------:R-:W-:Y:S01]  /*3d90*/  IMAD.U32 R75, R78, 0x10000, RZ ;  /* 0x000100004e4b7824 */ /* 0x000fe200078e00ff */
[----:B------:R-:W-:Y:S01]  /*3da0*/  LOP3.LUT R157, R74, 0xff0000, R77, 0xf8, !PT ;  /* 0x00ff00004a9d7812 */ /* 0x000fe200078ef84d */
[----:B------:R-:W-:Y:S01]  /*3db0*/  HADD2.F32 R74, -RZ, R44.H1_H1 ;  /* 0x3000002cff4a7230 */ /* 0x000fe20000004100 */
[----:B------:R-:W-:Y:S01]  /*3dc0*/  F2FP.F16.E4M3.UNPACK_B R77, R136.H1 ;  /* 0x00000088ff4d723e */ /* 0x000fe200030006ff */
[----:B------:R-:W-:Y:S01]  /*3dd0*/  HADD2.F32 R151, -RZ, R76.H0_H0 ;  /* 0x2000004cff977230 */ /* 0x000fe20000004100 */
[----:B------:R-:W-:Y:S01]  /*3de0*/  F2FP.F16.E4M3.UNPACK_B R45, R45.H1 ;  /* 0x0000002dff2d723e */ /* 0x000fe200030006ff */
[----:B------:R-:W-:Y:S01]  /*3df0*/  HADD2.F32 R44, -RZ, R44.H0_H0 ;  /* 0x2000002cff2c7230 */ /* 0x000fe20000004100 */
[----:B------:R-:W-:Y:S01]  /*3e00*/  LOP3.LUT R72, R72, 0xff0000, R75, 0xf8, !PT ;  /* 0x00ff000048487812 */ /* 0x000fe200078ef84b */
[----:B------:R-:W-:-:S02]  /*3e10*/  HADD2.F32 R78, -RZ, R76.H1_H1 ;  /* 0x3000004cff4e7230 */ /* 0x000fc40000004100 */
[-C--:B------:R-:W-:Y:S01]  /*3e20*/  FMUL.FTZ R159, R74, R151.reuse ;  /* 0x000000974a9f7220 */ /* 0x080fe20000410000 */
[----:B------:R-:W-:Y:S01]  /*3e30*/  HADD2.F32 R79, -RZ, R77.H0_H0 ;  /* 0x2000004dff4f7230 */ /* 0x000fe20000004100 */
[----:B------:R-:W-:Y:S01]  /*3e40*/  F2FP.F16.E4M3.UNPACK_B R154, R154 ;  /* 0x0000009aff9a723e */ /* 0x000fe200020006ff */
[--C-:B------:R-:W-:Y:S01]  /*3e50*/  HADD2.F32 R76, -RZ, R45.reuse.H1_H1 ;  /* 0x3000002dff4c7230 */ /* 0x100fe20000004100 */
[----:B------:R-:W-:Y:S01]  /*3e60*/  F2FP.F16.E4M3.UNPACK_B R136, R136 ;  /* 0x00000088ff88723e */ /* 0x000fe200020006ff */
[----:B------:R-:W-:Y:S02]  /*3e70*/  HADD2.F32 R75, -RZ, R45.H0_H0 ;  /* 0x2000002dff4b7230 */ /* 0x000fe40000004100 */
[----:B------:R-:W-:Y:S01]  /*3e80*/  FMUL.FTZ R45, R44, R151 ;  /* 0x000000972c2d7220 */ /* 0x000fe20000410000 */
[----:B------:R-:W-:Y:S02]  /*3e90*/  HADD2.F32 R77, -RZ, R77.H1_H1 ;  /* 0x3000004dff4d7230 */ /* 0x000fe40000004100 */
[-C--:B------:R-:W-:Y:S01]  /*3ea0*/  FMUL.FTZ R158, R76, R78.reuse ;  /* 0x0000004e4c9e7220 */ /* 0x080fe20000410000 */
[-C--:B------:R-:W-:Y:S01]  /*3eb0*/  FFMA.FTZ R44, R44, R79.reuse, -R159 ;  /* 0x0000004f2c2c7223 */ /* 0x080fe2000001089f */
[----:B------:R-:W-:Y:S01]  /*3ec0*/  FFMA.FTZ R45, R74, R79, R45 ;  /* 0x0000004f4a2d7223 */ /* 0x000fe2000001002d */
[C---:B------:R-:W-:Y:S01]  /*3ed0*/  FMUL.FTZ R151, R75.reuse, R78 ;  /* 0x0000004e4b977220 */ /* 0x040fe20000410000 */
[----:B------:R-:W-:Y:S01]  /*3ee0*/  F2FP.F16.E4M3.UNPACK_B R74, R73.H1 ;  /* 0x00000049ff4a723e */ /* 0x000fe200030006ff */
[----:B------:R-:W-:Y:S01]  /*3ef0*/  FFMA.FTZ R158, R75, R77, -R158 ;  /* 0x0000004d4b9e7223 */ /* 0x000fe2000001089e */
[----:B------:R-:W-:Y:S01]  /*3f00*/  F2FP.F16.E4M3.UNPACK_B R73, R73 ;  /* 0x00000049ff49723e */ /* 0x000fe200020006ff */
[----:B------:R-:W-:Y:S01]  /*3f10*/  FFMA.FTZ R159, R76, R77, R151 ;  /* 0x0000004d4c9f7223 */ /* 0x000fe20000010097 */
[----:B------:R-:W-:-:S02]  /*3f20*/  HADD2.F32 R78, -RZ, R154.H1_H1 ;  /* 0x3000009aff4e7230 */ /* 0x000fc40000004100 */
[--C-:B------:R-:W-:Y:S02]  /*3f30*/  HADD2.F32 R77, -RZ, R74.reuse.H1_H1 ;  /* 0x3000004aff4d7230 */ /* 0x100fe40000004100 */
[----:B------:R-:W-:Y:S01]  /*3f40*/  HADD2.F32 R76, -RZ, R74.H0_H0 ;  /* 0x2000004aff4c7230 */ /* 0x000fe20000004100 */
[----:B------:R-:W-:Y:S01]  /*3f50*/  F2FP.SATFINITE.E4M3.F32.PACK_AB_MERGE_C R163, R159, R158, RZ ;  /* 0x0000009e9fa3723e */ /* 0x000fe200048070ff */
[--C-:B------:R-:W-:Y:S02]  /*3f60*/  HADD2.F32 R74, -RZ, R73.reuse.H0_H0 ;  /* 0x20000049ff4a7230 */ /* 0x100fe40000004100 */
[-C--:B------:R-:W-:Y:S01]  /*3f70*/  FMUL.FTZ R151, R77, R78.reuse ;  /* 0x0000004e4d977220 */ /* 0x080fe20000410000 */
[----:B------:R-:W-:Y:S02]  /*3f80*/  HADD2.F32 R75, -RZ, R73.H1_H1 ;  /* 0x30000049ff4b7230 */ /* 0x000fe40000004100 */
[----:B------:R-:W-:Y:S01]  /*3f90*/  FMUL.FTZ R78, R76, R78 ;  /* 0x0000004e4c4e7220 */ /* 0x000fe20000410000 */
[----:B------:R-:W-:Y:S01]  /*3fa0*/  HADD2.F32 R154, -RZ, R154.H0_H0 ;  /* 0x2000009aff9a7230 */ /* 0x000fe20000004100 */
[----:B------:R-:W-:Y:S01]  /*3fb0*/  F2FP.SATFINITE.E4M3.F32.PACK_AB_MERGE_C R45, R45, R44, R163 ;  /* 0x0000002c2d2d723e */ /* 0x000fe200048070a3 */
[----:B------:R-:W-:-:S02]  /*3fc0*/  HADD2.F32 R73, -RZ, R136.H1_H1 ;  /* 0x30000088ff497230 */ /* 0x000fc40000004100 */
[----:B------:R-:W-:Y:S02]  /*3fd0*/  HADD2.F32 R136, -RZ, R136.H0_H0 ;  /* 0x20000088ff887230 */ /* 0x000fe40000004100 */
[-C--:B------:R-:W-:Y:S01]  /*3fe0*/  FMUL.FTZ R79, R75, R154.reuse ;  /* 0x0000009a4b4f7220 */ /* 0x080fe20000410000 */
[----:B------:R-:W-:Y:S01]  /*3ff0*/  FMUL.FTZ R154, R74, R154 ;  /* 0x0000009a4a9a7220 */ /* 0x000fe20000410000 */
[-C--:B------:R-:W-:Y:S01]  /*4000*/  FFMA.FTZ R151, R76, R73.reuse, -R151 ;  /* 0x000000494c977223 */ /* 0x080fe20000010897 */
[----:B------:R-:W-:Y:S01]  /*4010*/  FFMA.FTZ R78, R77, R73, R78 ;  /* 0x000000494d4e7223 */ /* 0x000fe2000001004e */
[-C--:B------:R-:W-:Y:S01]  /*4020*/  FFMA.FTZ R73, R74, R136.reuse, -R79 ;  /* 0x000000884a497223 */ /* 0x080fe2000001084f */
[----:B------:R-:W-:Y:S01]  /*4030*/  FFMA.FTZ R160, R75, R136, R154 ;  /* 0x000000884ba07223 */ /* 0x000fe2000001009a */
[----:B------:R-:W-:Y:S02]  /*4040*/  F2FP.F16.E4M3.UNPACK_B R75, R47.H1 ;  /* 0x0000002fff4b723e */ /* 0x000fe400030006ff */
[----:B------:R-:W-:-:S02]  /*4050*/  F2FP.SATFINITE.E4M3.F32.PACK_AB_MERGE_C R161, R78, R151, RZ ;  /* 0x000000974ea1723e */ /* 0x000fc400048070ff */
        /* <DEDUP_REMOVED lines=9> */
[----:B------:R-:W-:Y:S02]  /*40f0*/  HADD2.F32 R75, -RZ, R74.H1_H1 ;  /* 0x3000004aff4b7230 */ /* 0x000fe40000004100 */
[----:B------:R-:W-:Y:S01]  /*4100*/  FMUL.FTZ R159, R77, R158 ;  /* 0x0000009e4d9f7220 */ /* 0x000fe20000410000 */
[----:B------:R-:W-:-:S02]  /*4110*/  HADD2.F32 R154, -RZ, R157.H1_H1 ;  /* 0x3000009dff9a7230 */ /* 0x000fc40000004100 */
        /* <DEDUP_REMOVED lines=25> */
[C---:B------:R-:W-:Y:S01]  /*42b0*/  FMUL.FTZ R157, R47.reuse, R157 ;  /* 0x0000009d2f9d7220 */ /* 0x040fe20000410000 */
[-C--:B------:R-:W-:Y:S01]  /*42c0*/  FFMA.FTZ R75, R72, R79.reuse, -R75 ;  /* 0x0000004f484b7223 */ /* 0x080fe2000001084b */
[----:B------:R-:W-:Y:S01]  /*42d0*/  FFMA.FTZ R74, R74, R79, R151 ;  /* 0x0000004f4a4a7223 */ /* 0x000fe20000010097 */
[-C--:B------:R-:W-:Y:S01]  /*42e0*/  FFMA.FTZ R76, R47, R78.reuse, -R76 ;  /* 0x0000004e2f4c7223 */ /* 0x080fe2000001084c */
[----:B------:R-:W-:-:S03]  /*42f0*/  FFMA.FTZ R157, R46, R78, R157 ;  /* 0x0000004e2e9d7223 */ /* 0x000fc6000001009d */
[----:B------:R-:W-:Y:S02]  /*4300*/  F2FP.SATFINITE.E4M3.F32.PACK_AB_MERGE_C R47, R74, R75, R77 ;  /* 0x0000004b4a2f723e */ /* 0x000fe4000480704d */
[----:B------:R-:W-:-:S07]  /*4310*/  F2FP.SATFINITE.E4M3.F32.PACK_AB_MERGE_C R46, R157, R76, R154 ;  /* 0x0000004c9d2e723e */ /* 0x000fce000480709a */
.L_x_1320:
[----:B------:R-:W-:Y:S05]  /*4320*/  BSYNC B2 ;  /* 0x0000000000027941 */ /* 0x000fea0003800000 */
.L_x_1319:
[----:B------:R-:W-:Y:S01]  /*4330*/  ULDC.64 UR4, c[0x0][0x2e8] ;  /* 0x0000ba0000047ab9 */ /* 0x000fe20000000a00 */
[----:B------:R-:W-:Y:S01]  /*4340*/  ULDC.64 UR6, c[0x0][0x208] ;  /* 0x0000820000067ab9 */ /* 0x000fe20000000a00 */
[----:B------:R-:W-:-:S04]  /*4350*/  IADD3 R72, P2, P6, R35, UR4, R153 ;  /* 0x0000000423487c10 */ /* 0x000fc8000fe5e099 */
[----:B------:R-:W-:-:S05]  /*4360*/  IADD3.X R73, R101, UR5, R152, P2, P6 ;  /* 0x0000000565497c10 */ /* 0x000fca00097ec498 */
[----:B-1----:R2:W-:Y:S04]  /*4370*/  STG.E.128 desc[UR6][R72.64], R44 ;  /* 0x0000002c48007986 */ /* 0x0025e8000c101d06 */
.L_x_1314:
[----:B------:R-:W-:Y:S05]  /*4380*/  BSYNC B1 ;  /* 0x0000000000017941 */ /* 0x000fea0003800000 */
.L_x_1313:
        /* <DEDUP_REMOVED lines=19> */
[----:B--2---:R-:W-:Y:S01]  /*44c0*/  IMAD.MOV.U32 R68, RZ, RZ, R44 ;  /* 0x000000ffff447224 */ /* 0x004fe200078e002c */
        /* <DEDUP_REMOVED lines=43> */
[CC--:B------:R-:W-:Y:S01]  /*4780*/  FMUL.FTZ R75, R69.reuse, R150.reuse ;  /* 0x00000096454b7220 */ /* 0x0c0fe20000410000 */
[----:B------:R-:W-:Y:S01]  /*4790*/  FMUL.FTZ R78, R68, R150 ;  /* 0x00000096444e7220 */ /* 0x000fe20000410000 */
[----:B------:R-:W-:Y:S02]  /*47a0*/  F2FP.F16.E4M3.UNPACK_B R74, R76.H1 ;  /* 0x0000004cff4a723e */ /* 0x000fe400030006ff */
[----:B------:R-:W-:Y:S01]  /*47b0*/  F2FP.SATFINITE.E4M3.F32.PACK_AB_MERGE_C R153, R136, R77, RZ ;  /* 0x0000004d8899723e */ /* 0x000fe200048070ff */
[----:B------:R-:W-:Y:S01]  /*47c0*/  FFMA.FTZ R150, R69, R149, -R78 ;  /* 0x0000009545967223 */ /* 0x000fe2000001084e */
[----:B------:R-:W-:Y:S01]  /*47d0*/  F2FP.F16.E4M3.UNPACK_B R69, R47.H1 ;  /* 0x0000002fff45723e */ /* 0x000fe200030006ff */
[----:B------:R-:W-:Y:S01]  /*47e0*/  FFMA.FTZ R149, R68, R149, R75 ;  /* 0x0000009544957223 */ /* 0x000fe2000001004b */
[-C--:B------:R-:W-:Y:S01]  /*47f0*/  F2FP.F16.E4M3.UNPACK_B R77, R79.reuse.H1 ;  /* 0x0000004fff4d723e */ /* 0x080fe200030006ff */
[----:B------:R-:W-:Y:S01]  /*4800*/  HADD2.F32 R75, -RZ, R74.H1_H1 ;  /* 0x3000004aff4b7230 */ /* 0x000fe20000004100 */
[----:B------:R-:W-:Y:S01]  /*4810*/  F2FP.F16.E4M3.UNPACK_B R68, R46.H1 ;  /* 0x0000002eff44723e */ /* 0x000fe200030006ff */
        /* <DEDUP_REMOVED lines=22> */
[--C-:B------:R-:W-:Y:S01]  /*4980*/  HADD2.F32 R47, -RZ, R46.reuse.H0_H0 ;  /* 0x2000002eff2f7230 */ /* 0x100fe20000004100 */
[----:B------:R-:W-:Y:S01]  /*4990*/  F2FP.SATFINITE.E4M3.F32.PACK_AB_MERGE_C R44, R149, R150, R153 ;  /* 0x00000096952c723e */ /* 0x000fe20004807099 */
[----:B------:R-:W-:Y:S01]  /*49a0*/  HADD2.F32 R46, -RZ, R46.H1_H1 ;  /* 0x3000002eff2e7230 */ /* 0x000fe20000004100 */
[----:B------:R-:W-:Y:S01]  /*49b0*/  F2FP.SATFINITE.E4M3.F32.PACK_AB_MERGE_C R78, R78, R151, RZ ;  /* 0x000000974e4e723e */ /* 0x000fe200048070ff */
[----:B------:R-:W-:Y:S01]  /*49c0*/  HADD2.F32 R77, -RZ, R77.H0_H0 ;  /* 0x2000004dff4d7230 */ /* 0x000fe20000004100 */
[----:B------:R-:W-:Y:S01]  /*49d0*/  F2FP.SATFINITE.E4M3.F32.PACK_AB_MERGE_C R75, R75, R152, RZ ;  /* 0x000000984b4b723e */ /* 0x000fe200048070ff */
        /* <DEDUP_REMOVED lines=12> */
.L_x_1326:
[----:B------:R-:W-:Y:S05]  /*4aa0*/  BSYNC B3 ;  /* 0x0000000000037941 */ /* 0x000fea0003800000 */
.L_x_1325:
[----:B------:R-:W-:Y:S01]  /*4ab0*/  ULDC.64 UR4, c[0x0][0x2e8] ;  /* 0x0000ba0000047ab9 */ /* 0x000fe20000000a00 */
[----:B------:R-:W-:Y:S01]  /*4ac0*/  ULDC.64 UR6, c[0x0][0x208] ;  /* 0x0000820000067ab9 */ /* 0x000fe20000000a00 */
[----:B------:R-:W-:-:S04]  /*4ad0*/  IADD3 R68, P2, P3, R73, UR4, R38 ;  /* 0x0000000449447c10 */ /* 0x000fc8000fb5e026 */
[----:B------:R-:W-:-:S05]  /*4ae0*/  IADD3.X R69, R72, UR5, R33, P2, P3 ;  /* 0x0000000548457c10 */ /* 0x000fca00097e6421 */
[----:B--2---:R2:W-:Y:S04]  /*4af0*/  STG.E.128 desc[UR6][R68.64], R44 ;  /* 0x0000002c44007986 */ /* 0x0045e8000c101d06 */
.L_x_1324:
[----:B------:R-:W-:Y:S05]  /*4b00*/  BSYNC B2 ;  /* 0x0000000000027941 */ /* 0x000fea0003800000 */
.L_x_1323:
[----:B------:R-:W-:Y:S05]  /*4b10*/  @P1 BRA `(.L_x_1322) ;  /* 0x0000000400d41947 */ /* 0x000fea0003800000 */
[----:B------:R-:W-:Y:S01]  /*4b20*/  LOP3.LUT P2, RZ, R230, 0x4, RZ, 0xc0, !PT ;  /* 0x00000004e6ff7812 */ /* 0x000fe2000784c0ff */
[C---:B-12---:R-:W-:Y:S01]  /*4b30*/  VIADD R44, R156.reuse, 0x40 ;  /* 0x000000409c2c7836 */ /* 0x046fe20000000000 */
        /* <DEDUP_REMOVED lines=109> */
.L_x_1328:
[----:B------:R-:W-:Y:S05]  /*5210*/  BSYNC B2 ;  /* 0x0000000000027941 */ /* 0x000fea0003800000 */
.L_x_1327:
[----:B------:R-:W-:Y:S01]  /*5220*/  ULDC.64 UR4, c[0x0][0x2e8] ;  /* 0x0000ba0000047ab9 */ /* 0x000fe20000000a00 */
[----:B------:R-:W-:Y:S01]  /*5230*/  ULDC.64 UR6, c[0x0][0x208] ;  /* 0x0000820000067ab9 */ /* 0x000fe20000000a00 */
[----:B------:R-:W-:-:S04]  /*5240*/  IADD3 R64, P2, P3, R35, UR4, R73 ;  /* 0x0000000423407c10 */ /* 0x000fc8000fb5e049 */
[----:B------:R-:W-:-:S05]  /*5250*/  IADD3.X R65, R101, UR5, R72, P2, P3 ;  /* 0x0000000565417c10 */ /* 0x000fca00097e6448 */
[----:B-1----:R3:W-:Y:S04]  /*5260*/  STG.E.128 desc[UR6][R64.64], R44 ;  /* 0x0000002c40007986 */ /* 0x0027e8000c101d06 */
.L_x_1322:
[----:B------:R-:W-:Y:S05]  /*5270*/  BSYNC B1 ;  /* 0x0000000000017941 */ /* 0x000fea0003800000 */
.L_x_1321:
        /* <DEDUP_REMOVED lines=114> */
.L_x_1334:
[----:B------:R-:W-:Y:S05]  /*59a0*/  BSYNC B3 ;  /* 0x0000000000037941 */ /* 0x000fea0003800000 */
.L_x_1333:
[----:B------:R-:W-:Y:S01]  /*59b0*/  ULDC.64 UR4, c[0x0][0x2e8] ;  /* 0x0000ba0000047ab9 */ /* 0x000fe20000000a00 */
[----:B------:R-:W-:Y:S01]  /*59c0*/  ULDC.64 UR6, c[0x0][0x208] ;  /* 0x0000820000067ab9 */ /* 0x000fe20000000a00 */
[----:B------:R-:W-:-:S04]  /*59d0*/  IADD3 R60, P2, P3, R65, UR4, R38 ;  /* 0x00000004413c7c10 */ /* 0x000fc8000fb5e026 */
[----:B------:R-:W-:-:S05]  /*59e0*/  IADD3.X R61, R64, UR5, R33, P2, P3 ;  /* 0x00000005403d7c10 */ /* 0x000fca00097e6421 */
[----:B--2---:R3:W-:Y:S04]  /*59f0*/  STG.E.128 desc[UR6][R60.64], R44 ;  /* 0x0000002c3c007986 */ /* 0x0047e8000c101d06 */
.L_x_1332:
[----:B------:R-:W-:Y:S05]  /*5a00*/  BSYNC B2 ;  /* 0x0000000000027941 */ /* 0x000fea0003800000 */
.L_x_1331:
[----:B------:R-:W-:Y:S05]  /*5a10*/  @P1 BRA `(.L_x_1330) ;  /* 0x0000000400d81947 */ /* 0x000fea0003800000 */
[----:B------:R-:W-:Y:S01]  /*5a20*/  LOP3.LUT P2, RZ, R230, 0x4, RZ, 0xc0, !PT ;  /* 0x00000004e6ff7812 */ /* 0x000fe2000784c0ff */
[C---:B-123--:R-:W-:Y:S01]  /*5a30*/  VIADD R44, R156.reuse, 0x40 ;  /* 0x000000409c2c7836 */ /* 0x04efe20000000000 */
        /* <DEDUP_REMOVED lines=18> */
[----:B------:R-:W-:Y:S01]  /*5b60*/  F2FP.F16.E4M3.UNPACK_B R44, R45 ;  /* 0x0000002dff2c723e */ /* 0x000fe200020006ff */
[----:B------:R-:W-:Y:S01]  /*5b70*/  IMAD.U32 R66, R66, 0x10000, RZ ;  /* 0x0001000042427824 */ /* 0x000fe200078e00ff */
[----:B------:R-:W-:-:S02]  /*5b80*/  LOP3.LUT R59, R60, 0xff00, R59, 0xf8, !PT ;  /* 0x0000ff003c3b7812 */ /* 0x000fc400078ef83b */
[-C--:B------:R-:W-:Y:S02]  /*5b90*/  F2FP.F16.E4M3.UNPACK_B R60, R144.reuse.H1 ;  /* 0x00000090ff3c723e */ /* 0x080fe400030006ff */
        /* <DEDUP_REMOVED lines=9> */
[-C--:B------:R-:W-:Y:S01]  /*5c30*/  FMUL.FTZ R68, R57, R66.reuse ;  /* 0x0000004239447220 */ /* 0x080fe20000410000 */
        /* <DEDUP_REMOVED lines=17> */
[--C-:B------:R-:W-:Y:S02]  /*5d50*/  HADD2.F32 R61, -RZ, R144.reuse.H1_H1 ;  /* 0x30000090ff3d7230 */ /* 0x100fe40000004100 */
[--C-:B------:R-:W-:Y:S02]  /*5d60*/  HADD2.F32 R45, -RZ, R47.reuse.H0_H0 ;  /* 0x2000002fff2d7230 */ /* 0x100fe40000004100 */
[----:B------:R-:W-:Y:S02]  /*5d70*/  HADD2.F32 R144, -RZ, R144.H0_H0 ;  /* 0x20000090ff907230 */ /* 0x000fe40000004100 */
[-C--:B------:R-:W-:Y:S01]  /*5d80*/  FMUL.FTZ R63, R57, R61.reuse ;  /* 0x0000003d393f7220 */ /* 0x080fe20000410000 */
[----:B------:R-:W-:Y:S02]  /*5d90*/  HADD2.F32 R47, -RZ, R47.H1_H1 ;  /* 0x3000002fff2f7230 */ /* 0x000fe40000004100 */
[----:B------:R-:W-:Y:S01]  /*5da0*/  FMUL.FTZ R68, R56, R61 ;  /* 0x0000003d38447220 */ /* 0x000fe20000410000 */
[--C-:B------:R-:W-:Y:S01]  /*5db0*/  HADD2.F32 R59, -RZ, R137.reuse.H1_H1 ;  /* 0x30000089ff3b7230 */ /* 0x100fe20000004100 */
[----:B------:R-:W-:Y:S01]  /*5dc0*/  F2FP.F16.E4M3.UNPACK_B R61, R67.H1 ;  /* 0x00000043ff3d723e */ /* 0x000fe200030006ff */
[----:B------:R-:W-:-:S02]  /*5dd0*/  HADD2.F32 R60, -RZ, R137.H0_H0 ;  /* 0x20000089ff3c7230 */ /* 0x000fc40000004100 */
[-C--:B------:R-:W-:Y:S01]  /*5de0*/  FMUL.FTZ R66, R47, R144.reuse ;  /* 0x000000902f427220 */ /* 0x080fe20000410000 */
[----:B------:R-:W-:Y:S01]  /*5df0*/  FMUL.FTZ R144, R45, R144 ;  /* 0x000000902d907220 */ /* 0x000fe20000410000 */
[-C--:B------:R-:W-:Y:S01]  /*5e00*/  FFMA.FTZ R63, R56, R59.reuse, -R63 ;  /* 0x0000003b383f7223 */ /* 0x080fe2000001083f */
[----:B------:R-:W-:Y:S01]  /*5e10*/  FFMA.FTZ R56, R57, R59, R68 ;  /* 0x0000003b39387223 */ /* 0x000fe20000010044 */
[-C--:B------:R-:W-:Y:S01]  /*5e20*/  FFMA.FTZ R68, R45, R60.reuse, -R66 ;  /* 0x0000003c2d447223 */ /* 0x080fe20000010842 */
[----:B------:R-:W-:Y:S01]  /*5e30*/  FFMA.FTZ R69, R47, R60, R144 ;  /* 0x0000003c2f457223 */ /* 0x000fe20000010090 */
[----:B------:R-:W-:Y:S02]  /*5e40*/  F2FP.F16.E4M3.UNPACK_B R47, R58.H1 ;  /* 0x0000003aff2f723e */ /* 0x000fe400030006ff */
        /* <DEDUP_REMOVED lines=45> */
.L_x_1336:
[----:B------:R-:W-:Y:S05]  /*6120*/  BSYNC B2 ;  /* 0x0000000000027941 */ /* 0x000fea0003800000 */
.L_x_1335:
[----:B------:R-:W-:Y:S01]  /*6130*/  ULDC.64 UR4, c[0x0][0x2e8] ;  /* 0x0000ba0000047ab9 */ /* 0x000fe20000000a00 */
[----:B------:R-:W-:Y:S01]  /*6140*/  ULDC.64 UR6, c[0x0][0x208] ;  /* 0x0000820000067ab9 */ /* 0x000fe20000000a00 */
[----:B------:R-:W-:-:S04]  /*6150*/  IADD3 R56, P2, P3, R35, UR4, R65 ;  /* 0x0000000423387c10 */ /* 0x000fc8000fb5e041 */
[----:B------:R-:W-:-:S05]  /*6160*/  IADD3.X R57, R101, UR5, R64, P2, P3 ;  /* 0x0000000565397c10 */ /* 0x000fca00097e6440 */
[----:B-1----:R4:W-:Y:S04]  /*6170*/  STG.E.128 desc[UR6][R56.64], R44 ;  /* 0x0000002c38007986 */ /* 0x0029e8000c101d06 */
.L_x_1330:
[----:B------:R-:W-:Y:S05]  /*6180*/  BSYNC B1 ;  /* 0x0000000000017941 */ /* 0x000fea0003800000 */
.L_x_1329:
[----:B------:R-:W-:Y:S05]  /*6190*/  @P4 BRA `(.L_x_1337) ;  /* 0x0000005c00384947 */ /* 0x000fea0003800000 */
[----:B------:R-:W-:Y:S01]  /*61a0*/  IADD3 R124, P2, P3, R115, R124, R18 ;  /* 0x0000007c737c7210 */ /* 0x000fe20007b5e012 */
[----:B------:R-:W-:Y:S03]  /*61b0*/  BSSY B1, `(.L_x_1338) ;  /* 0x0000075000017945 */ /* 0x000fe60003800000 */
[----:B----4-:R-:W-:Y:S01]  /*61c0*/  IADD3.X R56, R114, R127, R19, P2, P3 ;  /* 0x0000007f72387210 */ /* 0x010fe200017e6413 */
[----:B------:R-:W-:Y:S08]  /*61d0*/  @P0 BRA `(.L_x_1339) ;  /* 0x0000000400c80947 */ /* 0x000ff00003800000 */
[----:B-123--:R1:W2:Y:S01]  /*61e0*/  LDS.128 R44, [R112+0x26400] ;  /* 0x02640000702c7984 */ /* 0x00e2a20000000c00 */
[----:B------:R-:W-:Y:S01]  /*61f0*/  ISETP.GE.AND P2, PT, R228, R126, PT ;  /* 0x0000007ee400720c */ /* 0x000fe20003f46270 */
[----:B------:R-:W-:-:S12]  /*6200*/  BSSY B2, `(.L_x_1340) ;  /* 0x000006a000027945 */ /* 0x000fd80003800000 */
[----:B-1----:R-:W-:Y:S05]  /*6210*/  @P2 BRA `(.L_x_1341) ;  /* 0x0000000400a02947 */ /* 0x002fea0003800000 */
[----:B------:R-:W-:Y:S01]  /*6220*/  SHF.R.U32.HI R61, RZ, 0x8, R53 ;  /* 0x00000008ff3d7819 */ /* 0x000fe20000011635 */
[----:B--2---:R-:W-:Y:S01]  /*6230*/  IMAD.MOV.U32 R54, RZ, RZ, R47 ;  /* 0x000000ffff367224 */ /* 0x004fe200078e002f */
[----:B------:R-:W-:Y:S02]  /*6240*/  SHF.R.U32.HI R58, RZ, 0x8, R55 ;  /* 0x00000008ff3a7819 */ /* 0x000fe40000011637 */
[----:B------:R-:W-:Y:S01]  /*6250*/  LOP3.LUT R52, R53, 0xff0000ff, RZ, 0xc0, !PT ;  /* 0xff0000ff35347812 */ /* 0x000fe200078ec0ff */
[----:B------:R-:W-:Y:S01]  /*6260*/  IMAD.SHL.U32 R47, R61, 0x100, RZ ;  /* 0x000001003d2f7824 */ /* 0x000fe200078e00ff */
[----:B------:R-:W-:Y:S01]  /*6270*/  SHF.R.U32.HI R59, RZ, 0x10, R53 ;  /* 0x00000010ff3b7819 */ /* 0x000fe20000011635 */
[----:B------:R-:W-:Y:S01]  /*6280*/  IMAD.MOV.U32 R53, RZ, RZ, R46 ;  /* 0x000000ffff357224 */ /* 0x000fe200078e002e */
[----:B------:R-:W-:Y:S01]  /*6290*/  SHF.R.U32.HI R60, RZ, 0x10, R55 ;  /* 0x00000010ff3c7819 */ /* 0x000fe20000011637 */
[----:B------:R-:W-:Y:S01]  /*62a0*/  IMAD.SHL.U32 R46, R58, 0x100, RZ ;  /* 0x000001003a2e7824 */ /* 0x000fe200078e00ff */
[----:B------:R-:W-:-:S02]  /*62b0*/  LOP3.LUT R57, R55, 0xff0000ff, RZ, 0xc0, !PT ;  /* 0xff0000ff37397812 */ /* 0x000fc400078ec0ff */
[----:B------:R-:W-:Y:S01]  /*62c0*/  LOP3.LUT R47, R52, 0xff00, R47, 0xf8, !PT ;  /* 0x0000ff00342f7812 */ /* 0x000fe200078ef82f */
[----:B------:R-:W-:Y:S01]  /*62d0*/  IMAD.U32 R60, R60, 0x10000, RZ ;  /* 0x000100003c3c7824 */ /* 0x000fe200078e00ff */
[----:B------:R-:W-:Y:S01]  /*62e0*/  LOP3.LUT R55, R57, 0xff00, R46, 0xf8, !PT ;  /* 0x0000ff0039377812 */ /* 0x000fe200078ef82e */
[----:B------:R-:W-:Y:S01]  /*62f0*/  IMAD.U32 R52, R59, 0x10000, RZ ;  /* 0x000100003b347824 */ /* 0x000fe200078e00ff */
[----:B------:R-:W-:Y:S02]  /*6300*/  F2FP.F16.E4M3.UNPACK_B R57, R83.H1 ;  /* 0x00000053ff39723e */ /* 0x000fe400030006ff */
[-C--:B------:R-:W-:Y:S02]  /*6310*/  F2FP.F16.E4M3.UNPACK_B R46, R45.reuse ;  /* 0x0000002dff2e723e */ /* 0x080fe400020006ff */
[----:B------:R-:W-:Y:S01]  /*6320*/  LOP3.LUT R61, R55, 0xff0000, R60, 0xf8, !PT ;  /* 0x00ff0000373d7812 */ /* 0x000fe200078ef83c */
[--C-:B------:R-:W-:Y:S01]  /*6330*/  HADD2.F32 R59, -RZ, R57.reuse.H0_H0 ;  /* 0x20000039ff3b7230 */ /* 0x100fe20000004100 */
[----:B------:R-:W-:Y:S01]  /*6340*/  LOP3.LUT R58, R47, 0xff0000, R52, 0xf8, !PT ;  /* 0x00ff00002f3a7812 */ /* 0x000fe200078ef834 */
[--C-:B------:R-:W-:Y:S01]  /*6350*/  HADD2.F32 R47, -RZ, R46.reuse.H1_H1 ;  /* 0x3000002eff2f7230 */ /* 0x100fe20000004100 */
[----:B------:R-:W-:Y:S01]  /*6360*/  F2FP.F16.E4M3.UNPACK_B R55, R82.H1 ;  /* 0x00000052ff37723e */ /* 0x000fe200030006ff */
[----:B------:R-:W-:Y:S01]  /*6370*/  HADD2.F32 R60, -RZ, R57.H1_H1 ;  /* 0x30000039ff3c7230 */ /* 0x000fe20000004100 */
[----:B------:R-:W-:Y:S01]  /*6380*/  F2FP.F16.E4M3.UNPACK_B R45, R45.H1 ;  /* 0x0000002dff2d723e */ /* 0x000fe200030006ff */
[----:B------:R-:W-:-:S02]  /*6390*/  HADD2.F32 R46, -RZ, R46.H0_H0 ;  /* 0x2000002eff2e7230 */ /* 0x000fc40000004100 */
[C---:B------:R-:W-:Y:S01]  /*63a0*/  FMUL.FTZ R63, R47.reuse, R59 ;  /* 0x0000003b2f3f7220 */ /* 0x040fe20000410000 */
        /* <DEDUP_REMOVED lines=14> */
[----:B------:R-:W-:Y:S01]  /*6490*/  HADD2.F32 R55, -RZ, R83.H1_H1 ;  /* 0x30000053ff377230 */ /* 0x000fe20000004100 */
[----:B------:R-:W-:Y:S01]  /*64a0*/  F2FP.F16.E4M3.UNPACK_B R44, R44 ;  /* 0x0000002cff2c723e */ /* 0x000fe200020006ff */
[----:B------:R-:W-:-:S02]  /*64b0*/  HADD2.F32 R52, -RZ, R82.H1_H1 ;  /* 0x30000052ff347230 */ /* 0x000fc40000004100 */
[--C-:B------:R-:W-:Y:S01]  /*64c0*/  HADD2.F32 R47, -RZ, R45.reuse.H1_H1 ;  /* 0x3000002dff2f7230 */ /* 0x100fe20000004100 */
[----:B------:R-:W-:Y:S01]  /*64d0*/  F2FP.SATFINITE.E4M3.F32.PACK_AB_MERGE_C R70, R66, R59, RZ ;  /* 0x0000003b4246723e */ /* 0x000fe200048070ff */
[----:B------:R-:W-:Y:S02]  /*64e0*/  HADD2.F32 R46, -RZ, R45.H0_H0 ;  /* 0x2000002dff2e7230 */ /* 0x000fe40000004100 */
[--C-:B------:R-:W-:Y:S02]  /*64f0*/  HADD2.F32 R45, -RZ, R44.reuse.H0_H0 ;  /* 0x2000002cff2d7230 */ /* 0x100fe40000004100 */
[-C--:B------:R-:W-:Y:S01]  /*6500*/  FMUL.FTZ R57, R47, R55.reuse ;  /* 0x000000372f397220 */ /* 0x080fe20000410000 */
[----:B------:R-:W-:Y:S02]  /*6510*/  HADD2.F32 R83, -RZ, R83.H0_H0 ;  /* 0x20000053ff537230 */ /* 0x000fe40000004100 */
[----:B------:R-:W-:Y:S01]  /*6520*/  FMUL.FTZ R62, R46, R55 ;  /* 0x000000372e3e7220 */ /* 0x000fe20000410000 */
[----:B------:R-:W-:-:S02]  /*6530*/  HADD2.F32 R44, -RZ, R44.H1_H1 ;  /* 0x3000002cff2c7230 */ /* 0x000fc40000004100 */
[-C--:B------:R-:W-:Y:S01]  /*6540*/  FFMA.FTZ R57, R46, R52.reuse, -R57 ;  /* 0x000000342e397223 */ /* 0x080fe20000010839 */
[----:B------:R-:W-:Y:S02]  /*6550*/  HADD2.F32 R82, -RZ, R82.H0_H0 ;  /* 0x20000052ff527230 */ /* 0x000fe40000004100 */
[----:B------:R-:W-:Y:S01]  /*6560*/  FFMA.FTZ R52, R47, R52, R62 ;  /* 0x000000342f347223 */ /* 0x000fe2000001003e */
[-C--:B------:R-:W-:Y:S01]  /*6570*/  FMUL.FTZ R60, R44, R83.reuse ;  /* 0x000000532c3c7220 */ /* 0x080fe20000410000 */
[----:B------:R-:W-:-:S03]  /*6580*/  FMUL.FTZ R83, R45, R83 ;  /* 0x000000532d537220 */ /* 0x000fc60000410000 */
[----:B------:R-:W-:Y:S01]  /*6590*/  F2FP.SATFINITE.E4M3.F32.PACK_AB_MERGE_C R69, R52, R57, RZ ;  /* 0x000000393445723e */ /* 0x000fe200048070ff */
[----:B------:R-:W-:Y:S01]  /*65a0*/  FFMA.FTZ R62, R45, R82, -R60 ;  /* 0x000000522d3e7223 */ /* 0x000fe2000001083c */
[----:B------:R-:W-:Y:S01]  /*65b0*/  F2FP.F16.E4M3.UNPACK_B R45, R54.H1 ;  /* 0x00000036ff2d723e */ /* 0x000fe200030006ff */
[----:B------:R-:W-:Y:S01]  /*65c0*/  FFMA.FTZ R83, R44, R82, R83 ;  /* 0x000000522c537223 */ /* 0x000fe20000010053 */
[----:B------:R-:W-:Y:S02]  /*65d0*/  F2FP.F16.E4M3.UNPACK_B R57, R61.H1 ;  /* 0x0000003dff39723e */ /* 0x000fe400030006ff */
[-C--:B------:R-:W-:Y:S01]  /*65e0*/  F2FP.F16.E4M3.UNPACK_B R52, R58.reuse.H1 ;  /* 0x0000003aff34723e */ /* 0x080fe200030006ff */
[----:B------:R-:W-:Y:S01]  /*65f0*/  HADD2.F32 R47, -RZ, R45.H1_H1 ;  /* 0x3000002dff2f7230 */ /* 0x000fe20000004100 */
[----:B------:R-:W-:Y:S01]  /*6600*/  F2FP.F16.E4M3.UNPACK_B R44, R53.H1 ;  /* 0x00000035ff2c723e */ /* 0x000fe200030006ff */
        /* <DEDUP_REMOVED lines=18> */
[----:B------:R-:W-:Y:S02]  /*6730*/  HADD2.F32 R61, -RZ, R61.H0_H0 ;  /* 0x2000003dff3d7230 */ /* 0x000fe40000004100 */
[----:B------:R-:W-:Y:S01]  /*6740*/  FFMA.FTZ R60, R45, R46, R60 ;  /* 0x0000002e2d3c7223 */ /* 0x000fe2000001003c */
[--C-:B------:R-:W-:Y:S02]  /*6750*/  HADD2.F32 R45, -RZ, R54.reuse.H0_H0 ;  /* 0x20000036ff2d7230 */ /* 0x100fe40000004100 */
[----:B------:R-:W-:Y:S01]  /*6760*/  FFMA.FTZ R68, R47, R55, R66 ;  /* 0x000000372f447223 */ /* 0x000fe20000010042 */
[--C-:B------:R-:W-:Y:S02]  /*6770*/  HADD2.F32 R44, -RZ, R53.reuse.H0_H0 ;  /* 0x20000035ff2c7230 */ /* 0x100fe40000004100 */
[----:B------:R-:W-:Y:S01]  /*6780*/  HADD2.F32 R54, -RZ, R54.H1_H1 ;  /* 0x30000036ff367230 */ /* 0x000fe20000004100 */
[----:B------:R-:W-:Y:S01]  /*6790*/  F2FP.SATFINITE.E4M3.F32.PACK_AB_MERGE_C R60, R60, R65, RZ ;  /* 0x000000413c3c723e */ /* 0x000fe200048070ff */
[----:B------:R-:W-:-:S02]  /*67a0*/  HADD2.F32 R53, -RZ, R53.H1_H1 ;  /* 0x30000035ff357230 */ /* 0x000fc40000004100 */
[----:B------:R-:W-:Y:S01]  /*67b0*/  FMUL.FTZ R46, R44, R61 ;  /* 0x0000003d2c2e7220 */ /* 0x000fe20000410000 */
[----:B------:R-:W-:Y:S02]  /*67c0*/  HADD2.F32 R58, -RZ, R58.H0_H0 ;  /* 0x2000003aff3a7230 */ /* 0x000fe40000004100 */
[----:B------:R-:W-:Y:S01]  /*67d0*/  FMUL.FTZ R66, R54, R57 ;  /* 0x0000003936427220 */ /* 0x000fe20000410000 */
[----:B------:R-:W-:Y:S02]  /*67e0*/  HADD2.F32 R52, -RZ, R52.H0_H0 ;  /* 0x20000034ff347230 */ /* 0x000fe40000004100 */
[----:B------:R-:W-:Y:S01]  /*67f0*/  FMUL.FTZ R47, R53, R61 ;  /* 0x0000003d352f7220 */ /* 0x000fe20000410000 */
[----:B------:R-:W-:Y:S01]  /*6800*/  FMUL.FTZ R57, R45, R57 ;  /* 0x000000392d397220 */ /* 0x000fe20000410000 */
[-C--:B------:R-:W-:Y:S01]  /*6810*/  FFMA.FTZ R46, R53, R58.reuse, R46 ;  /* 0x0000003a352e7223 */ /* 0x080fe2000001002e */
[----:B------:R-:W-:Y:S01]  /*6820*/  F2FP.SATFINITE.E4M3.F32.PACK_AB_MERGE_C R67, R68, R67, RZ ;  /* 0x000000434443723e */ /* 0x000fe200048070ff */
[----:B------:R-:W-:Y:S01]  /*6830*/  FFMA.FTZ R47, R44, R58, -R47 ;  /* 0x0000003a2c2f7223 */ /* 0x000fe2000001082f */
[-C--:B------:R-:W-:Y:S01]  /*6840*/  FFMA.FTZ R66, R45, R52.reuse, -R66 ;  /* 0x000000342d427223 */ /* 0x080fe20000010842 */
[----:B------:R-:W-:Y:S01]  /*6850*/  FFMA.FTZ R57, R54, R52, R57 ;  /* 0x0000003436397223 */ /* 0x000fe20000010039 */
[----:B------:R-:W-:-:S02]  /*6860*/  F2FP.SATFINITE.E4M3.F32.PACK_AB_MERGE_C R45, R64, R63, R70 ;  /* 0x0000003f402d723e */ /* 0x000fc40004807046 */
[----:B------:R-:W-:Y:S02]  /*6870*/  F2FP.SATFINITE.E4M3.F32.PACK_AB_MERGE_C R46, R46, R47, R60 ;  /* 0x0000002f2e2e723e */ /* 0x000fe4000480703c */
[----:B------:R-:W-:Y:S02]  /*6880*/  F2FP.SATFINITE.E4M3.F32.PACK_AB_MERGE_C R44, R83, R62, R69 ;  /* 0x0000003e532c723e */ /* 0x000fe40004807045 */
[----:B------:R-:W-:-:S07]  /*6890*/  F2FP.SATFINITE.E4M3.F32.PACK_AB_MERGE_C R47, R57, R66, R67 ;  /* 0x00000042392f723e */ /* 0x000fce0004807043 */
.L_x_1341:
[----:B------:R-:W-:Y:S05]  /*68a0*/  BSYNC B2 ;  /* 0x0000000000027941 */ /* 0x000fea0003800000 */
.L_x_1340:
[----:B------:R-:W-:Y:S01]  /*68b0*/  ULDC.64 UR4, c[0x0][0x2e8] ;  /* 0x0000ba0000047ab9 */ /* 0x000fe20000000a00 */
[----:B------:R-:W-:Y:S01]  /*68c0*/  ULDC.64 UR6, c[0x0][0x208] ;  /* 0x0000820000067ab9 */ /* 0x000fe20000000a00 */
[----:B------:R-:W-:-:S04]  /*68d0*/  IADD3 R52, P2, P3, R124, UR4, R38 ;  /* 0x000000047c347c10 */ /* 0x000fc8000fb5e026 */
[----:B------:R-:W-:-:S05]  /*68e0*/  IADD3.X R53, R56, UR5, R33, P2, P3 ;  /* 0x0000000538357c10 */ /* 0x000fca00097e6421 */
[----:B--2---:R4:W-:Y:S04]  /*68f0*/  STG.E.128 desc[UR6][R52.64], R44 ;  /* 0x0000002c34007986 */ /* 0x0049e8000c101d06 */
.L_x_1339:
[----:B------:R-:W-:Y:S05]  /*6900*/  BSYNC B1 ;  /* 0x0000000000017941 */ /* 0x000fea0003800000 */
.L_x_1338:
        /* <DEDUP_REMOVED lines=16> */
[----:B------:R-:W-:Y:S01]  /*6a10*/  SHF.R.U32.HI R55, RZ, 0x10, R51 ;  /* 0x00000010ff377819 */ /* 0x000fe20000011633 */
[----:B------:R-:W-:Y:S01]  /*6a20*/  IMAD.SHL.U32 R46, R54, 0x100, RZ ;  /* 0x00000100362e7824 */ /* 0x000fe200078e00ff */
[----:B------:R-:W-:-:S03]  /*6a30*/  LOP3.LUT R52, R51, 0xff0000ff, RZ, 0xc0, !PT ;  /* 0xff0000ff33347812 */ /* 0x000fc600078ec0ff */
        /* <DEDUP_REMOVED lines=73> */
[--C-:B------:R-:W-:Y:S02]  /*6ed0*/  HADD2.F32 R45, -RZ, R50.reuse.H0_H0 ;  /* 0x20000032ff2d7230 */ /* 0x100fe40000004100 */
[----:B------:R-:W-:Y:S01]  /*6ee0*/  FFMA.FTZ R64, R47, R51, R62 ;  /* 0x000000332f407223 */ /* 0x000fe2000001003e */
[----:B------:R-:W-:Y:S02]  /*6ef0*/  HADD2.F32 R49, -RZ, R49.H1_H1 ;  /* 0x30000031ff317230 */ /* 0x000fe40000004100 */
[----:B------:R-:W-:Y:S01]  /*6f00*/  FMUL.FTZ R46, R44, R57 ;  /* 0x000000392c2e7220 */ /* 0x000fe20000410000 */
[----:B------:R-:W-:Y:S01]  /*6f10*/  HADD2.F32 R50, -RZ, R50.H1_H1 ;  /* 0x30000032ff327230 */ /* 0x000fe20000004100 */
[----:B------:R-:W-:Y:S01]  /*6f20*/  F2FP.SATFINITE.E4M3.F32.PACK_AB_MERGE_C R54, R54, R55, RZ ;  /* 0x000000373636723e */ /* 0x000fe200048070ff */
        /* <DEDUP_REMOVED lines=13> */
[----:B------:R-:W-:Y:S02]  /*7000*/  F2FP.SATFINITE.E4M3.F32.PACK_AB_MERGE_C R44, R81, R58, R63 ;  /* 0x0000003a512c723e */ /* 0x000fe4000480703f */
[----:B------:R-:W-:-:S07]  /*7010*/  F2FP.SATFINITE.E4M3.F32.PACK_AB_MERGE_C R47, R51, R62, R61 ;  /* 0x0000003e332f723e */ /* 0x000fce000480703d */
.L_x_1343:
[----:B------:R-:W-:Y:S05]  /*7020*/  BSYNC B1 ;  /* 0x0000000000017941 */ /* 0x000fea0003800000 */
.L_x_1342:
[----:B------:R-:W-:Y:S01]  /*7030*/  ULDC.64 UR4, c[0x0][0x2e8] ;  /* 0x0000ba0000047ab9 */ /* 0x000fe20000000a00 */
[----:B------:R-:W-:Y:S01]  /*7040*/  ULDC.64 UR6, c[0x0][0x208] ;  /* 0x0000820000067ab9 */ /* 0x000fe20000000a00 */
[----:B------:R-:W-:-:S04]  /*7050*/  IADD3 R48, P2, P3, R35, UR4, R124 ;  /* 0x0000000423307c10 */ /* 0x000fc8000fb5e07c */
[----:B------:R-:W-:-:S05]  /*7060*/  IADD3.X R49, R101, UR5, R56, P2, P3 ;  /* 0x0000000565317c10 */ /* 0x000fca00097e6438 */
[----:B-1----:R1:W-:Y:S01]  /*7070*/  STG.E.128 desc[UR6][R48.64], R44 ;  /* 0x0000002c30007986 */ /* 0x0023e2000c101d06 */
[----:B------:R-:W-:Y:S05]  /*7080*/  BRA `(.L_x_1337) ;  /* 0x0000004c007c7947 */ /* 0x000fea0003800000 */
.L_x_1301:
[----:B------:R-:W2:Y:S01]  /*7090*/  LDL R48, [R1+0x68] ;  /* 0x0000680001307983 */ /* 0x000ea20000100800 */
[C---:B------:R-:W-:Y:S01]  /*70a0*/  ISETP.GE.AND P5, PT, R23.reuse, R113, PT ;  /* 0x000000711700720c */ /* 0x040fe20003fa6270 */
[C---:B------:R-:W-:Y:S01]  /*70b0*/  VIADD R56, R23.reuse, 0x40 ;  /* 0x0000004017387836 */ /* 0x040fe20000000000 */
[----:B------:R-:W-:Y:S01]  /*70c0*/  P2R R57, PR, RZ, 0x1 ;  /* 0x00000001ff397803 */ /* 0x000fe20000000000 */
[----:B------:R-:W-:Y:S01]  /*70d0*/  VIADD R58, R23, 0x80 ;  /* 0x00000080173a7836 */ /* 0x000fe20000000000 */
[----:B------:R-:W-:Y:S01]  /*70e0*/  ISETP.GE.OR P5, PT, R18, R126, P5 ;  /* 0x0000007e1200720c */ /* 0x000fe20002fa6670 */
[----:B------:R-:W-:-:S12]  /*70f0*/  ULDC.64 UR6, c[0x0][0x208] ;  /* 0x0000820000067ab9 */ /* 0x000fd80000000a00 */
        /* <DEDUP_REMOVED lines=14> */
[----:B------:R-:W-:Y:S02]  /*71e0*/  @!P2 IMAD.MOV.U32 R45, RZ, RZ, R145 ;  /* 0x000000ffff2da224 */ /* 0x000fe400078e0091 */
[----:B------:R-:W-:-:S05]  /*71f0*/  @!P2 IMAD.MOV.U32 R47, RZ, RZ, R137 ;  /* 0x000000ffff2fa224 */ /* 0x000fca00078e0089 */
        /* <DEDUP_REMOVED lines=35> */
[----:B------:R-:W-:Y:S01]  /*7430*/  ISETP.NE.AND P0, PT, R57, RZ, PT ;  /* 0x000000ff3900720c */ /* 0x000fe20003f05270 */
[----:B------:R-:W-:Y:S01]  /*7440*/  @!P4 IMAD.X R61, R56, 0x1, R61, P6 ;  /* 0x00000001383dc824 */ /* 0x000fe200030e063d */
        /* <DEDUP_REMOVED lines=26> */
[----:B------:R-:W-:Y:S02]  /*75f0*/  IMAD.MOV.U32 R145, RZ, RZ, R70 ;  /* 0x000000ffff917224 */ /* 0x000fe400078e0046 */
[----:B---3--:R-:W-:Y:S02]  /*7600*/  IMAD.MOV.U32 R146, RZ, RZ, R72 ;  /* 0x000000ffff927224 */ /* 0x008fe400078e0048 */
[----:B------:R-:W-:Y:S02]  /*7610*/  IMAD.MOV.U32 R147, RZ, RZ, R74 ;  /* 0x000000ffff937224 */ /* 0x000fe400078e004a */
[----:B----4-:R-:W-:-:S02]  /*7620*/  IMAD.MOV.U32 R164, RZ, RZ, R48 ;  /* 0x000000ffffa47224 */ /* 0x010fc400078e0030 */
[----:B------:R-:W-:Y:S02]  /*7630*/  IMAD.MOV.U32 R161, RZ, RZ, R50 ;  /* 0x000000ffffa17224 */ /* 0x000fe400078e0032 */
[----:B-----5:R-:W-:Y:S02]  /*7640*/  IMAD.MOV.U32 R163, RZ, RZ, R44 ;  /* 0x000000ffffa37224 */ /* 0x020fe400078e002c */
[----:B------:R-:W-:Y:S02]  /*7650*/  IMAD.MOV.U32 R162, RZ, RZ, R46 ;  /* 0x000000ffffa27224 */ /* 0x000fe400078e002e */
        /* <DEDUP_REMOVED lines=8> */
[----:B------:R-:W-:Y:S06]  /*76e0*/  @!P5 BRA `(.L_x_1344) ;  /* 0x000000000004d947 */ /* 0x000fec0003800000 */
[----:B------:R-:W-:Y:S01]  /*76f0*/  BPT.TRAP 0x1 ;  /* 0x000000040000795c */ /* 0x000fe20000300000 */
.L_x_1344:
[----:B------:R-:W2:Y:S01]  /*7700*/  LDL R76, [R1+0x50] ;  /* 0x00005000014c7983 */ /* 0x000ea20000100800 */
[----:B------:R-:W-:Y:S01]  /*7710*/  IMAD R104, R22, 0x8, R17 ;  /* 0x0000000816687824 */ /* 0x000fe200078e0211 */
[----:B------:R-:W0:Y:S01]  /*7720*/  LDC R149, c[0x0][0x2f4] ;  /* 0x0000bd00ff957b82 */ /* 0x000e220000000800 */
[----:B------:R-:W-:Y:S01]  /*7730*/  IMAD.MOV.U32 R125, RZ, RZ, R127 ;  /* 0x000000ffff7d7224 */ /* 0x000fe200078e007f */
[----:B------:R-:W-:Y:S06]  /*7740*/  BSSY B1, `(.L_x_1345) ;  /* 0x0000006000017945 */ /* 0x000fec0003800000 */
[----:B------:R-:W1:Y:S01]  /*7750*/  LDC.64 R126, c[0x0][0x300] ;  /* 0x0000c000ff7e7b82 */ /* 0x000e620000000a00 */
[----:B0-----:R-:W-:Y:S01]  /*7760*/  IMAD.IADD R151, R149, 0x1, -R122 ;  /* 0x0000000195977824 */ /* 0x001fe200078e0a7a */
[----:B--2---:R-:W-:-:S04]  /*7770*/  SHF.L.U32 R128, R76, 0x1f, RZ ;  /* 0x0000001f4c807819 */ /* 0x004fc800000006ff */
[----:B------:R-:W0:Y:S02]  /*7780*/  SYNCS.PHASECHK.TRANS64.TRYWAIT P3, [R104+URZ+0x2e890], R128 ;  /* 0x02e89080680075a7 */ /* 0x000e24000806017f */
[----:B01----:R-:W-:Y:S05]  /*7790*/  @!P3 BRA `(.L_x_1346) ;  /* 0x000002c40048b947 */ /* 0x003fea0003800000 */
.L_x_1672:
[----:B------:R-:W-:Y:S05]  /*77a0*/  BSYNC B1 ;  /* 0x0000000000017941 */ /* 0x000fea0003800000 */
.L_x_1345:
[----:B------:R-:W-:Y:S01]  /*77b0*/  ISETP.GE.OR P3, PT, R23, R113, P0 ;  /* 0x000000711700720c */ /* 0x000fe20000766670 */
[----:B------:R-:W-:-:S12]  /*77c0*/  BSSY B1, `(.L_x_1347) ;  /* 0x00000f4000017945 */ /* 0x000fd80003800000 */
[----:B------:R-:W-:Y:S05]  /*77d0*/  @P3 BRA `(.L_x_1348) ;  /* 0x0000000c00c83947 */ /* 0x000fea0003800000 */
[----:B------:R-:W2:Y:S01]  /*77e0*/  LDL R78, [R1+0x84] ;  /* 0x00008400014e7983 */ /* 0x000ea20000100800 */
[----:B------:R-:W-:Y:S02]  /*77f0*/  SHF.R.S32.HI R76, RZ, 0x1f, R23 ;  /* 0x0000001fff4c7819 */ /* 0x000fe40000011417 */
[----:B------:R-:W-:-:S03]  /*7800*/  ISETP.NE.AND P6, PT, R0, RZ, PT ;  /* 0x000000ff0000720c */ /* 0x000fc60003fc5270 */
[-C--:B------:R-:W-:Y:S02]  /*7810*/  IMAD R76, R76, R126.reuse, RZ ;  /* 0x0000007e4c4c7224 */ /* 0x080fe400078e02ff */
[----:B------:R-:W-:-:S04]  /*7820*/  IMAD.WIDE.U32 R136, R23, R126, R124 ;  /* 0x0000007e17887225 */ /* 0x000fc800078e007c */
[----:B------:R-:W-:Y:S01]  /*7830*/  IMAD R77, R23, R127, R76 ;  /* 0x0000007f174d7224 */ /* 0x000fe200078e024c */
[----:B------:R-:W-:-:S03]  /*7840*/  SEL R76, R122, R151, !P6 ;  /* 0x000000977a4c7207 */ /* 0x000fc60007000000 */
[----:B------:R-:W-:Y:S01]  /*7850*/  IMAD.IADD R158, R77, 0x1, R137 ;  /* 0x000000014d9e7824 */ /* 0x000fe200078e0289 */
[----:B------:R-:W-:-:S04]  /*7860*/  SHF.R.S32.HI R77, RZ, 0x1f, R76 ;  /* 0x0000001fff4d7819 */ /* 0x000fc8000001144c */
[----:B------:R-:W-:-:S04]  /*7870*/  LEA.HI R77, R77, R76, RZ, 0x5 ;  /* 0x0000004c4d4d7211 */ /* 0x000fc800078f28ff */
[----:B------:R-:W-:-:S05]  /*7880*/  LEA.HI.SX32 R77, R77, R30, 0x1b ;  /* 0x0000001e4d4d7211 */ /* 0x000fca00078fdaff */
[----:B------:R-:W-:-:S05]  /*7890*/  IMAD.SHL.U32 R160, R77, 0x10, RZ ;  /* 0x000000104da07824 */ /* 0x000fca00078e00ff */
[----:B------:R-:W-:-:S04]  /*78a0*/  LOP3.LUT R76, R5, 0x70, R160, 0xf8, !PT ;  /* 0x00000070054c7812 */ /* 0x000fc800078ef8a0 */
[----:B------:R-:W-:Y:S01]  /*78b0*/  LOP3.LUT R76, R76, R15, RZ, 0x3c, !PT ;  /* 0x0000000f4c4c7212 */ /* 0x000fe200078e3cff */
[----:B------:R-:W-:Y:S01]  /*78c0*/  BSSY B2, `(.L_x_1349) ;  /* 0x00000d7000027945 */ /* 0x000fe20003800000 */
[----:B------:R-:W-:-:S04]  /*78d0*/  IADD3 R159, P3, P4, R38, R136, R31 ;  /* 0x00000088269f7210 */ /* 0x000fc80007c7e01f */
[----:B------:R-:W-:Y:S01]  /*78e0*/  IADD3.X R166, R33, R158, R32, P3, P4 ;  /* 0x0000009e21a67210 */ /* 0x000fe20001fe8420 */
[----:B--2---:R-:W-:Y:S02]  /*78f0*/  IMAD.IADD R77, R78, 0x1, R76 ;  /* 0x000000014e4d7824 */ /* 0x004fe400078e024c */
        /* <DEDUP_REMOVED lines=10> */
[----:B------:R-:W-:Y:S01]  /*79a0*/  IMAD.SHL.U32 R45, R173, 0x100, RZ ;  /* 0x00000100ad2d7824 */ /* 0x000fe200078e00ff */
[----:B------:R-:W-:Y:S02]  /*79b0*/  SHF.R.U32.HI R170, RZ, 0x8, R47 ;  /* 0x00000008ffaa7819 */ /* 0x000fe4000001162f */
[----:B------:R-:W-:Y:S02]  /*79c0*/  SHF.R.U32.HI R165, RZ, 0x8, R51 ;  /* 0x00000008ffa57819 */ /* 0x000fe40000011633 */
[----:B------:R-:W-:-:S02]  /*79d0*/  LOP3.LUT R46, R47, 0xff0000ff, RZ, 0xc0, !PT ;  /* 0xff0000ff2f2e7812 */ /* 0x000fc400078ec0ff */
[----:B------:R-:W-:Y:S01]  /*79e0*/  SHF.R.U32.HI R169, RZ, 0x10, R47 ;  /* 0x00000010ffa97819 */ /* 0x000fe2000001162f */
[----:B------:R-:W-:Y:S01]  /*79f0*/  IMAD.SHL.U32 R47, R170, 0x100, RZ ;  /* 0x00000100aa2f7824 */ /* 0x000fe200078e00ff */
[----:B------:R-:W-:Y:S01]  /*7a00*/  LOP3.LUT R44, R44, 0xff00, R45, 0xf8, !PT ;  /* 0x0000ff002c2c7812 */ /* 0x000fe200078ef82d */
[----:B------:R-:W-:Y:S01]  /*7a10*/  IMAD.U32 R45, R172, 0x10000, RZ ;  /* 0x00010000ac2d7824 */ /* 0x000fe200078e00ff */
[----:B------:R-:W-:Y:S02]  /*7a20*/  LOP3.LUT R50, R51, 0xff0000ff, RZ, 0xc0, !PT ;  /* 0xff0000ff33327812 */ /* 0x000fe400078ec0ff */
[----:B------:R-:W-:Y:S01]  /*7a30*/  SHF.R.U32.HI R171, RZ, 0x10, R51 ;  /* 0x00000010ffab7819 */ /* 0x000fe20000011633 */
[----:B------:R-:W-:Y:S01]  /*7a40*/  IMAD.SHL.U32 R51, R165, 0x100, RZ ;  /* 0x00000100a5337824 */ /* 0x000fe200078e00ff */
[----:B------:R-:W-:Y:S02]  /*7a50*/  SHF.R.U32.HI R168, RZ, 0x8, R49 ;  /* 0x00000008ffa87819 */ /* 0x000fe40000011631 */
[----:B------:R-:W-:Y:S01]  /*7a60*/  LOP3.LUT R47, R46, 0xff00, R47, 0xf8, !PT ;  /* 0x0000ff002e2f7812 */ /* 0x000fe200078ef82f */
[----:B------:R-:W-:Y:S01]  /*7a70*/  IMAD.U32 R171, R171, 0x10000, RZ ;  /* 0x00010000abab7824 */ /* 0x000fe200078e00ff */
[----:B------:R-:W-:-:S02]  /*7a80*/  LOP3.LUT R48, R49, 0xff0000ff, RZ, 0xc0, !PT ;  /* 0xff0000ff31307812 */ /* 0x000fc400078ec0ff */
[----:B------:R-:W-:Y:S01]  /*7a90*/  SHF.R.U32.HI R167, RZ, 0x10, R49 ;  /* 0x00000010ffa77819 */ /* 0x000fe20000011631 */
[----:B------:R-:W-:Y:S01]  /*7aa0*/  IMAD.SHL.U32 R49, R168, 0x100, RZ ;  /* 0x00000100a8317824 */ /* 0x000fe200078e00ff */
[----:B------:R-:W-:Y:S01]  /*7ab0*/  LOP3.LUT R46, R44, 0xff0000, R45, 0xf8, !PT ;  /* 0x00ff00002c2e7812 */ /* 0x000fe200078ef82d */
[----:B------:R-:W-:Y:S01]  /*7ac0*/  IMAD.U32 R44, R169, 0x10000, RZ ;  /* 0x00010000a92c7824 */ /* 0x000fe200078e00ff */
[----:B------:R-:W-:Y:S02]  /*7ad0*/  LOP3.LUT R170, R50, 0xff00, R51, 0xf8, !PT ;  /* 0x0000ff0032aa7812 */ /* 0x000fe400078ef833 */
[----:B------:R-:W-:Y:S02]  /*7ae0*/  F2FP.F16.E4M3.UNPACK_B R169, R164.H1 ;  /* 0x000000a4ffa9723e */ /* 0x000fe400030006ff */
[----:B--2---:R-:W-:Y:S02]  /*7af0*/  F2FP.F16.E4M3.UNPACK_B R51, R80.H1 ;  /* 0x00000050ff33723e */ /* 0x004fe400030006ff */
[----:B-1----:R-:W-:Y:S01]  /*7b00*/  F2FP.F16.E4M3.UNPACK_B R50, R76.H1 ;  /* 0x0000004cff32723e */ /* 0x002fe200030006ff */
[----:B------:R-:W-:Y:S01]  /*7b10*/  HADD2.F32 R45, -RZ, R169.H0_H0 ;  /* 0x200000a9ff2d7230 */ /* 0x000fe20000004100 */
[----:B------:R-:W-:Y:S01]  /*7b20*/  LOP3.LUT R168, R48, 0xff00, R49, 0xf8, !PT ;  /* 0x0000ff0030a87812 */ /* 0x000fe200078ef831 */
[----:B------:R-:W-:Y:S01]  /*7b30*/  HADD2.F32 R49, -RZ, R51.H0_H0 ;  /* 0x20000033ff317230 */ /* 0x000fe20000004100 */
[----:B------:R-:W-:Y:S01]  /*7b40*/  F2FP.F16.E4M3.UNPACK_B R165, R163.H1 ;  /* 0x000000a3ffa5723e */ /* 0x000fe200030006ff */
[----:B------:R-:W-:Y:S01]  /*7b50*/  HADD2.F32 R48, -RZ, R50.H0_H0 ;  /* 0x20000032ff307230 */ /* 0x000fe20000004100 */
[----:B------:R-:W-:Y:S01]  /*7b60*/  LOP3.LUT R44, R47, 0xff0000, R44, 0xf8, !PT ;  /* 0x00ff00002f2c7812 */ /* 0x000fe200078ef82c */
[----:B------:R-:W-:-:S02]  /*7b70*/  IMAD.U32 R47, R167, 0x10000, RZ ;  /* 0x00010000a72f7824 */ /* 0x000fc400078e00ff */
[CC--:B------:R-:W-:Y:S01]  /*7b80*/  FMUL.FTZ R173, R49.reuse, R45.reuse ;  /* 0x0000002d31ad7220 */ /* 0x0c0fe20000410000 */
[----:B------:R-:W-:Y:S02]  /*7b90*/  HADD2.F32 R167, -RZ, R165.H0_H0 ;  /* 0x200000a5ffa77230 */ /* 0x000fe40000004100 */
        /* <DEDUP_REMOVED lines=19> */
[----:B------:R-:W-:Y:S01]  /*7cd0*/  FFMA.FTZ R50, R165, R168, R172 ;  /* 0x000000a8a5327223 */ /* 0x000fe200000100ac */
[----:B------:R-:W-:Y:S02]  /*7ce0*/  HADD2.F32 R169, -RZ, R167.H0_H0 ;  /* 0x200000a7ffa97230 */ /* 0x000fe40000004100 */
[-C--:B------:R-:W-:Y:S01]  /*7cf0*/  FMUL.FTZ R173, R164, R171.reuse ;  /* 0x000000aba4ad7220 */ /* 0x080fe20000410000 */
[----:B------:R-:W-:Y:S01]  /*7d00*/  FMUL.FTZ R171, R76, R171 ;  /* 0x000000ab4cab7220 */ /* 0x000fe20000410000 */
[----:B------:R-:W-:Y:S01]  /*7d10*/  HADD2.F32 R172, -RZ, R170.H1_H1 ;  /* 0x300000aaffac7230 */ /* 0x000fe20000004100 */
[----:B------:R-:W-:Y:S01]  /*7d20*/  F2FP.F16.E4M3.UNPACK_B R168, R82.H1 ;  /* 0x00000052ffa8723e */ /* 0x000fe200030006ff */
[----:B------:R-:W-:-:S02]  /*7d30*/  HADD2.F32 R165, -RZ, R80.H1_H1 ;  /* 0x30000050ffa57230 */ /* 0x000fc40000004100 */
[-C--:B------:R-:W-:Y:S01]  /*7d40*/  FFMA.FTZ R80, R164, R169.reuse, R171 ;  /* 0x000000a9a4507223 */ /* 0x080fe200000100ab */
[----:B------:R-:W-:Y:S02]  /*7d50*/  HADD2.F32 R163, -RZ, R163.H1_H1 ;  /* 0x300000a3ffa37230 */ /* 0x000fe40000004100 */
[----:B------:R-:W-:Y:S01]  /*7d60*/  FFMA.FTZ R76, R76, R169, -R173 ;  /* 0x000000a94c4c7223 */ /* 0x000fe200000108ad */
[----:B------:R-:W-:Y:S02]  /*7d70*/  HADD2.F32 R170, -RZ, R167.H1_H1 ;  /* 0x300000a7ffaa7230 */ /* 0x000fe40000004100 */
[-C--:B------:R-:W-:Y:S01]  /*7d80*/  FMUL.FTZ R164, R165, R172.reuse ;  /* 0x000000aca5a47220 */ /* 0x080fe20000410000 */
[----:B------:R-:W-:Y:S01]  /*7d90*/  F2FP.F16.E4M3.UNPACK_B R167, R161.H1 ;  /* 0x000000a1ffa7723e */ /* 0x000fe200030006ff */
[C---:B------:R-:W-:Y:S01]  /*7da0*/  FMUL.FTZ R172, R163.reuse, R172 ;  /* 0x000000aca3ac7220 */ /* 0x040fe20000410000 */
[----:B------:R-:W-:Y:S01]  /*7db0*/  F2FP.F16.E4M3.UNPACK_B R171, R162.H1 ;  /* 0x000000a2ffab723e */ /* 0x000fe200030006ff */
[----:B------:R-:W-:Y:S01]  /*7dc0*/  FFMA.FTZ R163, R163, R170, -R164 ;  /* 0x000000aaa3a37223 */ /* 0x000fe200000108a4 */
[----:B------:R-:W-:Y:S01]  /*7dd0*/  F2FP.F16.E4M3.UNPACK_B R164, R78.H1 ;  /* 0x0000004effa4723e */ /* 0x000fe200030006ff */
[----:B------:R-:W-:-:S02]  /*7de0*/  HADD2.F32 R174, -RZ, R167.H0_H0 ;  /* 0x200000a7ffae7230 */ /* 0x000fc40000004100 */
[----:B------:R-:W-:Y:S01]  /*7df0*/  FFMA.FTZ R165, R165, R170, R172 ;  /* 0x000000aaa5a57223 */ /* 0x000fe200000100ac */
[----:B------:R-:W-:Y:S01]  /*7e00*/  HADD2.F32 R169, -RZ, R168.H0_H0 ;  /* 0x200000a8ffa97230 */ /* 0x000fe20000004100 */
[----:B------:R-:W-:Y:S01]  /*7e10*/  F2FP.F16.E4M3.UNPACK_B R78, R78 ;  /* 0x0000004eff4e723e */ /* 0x000fe200020006ff */
[----:B------:R-:W-:Y:S01]  /*7e20*/  HADD2.F32 R173, -RZ, R167.H1_H1 ;  /* 0x300000a7ffad7230 */ /* 0x000fe20000004100 */
[----:B------:R-:W-:Y:S01]  /*7e30*/  F2FP.SATFINITE.E4M3.F32.PACK_AB_MERGE_C R49, R50, R49, RZ ;  /* 0x000000313231723e */ /* 0x000fe200048070ff */
[----:B------:R-:W-:Y:S02]  /*7e40*/  HADD2.F32 R167, -RZ, R164.H0_H0 ;  /* 0x200000a4ffa77230 */ /* 0x000fe40000004100 */
[----:B------:R-:W-:Y:S01]  /*7e50*/  FMUL.FTZ R176, R169, R174 ;  /* 0x000000aea9b07220 */ /* 0x000fe20000410000 */
[----:B------:R-:W-:Y:S01]  /*7e60*/  HADD2.F32 R172, -RZ, R171.H0_H0 ;  /* 0x200000abffac7230 */ /* 0x000fe20000004100 */
[----:B------:R-:W-:Y:S01]  /*7e70*/  F2FP.SATFINITE.E4M3.F32.PACK_AB_MERGE_C R48, R51, R48, RZ ;  /* 0x000000303330723e */ /* 0x000fe200048070ff */
[----:B------:R-:W-:-:S02]  /*7e80*/  HADD2.F32 R170, -RZ, R168.H1_H1 ;  /* 0x300000a8ffaa7230 */ /* 0x000fc40000004100 */
[C---:B------:R-:W-:Y:S01]  /*7e90*/  FMUL.FTZ R174, R167.reuse, R174 ;  /* 0x000000aea7ae7220 */ /* 0x040fe20000410000 */
[----:B------:R-:W-:Y:S02]  /*7ea0*/  HADD2.F32 R168, -RZ, R164.H1_H1 ;  /* 0x300000a4ffa87230 */ /* 0x000fe40000004100 */
[----:B------:R-:W-:Y:S01]  /*7eb0*/  FFMA.FTZ R164, R167, R172, -R176 ;  /* 0x000000aca7a47223 */ /* 0x000fe200000108b0 */
[----:B------:R-:W-:Y:S02]  /*7ec0*/  HADD2.F32 R171, -RZ, R171.H1_H1 ;  /* 0x300000abffab7230 */ /* 0x000fe40000004100 */
[----:B------:R-:W-:Y:S01]  /*7ed0*/  FMUL.FTZ R175, R170, R173 ;  /* 0x000000adaaaf7220 */ /* 0x000fe20000410000 */
        /* <DEDUP_REMOVED lines=9> */
[----:B------:R-:W-:Y:S01]  /*7f70*/  F2FP.F16.E4M3.UNPACK_B R167, R162 ;  /* 0x000000a2ffa7723e */ /* 0x000fe200020006ff */
[--C-:B------:R-:W-:Y:S01]  /*7f80*/  HADD2.F32 R162, -RZ, R161.reuse.H0_H0 ;  /* 0x200000a1ffa27230 */ /* 0x100fe20000004100 */
[----:B------:R-:W-:Y:S01]  /*7f90*/  F2FP.SATFINITE.E4M3.F32.PACK_AB_MERGE_C R80, R165, R80, R49 ;  /* 0x00000050a550723e */ /* 0x000fe20004807031 */
[----:B------:R-:W-:Y:S01]  /*7fa0*/  HADD2.F32 R161, -RZ, R161.H1_H1 ;  /* 0x300000a1ffa17230 */ /* 0x000fe20000004100 */
[----:B------:R-:W-:Y:S01]  /*7fb0*/  F2FP.F16.E4M3.UNPACK_B R50, R81 ;  /* 0x00000051ff32723e */ /* 0x000fe200020006ff */
[----:B------:R-:W-:-:S02]  /*7fc0*/  HADD2.F32 R78, -RZ, R78.H1_H1 ;  /* 0x3000004eff4e7230 */ /* 0x000fc40000004100 */
[----:B------:R-:W-:Y:S01]  /*7fd0*/  FMUL.FTZ R173, R162, R171 ;  /* 0x000000aba2ad7220 */ /* 0x000fe20000410000 */
[--C-:B------:R-:W-:Y:S02]  /*7fe0*/  HADD2.F32 R169, -RZ, R167.reuse.H0_H0 ;  /* 0x200000a7ffa97230 */ /* 0x100fe40000004100 */
[CC--:B------:R-:W-:Y:S01]  /*7ff0*/  FMUL.FTZ R175, R161.reuse, R168.reuse ;  /* 0x000000a8a1af7220 */ /* 0x0c0fe20000410000 */
[----:B------:R-:W-:Y:S02]  /*8000*/  HADD2.F32 R167, -RZ, R167.H1_H1 ;  /* 0x300000a7ffa77230 */ /* 0x000fe40000004100 */
[----:B------:R-:W-:Y:S01]  /*8010*/  FMUL.FTZ R168, R78, R168 ;  /* 0x000000a84ea87220 */ /* 0x000fe20000410000 */
[----:B------:R-:W-:Y:S01]  /*8020*/  F2FP.F16.E4M3.UNPACK_B R51, R47 ;  /* 0x0000002fff33723e */ /* 0x000fe200020006ff */
[----:B------:R-:W-:Y:S01]  /*8030*/  FMUL.FTZ R171, R82, R171 ;  /* 0x000000ab52ab7220 */ /* 0x000fe20000410000 */
[----:B------:R-:W-:Y:S01]  /*8040*/  F2FP.F16.E4M3.UNPACK_B R49, R77 ;  /* 0x0000004dff31723e */ /* 0x000fe200020006ff */
[----:B------:R-:W-:Y:S01]  /*8050*/  FFMA.FTZ R78, R78, R167, -R175 ;  /* 0x000000a74e4e7223 */ /* 0x000fe200000108af */
[----:B------:R-:W-:Y:S01]  /*8060*/  FFMA.FTZ R173, R82, R169, -R173 ;  /* 0x000000a952ad7223 */ /* 0x000fe200000108ad */
[----:B------:R-:W-:Y:S01]  /*8070*/  FFMA.FTZ R167, R161, R167, R168 ;  /* 0x000000a7a1a77223 */ /* 0x000fe200000100a8 */
[----:B------:R-:W-:Y:S01]  /*8080*/  F2FP.SATFINITE.E4M3.F32.PACK_AB_MERGE_C R177, R177, R164, RZ ;  /* 0x000000a4b1b1723e */ /* 0x000fe200048070ff */
[----:B------:R-:W-:Y:S01]  /*8090*/  FFMA.FTZ R82, R162, R169, R171 ;  /* 0x000000a9a2527223 */ /* 0x000fe200000100ab */
[----:B------:R-:W-:Y:S01]  /*80a0*/  F2FP.SATFINITE.E4M3.F32.PACK_AB_MERGE_C R76, R163, R76, R48 ;  /* 0x0000004ca34c723e */ /* 0x000fe20004807030 */
[----:B------:R-:W-:Y:S01]  /*80b0*/  HADD2.F32 R161, -RZ, R50.H0_H0 ;  /* 0x20000032ffa17230 */ /* 0x000fe20000004100 */
[----:B------:R-:W-:Y:S01]  /*80c0*/  F2FP.F16.E4M3.UNPACK_B R162, R46 ;  /* 0x0000002effa2723e */ /* 0x000fe200020006ff */
[----:B------:R-:W-:Y:S01]  /*80d0*/  HADD2.F32 R164, -RZ, R51.H0_H0 ;  /* 0x20000033ffa47230 */ /* 0x000fe20000004100 */
[----:B------:R-:W-:Y:S01]  /*80e0*/  F2FP.F16.E4M3.UNPACK_B R81, R81.H1 ;  /* 0x00000051ff51723e */ /* 0x000fe200030006ff */
[----:B------:R-:W-:Y:S01]  /*80f0*/  HADD2.F32 R48, -RZ, R49.H0_H0 ;  /* 0x20000031ff307230 */ /* 0x000fe20000004100 */
[----:B------:R-:W-:Y:S01]  /*8100*/  F2FP.F16.E4M3.UNPACK_B R77, R77.H1 ;  /* 0x0000004dff4d723e */ /* 0x000fe200030006ff */
        /* <DEDUP_REMOVED lines=13> */
[-C--:B------:R-:W-:Y:S01]  /*81e0*/  FFMA.FTZ R51, R51, R162.reuse, -R168 ;  /* 0x000000a233337223 */ /* 0x080fe200000108a8 */
[----:B------:R-:W-:Y:S02]  /*81f0*/  HADD2.F32 R47, -RZ, R77.H0_H0 ;  /* 0x2000004dff2f7230 */ /* 0x000fe40000004100 */
[----:B------:R-:W-:Y:S01]  /*8200*/  FFMA.FTZ R50, R50, R162, R161 ;  /* 0x000000a232327223 */ /* 0x000fe200000100a1 */
[----:B------:R-:W-:Y:S01]  /*8210*/  HADD2.F32 R161, -RZ, R81.H0_H0 ;  /* 0x20000051ffa17230 */ /* 0x000fe20000004100 */
[----:B------:R-:W-:Y:S01]  /*8220*/  F2FP.SATFINITE.E4M3.F32.PACK_AB_MERGE_C R174, R179, R174, RZ ;  /* 0x000000aeb3ae723e */ /* 0x000fe200048070ff */
[----:B------:R-:W-:Y:S01]  /*8230*/  HADD2.F32 R168, -RZ, R163.H0_H0 ;  /* 0x200000a3ffa87230 */ /* 0x000fe20000004100 */
[----:B------:R-:W-:Y:S01]  /*8240*/  F2FP.F16.E4M3.UNPACK_B R171, R45.H1 ;  /* 0x0000002dffab723e */ /* 0x000fe200030006ff */
[----:B------:R-:W-:Y:S01]  /*8250*/  HADD2.F32 R164, -RZ, R46.H0_H0 ;  /* 0x2000002effa47230 */ /* 0x000fe20000004100 */
[----:B------:R-:W-:Y:S01]  /*8260*/  F2FP.SATFINITE.E4M3.F32.PACK_AB_MERGE_C R82, R167, R82, R174 ;  /* 0x00000052a752723e */ /* 0x000fe200048070ae */
[----:B------:R-:W-:-:S02]  /*8270*/  HADD2.F32 R77, -RZ, R77.H1_H1 ;  /* 0x3000004dff4d7230 */ /* 0x000fc40000004100 */
[-C--:B------:R-:W-:Y:S01]  /*8280*/  FMUL.FTZ R170, R161, R168.reuse ;  /* 0x000000a8a1aa7220 */ /* 0x080fe20000410000 */
[----:B------:R-:W-:Y:S02]  /*8290*/  HADD2.F32 R162, -RZ, R81.H1_H1 ;  /* 0x30000051ffa27230 */ /* 0x000fe40000004100 */
[C---:B------:R-:W-:Y:S01]  /*82a0*/  FMUL.FTZ R168, R47.reuse, R168 ;  /* 0x000000a82fa87220 */ /* 0x040fe20000410000 */
[----:B------:R-:W-:Y:S01]  /*82b0*/  HADD2.F32 R163, -RZ, R163.H1_H1 ;  /* 0x300000a3ffa37230 */ /* 0x000fe20000004100 */
[----:B------:R-:W-:Y:S01]  /*82c0*/  F2FP.F16.E4M3.UNPACK_B R81, R79 ;  /* 0x0000004fff51723e */ /* 0x000fe200020006ff */
[----:B------:R-:W-:Y:S02]  /*82d0*/  HADD2.F32 R165, -RZ, R46.H1_H1 ;  /* 0x3000002effa57230 */ /* 0x000fe40000004100 */
[-C--:B------:R-:W-:Y:S01]  /*82e0*/  FFMA.FTZ R46, R47, R164.reuse, -R170 ;  /* 0x000000a42f2e7223 */ /* 0x080fe200000108aa */
[----:B------:R-:W-:Y:S01]  /*82f0*/  FFMA.FTZ R47, R161, R164, R168 ;  /* 0x000000a4a12f7223 */ /* 0x000fe200000100a8 */
[-C--:B------:R-:W-:Y:S01]  /*8300*/  FMUL.FTZ R172, R162, R163.reuse ;  /* 0x000000a3a2ac7220 */ /* 0x080fe20000410000 */
[----:B------:R-:W-:Y:S01]  /*8310*/  FMUL.FTZ R161, R77, R163 ;  /* 0x000000a34da17220 */ /* 0x000fe20000410000 */
[----:B------:R-:W-:-:S02]  /*8320*/  F2FP.F16.E4M3.UNPACK_B R164, R83.H1 ;  /* 0x00000053ffa4723e */ /* 0x000fc400030006ff */
[----:B------:R-:W-:Y:S01]  /*8330*/  F2FP.F16.E4M3.UNPACK_B R163, R83 ;  /* 0x00000053ffa3723e */ /* 0x000fe200020006ff */
[----:B------:R-:W-:Y:S01]  /*8340*/  FFMA.FTZ R77, R77, R165, -R172 ;  /* 0x000000a54d4d7223 */ /* 0x000fe200000108ac */
[----:B------:R-:W-:Y:S01]  /*8350*/  F2FP.F16.E4M3.UNPACK_B R79, R79.H1 ;  /* 0x0000004fff4f723e */ /* 0x000fe200030006ff */
[----:B------:R-:W-:Y:S01]  /*8360*/  FFMA.FTZ R162, R162, R165, R161 ;  /* 0x000000a5a2a27223 */ /* 0x000fe200000100a1 */
[----:B------:R-:W-:Y:S01]  /*8370*/  F2FP.F16.E4M3.UNPACK_B R170, R45 ;  /* 0x0000002dffaa723e */ /* 0x000fe200020006ff */
[----:B------:R-:W-:Y:S01]  /*8380*/  HADD2.F32 R165, -RZ, R163.H0_H0 ;  /* 0x200000a3ffa57230 */ /* 0x000fe20000004100 */
[----:B------:R-:W-:Y:S01]  /*8390*/  F2FP.SATFINITE.E4M3.F32.PACK_AB_MERGE_C R78, R78, R173, R177 ;  /* 0x000000ad4e4e723e */ /* 0x000fe200048070b1 */
[----:B------:R-:W-:Y:S01]  /*83a0*/  HADD2.F32 R173, -RZ, R171.H0_H0 ;  /* 0x200000abffad7230 */ /* 0x000fe20000004100 */
[-C--:B------:R-:W-:Y:S01]  /*83b0*/  F2FP.F16.E4M3.UNPACK_B R45, R44.reuse ;  /* 0x0000002cff2d723e */ /* 0x080fe200020006ff */
[----:B------:R-:W-:Y:S01]  /*83c0*/  HADD2.F32 R161, -RZ, R79.H0_H0 ;  /* 0x2000004fffa17230 */ /* 0x000fe20000004100 */
[----:B------:R-:W-:Y:S01]  /*83d0*/  F2FP.F16.E4M3.UNPACK_B R167, R44.H1 ;  /* 0x0000002cffa7723e */ /* 0x000fe200030006ff */
[----:B------:R-:W-:Y:S01]  /*83e0*/  HADD2.F32 R44, -RZ, R164.H0_H0 ;  /* 0x200000a4ff2c7230 */ /* 0x000fe20000004100 */
[----:B------:R-:W-:Y:S01]  /*83f0*/  F2FP.SATFINITE.E4M3.F32.PACK_AB_MERGE_C R46, R77, R46, RZ ;  /* 0x0000002e4d2e723e */ /* 0x000fe200048070ff */
[----:B------:R-:W-:Y:S01]  /*8400*/  HADD2.F32 R172, -RZ, R170.H0_H0 ;  /* 0x200000aaffac7230 */ /* 0x000fe20000004100 */
[----:B------:R-:W-:Y:S01]  /*8410*/  F2FP.SATFINITE.E4M3.F32.PACK_AB_MERGE_C R47, R162, R47, RZ ;  /* 0x0000002fa22f723e */ /* 0x000fe200048070ff */
[----:B------:R-:W-:-:S02]  /*8420*/  HADD2.F32 R83, -RZ, R81.H0_H0 ;  /* 0x20000051ff537230 */ /* 0x000fc40000004100 */
[-C--:B------:R-:W-:Y:S01]  /*8430*/  FMUL.FTZ R176, R44, R173.reuse ;  /* 0x000000ad2cb07220 */ /* 0x080fe20000410000 */
[----:B------:R-:W-:Y:S02]  /*8440*/  HADD2.F32 R164, -RZ, R164.H1_H1 ;  /* 0x300000a4ffa47230 */ /* 0x000fe40000004100 */
[-C--:B------:R-:W-:Y:S01]  /*8450*/  FMUL.FTZ R174, R165, R172.reuse ;  /* 0x000000aca5ae7220 */ /* 0x080fe20000410000 */
[----:B------:R-:W-:Y:S02]  /*8460*/  HADD2.F32 R171, -RZ, R171.H1_H1 ;  /* 0x300000abffab7230 */ /* 0x000fe40000004100 */
[----:B------:R-:W-:Y:S01]  /*8470*/  FMUL.FTZ R173, R161, R173 ;  /* 0x000000ada1ad7220 */ /* 0x000fe20000410000 */
[----:B------:R-:W-:Y:S02]  /*8480*/  HADD2.F32 R79, -RZ, R79.H1_H1 ;  /* 0x3000004fff4f7230 */ /* 0x000fe40000004100 */
[----:B------:R-:W-:Y:S01]  /*8490*/  FMUL.FTZ R172, R83, R172 ;  /* 0x000000ac53ac7220 */ /* 0x000fe20000410000 */
[----:B------:R-:W-:-:S02]  /*84a0*/  HADD2.F32 R169, -RZ, R167.H0_H0 ;  /* 0x200000a7ffa97230 */ /* 0x000fc40000004100 */
[-C--:B------:R-:W-:Y:S01]  /*84b0*/  FMUL.FTZ R178, R164, R171.reuse ;  /* 0x000000aba4b27220 */ /* 0x080fe20000410000 */
[----:B------:R-:W-:Y:S02]  /*84c0*/  HADD2.F32 R168, -RZ, R45.H0_H0 ;  /* 0x2000002dffa87230 */ /* 0x000fe40000004100 */
[----:B------:R-:W-:Y:S01]  /*84d0*/  FMUL.FTZ R171, R79, R171 ;  /* 0x000000ab4fab7220 */ /* 0x000fe20000410000 */
[----:B------:R-:W-:Y:S02]  /*84e0*/  HADD2.F32 R163, -RZ, R163.H1_H1 ;  /* 0x300000a3ffa37230 */ /* 0x000fe40000004100 */
[----:B------:R-:W-:Y:S01]  /*84f0*/  FFMA.FTZ R173, R44, R169, R173 ;  /* 0x000000a92cad7223 */ /* 0x000fe200000100ad */
[----:B------:R-:W-:Y:S02]  /*8500*/  HADD2.F32 R170, -RZ, R170.H1_H1 ;  /* 0x300000aaffaa7230 */ /* 0x000fe40000004100 */
[----:B------:R-:W-:Y:S01]  /*8510*/  FFMA.FTZ R174, R83, R168, -R174 ;  /* 0x000000a853ae7223 */ /* 0x000fe200000108ae */
[----:B------:R-:W-:-:S02]  /*8520*/  HADD2.F32 R167, -RZ, R167.H1_H1 ;  /* 0x300000a7ffa77230 */ /* 0x000fc40000004100 */
[----:B------:R-:W-:Y:S01]  /*8530*/  FFMA.FTZ R172, R165, R168, R172 ;  /* 0x000000a8a5ac7223 */ /* 0x000fe200000100ac */
[----:B------:R-:W-:Y:S02]  /*8540*/  HADD2.F32 R81, -RZ, R81.H1_H1 ;  /* 0x30000051ff517230 */ /* 0x000fe40000004100 */
[----:B------:R-:W-:Y:S01]  /*8550*/  FFMA.FTZ R176, R161, R169, -R176 ;  /* 0x000000a9a1b07223 */ /* 0x000fe200000108b0 */
[----:B------:R-:W-:Y:S02]  /*8560*/  HADD2.F32 R44, -RZ, R45.H1_H1 ;  /* 0x3000002dff2c7230 */ /* 0x000fe40000004100 */
[-C--:B------:R-:W-:Y:S01]  /*8570*/  FMUL.FTZ R168, R163, R170.reuse ;  /* 0x000000aaa3a87220 */ /* 0x080fe20000410000 */
[-C--:B------:R-:W-:Y:S01]  /*8580*/  FFMA.FTZ R79, R79, R167.reuse, -R178 ;  /* 0x000000a74f4f7223 */ /* 0x080fe200000108b2 */
[C---:B------:R-:W-:Y:S01]  /*8590*/  FMUL.FTZ R170, R81.reuse, R170 ;  /* 0x000000aa51aa7220 */ /* 0x040fe20000410000 */
[----:B------:R-:W-:Y:S01]  /*85a0*/  FFMA.FTZ R164, R164, R167, R171 ;  /* 0x000000a7a4a47223 */ /* 0x000fe200000100ab */
[----:B------:R-:W-:Y:S01]  /*85b0*/  FFMA.FTZ R81, R81, R44, -R168 ;  /* 0x0000002c51517223 */ /* 0x000fe200000108a8 */
[----:B------:R-:W-:Y:S01]  /*85c0*/  F2FP.SATFINITE.E4M3.F32.PACK_AB_MERGE_C R77, R51, R48, R46 ;  /* 0x00000030334d723e */ /* 0x000fe2000480702e */
[----:B------:R-:W-:Y:S01]  /*85d0*/  FFMA.FTZ R163, R163, R44, R170 ;  /* 0x0000002ca3a37223 */ /* 0x000fe200000100aa */
[----:B------:R-:W-:-:S02]  /*85e0*/  F2FP.SATFINITE.E4M3.F32.PACK_AB_MERGE_C R79, R79, R176, RZ ;  /* 0x000000b04f4f723e */ /* 0x000fc400048070ff */
[----:B------:R-:W-:Y:S02]  /*85f0*/  F2FP.SATFINITE.E4M3.F32.PACK_AB_MERGE_C R164, R164, R173, RZ ;  /* 0x000000ada4a4723e */ /* 0x000fe400048070ff */
[----:B------:R-:W-:Y:S02]  /*8600*/  F2FP.SATFINITE.E4M3.F32.PACK_AB_MERGE_C R79, R81, R174, R79 ;  /* 0x000000ae514f723e */ /* 0x000fe4000480704f */
[----:B------:R-:W-:Y:S02]  /*8610*/  F2FP.SATFINITE.E4M3.F32.PACK_AB_MERGE_C R81, R50, R49, R47 ;  /* 0x000000313251723e */ /* 0x000fe4000480702f */
[----:B------:R-:W-:-:S07]  /*8620*/  F2FP.SATFINITE.E4M3.F32.PACK_AB_MERGE_C R83, R163, R172, R164 ;  /* 0x000000aca353723e */ /* 0x000fce00048070a4 */
.L_x_1350:
[----:B------:R-:W-:Y:S05]  /*8630*/  BSYNC B2 ;  /* 0x0000000000027941 */ /* 0x000fea0003800000 */
.L_x_1349:
[----:B------:R-:W-:Y:S01]  /*8640*/  ISETP.GE.AND P3, PT, R160, R149, PT ;  /* 0x00000095a000720c */ /* 0x000fe20003f66270 */
[----:B------:R-:W-:Y:S01]  /*8650*/  ULDC.64 UR4, c[0x0][0x2e8] ;  /* 0x0000ba0000047ab9 */ /* 0x000fe20000000a00 */
[----:B------:R-:W-:-:S11]  /*8660*/  ULDC.64 UR6, c[0x0][0x208] ;  /* 0x0000820000067ab9 */ /* 0x000fd60000000a00 */
        /* <DEDUP_REMOVED lines=9> */
.L_x_1348:
[----:B------:R-:W-:Y:S05]  /*8700*/  BSYNC B1 ;  /* 0x0000000000017941 */ /* 0x000fea0003800000 */
.L_x_1347:
[----:B-1----:R-:W-:Y:S01]  /*8710*/  VIADD R45, R23, 0x40 ;  /* 0x00000040172d7836 */ /* 0x002fe20000000000 */
[----:B------:R-:W-:Y:S04]  /*8720*/  BSSY B1, `(.L_x_1351) ;  /* 0x0000102000017945 */ /* 0x000fe80003800000 */
[----:B------:R-:W-:-:S13]  /*8730*/  ISETP.GE.OR P3, PT, R45, R113, P0 ;  /* 0x000000712d00720c */ /* 0x000fda0000766670 */
[----:B------:R-:W-:Y:S05]  /*8740*/  @P3 BRA `(.L_x_1352) ;  /* 0x0000000c00fc3947 */ /* 0x000fea0003800000 */
[----:B------:R-:W2:Y:S01]  /*8750*/  LDL R46, [R1+0x88] ;  /* 0x00008800012e7983 */ /* 0x000ea20000100800 */
[-C--:B------:R-:W-:Y:S01]  /*8760*/  IMAD R44, R131, R126.reuse, RZ ;  /* 0x0000007e832c7224 */ /* 0x080fe200078e02ff */
[----:B------:R-:W-:Y:S01]  /*8770*/  ISETP.NE.AND P6, PT, R0, RZ, PT ;  /* 0x000000ff0000720c */ /* 0x000fe20003fc5270 */
[C---:B------:R-:W-:Y:S01]  /*8780*/  IMAD.WIDE.U32 R76, R45.reuse, R126, R124 ;  /* 0x0000007e2d4c7225 */ /* 0x040fe200078e007c */
[----:B------:R-:W-:Y:S03]  /*8790*/  BSSY B2, `(.L_x_1353) ;  /* 0x00000ee000027945 */ /* 0x000fe60003800000 */
[----:B------:R-:W-:Y:S01]  /*87a0*/  IMAD R45, R45, R127, R44 ;  /* 0x0000007f2d2d7224 */ /* 0x000fe200078e022c */
[----:B------:R-:W-:Y:S01]  /*87b0*/  SEL R44, R122, R151, !P6 ;  /* 0x000000977a2c7207 */ /* 0x000fe20007000000 */
[----:B------:R-:W-:Y:S01]  /*87c0*/  VIADD R47, R23, 0x40 ;  /* 0x00000040172f7836 */ /* 0x000fe20000000000 */
[----:B------:R-:W-:Y:S01]  /*87d0*/  IADD3 R79, P3, P4, R38, R76, R31 ;  /* 0x0000004c264f7210 */ /* 0x000fe20007c7e01f */
[----:B------:R-:W-:Y:S01]  /*87e0*/  IMAD.IADD R78, R77, 0x1, R45 ;  /* 0x000000014d4e7824 */ /* 0x000fe200078e022d */
[----:B------:R-:W-:Y:S01]  /*87f0*/  SHF.R.S32.HI R45, RZ, 0x1f, R44 ;  /* 0x0000001fff2d7819 */ /* 0x000fe2000001142c */
[----:B------:R-:W-:-:S02]  /*8800*/  VIADD R48, R23, 0x40 ;  /* 0x0000004017307836 */ /* 0x000fc40000000000 */
[----:B------:R-:W-:Y:S01]  /*8810*/  IMAD.SHL.U32 R47, R47, 0x80, RZ ;  /* 0x000000802f2f7824 */ /* 0x000fe200078e00ff */
[----:B------:R-:W-:Y:S01]  /*8820*/  LEA.HI R45, R45, R44, RZ, 0x5 ;  /* 0x0000002c2d2d7211 */ /* 0x000fe200078f28ff */
[----:B------:R-:W-:Y:S01]  /*8830*/  IMAD.SHL.U32 R48, R48, 0x80, RZ ;  /* 0x0000008030307824 */ /* 0x000fe200078e00ff */
[----:B------:R-:W-:Y:S02]  /*8840*/  IADD3.X R82, R33, R78, R32, P3, P4 ;  /* 0x0000004e21527210 */ /* 0x000fe40001fe8420 */
[----:B------:R-:W-:Y:S02]  /*8850*/  LEA.HI.SX32 R45, R45, R30, 0x1b ;  /* 0x0000001e2d2d7211 */ /* 0x000fe400078fdaff */
[----:B------:R-:W-:Y:S02]  /*8860*/  LOP3.LUT R47, R47, 0x380, RZ, 0xc0, !PT ;  /* 0x000003802f2f7812 */ /* 0x000fe400078ec0ff */
[----:B------:R-:W-:Y:S01]  /*8870*/  LOP3.LUT R48, R48, 0x380, RZ, 0xc0, !PT ;  /* 0x0000038030307812 */ /* 0x000fe200078ec0ff */
[----:B------:R-:W-:Y:S01]  /*8880*/  IMAD.SHL.U32 R81, R45, 0x10, RZ ;  /* 0x000000102d517824 */ /* 0x000fe200078e00ff */
[----:B------:R-:W-:-:S04]  /*8890*/  SHF.R.U32.HI R47, RZ, 0x3, R47 ;  /* 0x00000003ff2f7819 */ /* 0x000fc8000001162f */
[----:B------:R-:W-:-:S04]  /*88a0*/  LOP3.LUT R44, R48, 0x70, R81, 0xf8, !PT ;  /* 0x00000070302c7812 */ /* 0x000fc800078ef851 */
[----:B------:R-:W-:-:S05]  /*88b0*/  LOP3.LUT R44, R44, R47, RZ, 0x3c, !PT ;  /* 0x0000002f2c2c7212 */ /* 0x000fca00078e3cff */
        /* <DEDUP_REMOVED lines=8> */
[----:B------:R-:W-:Y:S01]  /*8940*/  SHF.R.U32.HI R159, RZ, 0x8, R53 ;  /* 0x00000008ff9f7819 */ /* 0x000fe20000011635 */
[----:B-1----:R-:W-:Y:S01]  /*8950*/  IMAD.MOV.U32 R56, RZ, RZ, R44 ;  /* 0x000000ffff387224 */ /* 0x002fe200078e002c */
[----:B------:R-:W-:Y:S01]  /*8960*/  LOP3.LUT R83, R53, 0xff0000ff, RZ, 0xc0, !PT ;  /* 0xff0000ff35537812 */ /* 0x000fe200078ec0ff */
[----:B--2---:R-:W-:Y:S01]  /*8970*/  IMAD.MOV.U32 R58, RZ, RZ, R48 ;  /* 0x000000ffff3a7224 */ /* 0x004fe200078e0030 */
[----:B------:R-:W-:Y:S01]  /*8980*/  SHF.R.U32.HI R137, RZ, 0x8, R55 ;  /* 0x00000008ff897819 */ /* 0x000fe20000011637 */
[----:B------:R-:W-:Y:S01]  /*8990*/  IMAD.SHL.U32 R44, R159, 0x100, RZ ;  /* 0x000001009f2c7824 */ /* 0x000fe200078e00ff */
[----:B------:R-:W-:Y:S01]  /*89a0*/  SHF.R.U32.HI R80, RZ, 0x8, R59 ;  /* 0x00000008ff507819 */ /* 0x000fe2000001163b */
[----:B------:R-:W-:Y:S01]  /*89b0*/  IMAD.MOV.U32 R52, RZ, RZ, R45 ;  /* 0x000000ffff347224 */ /* 0x000fe200078e002d */
[----:B------:R-:W-:Y:S02]  /*89c0*/  SHF.R.U32.HI R161, RZ, 0x10, R55 ;  /* 0x00000010ffa17819 */ /* 0x000fe40000011637 */
[----:B------:R-:W-:Y:S01]  /*89d0*/  LOP3.LUT R83, R83, 0xff00, R44, 0xf8, !PT ;  /* 0x0000ff0053537812 */ /* 0x000fe200078ef82c */
[----:B------:R-:W-:Y:S01]  /*89e0*/  IMAD.SHL.U32 R44, R137, 0x100, RZ ;  /* 0x00000100892c7824 */ /* 0x000fe200078e00ff */
[----:B------:R-:W-:Y:S01]  /*89f0*/  LOP3.LUT R55, R55, 0xff0000ff, RZ, 0xc0, !PT ;  /* 0xff0000ff37377812 */ /* 0x000fe200078ec0ff */
[----:B------:R-:W-:Y:S01]  /*8a00*/  IMAD.SHL.U32 R48, R80, 0x100, RZ ;  /* 0x0000010050307824 */ /* 0x000fe200078e00ff */
[----:B------:R-:W-:-:S02]  /*8a10*/  SHF.R.U32.HI R160, RZ, 0x10, R57 ;  /* 0x00000010ffa07819 */ /* 0x000fc40000011639 */
[----:B------:R-:W-:Y:S02]  /*8a20*/  SHF.R.U32.HI R136, RZ, 0x8, R57 ;  /* 0x00000008ff887819 */ /* 0x000fe40000011639 */
[----:B------:R-:W-:Y:S02]  /*8a30*/  LOP3.LUT R54, R57, 0xff0000ff, RZ, 0xc0, !PT ;  /* 0xff0000ff39367812 */ /* 0x000fe400078ec0ff */
[----:B------:R-:W-:Y:S01]  /*8a40*/  LOP3.LUT R57, R59, 0xff0000ff, RZ, 0xc0, !PT ;  /* 0xff0000ff3b397812 */ /* 0x000fe200078ec0ff */
[----:B------:R-:W-:Y:S01]  /*8a50*/  IMAD.SHL.U32 R45, R136, 0x100, RZ ;  /* 0x00000100882d7824 */ /* 0x000fe200078e00ff */
[----:B------:R-:W-:Y:S01]  /*8a60*/  SHF.R.U32.HI R162, RZ, 0x10, R53 ;  /* 0x00000010ffa27819 */ /* 0x000fe20000011635 */
[----:B------:R-:W-:Y:S01]  /*8a70*/  IMAD.MOV.U32 R53, RZ, RZ, R46 ;  /* 0x000000ffff357224 */ /* 0x000fe200078e002e */
[----:B------:R-:W-:Y:S01]  /*8a80*/  LOP3.LUT R55, R55, 0xff00, R44, 0xf8, !PT ;  /* 0x0000ff0037377812 */ /* 0x000fe200078ef82c */
[----:B------:R-:W-:Y:S01]  /*8a90*/  IMAD.U32 R44, R161, 0x10000, RZ ;  /* 0x00010000a12c7824 */ /* 0x000fe200078e00ff */
[----:B------:R-:W-:Y:S01]  /*8aa0*/  SHF.R.U32.HI R158, RZ, 0x10, R59 ;  /* 0x00000010ff9e7819 */ /* 0x000fe2000001163b */
[----:B------:R-:W-:Y:S01]  /*8ab0*/  IMAD.U32 R46, R162, 0x10000, RZ ;  /* 0x00010000a22e7824 */ /* 0x000fe200078e00ff */
[----:B------:R-:W-:Y:S01]  /*8ac0*/  LOP3.LUT R159, R57, 0xff00, R48, 0xf8, !PT ;  /* 0x0000ff00399f7812 */ /* 0x000fe200078ef830 */
[----:B------:R-:W-:Y:S01]  /*8ad0*/  IMAD.U32 R48, R160, 0x10000, RZ ;  /* 0x00010000a0307824 */ /* 0x000fe200078e00ff */
[----:B------:R-:W-:Y:S01]  /*8ae0*/  F2FP.F16.E4M3.UNPACK_B R136, R156.H1 ;  /* 0x0000009cff88723e */ /* 0x000fe200030006ff */
[----:B------:R-:W-:Y:S01]  /*8af0*/  IMAD.U32 R158, R158, 0x10000, RZ ;  /* 0x000100009e9e7824 */ /* 0x000fe200078e00ff */
[----:B------:R-:W-:-:S02]  /*8b00*/  F2FP.F16.E4M3.UNPACK_B R59, R58.H1 ;  /* 0x0000003aff3b723e */ /* 0x000fc400030006ff */
[----:B------:R-:W-:Y:S02]  /*8b10*/  F2FP.F16.E4M3.UNPACK_B R57, R56.H1 ;  /* 0x00000038ff39723e */ /* 0x000fe400030006ff */
[----:B------:R-:W-:Y:S01]  /*8b20*/  LOP3.LUT R137, R54, 0xff00, R45, 0xf8, !PT ;  /* 0x0000ff0036897812 */ /* 0x000fe200078ef82d */
[----:B------:R-:W-:Y:S01]  /*8b30*/  HADD2.F32 R45, -RZ, R136.H0_H0 ;  /* 0x20000088ff2d7230 */ /* 0x000fe20000004100 */
[----:B------:R-:W-:Y:S01]  /*8b40*/  LOP3.LUT R44, R55, 0xff0000, R44, 0xf8, !PT ;  /* 0x00ff0000372c7812 */ /* 0x000fe200078ef82c */
[----:B------:R-:W-:Y:S01]  /*8b50*/  HADD2.F32 R55, -RZ, R59.H0_H0 ;  /* 0x2000003bff377230 */ /* 0x000fe20000004100 */
[----:B------:R-:W-:Y:S01]  /*8b60*/  F2FP.F16.E4M3.UNPACK_B R80, R154.H1 ;  /* 0x0000009aff50723e */ /* 0x000fe200030006ff */
[--C-:B------:R-:W-:Y:S01]  /*8b70*/  HADD2.F32 R54, -RZ, R57.reuse.H0_H0 ;  /* 0x20000039ff367230 */ /* 0x100fe20000004100 */
[----:B------:R-:W-:Y:S01]  /*8b80*/  LOP3.LUT R46, R83, 0xff0000, R46, 0xf8, !PT ;  /* 0x00ff0000532e7812 */ /* 0x000fe200078ef82e */
[----:B------:R-:W-:Y:S02]  /*8b90*/  HADD2.F32 R57, -RZ, R57.H1_H1 ;  /* 0x30000039ff397230 */ /* 0x000fe40000004100 */
[----:B------:R-:W-:Y:S01]  /*8ba0*/  FMUL.FTZ R161, R55, R45 ;  /* 0x0000002d37a17220 */ /* 0x000fe20000410000 */
[----:B------:R-:W-:-:S02]  /*8bb0*/  HADD2.F32 R83, -RZ, R80.H0_H0 ;  /* 0x20000050ff537230 */ /* 0x000fc40000004100 */
        /* <DEDUP_REMOVED lines=9> */
[----:B------:R-:W-:Y:S01]  /*8c50*/  F2FP.F16.E4M3.UNPACK_B R59, R58 ;  /* 0x0000003aff3b723e */ /* 0x000fe200020006ff */
[--C-:B------:R-:W-:Y:S01]  /*8c60*/  HADD2.F32 R161, -RZ, R156.reuse.H1_H1 ;  /* 0x3000009cffa17230 */ /* 0x100fe20000004100 */
[----:B------:R-:W-:Y:S01]  /*8c70*/  LOP3.LUT R45, R159, 0xff0000, R158, 0xf8, !PT ;  /* 0x00ff00009f2d7812 */ /* 0x000fe200078ef89e */
[-C--:B------:R-:W-:Y:S01]  /*8c80*/  FMUL.FTZ R159, R57, R83.reuse ;  /* 0x00000053399f7220 */ /* 0x080fe20000410000 */
[----:B------:R-:W-:Y:S01]  /*8c90*/  FMUL.FTZ R56, R136, R83 ;  /* 0x0000005388387220 */ /* 0x000fe20000410000 */
[----:B------:R-:W-:Y:S01]  /*8ca0*/  F2FP.F16.E4M3.UNPACK_B R154, R154 ;  /* 0x0000009aff9a723e */ /* 0x000fe200020006ff */
[----:B------:R-:W-:Y:S01]  /*8cb0*/  HADD2.F32 R158, -RZ, R156.H0_H0 ;  /* 0x2000009cff9e7230 */ /* 0x000fe20000004100 */
[----:B------:R-:W-:Y:S01]  /*8cc0*/  F2FP.F16.E4M3.UNPACK_B R156, R155.H1 ;  /* 0x0000009bff9c723e */ /* 0x000fe200030006ff */
[----:B------:R-:W-:-:S02]  /*8cd0*/  HADD2.F32 R83, -RZ, R59.H0_H0 ;  /* 0x2000003bff537230 */ /* 0x000fc40000004100 */
[-C--:B------:R-:W-:Y:S01]  /*8ce0*/  FFMA.FTZ R57, R57, R137.reuse, -R56 ;  /* 0x0000008939397223 */ /* 0x080fe20000010838 */
[----:B------:R-:W-:Y:S02]  /*8cf0*/  HADD2.F32 R58, -RZ, R80.H0_H0 ;  /* 0x20000050ff3a7230 */ /* 0x000fe40000004100 */
[----:B------:R-:W-:Y:S01]  /*8d00*/  FFMA.FTZ R56, R136, R137, R159 ;  /* 0x0000008988387223 */ /* 0x000fe2000001009f */
[----:B------:R-:W-:Y:S02]  /*8d10*/  HADD2.F32 R137, -RZ, R154.H0_H0 ;  /* 0x2000009aff897230 */ /* 0x000fe40000004100 */
[-C--:B------:R-:W-:Y:S01]  /*8d20*/  FMUL.FTZ R159, R83, R158.reuse ;  /* 0x0000009e539f7220 */ /* 0x080fe20000410000 */
[----:B------:R-:W-:Y:S02]  /*8d30*/  HADD2.F32 R136, -RZ, R59.H1_H1 ;  /* 0x3000003bff887230 */ /* 0x000fe40000004100 */
[----:B------:R-:W-:Y:S01]  /*8d40*/  FMUL.FTZ R158, R58, R158 ;  /* 0x0000009e3a9e7220 */ /* 0x000fe20000410000 */
[----:B------:R-:W-:-:S02]  /*8d50*/  HADD2.F32 R80, -RZ, R80.H1_H1 ;  /* 0x30000050ff507230 */ /* 0x000fc40000004100 */
[-C--:B------:R-:W-:Y:S01]  /*8d60*/  FFMA.FTZ R58, R58, R137.reuse, -R159 ;  /* 0x000000893a3a7223 */ /* 0x080fe2000001089f */
[----:B------:R-:W-:Y:S02]  /*8d70*/  HADD2.F32 R159, -RZ, R154.H1_H1 ;  /* 0x3000009aff9f7230 */ /* 0x000fe40000004100 */
[----:B------:R-:W-:Y:S01]  /*8d80*/  FFMA.FTZ R59, R83, R137, R158 ;  /* 0x00000089533b7223 */ /* 0x000fe2000001009e */
[----:B------:R-:W-:Y:S01]  /*8d90*/  FMUL.FTZ R83, R136, R161 ;  /* 0x000000a188537220 */ /* 0x000fe20000410000 */
[----:B------:R-:W-:Y:S01]  /*8da0*/  F2FP.F16.E4M3.UNPACK_B R158, R157.H1 ;  /* 0x0000009dff9e723e */ /* 0x000fe200030006ff */
[C---:B------:R-:W-:Y:S01]  /*8db0*/  FMUL.FTZ R163, R80.reuse, R161 ;  /* 0x000000a150a37220 */ /* 0x040fe20000410000 */
[----:B------:R-:W-:Y:S01]  /*8dc0*/  F2FP.F16.E4M3.UNPACK_B R137, R50.H1 ;  /* 0x00000032ff89723e */ /* 0x000fe200030006ff */
[----:B------:R-:W-:Y:S01]  /*8dd0*/  FFMA.FTZ R83, R80, R159, -R83 ;  /* 0x0000009f50537223 */ /* 0x000fe20000010853 */
[----:B------:R-:W-:Y:S01]  /*8de0*/  F2FP.F16.E4M3.UNPACK_B R80, R53.H1 ;  /* 0x00000035ff50723e */ /* 0x000fe200030006ff */
[----:B------:R-:W-:-:S02]  /*8df0*/  HADD2.F32 R161, -RZ, R158.H0_H0 ;  /* 0x2000009effa17230 */ /* 0x000fc40000004100 */
[----:B------:R-:W-:Y:S01]  /*8e00*/  FFMA.FTZ R160, R136, R159, R163 ;  /* 0x0000009f88a07223 */ /* 0x000fe200000100a3 */
[--C-:B------:R-:W-:Y:S01]  /*8e10*/  HADD2.F32 R154, -RZ, R137.reuse.H0_H0 ;  /* 0x20000089ff9a7230 */ /* 0x100fe20000004100 */
[----:B------:R-:W-:Y:S01]  /*8e20*/  F2FP.F16.E4M3.UNPACK_B R157, R157 ;  /* 0x0000009dff9d723e */ /* 0x000fe200020006ff */
[----:B------:R-:W-:Y:S01]  /*8e30*/  HADD2.F32 R158, -RZ, R158.H1_H1 ;  /* 0x3000009eff9e7230 */ /* 0x000fe20000004100 */
[----:B------:R-:W-:Y:S01]  /*8e40*/  F2FP.F16.E4M3.UNPACK_B R53, R53 ;  /* 0x00000035ff35723e */ /* 0x000fe200020006ff */
[----:B------:R-:W-:Y:S02]  /*8e50*/  HADD2.F32 R137, -RZ, R137.H1_H1 ;  /* 0x30000089ff897230 */ /* 0x000fe40000004100 */
[----:B------:R-:W-:Y:S01]  /*8e60*/  FMUL.FTZ R163, R154, R161 ;  /* 0x000000a19aa37220 */ /* 0x000fe20000410000 */
[----:B------:R-:W-:Y:S01]  /*8e70*/  HADD2.F32 R136, -RZ, R80.H0_H0 ;  /* 0x20000050ff887230 */ /* 0x000fe20000004100 */
[----:B------:R-:W-:Y:S01]  /*8e80*/  F2FP.F16.E4M3.UNPACK_B R155, R155 ;  /* 0x0000009bff9b723e */ /* 0x000fe200020006ff */
[----:B------:R-:W-:-:S02]  /*8e90*/  HADD2.F32 R159, -RZ, R156.H0_H0 ;  /* 0x2000009cff9f7230 */ /* 0x000fc40000004100 */
[----:B------:R-:W-:Y:S01]  /*8ea0*/  FMUL.FTZ R165, R137, R158 ;  /* 0x0000009e89a57220 */ /* 0x000fe20000410000 */
[----:B------:R-:W-:Y:S02]  /*8eb0*/  HADD2.F32 R80, -RZ, R80.H1_H1 ;  /* 0x30000050ff507230 */ /* 0x000fe40000004100 */
[C---:B------:R-:W-:Y:S01]  /*8ec0*/  FMUL.FTZ R161, R136.reuse, R161 ;  /* 0x000000a188a17220 */ /* 0x040fe20000410000 */
[----:B------:R-:W-:Y:S02]  /*8ed0*/  HADD2.F32 R156, -RZ, R156.H1_H1 ;  /* 0x3000009cff9c7230 */ /* 0x000fe40000004100 */
[-C--:B------:R-:W-:Y:S01]  /*8ee0*/  FFMA.FTZ R163, R136, R159.reuse, -R163 ;  /* 0x0000009f88a37223 */ /* 0x080fe200000108a3 */
[----:B------:R-:W-:Y:S01]  /*8ef0*/  F2FP.SATFINITE.E4M3.F32.PACK_AB_MERGE_C R54, R57, R54, RZ ;  /* 0x000000363936723e */ /* 0x000fe200048070ff */
[----:B------:R-:W-:Y:S01]  /*8f00*/  FMUL.FTZ R136, R80, R158 ;  /* 0x0000009e50887220 */ /* 0x000fe20000410000 */
[----:B------:R-:W-:Y:S01]  /*8f10*/  FFMA.FTZ R158, R154, R159, R161 ;  /* 0x0000009f9a9e7223 */ /* 0x000fe200000100a1 */
[----:B------:R-:W-:Y:S01]  /*8f20*/  FFMA.FTZ R162, R80, R156, -R165 ;  /* 0x0000009c50a27223 */ /* 0x000fe200000108a5 */
[----:B------:R-:W-:Y:S01]  /*8f30*/  F2FP.F16.E4M3.UNPACK_B R80, R50 ;  /* 0x00000032ff50723e */ /* 0x000fe200020006ff */
[----:B------:R-:W-:Y:S01]  /*8f40*/  FFMA.FTZ R165, R137, R156, R136 ;  /* 0x0000009c89a57223 */ /* 0x000fe20000010088 */
[--C-:B------:R-:W-:Y:S01]  /*8f50*/  HADD2.F32 R159, -RZ, R157.reuse.H0_H0 ;  /* 0x2000009dff9f7230 */ /* 0x100fe20000004100 */
[----:B------:R-:W-:Y:S01]  /*8f60*/  F2FP.SATFINITE.E4M3.F32.PACK_AB_MERGE_C R56, R56, R55, RZ ;  /* 0x000000373838723e */ /* 0x000fe200048070ff */
[----:B------:R-:W-:Y:S01]  /*8f70*/  HADD2.F32 R157, -RZ, R157.H1_H1 ;  /* 0x3000009dff9d7230 */ /* 0x000fe20000004100 */
[----:B------:R-:W-:Y:S01]  /*8f80*/  F2FP.SATFINITE.E4M3.F32.PACK_AB_MERGE_C R55, R83, R58, R54 ;  /* 0x0000003a5337723e */ /* 0x000fe20004807036 */
[--C-:B------:R-:W-:Y:S01]  /*8f90*/  HADD2.F32 R136, -RZ, R80.reuse.H0_H0 ;  /* 0x20000050ff887230 */ /* 0x100fe20000004100 */
[----:B------:R-:W-:Y:S01]  /*8fa0*/  F2FP.F16.E4M3.UNPACK_B R58, R48 ;  /* 0x00000030ff3a723e */ /* 0x000fe200020006ff */
[----:B------:R-:W-:Y:S01]  /*8fb0*/  HADD2.F32 R50, -RZ, R53.H0_H0 ;  /* 0x20000035ff327230 */ /* 0x000fe20000004100 */
[----:B------:R-:W-:Y:S01]  /*8fc0*/  F2FP.F16.E4M3.UNPACK_B R57, R52 ;  /* 0x00000034ff39723e */ /* 0x000fe200020006ff */
[----:B------:R-:W-:-:S02]  /*8fd0*/  HADD2.F32 R80, -RZ, R80.H1_H1 ;  /* 0x30000050ff507230 */ /* 0x000fc40000004100 */
[-C--:B------:R-:W-:Y:S01]  /*8fe0*/  FMUL.FTZ R161, R136, R159.reuse ;  /* 0x0000009f88a17220 */ /* 0x080fe20000410000 */
[----:B------:R-:W-:Y:S02]  /*8ff0*/  HADD2.F32 R53, -RZ, R53.H1_H1 ;  /* 0x30000035ff357230 */ /* 0x000fe40000004100 */
[----:B------:R-:W-:Y:S01]  /*9000*/  FMUL.FTZ R159, R50, R159 ;  /* 0x0000009f329f7220 */ /* 0x000fe20000410000 */
[--C-:B------:R-:W-:Y:S02]  /*9010*/  HADD2.F32 R137, -RZ, R155.reuse.H0_H0 ;  /* 0x2000009bff897230 */ /* 0x100fe40000004100 */
[-C--:B------:R-:W-:Y:S01]  /*9020*/  FMUL.FTZ R154, R80, R157.reuse ;  /* 0x0000009d509a7220 */ /* 0x080fe20000410000 */
[----:B------:R-:W-:Y:S02]  /*9030*/  HADD2.F32 R155, -RZ, R155.H1_H1 ;  /* 0x3000009bff9b7230 */ /* 0x000fe40000004100 */
[C---:B------:R-:W-:Y:S01]  /*9040*/  FMUL.FTZ R157, R53.reuse, R157 ;  /* 0x0000009d359d7220 */ /* 0x040fe20000410000 */
[----:B------:R-:W-:Y:S01]  /*9050*/  F2FP.SATFINITE.E4M3.F32.PACK_AB_MERGE_C R54, R160, R59, R56 ;  /* 0x0000003ba036723e */ /* 0x000fe20004807038 */
[-C--:B------:R-:W-:Y:S01]  /*9060*/  FFMA.FTZ R161, R50, R137.reuse, -R161 ;  /* 0x0000008932a17223 */ /* 0x080fe200000108a1 */
[----:B------:R-:W-:Y:S01]  /*9070*/  FFMA.FTZ R50, R136, R137, R159 ;  /* 0x0000008988327223 */ /* 0x000fe2000001009f */
[----:B------:R-:W-:Y:S01]  /*9080*/  FFMA.FTZ R157, R80, R155, R157 ;  /* 0x0000009b509d7223 */ /* 0x000fe2000001009d */
[----:B------:R-:W-:Y:S01]  /*9090*/  F2FP.F16.E4M3.UNPACK_B R80, R49 ;  /* 0x00000031ff50723e */ /* 0x000fe200020006ff */
[----:B------:R-:W-:Y:S01]  /*90a0*/  FFMA.FTZ R154, R53, R155, -R154 ;  /* 0x0000009b359a7223 */ /* 0x000fe2000001089a */
[----:B------:R-:W-:Y:S01]  /*90b0*/  F2FP.SATFINITE.E4M3.F32.PACK_AB_MERGE_C R53, R162, R163, RZ ;  /* 0x000000a3a235723e */ /* 0x000fe200048070ff */
[----:B------:R-:W-:Y:S01]  /*90c0*/  HADD2.F32 R137, -RZ, R58.H0_H0 ;  /* 0x2000003aff897230 */ /* 0x000fe20000004100 */
[----:B------:R-:W-:Y:S01]  /*90d0*/  F2FP.F16.E4M3.UNPACK_B R83, R46 ;  /* 0x0000002eff53723e */ /* 0x000fe200020006ff */
[----:B------:R-:W-:Y:S01]  /*90e0*/  HADD2.F32 R59, -RZ, R80.H0_H0 ;  /* 0x20000050ff3b7230 */ /* 0x000fe20000004100 */
[----:B------:R-:W-:Y:S01]  /*90f0*/  F2FP.SATFINITE.E4M3.F32.PACK_AB_MERGE_C R53, R154, R161, R53 ;  /* 0x000000a19a35723e */ /* 0x000fe20004807035 */
        /* <DEDUP_REMOVED lines=15> */
[-C--:B------:R-:W-:Y:S01]  /*91f0*/  FFMA.FTZ R49, R58, R83.reuse, -R155 ;  /* 0x000000533a317223 */ /* 0x080fe2000001089b */
[----:B------:R-:W-:Y:S01]  /*9200*/  F2FP.SATFINITE.E4M3.F32.PACK_AB_MERGE_C R158, R165, R158, RZ ;  /* 0x0000009ea59e723e */ /* 0x000fe200048070ff */
[----:B------:R-:W-:Y:S01]  /*9210*/  FFMA.FTZ R48, R80, R83, R137 ;  /* 0x0000005350307223 */ /* 0x000fe20000010089 */
[--C-:B------:R-:W-:Y:S01]  /*9220*/  HADD2.F32 R80, -RZ, R59.reuse.H0_H0 ;  /* 0x2000003bff507230 */ /* 0x100fe20000004100 */
[----:B------:R-:W-:Y:S01]  /*9230*/  F2FP.F16.E4M3.UNPACK_B R46, R46.H1 ;  /* 0x0000002eff2e723e */ /* 0x000fe200030006ff */
[----:B------:R-:W-:Y:S01]  /*9240*/  HADD2.F32 R58, -RZ, R52.H0_H0 ;  /* 0x20000034ff3a7230 */ /* 0x000fe20000004100 */
[----:B------:R-:W-:Y:S01]  /*9250*/  F2FP.SATFINITE.E4M3.F32.PACK_AB_MERGE_C R50, R157, R50, R158 ;  /* 0x000000329d32723e */ /* 0x000fe2000480709e */
[----:B------:R-:W-:-:S02]  /*9260*/  HADD2.F32 R59, -RZ, R59.H1_H1 ;  /* 0x3000003bff3b7230 */ /* 0x000fc40000004100 */
[--C-:B------:R-:W-:Y:S02]  /*9270*/  HADD2.F32 R154, -RZ, R136.reuse.H1_H1 ;  /* 0x30000088ff9a7230 */ /* 0x100fe40000004100 */
[----:B------:R-:W-:Y:S02]  /*9280*/  HADD2.F32 R137, -RZ, R136.H0_H0 ;  /* 0x20000088ff897230 */ /* 0x000fe40000004100 */
[----:B------:R-:W-:Y:S02]  /*9290*/  HADD2.F32 R52, -RZ, R52.H1_H1 ;  /* 0x30000034ff347230 */ /* 0x000fe40000004100 */
[----:B------:R-:W-:Y:S01]  /*92a0*/  FMUL.FTZ R157, R59, R154 ;  /* 0x0000009a3b9d7220 */ /* 0x000fe20000410000 */
[--C-:B------:R-:W-:Y:S02]  /*92b0*/  HADD2.F32 R83, -RZ, R46.reuse.H0_H0 ;  /* 0x2000002eff537230 */ /* 0x100fe40000004100 */
[----:B------:R-:W-:Y:S01]  /*92c0*/  FMUL.FTZ R155, R80, R137 ;  /* 0x00000089509b7220 */ /* 0x000fe20000410000 */
[----:B------:R-:W-:-:S02]  /*92d0*/  HADD2.F32 R136, -RZ, R46.H1_H1 ;  /* 0x3000002eff887230 */ /* 0x000fc40000004100 */
[----:B------:R-:W-:Y:S01]  /*92e0*/  FMUL.FTZ R154, R52, R154 ;  /* 0x0000009a349a7220 */ /* 0x000fe20000410000 */
[C---:B------:R-:W-:Y:S01]  /*92f0*/  FMUL.FTZ R137, R58.reuse, R137 ;  /* 0x000000893a897220 */ /* 0x040fe20000410000 */
[----:B------:R-:W-:Y:S01]  /*9300*/  FFMA.FTZ R158, R58, R83, -R155 ;  /* 0x000000533a9e7223 */ /* 0x000fe2000001089b */
[----:B------:R-:W-:Y:S01]  /*9310*/  F2FP.F16.E4M3.UNPACK_B R155, R45.H1 ;  /* 0x0000002dff9b723e */ /* 0x000fe200030006ff */
[-C--:B------:R-:W-:Y:S01]  /*9320*/  FFMA.FTZ R160, R59, R136.reuse, R154 ;  /* 0x000000883ba07223 */ /* 0x080fe2000001009a */
[----:B------:R-:W-:Y:S01]  /*9330*/  F2FP.F16.E4M3.UNPACK_B R59, R51.H1 ;  /* 0x00000033ff3b723e */ /* 0x000fe200030006ff */
[----:B------:R-:W-:Y:S01]  /*9340*/  FFMA.FTZ R159, R80, R83, R137 ;  /* 0x00000053509f7223 */ /* 0x000fe20000010089 */
[----:B------:R-:W-:Y:S01]  /*9350*/  F2FP.F16.E4M3.UNPACK_B R46, R47 ;  /* 0x0000002fff2e723e */ /* 0x000fe200020006ff */
[----:B------:R-:W-:Y:S01]  /*9360*/  FFMA.FTZ R161, R52, R136, -R157 ;  /* 0x0000008834a17223 */ /* 0x000fe2000001089d */
[----:B------:R-:W-:Y:S01]  /*9370*/  F2FP.F16.E4M3.UNPACK_B R154, R45 ;  /* 0x0000002dff9a723e */ /* 0x000fe200020006ff */
[----:B------:R-:W-:Y:S01]  /*9380*/  HADD2.F32 R157, -RZ, R155.H0_H0 ;  /* 0x2000009bff9d7230 */ /* 0x000fe20000004100 */
[----:B------:R-:W-:Y:S01]  /*9390*/  F2FP.F16.E4M3.UNPACK_B R58, R51 ;  /* 0x00000033ff3a723e */ /* 0x000fe200020006ff */
[----:B------:R-:W-:Y:S01]  /*93a0*/  HADD2.F32 R51, -RZ, R46.H0_H0 ;  /* 0x2000002eff337230 */ /* 0x000fe20000004100 */
[----:B------:R-:W-:Y:S01]  /*93b0*/  F2FP.F16.E4M3.UNPACK_B R47, R47.H1 ;  /* 0x0000002fff2f723e */ /* 0x000fe200030006ff */
[----:B------:R-:W-:Y:S01]  /*93c0*/  HADD2.F32 R156, -RZ, R154.H0_H0 ;  /* 0x2000009aff9c7230 */ /* 0x000fe20000004100 */
[-C--:B------:R-:W-:Y:S01]  /*93d0*/  F2FP.F16.E4M3.UNPACK_B R45, R44.reuse ;  /* 0x0000002cff2d723e */ /* 0x080fe200020006ff */
[----:B------:R-:W-:Y:S01]  /*93e0*/  HADD2.F32 R80, -RZ, R58.H0_H0 ;  /* 0x2000003aff507230 */ /* 0x000fe20000004100 */
[----:B------:R-:W-:Y:S01]  /*93f0*/  F2FP.F16.E4M3.UNPACK_B R83, R44.H1 ;  /* 0x0000002cff53723e */ /* 0x000fe200030006ff */
[----:B------:R-:W-:-:S02]  /*9400*/  HADD2.F32 R44, -RZ, R59.H0_H0 ;  /* 0x2000003bff2c7230 */ /* 0x000fc40000004100 */
[-C--:B------:R-:W-:Y:S01]  /*9410*/  FMUL.FTZ R163, R51, R156.reuse ;  /* 0x0000009c33a37220 */ /* 0x080fe20000410000 */
[----:B------:R-:W-:Y:S02]  /*9420*/  HADD2.F32 R52, -RZ, R47.H0_H0 ;  /* 0x2000002fff347230 */ /* 0x000fe40000004100 */
[----:B------:R-:W-:Y:S01]  /*9430*/  FMUL.FTZ R162, R80, R156 ;  /* 0x0000009c50a27220 */ /* 0x000fe20000410000 */
[----:B------:R-:W-:Y:S02]  /*9440*/  HADD2.F32 R137, -RZ, R83.H0_H0 ;  /* 0x20000053ff897230 */ /* 0x000fe40000004100 */
[-C--:B------:R-:W-:Y:S01]  /*9450*/  FMUL.FTZ R165, R44, R157.reuse ;  /* 0x0000009d2ca57220 */ /* 0x080fe20000410000 */
[----:B------:R-:W-:Y:S02]  /*9460*/  HADD2.F32 R136, -RZ, R45.H0_H0 ;  /* 0x2000002dff887230 */ /* 0x000fe40000004100 */
[----:B------:R-:W-:Y:S01]  /*9470*/  FMUL.FTZ R157, R52, R157 ;  /* 0x0000009d349d7220 */ /* 0x000fe20000410000 */
[----:B------:R-:W-:-:S02]  /*9480*/  HADD2.F32 R59, -RZ, R59.H1_H1 ;  /* 0x3000003bff3b7230 */ /* 0x000fc40000004100 */
[-C--:B------:R-:W-:Y:S01]  /*9490*/  FFMA.FTZ R165, R52, R137.reuse, -R165 ;  /* 0x0000008934a57223 */ /* 0x080fe200000108a5 */
[----:B------:R-:W-:Y:S02]  /*94a0*/  HADD2.F32 R52, -RZ, R155.H1_H1 ;  /* 0x3000009bff347230 */ /* 0x000fe40000004100 */
[-C--:B------:R-:W-:Y:S01]  /*94b0*/  FFMA.FTZ R162, R51, R136.reuse, -R162 ;  /* 0x0000008833a27223 */ /* 0x080fe200000108a2 */
[----:B------:R-:W-:Y:S02]  /*94c0*/  HADD2.F32 R47, -RZ, R47.H1_H1 ;  /* 0x3000002fff2f7230 */ /* 0x000fe40000004100 */
[----:B------:R-:W-:Y:S01]  /*94d0*/  FFMA.FTZ R163, R80, R136, R163 ;  /* 0x0000008850a37223 */ /* 0x000fe200000100a3 */
[----:B------:R-:W-:Y:S01]  /*94e0*/  FFMA.FTZ R157, R44, R137, R157 ;  /* 0x000000892c9d7223 */ /* 0x000fe2000001009d */
[----:B------:R-:W-:Y:S02]  /*94f0*/  HADD2.F32 R58, -RZ, R58.H1_H1 ;  /* 0x3000003aff3a7230 */ /* 0x000fe40000004100 */
[----:B------:R-:W-:Y:S01]  /*9500*/  FMUL.FTZ R80, R59, R52 ;  /* 0x000000343b507220 */ /* 0x000fe20000410000 */
[----:B------:R-:W-:-:S02]  /*9510*/  HADD2.F32 R51, -RZ, R154.H1_H1 ;  /* 0x3000009aff337230 */ /* 0x000fc40000004100 */
[----:B------:R-:W-:Y:S01]  /*9520*/  FMUL.FTZ R52, R47, R52 ;  /* 0x000000342f347220 */ /* 0x000fe20000410000 */
[----:B------:R-:W-:Y:S01]  /*9530*/  HADD2.F32 R46, -RZ, R46.H1_H1 ;  /* 0x3000002eff2e7230 */ /* 0x000fe20000004100 */
[----:B------:R-:W-:Y:S01]  /*9540*/  F2FP.SATFINITE.E4M3.F32.PACK_AB_MERGE_C R158, R161, R158, RZ ;  /* 0x0000009ea19e723e */ /* 0x000fe200048070ff */
        /* <DEDUP_REMOVED lines=16> */
[----:B------:R-:W-:Y:S02]  /*9650*/  F2FP.SATFINITE.E4M3.F32.PACK_AB_MERGE_C R47, R83, R162, R80 ;  /* 0x000000a2532f723e */ /* 0x000fe40004807050 */
[----:B------:R-:W-:-:S07]  /*9660*/  F2FP.SATFINITE.E4M3.F32.PACK_AB_MERGE_C R51, R58, R163, R52 ;  /* 0x000000a33a33723e */ /* 0x000fce0004807034 */
.L_x_1354:
[----:B------:R-:W-:Y:S05]  /*9670*/  BSYNC B2 ;  /* 0x0000000000027941 */ /* 0x000fea0003800000 */
.L_x_1353:
        /* <DEDUP_REMOVED lines=12> */
.L_x_1352:
[----:B------:R-:W-:Y:S05]  /*9740*/  BSYNC B1 ;  /* 0x0000000000017941 */ /* 0x000fea0003800000 */
.L_x_1351:
        /* <DEDUP_REMOVED lines=10> */
[----:B------:R-:W-:Y:S02]  /*97f0*/  SEL R44, R122, R151, !P6 ;  /* 0x000000977a2c7207 */ /* 0x000fe40007000000 */
[----:B------:R-:W-:Y:S01]  /*9800*/  IADD3 R55, P3, P4, R38, R52, R31 ;  /* 0x0000003426377210 */ /* 0x000fe20007c7e01f */
[----:B------:R-:W-:Y:S01]  /*9810*/  IMAD.IADD R54, R53, 0x1, R45 ;  /* 0x0000000135367824 */ /* 0x000fe200078e022d */
[----:B------:R-:W-:-:S04]  /*9820*/  SHF.R.S32.HI R45, RZ, 0x1f, R44 ;  /* 0x0000001fff2d7819 */ /* 0x000fc8000001142c */
[----:B------:R-:W-:Y:S02]  /*9830*/  LEA.HI R45, R45, R44, RZ, 0x5 ;  /* 0x0000002c2d2d7211 */ /* 0x000fe400078f28ff */
[----:B------:R-:W-:Y:S02]  /*9840*/  IADD3.X R76, R33, R54, R32, P3, P4 ;  /* 0x00000036214c7210 */ /* 0x000fe40001fe8420 */
[----:B------:R-:W-:-:S05]  /*9850*/  LEA.HI.SX32 R45, R45, R30, 0x1b ;  /* 0x0000001e2d2d7211 */ /* 0x000fca00078fdaff */
[----:B------:R-:W-:-:S05]  /*9860*/  IMAD.SHL.U32 R57, R45, 0x10, RZ ;  /* 0x000000102d397824 */ /* 0x000fca00078e00ff */
        /* <DEDUP_REMOVED lines=15> */
[----:B------:R-:W-:Y:S01]  /*9960*/  IMAD.MOV.U32 R61, RZ, RZ, R44 ;  /* 0x000000ffff3d7224 */ /* 0x000fe200078e002c */
[----:B------:R-:W-:Y:S01]  /*9970*/  SHF.R.U32.HI R66, RZ, 0x8, R67 ;  /* 0x00000008ff427819 */ /* 0x000fe20000011643 */
[----:B------:R-:W-:Y:S01]  /*9980*/  IMAD.SHL.U32 R44, R58, 0x100, RZ ;  /* 0x000001003a2c7824 */ /* 0x000fe200078e00ff */
[--C-:B------:R-:W-:Y:S01]  /*9990*/  SHF.R.U32.HI R78, RZ, 0x8, R63.reuse ;  /* 0x00000008ff4e7819 */ /* 0x100fe2000001163f */
[----:B------:R-:W-:Y:S01]  /*99a0*/  IMAD.MOV.U32 R58, RZ, RZ, R46 ;  /* 0x000000ffff3a7224 */ /* 0x000fe200078e002e */
[----:B------:R-:W-:Y:S01]  /*99b0*/  LOP3.LUT R60, R63, 0xff0000ff, RZ, 0xc0, !PT ;  /* 0xff0000ff3f3c7812 */ /* 0x000fe200078ec0ff */
[----:B------:R-:W-:Y:S01]  /*99c0*/  IMAD.SHL.U32 R46, R66, 0x100, RZ ;  /* 0x00000100422e7824 */ /* 0x000fe200078e00ff */
[----:B------:R-:W-:Y:S01]  /*99d0*/  SHF.R.U32.HI R77, RZ, 0x10, R63 ;  /* 0x00000010ff4d7819 */ /* 0x000fe2000001163f */
[----:B------:R-:W-:Y:S01]  /*99e0*/  IMAD.U32 R45, R81, 0x10000, RZ ;  /* 0x00010000512d7824 */ /* 0x000fe200078e00ff */
[----:B------:R-:W-:-:S02]  /*99f0*/  SHF.R.U32.HI R63, RZ, 0x8, R65 ;  /* 0x00000008ff3f7819 */ /* 0x000fc40000011641 */
[----:B------:R-:W-:Y:S02]  /*9a00*/  LOP3.LUT R62, R65, 0xff0000ff, RZ, 0xc0, !PT ;  /* 0xff0000ff413e7812 */ /* 0x000fe400078ec0ff */
[----:B------:R-:W-:Y:S01]  /*9a10*/  SHF.R.U32.HI R80, RZ, 0x10, R65 ;  /* 0x00000010ff507819 */ /* 0x000fe20000011641 */
[----:B------:R-:W-:Y:S01]  /*9a20*/  IMAD.SHL.U32 R63, R63, 0x100, RZ ;  /* 0x000001003f3f7824 */ /* 0x000fe200078e00ff */
[----:B------:R-:W-:Y:S02]  /*9a30*/  LOP3.LUT R65, R67, 0xff0000ff, RZ, 0xc0, !PT ;  /* 0xff0000ff43417812 */ /* 0x000fe400078ec0ff */
[----:B------:R-:W-:Y:S01]  /*9a40*/  LOP3.LUT R44, R59, 0xff00, R44, 0xf8, !PT ;  /* 0x0000ff003b2c7812 */ /* 0x000fe200078ef82c */
[----:B------:R-:W-:Y:S01]  /*9a50*/  IMAD.SHL.U32 R59, R78, 0x100, RZ ;  /* 0x000001004e3b7824 */ /* 0x000fe200078e00ff */
[----:B------:R-:W-:Y:S02]  /*9a60*/  LOP3.LUT R78, R65, 0xff00, R46, 0xf8, !PT ;  /* 0x0000ff00414e7812 */ /* 0x000fe400078ef82e */
[----:B------:R-:W-:Y:S01]  /*9a70*/  LOP3.LUT R46, R44, 0xff0000, R45, 0xf8, !PT ;  /* 0x00ff00002c2e7812 */ /* 0x000fe200078ef82d */
[----:B------:R-:W-:Y:S01]  /*9a80*/  IMAD.U32 R44, R77, 0x10000, RZ ;  /* 0x000100004d2c7824 */ /* 0x000fe200078e00ff */
[----:B------:R-:W-:-:S02]  /*9a90*/  LOP3.LUT R48, R62, 0xff00, R63, 0xf8, !PT ;  /* 0x0000ff003e307812 */ /* 0x000fc400078ef83f */
[----:B------:R-:W-:Y:S02]  /*9aa0*/  LOP3.LUT R59, R60, 0xff00, R59, 0xf8, !PT ;  /* 0x0000ff003c3b7812 */ /* 0x000fe400078ef83b */
[----:B------:R-:W-:Y:S02]  /*9ab0*/  F2FP.F16.E4M3.UNPACK_B R77, R152.H1 ;  /* 0x00000098ff4d723e */ /* 0x000fe400030006ff */
[----:B------:R-:W-:Y:S02]  /*9ac0*/  F2FP.F16.E4M3.UNPACK_B R65, R64.H1 ;  /* 0x00000040ff41723e */ /* 0x000fe400030006ff */
[----:B------:R-:W-:Y:S01]  /*9ad0*/  F2FP.F16.E4M3.UNPACK_B R62, R61.H1 ;  /* 0x0000003dff3e723e */ /* 0x000fe200030006ff */
[----:B------:R-:W-:Y:S01]  /*9ae0*/  HADD2.F32 R45, -RZ, R77.H0_H0 ;  /* 0x2000004dff2d7230 */ /* 0x000fe20000004100 */
[----:B------:R-:W-:Y:S01]  /*9af0*/  SHF.R.U32.HI R79, RZ, 0x10, R67 ;  /* 0x00000010ff4f7819 */ /* 0x000fe20000011643 */
[----:B------:R-:W-:Y:S01]  /*9b00*/  HADD2.F32 R60, -RZ, R65.H0_H0 ;  /* 0x20000041ff3c7230 */ /* 0x000fe20000004100 */
[----:B------:R-:W-:Y:S01]  /*9b10*/  LOP3.LUT R44, R59, 0xff0000, R44, 0xf8, !PT ;  /* 0x00ff00003b2c7812 */ /* 0x000fe200078ef82c */
[----:B------:R-:W-:Y:S01]  /*9b20*/  HADD2.F32 R59, -RZ, R62.H0_H0 ;  /* 0x2000003eff3b7230 */ /* 0x000fe20000004100 */
[----:B------:R-:W-:Y:S01]  /*9b30*/  F2FP.F16.E4M3.UNPACK_B R63, R148.H1 ;  /* 0x00000094ff3f723e */ /* 0x000fe200030006ff */
[----:B------:R-:W-:-:S02]  /*9b40*/  IMAD.U32 R67, R80, 0x10000, RZ ;  /* 0x0001000050437824 */ /* 0x000fc400078e00ff */
[-C--:B------:R-:W-:Y:S01]  /*9b50*/  FMUL.FTZ R80, R60, R45.reuse ;  /* 0x0000002d3c507220 */ /* 0x080fe20000410000 */
[----:B------:R-:W-:Y:S02]  /*9b60*/  IMAD.U32 R79, R79, 0x10000, RZ ;  /* 0x000100004f4f7824 */ /* 0x000fe400078e00ff */
[C---:B------:R-:W-:Y:S01]  /*9b70*/  FMUL.FTZ R81, R59.reuse, R45 ;  /* 0x0000002d3b517220 */ /* 0x040fe20000410000 */
[--C-:B------:R-:W-:Y:S01]  /*9b80*/  HADD2.F32 R66, -RZ, R63.reuse.H0_H0 ;  /* 0x2000003fff427230 */ /* 0x100fe20000004100 */
[----:B------:R-:W-:Y:S01]  /*9b90*/  LOP3.LUT R48, R48, 0xff0000, R67, 0xf8, !PT ;  /* 0x00ff000030307812 */ /* 0x000fe200078ef843 */
[----:B------:R-:W-:Y:S01]  /*9ba0*/  HADD2.F32 R67, -RZ, R63.H1_H1 ;  /* 0x3000003fff437230 */ /* 0x000fe20000004100 */
[----:B------:R-:W-:Y:S01]  /*9bb0*/  LOP3.LUT R45, R78, 0xff0000, R79, 0xf8, !PT ;  /* 0x00ff00004e2d7812 */ /* 0x000fe200078ef84f */
[----:B------:R-:W-:Y:S02]  /*9bc0*/  HADD2.F32 R78, -RZ, R77.H1_H1 ;  /* 0x3000004dff4e7230 */ /* 0x000fe40000004100 */
[-C--:B------:R-:W-:Y:S01]  /*9bd0*/  FFMA.FTZ R59, R59, R66.reuse, -R80 ;  /* 0x000000423b3b7223 */ /* 0x080fe20000010850 */
[----:B------:R-:W-:Y:S01]  /*9be0*/  FFMA.FTZ R60, R60, R66, R81 ;  /* 0x000000423c3c7223 */ /* 0x000fe20000010051 */
[----:B------:R-:W-:Y:S01]  /*9bf0*/  HADD2.F32 R66, -RZ, R65.H1_H1 ;  /* 0x30000041ff427230 */ /* 0x000fe20000004100 */
[----:B------:R-:W-:Y:S01]  /*9c00*/  F2FP.F16.E4M3.UNPACK_B R152, R152 ;  /* 0x00000098ff98723e */ /* 0x000fe200020006ff */
[----:B------:R-:W-:Y:S01]  /*9c10*/  HADD2.F32 R63, -RZ, R62.H1_H1 ;  /* 0x3000003eff3f7230 */ /* 0x000fe20000004100 */
[----:B------:R-:W-:-:S02]  /*9c20*/  F2FP.F16.E4M3.UNPACK_B R61, R61 ;  /* 0x0000003dff3d723e */ /* 0x000fc400020006ff */
[----:B------:R-:W-:Y:S01]  /*9c30*/  F2FP.F16.E4M3.UNPACK_B R64, R64 ;  /* 0x00000040ff40723e */ /* 0x000fe200020006ff */
[C---:B------:R-:W-:Y:S01]  /*9c40*/  FMUL.FTZ R80, R66.reuse, R78 ;  /* 0x0000004e42507220 */ /* 0x040fe20000410000 */
[----:B------:R-:W-:Y:S01]  /*9c50*/  F2FP.F16.E4M3.UNPACK_B R148, R148 ;  /* 0x00000094ff94723e */ /* 0x000fe200020006ff */
[----:B------:R-:W-:Y:S02]  /*9c60*/  HADD2.F32 R77, -RZ, R152.H0_H0 ;  /* 0x20000098ff4d7230 */ /* 0x000fe40000004100 */
[C---:B------:R-:W-:Y:S01]  /*9c70*/  FMUL.FTZ R79, R63.reuse, R78 ;  /* 0x0000004e3f4f7220 */ /* 0x040fe20000410000 */
        /* <DEDUP_REMOVED lines=9> */
[-C--:B------:R-:W-:Y:S01]  /*9d10*/  FFMA.FTZ R79, R65, R63.reuse, R66 ;  /* 0x0000003f414f7223 */ /* 0x080fe20000010042 */
[----:B------:R-:W-:Y:S02]  /*9d20*/  HADD2.F32 R61, -RZ, R61.H1_H1 ;  /* 0x3000003dff3d7230 */ /* 0x000fe40000004100 */
[----:B------:R-:W-:Y:S01]  /*9d30*/  FFMA.FTZ R77, R62, R63, -R67 ;  /* 0x0000003f3e4d7223 */ /* 0x000fe20000010843 */
[----:B------:R-:W-:-:S02]  /*9d40*/  HADD2.F32 R148, -RZ, R148.H1_H1 ;  /* 0x30000094ff947230 */ /* 0x000fc40000004100 */
[CC--:B------:R-:W-:Y:S01]  /*9d50*/  FMUL.FTZ R66, R64.reuse, R152.reuse ;  /* 0x0000009840427220 */ /* 0x0c0fe20000410000 */
[-C--:B------:R-:W-:Y:S01]  /*9d60*/  F2FP.F16.E4M3.UNPACK_B R62, R153.reuse.H1 ;  /* 0x00000099ff3e723e */ /* 0x080fe200030006ff */
        /* <DEDUP_REMOVED lines=12> */
[--C-:B------:R-:W-:Y:S01]  /*9e30*/  HADD2.F32 R64, -RZ, R66.reuse.H0_H0 ;  /* 0x20000042ff407230 */ /* 0x100fe20000004100 */
[----:B------:R-:W-:Y:S01]  /*9e40*/  F2FP.F16.E4M3.UNPACK_B R58, R58 ;  /* 0x0000003aff3a723e */ /* 0x000fe200020006ff */
[----:B------:R-:W-:Y:S02]  /*9e50*/  HADD2.F32 R63, -RZ, R63.H1_H1 ;  /* 0x3000003fff3f7230 */ /* 0x000fe40000004100 */
[C---:B------:R-:W-:Y:S01]  /*9e60*/  FMUL.FTZ R152, R62.reuse, R67 ;  /* 0x000000433e987220 */ /* 0x040fe20000410000 */
[----:B------:R-:W-:Y:S02]  /*9e70*/  HADD2.F32 R61, -RZ, R61.H1_H1 ;  /* 0x3000003dff3d7230 */ /* 0x000fe40000004100 */
[----:B------:R-:W-:Y:S01]  /*9e80*/  FFMA.FTZ R136, R62, R64, -R81 ;  /* 0x000000403e887223 */ /* 0x000fe20000010851 */
[----:B------:R-:W-:Y:S02]  /*9e90*/  HADD2.F32 R66, -RZ, R66.H1_H1 ;  /* 0x30000042ff427230 */ /* 0x000fe40000004100 */
[----:B------:R-:W-:Y:S01]  /*9ea0*/  FMUL.FTZ R62, R63, R78 ;  /* 0x0000004e3f3e7220 */ /* 0x000fe20000410000 */
[----:B------:R-:W-:Y:S01]  /*9eb0*/  FFMA.FTZ R152, R65, R64, R152 ;  /* 0x0000004041987223 */ /* 0x000fe20000010098 */
[C---:B------:R-:W-:Y:S01]  /*9ec0*/  FMUL.FTZ R78, R61.reuse, R78 ;  /* 0x0000004e3d4e7220 */ /* 0x040fe20000410000 */
[----:B------:R-:W-:Y:S01]  /*9ed0*/  F2FP.F16.E4M3.UNPACK_B R150, R150 ;  /* 0x00000096ff96723e */ /* 0x000fe200020006ff */
[----:B------:R-:W-:Y:S01]  /*9ee0*/  FFMA.FTZ R155, R61, R66, -R62 ;  /* 0x000000423d9b7223 */ /* 0x000fe2000001083e */
[----:B------:R-:W-:Y:S01]  /*9ef0*/  F2FP.F16.E4M3.UNPACK_B R61, R50 ;  /* 0x00000032ff3d723e */ /* 0x000fe200020006ff */
[----:B------:R-:W-:-:S02]  /*9f00*/  HADD2.F32 R65, -RZ, R153.H0_H0 ;  /* 0x20000099ff417230 */ /* 0x000fc40000004100 */
[----:B------:R-:W-:Y:S01]  /*9f10*/  FFMA.FTZ R157, R63, R66, R78 ;  /* 0x000000423f9d7223 */ /* 0x000fe2000001004e */
[--C-:B------:R-:W-:Y:S01]  /*9f20*/  HADD2.F32 R50, -RZ, R58.reuse.H0_H0 ;  /* 0x2000003aff327230 */ /* 0x100fe20000004100 */
[----:B------:R-:W-:Y:S01]  /*9f30*/  F2FP.SATFINITE.E4M3.F32.PACK_AB_MERGE_C R59, R82, R59, RZ ;  /* 0x0000003b523b723e */ /* 0x000fe200048070ff */
[----:B------:R-:W-:Y:S01]  /*9f40*/  HADD2.F32 R62, -RZ, R61.H0_H0 ;  /* 0x2000003dff3e7230 */ /* 0x000fe20000004100 */
[----:B------:R-:W-:Y:S01]  /*9f50*/  F2FP.SATFINITE.E4M3.F32.PACK_AB_MERGE_C R60, R83, R60, RZ ;  /* 0x0000003c533c723e */ /* 0x000fe200048070ff */
[----:B------:R-:W-:Y:S01]  /*9f60*/  HADD2.F32 R153, -RZ, R153.H1_H1 ;  /* 0x30000099ff997230 */ /* 0x000fe20000004100 */
[----:B------:R-:W-:Y:S01]  /*9f70*/  F2FP.SATFINITE.E4M3.F32.PACK_AB_MERGE_C R59, R80, R77, R59 ;  /* 0x0000004d503b723e */ /* 0x000fe2000480703b */
[----:B------:R-:W-:Y:S02]  /*9f80*/  HADD2.F32 R58, -RZ, R58.H1_H1 ;  /* 0x3000003aff3a7230 */ /* 0x000fe40000004100 */
[----:B------:R-:W-:Y:S01]  /*9f90*/  FMUL.FTZ R67, R62, R65 ;  /* 0x000000413e437220 */ /* 0x000fe20000410000 */
[----:B------:R-:W-:-:S02]  /*9fa0*/  HADD2.F32 R63, -RZ, R150.H0_H0 ;  /* 0x20000096ff3f7230 */ /* 0x000fc40000004100 */
[----:B------:R-:W-:Y:S01]  /*9fb0*/  FMUL.FTZ R65, R50, R65 ;  /* 0x0000004132417220 */ /* 0x000fe20000410000 */
[----:B------:R-:W-:Y:S02]  /*9fc0*/  HADD2.F32 R61, -RZ, R61.H1_H1 ;  /* 0x3000003dff3d7230 */ /* 0x000fe40000004100 */
[----:B------:R-:W-:Y:S01]  /*9fd0*/  FMUL.FTZ R64, R58, R153 ;  /* 0x000000993a407220 */ /* 0x000fe20000410000 */
[----:B------:R-:W-:Y:S02]  /*9fe0*/  HADD2.F32 R150, -RZ, R150.H1_H1 ;  /* 0x30000096ff967230 */ /* 0x000fe40000004100 */
[-C--:B------:R-:W-:Y:S01]  /*9ff0*/  FFMA.FTZ R50, R50, R63.reuse, -R67 ;  /* 0x0000003f32327223 */ /* 0x080fe20000010843 */
[----:B------:R-:W-:Y:S01]  /*a000*/  FFMA.FTZ R66, R62, R63, R65 ;  /* 0x0000003f3e427223 */ /* 0x000fe20000010041 */
[C---:B------:R-:W-:Y:S01]  /*a010*/  FMUL.FTZ R81, R61.reuse, R153 ;  /* 0x000000993d517220 */ /* 0x040fe20000410000 */
[----:B------:R-:W-:Y:S01]  /*a020*/  F2FP.F16.E4M3.UNPACK_B R63, R49 ;  /* 0x00000031ff3f723e */ /* 0x000fe200020006ff */
[----:B------:R-:W-:Y:S01]  /*a030*/  FFMA.FTZ R137, R61, R150, R64 ;  /* 0x000000963d897223 */ /* 0x000fe20000010040 */
[----:B------:R-:W-:Y:S01]  /*a040*/  F2FP.F16.E4M3.UNPACK_B R64, R48 ;  /* 0x00000030ff40723e */ /* 0x000fe200020006ff */
[----:B------:R-:W-:Y:S01]  /*a050*/  FFMA.FTZ R81, R58, R150, -R81 ;  /* 0x000000963a517223 */ /* 0x000fe20000010851 */
[----:B------:R-:W-:Y:S01]  /*a060*/  F2FP.F16.E4M3.UNPACK_B R62, R56 ;  /* 0x00000038ff3e723e */ /* 0x000fe200020006ff */
[----:B------:R-:W-:Y:S01]  /*a070*/  HADD2.F32 R65, -RZ, R63.H0_H0 ;  /* 0x2000003fff417230 */ /* 0x000fe20000004100 */
[----:B------:R-:W-:Y:S01]  /*a080*/  F2FP.SATFINITE.E4M3.F32.PACK_AB_MERGE_C R58, R155, R136, RZ ;  /* 0x000000889b3a723e */ /* 0x000fe200048070ff */
[----:B------:R-:W-:Y:S01]  /*a090*/  HADD2.F32 R80, -RZ, R64.H0_H0 ;  /* 0x20000040ff507230 */ /* 0x000fe20000004100 */
[----:B------:R-:W-:Y:S01]  /*a0a0*/  F2FP.F16.E4M3.UNPACK_B R67, R46 ;  /* 0x0000002eff43723e */ /* 0x000fe200020006ff */
[----:B------:R-:W-:Y:S01]  /*a0b0*/  HADD2.F32 R61, -RZ, R62.H0_H0 ;  /* 0x2000003eff3d7230 */ /* 0x000fe20000004100 */
[----:B------:R-:W-:Y:S01]  /*a0c0*/  F2FP.SATFINITE.E4M3.F32.PACK_AB_MERGE_C R152, R157, R152, RZ ;  /* 0x000000989d98723e */ /* 0x000fe200048070ff */
[----:B------:R-:W-:Y:S01]  /*a0d0*/  HADD2.F32 R77, -RZ, R64.H1_H1 ;  /* 0x30000040ff4d7230 */ /* 0x000fe20000004100 */
[----:B------:R-:W-:Y:S01]  /*a0e0*/  F2FP.SATFINITE.E4M3.F32.PACK_AB_MERGE_C R58, R81, R50, R58 ;  /* 0x00000032513a723e */ /* 0x000fe2000480703a */
[----:B------:R-:W-:Y:S01]  /*a0f0*/  HADD2.F32 R78, -RZ, R67.H0_H0 ;  /* 0x20000043ff4e7230 */ /* 0x000fe20000004100 */
[----:B------:R-:W-:Y:S01]  /*a100*/  F2FP.SATFINITE.E4M3.F32.PACK_AB_MERGE_C R50, R137, R66, R152 ;  /* 0x000000428932723e */ /* 0x000fe20004807098 */
[----:B------:R-:W-:Y:S01]  /*a110*/  FMUL.FTZ R82, R65, R80 ;  /* 0x0000005041527220 */ /* 0x000fe20000410000 */
[----:B------:R-:W-:-:S02]  /*a120*/  HADD2.F32 R66, -RZ, R63.H1_H1 ;  /* 0x3000003fff427230 */ /* 0x000fc40000004100 */
[----:B------:R-:W-:Y:S01]  /*a130*/  FMUL.FTZ R80, R61, R80 ;  /* 0x000000503d507220 */ /* 0x000fe20000410000 */
[----:B------:R-:W-:Y:S01]  /*a140*/  HADD2.F32 R64, -RZ, R62.H1_H1 ;  /* 0x3000003eff407230 */ /* 0x000fe20000004100 */
[----:B------:R-:W-:Y:S01]  /*a150*/  F2FP.F16.E4M3.UNPACK_B R63, R56.H1 ;  /* 0x00000038ff3f723e */ /* 0x000fe200030006ff */
[----:B------:R-:W-:Y:S02]  /*a160*/  HADD2.F32 R67, -RZ, R67.H1_H1 ;  /* 0x30000043ff437230 */ /* 0x000fe40000004100 */
[-C--:B------:R-:W-:Y:S01]  /*a170*/  FFMA.FTZ R62, R65, R78.reuse, R80 ;  /* 0x0000004e413e7223 */ /* 0x080fe20000010050 */
[----:B------:R-:W-:Y:S01]  /*a180*/  FMUL.FTZ R65, R66, R77 ;  /* 0x0000004d42417220 */ /* 0x000fe20000410000 */
[----:B------:R-:W-:Y:S01]  /*a190*/  F2FP.F16.E4M3.UNPACK_B R49, R49.H1 ;  /* 0x00000031ff31723e */ /* 0x000fe200030006ff */
[C---:B------:R-:W-:Y:S01]  /*a1a0*/  FMUL.FTZ R77, R64.reuse, R77 ;  /* 0x0000004d404d7220 */ /* 0x040fe20000410000 */
[----:B------:R-:W-:Y:S01]  /*a1b0*/  FFMA.FTZ R61, R61, R78, -R82 ;  /* 0x0000004e3d3d7223 */ /* 0x000fe20000010852 */
[-C--:B------:R-:W-:Y:S01]  /*a1c0*/  FFMA.FTZ R56, R64, R67.reuse, -R65 ;  /* 0x0000004340387223 */ /* 0x080fe20000010841 */
[----:B------:R-:W-:Y:S01]  /*a1d0*/  F2FP.F16.E4M3.UNPACK_B R65, R48.H1 ;  /* 0x00000030ff41723e */ /* 0x000fe200030006ff */
[----:B------:R-:W-:Y:S01]  /*a1e0*/  FFMA.FTZ R81, R66, R67, R77 ;  /* 0x0000004342517223 */ /* 0x000fe2000001004d */
[----:B------:R-:W-:Y:S01]  /*a1f0*/  HADD2.F32 R64, -RZ, R49.H0_H0 ;  /* 0x20000031ff407230 */ /* 0x000fe20000004100 */
[----:B------:R-:W-:Y:S01]  /*a200*/  F2FP.F16.E4M3.UNPACK_B R46, R46.H1 ;  /* 0x0000002eff2e723e */ /* 0x000fe200030006ff */
[----:B------:R-:W-:Y:S01]  /*a210*/  HADD2.F32 R48, -RZ, R63.H0_H0 ;  /* 0x2000003fff307230 */ /* 0x000fe20000004100 */
[----:B------:R-:W-:Y:S01]  /*a220*/  F2FP.SATFINITE.E4M3.F32.PACK_AB_MERGE_C R60, R148, R79, R60 ;  /* 0x0000004f943c723e */ /* 0x000fe2000480703c */
[----:B------:R-:W-:-:S02]  /*a230*/  HADD2.F32 R67, -RZ, R65.H0_H0 ;  /* 0x20000041ff437230 */ /* 0x000fc40000004100 */
[----:B------:R-:W-:Y:S02]  /*a240*/  HADD2.F32 R49, -RZ, R49.H1_H1 ;  /* 0x30000031ff317230 */ /* 0x000fe40000004100 */
[----:B------:R-:W-:Y:S02]  /*a250*/  HADD2.F32 R78, -RZ, R65.H1_H1 ;  /* 0x30000041ff4e7230 */ /* 0x000fe40000004100 */
[-C--:B------:R-:W-:Y:S01]  /*a260*/  FMUL.FTZ R77, R64, R67.reuse ;  /* 0x00000043404d7220 */ /* 0x080fe20000410000 */
[----:B------:R-:W-:Y:S02]  /*a270*/  HADD2.F32 R63, -RZ, R63.H1_H1 ;  /* 0x3000003fff3f7230 */ /* 0x000fe40000004100 */
[----:B------:R-:W-:Y:S01]  /*a280*/  FMUL.FTZ R67, R48, R67 ;  /* 0x0000004330437220 */ /* 0x000fe20000410000 */
[--C-:B------:R-:W-:Y:S02]  /*a290*/  HADD2.F32 R65, -RZ, R46.reuse.H0_H0 ;  /* 0x2000002eff417230 */ /* 0x100fe40000004100 */
[----:B------:R-:W-:-:S02]  /*a2a0*/  HADD2.F32 R66, -RZ, R46.H1_H1 ;  /* 0x3000002eff427230 */ /* 0x000fc40000004100 */
[-C--:B------:R-:W-:Y:S01]  /*a2b0*/  FMUL.FTZ R46, R49, R78.reuse ;  /* 0x0000004e312e7220 */ /* 0x080fe20000410000 */
[C---:B------:R-:W-:Y:S01]  /*a2c0*/  FMUL.FTZ R78, R63.reuse, R78 ;  /* 0x0000004e3f4e7220 */ /* 0x040fe20000410000 */
[----:B------:R-:W-:Y:S01]  /*a2d0*/  FFMA.FTZ R82, R48, R65, -R77 ;  /* 0x0000004130527223 */ /* 0x000fe2000001084d */
[----:B------:R-:W-:Y:S01]  /*a2e0*/  F2FP.F16.E4M3.UNPACK_B R77, R45 ;  /* 0x0000002dff4d723e */ /* 0x000fe200020006ff */
[-C--:B------:R-:W-:Y:S01]  /*a2f0*/  FFMA.FTZ R137, R63, R66.reuse, -R46 ;  /* 0x000000423f897223 */ /* 0x080fe2000001082e */
[----:B------:R-:W-:Y:S01]  /*a300*/  F2FP.F16.E4M3.UNPACK_B R46, R47 ;  /* 0x0000002fff2e723e */ /* 0x000fe200020006ff */
[----:B------:R-:W-:Y:S01]  /*a310*/  FFMA.FTZ R136, R49, R66, R78 ;  /* 0x0000004231887223 */ /* 0x000fe2000001004e */
[----:B------:R-:W-:Y:S01]  /*a320*/  F2FP.F16.E4M3.UNPACK_B R63, R51 ;  /* 0x00000033ff3f723e */ /* 0x000fe200020006ff */
[----:B------:R-:W-:Y:S01]  /*a330*/  FFMA.FTZ R83, R64, R65, R67 ;  /* 0x0000004140537223 */ /* 0x000fe20000010043 */
[----:B------:R-:W-:Y:S01]  /*a340*/  F2FP.F16.E4M3.UNPACK_B R47, R47.H1 ;  /* 0x0000002fff2f723e */ /* 0x000fe200030006ff */
[----:B------:R-:W-:Y:S01]  /*a350*/  HADD2.F32 R79, -RZ, R77.H0_H0 ;  /* 0x2000004dff4f7230 */ /* 0x000fe20000004100 */
[----:B------:R-:W-:Y:S01]  /*a360*/  F2FP.F16.E4M3.UNPACK_B R78, R45.H1 ;  /* 0x0000002dff4e723e */ /* 0x000fe200030006ff */
        /* <DEDUP_REMOVED lines=15> */
[-C--:B------:R-:W-:Y:S01]  /*a460*/  FFMA.FTZ R79, R64, R67.reuse, R79 ;  /* 0x00000043404f7223 */ /* 0x080fe2000001004f */
[----:B------:R-:W-:Y:S02]  /*a470*/  HADD2.F32 R78, -RZ, R78.H1_H1 ;  /* 0x3000004eff4e7230 */ /* 0x000fe40000004100 */
[----:B------:R-:W-:Y:S01]  /*a480*/  FFMA.FTZ R155, R44, R66, R155 ;  /* 0x000000422c9b7223 */ /* 0x000fe2000001009b */
[----:B------:R-:W-:Y:S02]  /*a490*/  HADD2.F32 R47, -RZ, R47.H1_H1 ;  /* 0x3000002fff2f7230 */ /* 0x000fe40000004100 */
[----:B------:R-:W-:Y:S01]  /*a4a0*/  FFMA.FTZ R153, R48, R67, -R153 ;  /* 0x0000004330997223 */ /* 0x000fe20000010899 */
[----:B------:R-:W-:Y:S02]  /*a4b0*/  HADD2.F32 R46, -RZ, R46.H1_H1 ;  /* 0x3000002eff2e7230 */ /* 0x000fe40000004100 */
[----:B------:R-:W-:Y:S01]  /*a4c0*/  FMUL.FTZ R64, R51, R78 ;  /* 0x0000004e33407220 */ /* 0x000fe20000410000 */
[----:B------:R-:W-:-:S02]  /*a4d0*/  HADD2.F32 R63, -RZ, R63.H1_H1 ;  /* 0x3000003fff3f7230 */ /* 0x000fc40000004100 */
[----:B------:R-:W-:Y:S01]  /*a4e0*/  FMUL.FTZ R78, R47, R78 ;  /* 0x0000004e2f4e7220 */ /* 0x000fe20000410000 */
[----:B------:R-:W-:Y:S02]  /*a4f0*/  HADD2.F32 R77, -RZ, R77.H1_H1 ;  /* 0x3000004dff4d7230 */ /* 0x000fe40000004100 */
[----:B------:R-:W-:Y:S01]  /*a500*/  FFMA.FTZ R148, R49, R66, -R148 ;  /* 0x0000004231947223 */ /* 0x000fe20000010894 */
[----:B------:R-:W-:Y:S01]  /*a510*/  HADD2.F32 R44, -RZ, R65.H1_H1 ;  /* 0x30000041ff2c7230 */ /* 0x000fe20000004100 */
[----:B------:R-:W-:Y:S01]  /*a520*/  F2FP.SATFINITE.E4M3.F32.PACK_AB_MERGE_C R82, R137, R82, RZ ;  /* 0x000000528952723e */ /* 0x000fe200048070ff */
[----:B------:R-:W-:Y:S02]  /*a530*/  HADD2.F32 R45, -RZ, R45.H1_H1 ;  /* 0x3000002dff2d7230 */ /* 0x000fe40000004100 */
[-C--:B------:R-:W-:Y:S01]  /*a540*/  FMUL.FTZ R49, R63, R77.reuse ;  /* 0x0000004d3f317220 */ /* 0x080fe20000410000 */
[C---:B------:R-:W-:Y:S01]  /*a550*/  FMUL.FTZ R48, R46.reuse, R77 ;  /* 0x0000004d2e307220 */ /* 0x040fe20000410000 */
[-C--:B------:R-:W-:Y:S01]  /*a560*/  FFMA.FTZ R47, R47, R44.reuse, -R64 ;  /* 0x0000002c2f2f7223 */ /* 0x080fe20000010840 */
[----:B------:R-:W-:Y:S01]  /*a570*/  FFMA.FTZ R78, R51, R44, R78 ;  /* 0x0000002c334e7223 */ /* 0x000fe2000001004e */
[-C--:B------:R-:W-:Y:S01]  /*a580*/  FFMA.FTZ R46, R46, R45.reuse, -R49 ;  /* 0x0000002d2e2e7223 */ /* 0x080fe20000010831 */
[----:B------:R-:W-:Y:S01]  /*a590*/  FFMA.FTZ R48, R63, R45, R48 ;  /* 0x0000002d3f307223 */ /* 0x000fe20000010030 */
[----:B------:R-:W-:Y:S01]  /*a5a0*/  F2FP.SATFINITE.E4M3.F32.PACK_AB_MERGE_C R83, R136, R83, RZ ;  /* 0x000000538853723e */ /* 0x000fe200048070ff */
[----:B------:R-:W-:Y:S01]  /*a5b0*/  IMAD.MOV.U32 R44, RZ, RZ, R59 ;  /* 0x000000ffff2c7224 */ /* 0x000fe200078e003b */
[----:B------:R-:W-:-:S02]  /*a5c0*/  F2FP.SATFINITE.E4M3.F32.PACK_AB_MERGE_C R47, R47, R148, RZ ;  /* 0x000000942f2f723e */ /* 0x000fc400048070ff */
[----:B------:R-:W-:Y:S02]  /*a5d0*/  F2FP.SATFINITE.E4M3.F32.PACK_AB_MERGE_C R78, R78, R155, RZ ;  /* 0x0000009b4e4e723e */ /* 0x000fe400048070ff */
[----:B------:R-:W-:Y:S01]  /*a5e0*/  F2FP.SATFINITE.E4M3.F32.PACK_AB_MERGE_C R47, R46, R153, R47 ;  /* 0x000000992e2f723e */ /* 0x000fe2000480702f */
[----:B------:R-:W-:Y:S01]  /*a5f0*/  IMAD.MOV.U32 R46, RZ, RZ, R58 ;  /* 0x000000ffff2e7224 */ /* 0x000fe200078e003a */
[----:B------:R-:W-:Y:S01]  /*a600*/  F2FP.SATFINITE.E4M3.F32.PACK_AB_MERGE_C R51, R48, R79, R78 ;  /* 0x0000004f3033723e */ /* 0x000fe2000480704e */
[----:B------:R-:W-:Y:S01]  /*a610*/  IMAD.MOV.U32 R48, RZ, RZ, R60 ;  /* 0x000000ffff307224 */ /* 0x000fe200078e003c */
[----:B------:R-:W-:Y:S02]  /*a620*/  F2FP.SATFINITE.E4M3.F32.PACK_AB_MERGE_C R45, R56, R61, R82 ;  /* 0x0000003d382d723e */ /* 0x000fe40004807052 */
[----:B------:R-:W-:-:S07]  /*a630*/  F2FP.SATFINITE.E4M3.F32.PACK_AB_MERGE_C R49, R81, R62, R83 ;  /* 0x0000003e5131723e */ /* 0x000fce0004807053 */
.L_x_1358:
[----:B------:R-:W-:Y:S05]  /*a640*/  BSYNC B2 ;  /* 0x0000000000027941 */ /* 0x000fea0003800000 */
.L_x_1357:
        /* <DEDUP_REMOVED lines=12> */
.L_x_1356:
[----:B------:R-:W-:Y:S05]  /*a710*/  BSYNC B1 ;  /* 0x0000000000017941 */ /* 0x000fea0003800000 */
.L_x_1355:
[----:B-1----:R-:W-:Y:S02]  /*a720*/  VIADD R45, R23, 0xc0 ;  /* 0x000000c0172d7836 */ /* 0x002fe40000000000 */
[-C--:B------:R-:W-:Y:S02]  /*a730*/  IMAD R44, R129, R126.reuse, RZ ;  /* 0x0000007e812c7224 */ /* 0x080fe400078e02ff */
        /* <DEDUP_REMOVED lines=8> */
[----:B------:R-:W-:Y:S01]  /*a7c0*/  BSSY B1, `(.L_x_1359) ;  /* 0x00000e8000017945 */ /* 0x000fe20003800000 */
[----:B------:R-:W-:Y:S02]  /*a7d0*/  ISETP.NE.AND P6, PT, R0, RZ, PT ;  /* 0x000000ff0000720c */ /* 0x000fe40003fc5270 */
[----:B------:R-:W-:Y:S02]  /*a7e0*/  IADD3.X R44, R33, R56, R32, P3, P4 ;  /* 0x00000038212c7210 */ /* 0x000fe40001fe8420 */
[----:B------:R-:W-:Y:S02]  /*a7f0*/  SEL R151, R122, R151, !P6 ;  /* 0x000000977a977207 */ /* 0x000fe40007000000 */
[----:B-1----:R-:W-:-:S05]  /*a800*/  IADD3 R54, P3, R55, R52, RZ ;  /* 0x0000003437367210 */ /* 0x002fca0007f7e0ff */
[----:B------:R-:W-:Y:S01]  /*a810*/  IMAD.X R55, R44, 0x1, R53, P3 ;  /* 0x000000012c377824 */ /* 0x000fe200018e0635 */
[----:B------:R-:W-:-:S04]  /*a820*/  SHF.R.S32.HI R44, RZ, 0x1f, R151 ;  /* 0x0000001fff2c7819 */ /* 0x000fc80000011497 */
[----:B------:R-:W-:Y:S01]  /*a830*/  LEA.HI R151, R44, R151, RZ, 0x5 ;  /* 0x000000972c977211 */ /* 0x000fe200078f28ff */
[----:B------:R-:W-:-:S03]  /*a840*/  IMAD R44, R22, 0x7000, R118 ;  /* 0x00007000162c7824 */ /* 0x000fc600078e0276 */
[----:B------:R-:W-:Y:S01]  /*a850*/  LEA.HI.SX32 R57, R151, R30, 0x1b ;  /* 0x0000001e97397211 */ /* 0x000fe200078fdaff */
[----:B------:R-:W-:-:S04]  /*a860*/  IMAD.IADD R44, R17, 0x1, R44 ;  /* 0x00000001112c7824 */ /* 0x000fc800078e022c */
[----:B------:R-:W-:-:S05]  /*a870*/  IMAD.SHL.U32 R57, R57, 0x10, RZ ;  /* 0x0000001039397824 */ /* 0x000fca00078e00ff */
[----:B------:R-:W-:-:S04]  /*a880*/  LOP3.LUT R45, R3, 0x70, R57, 0xf8, !PT ;  /* 0x00000070032d7812 */ /* 0x000fc800078ef839 */
[----:B------:R-:W-:-:S05]  /*a890*/  LOP3.LUT R45, R45, R142, RZ, 0x3c, !PT ;  /* 0x0000008e2d2d7212 */ /* 0x000fca00078e3cff */
[----:B--2---:R-:W-:-:S04]  /*a8a0*/  IMAD.IADD R45, R46, 0x1, R45 ;  /* 0x000000012e2d7824 */ /* 0x004fc800078e022d */
[----:B------:R-:W-:-:S04]  /*a8b0*/  IMAD R46, R22, 0x7000, R45 ;  /* 0x00007000162e7824 */ /* 0x000fc800078e022d */
[----:B------:R-:W-:Y:S02]  /*a8c0*/  IMAD.IADD R48, R17, 0x1, R46 ;  /* 0x0000000111307824 */ /* 0x000fe400078e022e */
        /* <DEDUP_REMOVED lines=11> */
[----:B------:R-:W-:Y:S01]  /*a980*/  SHF.R.U32.HI R68, RZ, 0x10, R71 ;  /* 0x00000010ff447819 */ /* 0x000fe20000011647 */
[----:B------:R-:W-:Y:S01]  /*a990*/  IMAD.MOV.U32 R59, RZ, RZ, R50 ;  /* 0x000000ffff3b7224 */ /* 0x000fe200078e0032 */
[----:B------:R-:W-:Y:S01]  /*a9a0*/  LOP3.LUT R61, R61, 0xff00, R44, 0xf8, !PT ;  /* 0x0000ff003d3d7812 */ /* 0x000fe200078ef82c */
[----:B------:R-:W-:Y:S01]  /*a9b0*/  IMAD.SHL.U32 R44, R66, 0x100, RZ ;  /* 0x00000100422c7824 */ /* 0x000fe200078e00ff */
[----:B------:R-:W-:Y:S01]  /*a9c0*/  LOP3.LUT R65, R71, 0xff0000ff, RZ, 0xc0, !PT ;  /* 0xff0000ff47417812 */ /* 0x000fe200078ec0ff */
[----:B------:R-:W-:Y:S01]  /*a9d0*/  IMAD.U32 R48, R74, 0x10000, RZ ;  /* 0x000100004a307824 */ /* 0x000fe200078e00ff */
[----:B------:R-:W-:-:S02]  /*a9e0*/  SHF.R.U32.HI R64, RZ, 0x8, R73 ;  /* 0x00000008ff407819 */ /* 0x000fc40000011649 */
[----:B------:R-:W-:Y:S02]  /*a9f0*/  SHF.R.U32.HI R62, RZ, 0x8, R75 ;  /* 0x00000008ff3e7819 */ /* 0x000fe4000001164b */
[----:B------:R-:W-:Y:S01]  /*aa00*/  LOP3.LUT R65, R65, 0xff00, R44, 0xf8, !PT ;  /* 0x0000ff0041417812 */ /* 0x000fe200078ef82c */
[----:B------:R-:W-:Y:S01]  /*aa10*/  IMAD.SHL.U32 R46, R64, 0x100, RZ ;  /* 0x00000100402e7824 */ /* 0x000fe200078e00ff */
[----:B------:R-:W-:Y:S01]  /*aa20*/  LOP3.LUT R48, R61, 0xff0000, R48, 0xf8, !PT ;  /* 0x00ff00003d307812 */ /* 0x000fe200078ef830 */
[----:B------:R-:W-:Y:S01]  /*aa30*/  IMAD.U32 R44, R68, 0x10000, RZ ;  /* 0x00010000442c7824 */ /* 0x000fe200078e00ff */
[----:B------:R-:W-:Y:S01]  /*aa40*/  LOP3.LUT R67, R73, 0xff0000ff, RZ, 0xc0, !PT ;  /* 0xff0000ff49437812 */ /* 0x000fe200078ec0ff */
[----:B------:R-:W-:Y:S01]  /*aa50*/  IMAD.SHL.U32 R50, R62, 0x100, RZ ;  /* 0x000001003e327824 */ /* 0x000fe200078e00ff */
[----:B------:R-:W-:Y:S02]  /*aa60*/  F2FP.F16.E4M3.UNPACK_B R68, R146.H1 ;  /* 0x00000092ff44723e */ /* 0x000fe400030006ff */
[----:B------:R-:W-:-:S02]  /*aa70*/  F2FP.F16.E4M3.UNPACK_B R61, R60.H1 ;  /* 0x0000003cff3d723e */ /* 0x000fc400030006ff */
[----:B------:R-:W-:Y:S02]  /*aa80*/  F2FP.F16.E4M3.UNPACK_B R64, R63.H1 ;  /* 0x0000003fff40723e */ /* 0x000fe400030006ff */
[----:B------:R-:W-:Y:S01]  /*aa90*/  SHF.R.U32.HI R72, RZ, 0x10, R73 ;  /* 0x00000010ff487819 */ /* 0x000fe20000011649 */
[----:B------:R-:W-:Y:S01]  /*aaa0*/  HADD2.F32 R62, -RZ, R61.H0_H0 ;  /* 0x2000003dff3e7230 */ /* 0x000fe20000004100 */
[----:B------:R-:W-:Y:S02]  /*aab0*/  LOP3.LUT R71, R75, 0xff0000ff, RZ, 0xc0, !PT ;  /* 0xff0000ff4b477812 */ /* 0x000fe400078ec0ff */
[----:B------:R-:W-:Y:S01]  /*aac0*/  LOP3.LUT R69, R67, 0xff00, R46, 0xf8, !PT ;  /* 0x0000ff0043457812 */ /* 0x000fe200078ef82e */
[--C-:B------:R-:W-:Y:S01]  /*aad0*/  HADD2.F32 R46, -RZ, R68.reuse.H0_H0 ;  /* 0x20000044ff2e7230 */ /* 0x100fe20000004100 */
[----:B------:R-:W-:Y:S01]  /*aae0*/  F2FP.F16.E4M3.UNPACK_B R66, R144.H1 ;  /* 0x00000090ff42723e */ /* 0x000fe200030006ff */
[----:B------:R-:W-:Y:S01]  /*aaf0*/  HADD2.F32 R68, -RZ, R68.H1_H1 ;  /* 0x30000044ff447230 */ /* 0x000fe20000004100 */
[----:B------:R-:W-:Y:S01]  /*ab00*/  LOP3.LUT R44, R65, 0xff0000, R44, 0xf8, !PT ;  /* 0x00ff0000412c7812 */ /* 0x000fe200078ef82c */
[----:B------:R-:W-:Y:S01]  /*ab10*/  HADD2.F32 R65, -RZ, R64.H0_H0 ;  /* 0x20000040ff417230 */ /* 0x000fe20000004100 */
[----:B------:R-:W-:Y:S01]  /*ab20*/  LOP3.LUT R71, R71, 0xff00, R50, 0xf8, !PT ;  /* 0x0000ff0047477812 */ /* 0x000fe200078ef832 */
[----:B------:R-:W-:-:S02]  /*ab30*/  IMAD.U32 R50, R72, 0x10000, RZ ;  /* 0x0001000048327824 */ /* 0x000fc400078e00ff */
[CC--:B------:R-:W-:Y:S01]  /*ab40*/  FMUL.FTZ R72, R62.reuse, R46.reuse ;  /* 0x0000002e3e487220 */ /* 0x0c0fe20000410000 */
[--C-:B------:R-:W-:Y:S02]  /*ab50*/  HADD2.F32 R67, -RZ, R66.reuse.H0_H0 ;  /* 0x20000042ff437230 */ /* 0x100fe40000004100 */
[C---:B------:R-:W-:Y:S01]  /*ab60*/  FMUL.FTZ R73, R65.reuse, R46 ;  /* 0x0000002e41497220 */ /* 0x040fe20000410000 */
[----:B------:R-:W-:Y:S01]  /*ab70*/  SHF.R.U32.HI R70, RZ, 0x10, R75 ;  /* 0x00000010ff467819 */ /* 0x000fe2000001164b */
[----:B------:R-:W-:Y:S01]  /*ab80*/  HADD2.F32 R66, -RZ, R66.H1_H1 ;  /* 0x30000042ff427230 */ /* 0x000fe20000004100 */
[----:B------:R-:W-:Y:S01]  /*ab90*/  F2FP.F16.E4M3.UNPACK_B R146, R146 ;  /* 0x00000092ff92723e */ /* 0x000fe200020006ff */
[-C--:B------:R-:W-:Y:S01]  /*aba0*/  FFMA.FTZ R72, R65, R67.reuse, R72 ;  /* 0x0000004341487223 */ /* 0x080fe20000010048 */
[----:B------:R-:W-:Y:S01]  /*abb0*/  FFMA.FTZ R73, R62, R67, -R73 ;  /* 0x000000433e497223 */ /* 0x000fe20000010849 */
[----:B------:R-:W-:Y:S01]  /*abc0*/  HADD2.F32 R65, -RZ, R64.H1_H1 ;  /* 0x30000040ff417230 */ /* 0x000fe20000004100 */
[----:B------:R-:W-:Y:S01]  /*abd0*/  F2FP.F16.E4M3.UNPACK_B R63, R63 ;  /* 0x0000003fff3f723e */ /* 0x000fe200020006ff */
[----:B------:R-:W-:Y:S01]  /*abe0*/  HADD2.F32 R62, -RZ, R61.H1_H1 ;  /* 0x3000003dff3e7230 */ /* 0x000fe20000004100 */
[----:B------:R-:W-:Y:S01]  /*abf0*/  F2FP.F16.E4M3.UNPACK_B R60, R60 ;  /* 0x0000003cff3c723e */ /* 0x000fe200020006ff */
[----:B------:R-:W-:Y:S01]  /*ac00*/  IMAD.U32 R70, R70, 0x10000, RZ ;  /* 0x0001000046467824 */ /* 0x000fe200078e00ff */
[----:B------:R-:W-:Y:S01]  /*ac10*/  LOP3.LUT R50, R69, 0xff0000, R50, 0xf8, !PT ;  /* 0x00ff000045327812 */ /* 0x000fe200078ef832 */
[----:B------:R-:W-:Y:S01]  /*ac20*/  FMUL.FTZ R69, R65, R68 ;  /* 0x0000004441457220 */ /* 0x000fe20000410000 */
[----:B------:R-:W-:Y:S01]  /*ac30*/  F2FP.F16.E4M3.UNPACK_B R144, R144 ;  /* 0x00000090ff90723e */ /* 0x000fe200020006ff */
[----:B------:R-:W-:-:S02]  /*ac40*/  HADD2.F32 R67, -RZ, R146.H0_H0 ;  /* 0x20000092ff437230 */ /* 0x000fc40000004100 */
[C---:B------:R-:W-:Y:S01]  /*ac50*/  FMUL.FTZ R68, R62.reuse, R68 ;  /* 0x000000443e447220 */ /* 0x040fe20000410000 */
[----:B------:R-:W-:Y:S01]  /*ac60*/  HADD2.F32 R64, -RZ, R63.H0_H0 ;  /* 0x2000003fff407230 */ /* 0x000fe20000004100 */
[----:B------:R-:W-:Y:S01]  /*ac70*/  LOP3.LUT R46, R71, 0xff0000, R70, 0xf8, !PT ;  /* 0x00ff0000472e7812 */ /* 0x000fe200078ef846 */
[----:B------:R-:W-:Y:S02]  /*ac80*/  HADD2.F32 R61, -RZ, R60.H0_H0 ;  /* 0x2000003cff3d7230 */ /* 0x000fe40000004100 */
[-C--:B------:R-:W-:Y:S01]  /*ac90*/  FFMA.FTZ R70, R62, R66.reuse, -R69 ;  /* 0x000000423e467223 */ /* 0x080fe20000010845 */
[----:B------:R-:W-:Y:S01]  /*aca0*/  FFMA.FTZ R75, R65, R66, R68 ;  /* 0x00000042414b7223 */ /* 0x000fe20000010044 */
[----:B------:R-:W-:Y:S02]  /*acb0*/  HADD2.F32 R62, -RZ, R144.H0_H0 ;  /* 0x20000090ff3e7230 */ /* 0x000fe40000004100 */
        /* <DEDUP_REMOVED lines=32> */
[--C-:B------:R-:W-:Y:S02]  /*aec0*/  HADD2.F32 R64, -RZ, R147.reuse.H0_H0 ;  /* 0x20000093ff407230 */ /* 0x100fe40000004100 */
[----:B------:R-:W-:Y:S01]  /*aed0*/  FFMA.FTZ R67, R60, R65, -R61 ;  /* 0x000000413c437223 */ /* 0x000fe2000001083d */
[----:B------:R-:W-:Y:S01]  /*aee0*/  F2FP.F16.E4M3.UNPACK_B R60, R59 ;  /* 0x0000003bff3c723e */ /* 0x000fe200020006ff */
[----:B------:R-:W-:Y:S01]  /*aef0*/  HADD2.F32 R59, -RZ, R58.H0_H0 ;  /* 0x2000003aff3b7230 */ /* 0x000fe20000004100 */
[----:B------:R-:W-:Y:S01]  /*af00*/  F2FP.F16.E4M3.UNPACK_B R145, R145 ;  /* 0x00000091ff91723e */ /* 0x000fe200020006ff */
[----:B------:R-:W-:Y:S01]  /*af10*/  FFMA.FTZ R78, R62, R65, R79 ;  /* 0x000000413e4e7223 */ /* 0x000fe2000001004f */
[----:B------:R-:W-:Y:S01]  /*af20*/  HADD2.F32 R147, -RZ, R147.H1_H1 ;  /* 0x30000093ff937230 */ /* 0x000fe20000004100 */
[----:B------:R-:W-:Y:S01]  /*af30*/  F2FP.SATFINITE.E4M3.F32.PACK_AB_MERGE_C R76, R67, R76, RZ ;  /* 0x0000004c434c723e */ /* 0x000fe200048070ff */
[--C-:B------:R-:W-:Y:S01]  /*af40*/  HADD2.F32 R61, -RZ, R60.reuse.H0_H0 ;  /* 0x2000003cff3d7230 */ /* 0x100fe20000004100 */
[----:B------:R-:W-:Y:S01]  /*af50*/  F2FP.F16.E4M3.UNPACK_B R67, R50 ;  /* 0x00000032ff43723e */ /* 0x000fe200020006ff */
[----:B------:R-:W-:Y:S01]  /*af60*/  HADD2.F32 R62, -RZ, R145.H0_H0 ;  /* 0x20000091ff3e7230 */ /* 0x000fe20000004100 */
[----:B------:R-:W-:Y:S01]  /*af70*/  F2FP.SATFINITE.E4M3.F32.PACK_AB_MERGE_C R77, R78, R77, RZ ;  /* 0x0000004d4e4d723e */ /* 0x000fe200048070ff */
[----:B------:R-:W-:-:S02]  /*af80*/  HADD2.F32 R60, -RZ, R60.H1_H1 ;  /* 0x3000003cff3c7230 */ /* 0x000fc40000004100 */
[-C--:B------:R-:W-:Y:S01]  /*af90*/  FMUL.FTZ R66, R61, R64.reuse ;  /* 0x000000403d427220 */ /* 0x080fe20000410000 */
[----:B------:R-:W-:Y:S01]  /*afa0*/  FMUL.FTZ R64, R59, R64 ;  /* 0x000000403b407220 */ /* 0x000fe20000410000 */
[----:B------:R-:W-:Y:S02]  /*afb0*/  HADD2.F32 R58, -RZ, R58.H1_H1 ;  /* 0x3000003aff3a7230 */ /* 0x000fe40000004100 */
[----:B------:R-:W-:Y:S02]  /*afc0*/  HADD2.F32 R145, -RZ, R145.H1_H1 ;  /* 0x30000091ff917230 */ /* 0x000fe40000004100 */
[-C--:B------:R-:W-:Y:S01]  /*afd0*/  FFMA.FTZ R74, R61, R62.reuse, R64 ;  /* 0x0000003e3d4a7223 */ /* 0x080fe20000010040 */
[----:B------:R-:W-:Y:S01]  /*afe0*/  FFMA.FTZ R59, R59, R62, -R66 ;  /* 0x0000003e3b3b7223 */ /* 0x000fe20000010842 */
[----:B------:R-:W-:Y:S01]  /*aff0*/  F2FP.F16.E4M3.UNPACK_B R64, R49 ;  /* 0x00000031ff40723e */ /* 0x000fe200020006ff */
[----:B------:R-:W-:Y:S01]  /*b000*/  FMUL.FTZ R63, R60, R147 ;  /* 0x000000933c3f7220 */ /* 0x000fe20000410000 */
[----:B------:R-:W-:Y:S01]  /*b010*/  F2FP.F16.E4M3.UNPACK_B R62, R45 ;  /* 0x0000002dff3e723e */ /* 0x000fe200020006ff */
[----:B------:R-:W-:Y:S01]  /*b020*/  FMUL.FTZ R147, R58, R147 ;  /* 0x000000933a937220 */ /* 0x000fe20000410000 */
[----:B------:R-:W-:Y:S01]  /*b030*/  F2FP.SATFINITE.E4M3.F32.PACK_AB_MERGE_C R61, R70, R73, RZ ;  /* 0x00000049463d723e */ /* 0x000fe200048070ff */
[----:B------:R-:W-:Y:S01]  /*b040*/  FFMA.FTZ R58, R58, R145, -R63 ;  /* 0x000000913a3a7223 */ /* 0x000fe2000001083f */
[----:B------:R-:W-:Y:S01]  /*b050*/  HADD2.F32 R65, -RZ, R64.H0_H0 ;  /* 0x20000040ff417230 */ /* 0x000fe20000004100 */
[----:B------:R-:W-:Y:S01]  /*b060*/  F2FP.F16.E4M3.UNPACK_B R66, R48 ;  /* 0x00000030ff42723e */ /* 0x000fe200020006ff */
[----:B------:R-:W-:-:S02]  /*b070*/  HADD2.F32 R70, -RZ, R67.H0_H0 ;  /* 0x20000043ff467230 */ /* 0x000fc40000004100 */
[----:B------:R-:W-:Y:S01]  /*b080*/  FFMA.FTZ R147, R60, R145, R147 ;  /* 0x000000913c937223 */ /* 0x000fe20000010093 */
[----:B------:R-:W-:Y:S01]  /*b090*/  HADD2.F32 R63, -RZ, R62.H0_H0 ;  /* 0x2000003eff3f7230 */ /* 0x000fe20000004100 */
[----:B------:R-:W-:Y:S01]  /*b0a0*/  F2FP.SATFINITE.E4M3.F32.PACK_AB_MERGE_C R60, R75, R72, RZ ;  /* 0x000000484b3c723e */ /* 0x000fe200048070ff */
[----:B------:R-:W-:Y:S01]  /*b0b0*/  HADD2.F32 R64, -RZ, R64.H1_H1 ;  /* 0x30000040ff407230 */ /* 0x000fe20000004100 */
[----:B------:R-:W-:Y:S01]  /*b0c0*/  F2FP.SATFINITE.E4M3.F32.PACK_AB_MERGE_C R61, R71, R68, R61 ;  /* 0x00000044473d723e */ /* 0x000fe2000480703d */
[----:B------:R-:W-:Y:S02]  /*b0d0*/  HADD2.F32 R68, -RZ, R66.H0_H0 ;  /* 0x20000042ff447230 */ /* 0x000fe40000004100 */
[-C--:B------:R-:W-:Y:S01]  /*b0e0*/  FMUL.FTZ R72, R65, R70.reuse ;  /* 0x0000004641487220 */ /* 0x080fe20000410000 */
[----:B------:R-:W-:Y:S01]  /*b0f0*/  FMUL.FTZ R70, R63, R70 ;  /* 0x000000463f467220 */ /* 0x000fe20000410000 */
[----:B------:R-:W-:Y:S01]  /*b100*/  HADD2.F32 R67, -RZ, R67.H1_H1 ;  /* 0x30000043ff437230 */ /* 0x000fe20000004100 */
[----:B------:R-:W-:Y:S01]  /*b110*/  F2FP.SATFINITE.E4M3.F32.PACK_AB_MERGE_C R60, R146, R69, R60 ;  /* 0x00000045923c723e */ /* 0x000fe2000480703c */
[----:B------:R-:W-:-:S02]  /*b120*/  HADD2.F32 R62, -RZ, R62.H1_H1 ;  /* 0x3000003eff3e7230 */ /* 0x000fc40000004100 */
[-C--:B------:R-:W-:Y:S01]  /*b130*/  FFMA.FTZ R70, R65, R68.reuse, R70 ;  /* 0x0000004441467223 */ /* 0x080fe20000010046 */
[----:B------:R-:W-:Y:S02]  /*b140*/  HADD2.F32 R65, -RZ, R66.H1_H1 ;  /* 0x30000042ff417230 */ /* 0x000fe40000004100 */
[-C--:B------:R-:W-:Y:S01]  /*b150*/  FMUL.FTZ R69, R64, R67.reuse ;  /* 0x0000004340457220 */ /* 0x080fe20000410000 */
[----:B------:R-:W-:Y:S01]  /*b160*/  FFMA.FTZ R72, R63, R68, -R72 ;  /* 0x000000443f487223 */ /* 0x000fe20000010848 */
[C---:B------:R-:W-:Y:S01]  /*b170*/  FMUL.FTZ R67, R62.reuse, R67 ;  /* 0x000000433e437220 */ /* 0x040fe20000410000 */
[----:B------:R-:W-:Y:S01]  /*b180*/  F2FP.F16.E4M3.UNPACK_B R45, R45.H1 ;  /* 0x0000002dff2d723e */ /* 0x000fe200030006ff */
[----:B------:R-:W-:Y:S01]  /*b190*/  FFMA.FTZ R71, R62, R65, -R69 ;  /* 0x000000413e477223 */ /* 0x000fe20000010845 */
[----:B------:R-:W-:Y:S01]  /*b1a0*/  F2FP.F16.E4M3.UNPACK_B R63, R49.H1 ;  /* 0x00000031ff3f723e */ /* 0x000fe200030006ff */
[----:B------:R-:W-:Y:S01]  /*b1b0*/  FFMA.FTZ R73, R64, R65, R67 ;  /* 0x0000004140497223 */ /* 0x000fe20000010043 */
[----:B------:R-:W-:Y:S01]  /*b1c0*/  F2FP.F16.E4M3.UNPACK_B R62, R50.H1 ;  /* 0x00000032ff3e723e */ /* 0x000fe200030006ff */
[----:B------:R-:W-:Y:S01]  /*b1d0*/  HADD2.F32 R49, -RZ, R45.H0_H0 ;  /* 0x2000002dff317230 */ /* 0x000fe20000004100 */
[----:B------:R-:W-:Y:S01]  /*b1e0*/  F2FP.F16.E4M3.UNPACK_B R48, R48.H1 ;  /* 0x00000030ff30723e */ /* 0x000fe200030006ff */
[--C-:B------:R-:W-:Y:S01]  /*b1f0*/  HADD2.F32 R50, -RZ, R63.reuse.H0_H0 ;  /* 0x2000003fff327230 */ /* 0x100fe20000004100 */
[----:B------:R-:W-:Y:S01]  /*b200*/  F2FP.SATFINITE.E4M3.F32.PACK_AB_MERGE_C R59, R58, R59, R76 ;  /* 0x0000003b3a3b723e */ /* 0x000fe2000480704c */
[--C-:B------:R-:W-:Y:S01]  /*b210*/  HADD2.F32 R64, -RZ, R62.reuse.H0_H0 ;  /* 0x2000003eff407230 */ /* 0x100fe20000004100 */
[----:B------:R-:W-:Y:S01]  /*b220*/  F2FP.SATFINITE.E4M3.F32.PACK_AB_MERGE_C R58, R147, R74, R77 ;  /* 0x0000004a933a723e */ /* 0x000fe2000480704d */
[----:B------:R-:W-:Y:S01]  /*b230*/  HADD2.F32 R63, -RZ, R63.H1_H1 ;  /* 0x3000003fff3f7230 */ /* 0x000fe20000004100 */
[----:B------:R-:W-:Y:S01]  /*b240*/  F2FP.F16.E4M3.UNPACK_B R67, R46.H1 ;  /* 0x0000002eff43723e */ /* 0x000fe200030006ff */
        /* <DEDUP_REMOVED lines=63> */
.L_x_1360:
[----:B------:R-:W-:Y:S05]  /*b640*/  BSYNC B1 ;  /* 0x0000000000017941 */ /* 0x000fea0003800000 */
.L_x_1359:
[----:B------:R-:W-:Y:S01]  /*b650*/  ISETP.GE.AND P2, PT, R57, R149, PT ;  /* 0x000000953900720c */ /* 0x000fe20003f46270 */
[----:B------:R-:W-:Y:S02]  /*b660*/  ULDC.64 UR4, c[0x0][0x208] ;  /* 0x0000820000047ab9 */ /* 0x000fe40000000a00 */
[----:B-1----:R1:W-:Y:S10]  /*b670*/  STG.E.128 desc[UR4][R54.64], R44 ;  /* 0x0000002c36007986 */ /* 0x0023f4000c101d04 */
[----:B------:R-:W-:Y:S05]  /*b680*/  @P2 BRA `(.L_x_1337) ;  /* 0x0000000400fc2947 */ /* 0x000fea0003800000 */
[--C-:B-1----:R-:W-:Y:S01]  /*b690*/  SHF.R.S32.HI R44, RZ, 0x1f, R57.reuse ;  /* 0x0000001fff2c7819 */ /* 0x102fe20000011439 */
[----:B------:R-:W-:Y:S01]  /*b6a0*/  ULDC.64 UR4, c[0x0][0x208] ;  /* 0x0000820000047ab9 */ /* 0x000fe20000000a00 */
[----:B------:R-:W-:-:S04]  /*b6b0*/  IADD3 R57, P2, P3, R38, R124, R57 ;  /* 0x0000007c26397210 */ /* 0x000fc80007b5e039 */
[----:B------:R-:W-:Y:S02]  /*b6c0*/  IADD3.X R56, R33, R56, R44, P2, P3 ;  /* 0x0000003821387210 */ /* 0x000fe400017e642c */
[----:B------:R-:W-:-:S05]  /*b6d0*/  IADD3 R52, P2, R57, R52, RZ ;  /* 0x0000003439347210 */ /* 0x000fca0007f5e0ff */
[----:B------:R-:W-:-:S05]  /*b6e0*/  IMAD.X R53, R56, 0x1, R53, P2 ;  /* 0x0000000138357824 */ /* 0x000fca00010e0635 */
[----:B--2---:R1:W-:Y:S01]  /*b6f0*/  STG.E.128 desc[UR4][R52.64], R48 ;  /* 0x0000003034007986 */ /* 0x0043e2000c101d04 */
[----:B------:R-:W-:Y:S05]  /*b700*/  BRA `(.L_x_1337) ;  /* 0x0000000400dc7947 */ /* 0x000fea0003800000 */
.L_x_1300:
[----:B------:R-:W2:Y:S02]  /*b710*/  LDL R44, [R1+0x68] ;  /* 0x00006800012c7983 */ /* 0x000ea40000100800 */
[----:B--2---:R-:W-:-:S13]  /*b720*/  R2UR UR4, R44 ;  /* 0x000000002c0472ca */ /* 0x004fda00000e0000 */
[----:B------:R-:W-:-:S06]  /*b730*/  UISETP.NE.AND UP0, UPT, UR4, 0x3, UPT ;  /* 0x000000030400788c */ /* 0x000fcc000bf05270 */
[----:B------:R-:W-:-:S13]  /*b740*/  PLOP3.LUT P5, PT, PT, PT, UP0, 0x80, 0x0 ;  /* 0x000000000000781c */ /* 0x000fda0003faf008 */
[----:B------:R-:W-:Y:S05]  /*b750*/  @!P5 BRA `(.L_x_1361) ;  /* 0x000000000004d947 */ /* 0x000fea0003800000 */
[----:B------:R-:W-:Y:S01]  /*b760*/  BPT.TRAP 0x1 ;  /* 0x000000040000795c */ /* 0x000fe20000300000 */
.L_x_1361:
[----:B------:R-:W2:Y:S01]  /*b770*/  LDL R44, [R1+0x50] ;  /* 0x00005000012c7983 */ /* 0x000ea20000100800 */
[----:B------:R-:W-:Y:S01]  /*b780*/  IMAD R104, R22, 0x8, R17 ;  /* 0x0000000816687824 */ /* 0x000fe200078e0211 */
[----:B------:R-:W-:Y:S01]  /*b790*/  BSSY B1, `(.L_x_1362) ;  /* 0x0000008000017945 */ /* 0x000fe20003800000 */
[----:B------:R-:W-:Y:S01]  /*b7a0*/  IMAD R113, R24, -0xe0, R2 ;  /* 0xffffff2018717824 */ /* 0x000fe200078e0202 */
[----:B------:R-:W-:-:S04]  /*b7b0*/  SHF.R.S32.HI R45, RZ, 0x1f, R24 ;  /* 0x0000001fff2d7819 */ /* 0x000fc80000011418 */
[----:B------:R-:W-:Y:S02]  /*b7c0*/  VIMNMX R113, R113, 0xe0, PT ;  /* 0x000000e071717848 */ /* 0x000fe40003fe0100 */
[----:B--2---:R-:W-:Y:S01]  /*b7d0*/  SHF.L.U32 R128, R44, 0x1f, RZ ;  /* 0x0000001f2c807819 */ /* 0x004fe200000006ff */
[----:B------:R-:W-:-:S03]  /*b7e0*/  IMAD R44, R20, R24, RZ ;  /* 0x00000018142c7224 */ /* 0x000fc600078e02ff */
[----:B------:R-:W0:Y:S02]  /*b7f0*/  SYNCS.PHASECHK.TRANS64.TRYWAIT P2, [R104+URZ+0x2e890], R128 ;  /* 0x02e89080680075a7 */ /* 0x000e24000804017f */
[----:B0-----:R-:W-:Y:S05]  /*b800*/  @!P2 BRA `(.L_x_1363) ;  /* 0x000002840040a947 */ /* 0x001fea0003800000 */
.L_x_1673:
[----:B------:R-:W-:Y:S05]  /*b810*/  BSYNC B1 ;  /* 0x0000000000017941 */ /* 0x000fea0003800000 */
.L_x_1362:
[----:B------:R-:W-:Y:S01]  /*b820*/  ISETP.GE.AND P2, PT, R23, R113, PT ;  /* 0x000000711700720c */ /* 0x000fe20003f46270 */
[----:B------:R-:W-:Y:S01]  /*b830*/  IMAD R45, R45, R132, R44 ;  /* 0x000000842d2d7224 */ /* 0x000fe200078e022c */
[----:B------:R-:W-:Y:S01]  /*b840*/  BSSY B1, `(.L_x_1364) ;  /* 0x0000016000017945 */ /* 0x000fe20003800000 */
[----:B------:R-:W-:-:S04]  /*b850*/  IMAD.WIDE.U32 R48, R132, R24, RZ ;  /* 0x0000001884307225 */ /* 0x000fc800078e00ff */
[----:B------:R-:W-:-:S06]  /*b860*/  IMAD.IADD R53, R45, 0x1, R49 ;  /* 0x000000012d357824 */ /* 0x000fcc00078e0231 */
[----:B------:R-:W-:Y:S05]  /*b870*/  @P2 BRA `(.L_x_1365) ;  /* 0x0000000000482947 */ /* 0x000fea0003800000 */
[----:B------:R-:W1:Y:S01]  /*b880*/  @!P0 LDS.128 R44, [R112+0x20400] ;  /* 0x02040000702c8984 */ /* 0x000e620000000c00 */
[----:B------:R-:W2:Y:S01]  /*b890*/  @!P0 LDC.64 R50, c[0x0][0x2e8] ;  /* 0x0000ba00ff328b82 */ /* 0x000ea20000000a00 */
[----:B------:R-:W-:Y:S01]  /*b8a0*/  ULDC.64 UR4, c[0x0][0x208] ;  /* 0x0000820000047ab9 */ /* 0x000fe20000000a00 */
[----:B--2---:R-:W-:-:S04]  /*b8b0*/  @!P0 IADD3 R50, P2, P3, R48, R50, R34 ;  /* 0x0000003230328210 */ /* 0x004fc80007b5e022 */
[----:B------:R-:W-:-:S05]  /*b8c0*/  @!P0 IADD3.X R51, R53, R51, R37, P2, P3 ;  /* 0x0000003335338210 */ /* 0x000fca00017e6425 */
[----:B-1----:R1:W-:Y:S01]  /*b8d0*/  @!P0 STG.E.128 desc[UR4][R50.64], R44 ;  /* 0x0000002c32008986 */ /* 0x0023e2000c101d04 */
[----:B------:R-:W-:Y:S05]  /*b8e0*/  @P1 BRA `(.L_x_1365) ;  /* 0x00000000002c1947 */ /* 0x000fea0003800000 */
[----:B------:R-:W-:Y:S01]  /*b8f0*/  ULDC.64 UR4, c[0x0][0x2e8] ;  /* 0x0000ba0000047ab9 */ /* 0x000fe20000000a00 */
[----:B-1----:R-:W-:Y:S01]  /*b900*/  VIADD R45, R25, 0x40 ;  /* 0x00000040192d7836 */ /* 0x002fe20000000000 */
[----:B------:R-:W-:Y:S01]  /*b910*/  IADD3 R50, P2, P3, R100, UR4, R48 ;  /* 0x0000000464327c10 */ /* 0x000fe2000fb5e030 */
[----:B------:R-:W-:-:S03]  /*b920*/  ULDC.64 UR6, c[0x0][0x208] ;  /* 0x0000820000067ab9 */ /* 0x000fc60000000a00 */
[----:B------:R-:W-:Y:S02]  /*b930*/  IADD3.X R51, R102, UR5, R53, P2, P3 ;  /* 0x0000000566337c10 */ /* 0x000fe400097e6435 */
[----:B------:R-:W-:-:S13]  /*b940*/  LOP3.LUT P2, RZ, R230, 0x4, RZ, 0xc0, !PT ;  /* 0x00000004e6ff7812 */ /* 0x000fda000784c0ff */
[----:B------:R-:W-:-:S04]  /*b950*/  @P2 VIADD R45, R25, 0xffffffc0 ;  /* 0xffffffc0192d2836 */ /* 0x000fc80000000000 */
[----:B------:R-:W-:-:S04]  /*b960*/  IMAD R44, R22, 0x7000, R45 ;  /* 0x00007000162c7824 */ /* 0x000fc800078e022d */
[----:B------:R-:W-:-:S06]  /*b970*/  IMAD.IADD R44, R17, 0x1, R44 ;  /* 0x00000001112c7824 */ /* 0x000fcc00078e022c */
[----:B------:R-:W1:Y:S04]  /*b980*/  LDS.128 R44, [R44+0x20400] ;  /* 0x020400002c2c7984 */ /* 0x000e680000000c00 */
[----:B-1----:R2:W-:Y:S02]  /*b990*/  STG.E.128 desc[UR6][R50.64], R44 ;  /* 0x0000002c32007986 */ /* 0x0025e4000c101d06 */
.L_x_1365:
[----:B------:R-:W-:Y:S05]  /*b9a0*/  BSYNC B1 ;  /* 0x0000000000017941 */ /* 0x000fea0003800000 */
.L_x_1364:
[----:B-12---:R-:W-:Y:S01]  /*b9b0*/  VIADD R44, R23, 0x40 ;  /* 0x00000040172c7836 */ /* 0x006fe20000000000 */
[----:B------:R-:W-:Y:S04]  /*b9c0*/  BSSY B1, `(.L_x_1366) ;  /* 0x0000017000017945 */ /* 0x000fe80003800000 */
[----:B------:R-:W-:-:S13]  /*b9d0*/  ISETP.GE.AND P2, PT, R44, R113, PT ;  /* 0x000000712c00720c */ /* 0x000fda0003f46270 */
[----:B------:R-:W-:Y:S05]  /*b9e0*/  @P2 BRA `(.L_x_1367) ;  /* 0x0000000000502947 */ /* 0x000fea0003800000 */
[----:B------:R-:W1:Y:S01]  /*b9f0*/  @!P0 LDS.128 R44, [R112+0x22400] ;  /* 0x02240000702c8984 */ /* 0x000e620000000c00 */
[----:B------:R-:W2:Y:S01]  /*ba00*/  @!P0 LDC.64 R50, c[0x0][0x2e8] ;  /* 0x0000ba00ff328b82 */ /* 0x000ea20000000a00 */
[----:B------:R-:W-:Y:S01]  /*ba10*/  IADD3 R55, P2, R98, R48, RZ ;  /* 0x0000003062377210 */ /* 0x000fe20007f5e0ff */
[----:B------:R-:W-:-:S04]  /*ba20*/  ULDC.64 UR4, c[0x0][0x208] ;  /* 0x0000820000047ab9 */ /* 0x000fc80000000a00 */
[----:B------:R-:W-:Y:S01]  /*ba30*/  IMAD.X R52, R53, 0x1, R99, P2 ;  /* 0x0000000135347824 */ /* 0x000fe200010e0663 */
        /* <DEDUP_REMOVED lines=15> */
.L_x_1367:
[----:B------:R-:W-:Y:S05]  /*bb30*/  BSYNC B1 ;  /* 0x0000000000017941 */ /* 0x000fea0003800000 */
.L_x_1366:
[----:B-12---:R-:W-:Y:S01]  /*bb40*/  VIADD R44, R23, 0x80 ;  /* 0x00000080172c7836 */ /* 0x006fe20000000000 */
[----:B------:R-:W-:Y:S04]  /*bb50*/  BSSY B1, `(.L_x_1368) ;  /* 0x0000017000017945 */ /* 0x000fe80003800000 */
[----:B------:R-:W-:-:S13]  /*bb60*/  ISETP.GE.AND P2, PT, R44, R113, PT ;  /* 0x000000712c00720c */ /* 0x000fda0003f46270 */
[----:B------:R-:W-:Y:S05]  /*bb70*/  @P2 BRA `(.L_x_1369) ;  /* 0x0000000000502947 */ /* 0x000fea0003800000 */
[----:B------:R-:W1:Y:S01]  /*bb80*/  @!P0 LDS.128 R44, [R112+0x24400] ;  /* 0x02440000702c8984 */ /* 0x000e620000000c00 */
[----:B------:R-:W2:Y:S01]  /*bb90*/  @!P0 LDC.64 R50, c[0x0][0x2e8] ;  /* 0x0000ba00ff328b82 */ /* 0x000ea20000000a00 */
[----:B------:R-:W-:Y:S01]  /*bba0*/  LEA R55, P2, R36, R48, 0x7 ;  /* 0x0000003024377211 */ /* 0x000fe200078438ff */
        /* <DEDUP_REMOVED lines=17> */
.L_x_1369:
[----:B------:R-:W-:Y:S05]  /*bcc0*/  BSYNC B1 ;  /* 0x0000000000017941 */ /* 0x000fea0003800000 */
.L_x_1368:
[----:B-12---:R-:W-:-:S05]  /*bcd0*/  VIADD R44, R23, 0xc0 ;  /* 0x000000c0172c7836 */ /* 0x006fca0000000000 */
[----:B------:R-:W-:-:S13]  /*bce0*/  ISETP.GE.AND P2, PT, R44, R113, PT ;  /* 0x000000712c00720c */ /* 0x000fda0003f46270 */
[----:B------:R-:W-:Y:S05]  /*bcf0*/  @P2 BRA `(.L_x_1337) ;  /* 0x0000000000602947 */ /* 0x000fea0003800000 */
[----:B------:R-:W1:Y:S01]  /*bd00*/  LDC.64 R46, c[0x0][0x300] ;  /* 0x0000c000ff2e7b82 */ /* 0x000e620000000a00 */
[----:B------:R-:W-:Y:S01]  /*bd10*/  IMAD.MOV.U32 R50, RZ, RZ, R48 ;  /* 0x000000ffff327224 */ /* 0x000fe200078e0030 */
[----:B------:R-:W-:Y:S01]  /*bd20*/  ULDC.64 UR4, c[0x0][0x208] ;  /* 0x0000820000047ab9 */ /* 0x000fe20000000a00 */
[----:B------:R-:W-:-:S05]  /*bd30*/  IMAD.MOV.U32 R51, RZ, RZ, R53 ;  /* 0x000000ffff337224 */ /* 0x000fca00078e0035 */
[----:B------:R-:W2:Y:S01]  /*bd40*/  @!P0 LDC.64 R44, c[0x0][0x2e8] ;  /* 0x0000ba00ff2c8b82 */ /* 0x000ea20000000a00 */
[----:B-1----:R-:W-:-:S04]  /*bd50*/  IMAD.WIDE.U32 R50, R46, 0xc0, R50 ;  /* 0x000000c02e327825 */ /* 0x002fc800078e0032 */
[----:B------:R-:W-:-:S04]  /*bd60*/  IMAD R47, R47, 0xc0, RZ ;  /* 0x000000c02f2f7824 */ /* 0x000fc800078e02ff */
[----:B------:R-:W-:Y:S01]  /*bd70*/  IMAD.IADD R52, R51, 0x1, R47 ;  /* 0x0000000133347824 */ /* 0x000fe200078e022f */
[----:B--2---:R-:W-:-:S04]  /*bd80*/  @!P0 IADD3 R48, P2, P3, R50, R44, R34 ;  /* 0x0000002c32308210 */ /* 0x004fc80007b5e022 */
[----:B------:R-:W-:Y:S02]  /*bd90*/  @!P0 IADD3.X R49, R52, R45, R37, P2, P3 ;  /* 0x0000002d34318210 */ /* 0x000fe400017e6425 */
[----:B------:R-:W1:Y:S04]  /*bda0*/  @!P0 LDS.128 R44, [R112+0x26400] ;  /* 0x02640000702c8984 */ /* 0x000e680000000c00 */
        /* <DEDUP_REMOVED lines=13> */
.L_x_1337:
[----:B------:R-:W-:Y:S05]  /*be80*/  BSYNC B0 ;  /* 0x0000000000007941 */ /* 0x000fea0003800000 */
.L_x_1299:
        /* <DEDUP_REMOVED lines=17> */
.L_x_1371:
[----:B------:R-:W-:Y:S05]  /*bfa0*/  BSYNC B0 ;  /* 0x0000000000007941 */ /* 0x000fea0003800000 */
.L_x_1370:
[----:B------:R-:W2:Y:S01]  /*bfb0*/  SYNCS.PHASECHK.TRANS64.TRYWAIT P3, [R104+URZ+0x2e8b0], R128 ;  /* 0x02e8b080680075a7 */ /* 0x000ea2000806017f */
[----:B------:R-:W-:Y:S01]  /*bfc0*/  ULDC.64 UR4, c[0x0][0x318] ;  /* 0x0000c60000047ab9 */ /* 0x000fe20000000a00 */
[----:B------:R-:W-:Y:S01]  /*bfd0*/  ULDC.64 UR60, c[0x0][0x328] ;  /* 0x0000ca00003c7ab9 */ /* 0x000fe20000000a00 */
[----:B-1----:R-:W-:Y:S01]  /*bfe0*/  IMAD.U32 R44, RZ, RZ, UR5 ;  /* 0x00000005ff2c7e24 */ /* 0x002fe2000f8e00ff */
[----:B------:R-:W-:Y:S01]  /*bff0*/  BSSY B0, `(.L_x_1372) ;  /* 0x0000005000007945 */ /* 0x000fe20003800000 */
[----:B------:R-:W-:-:S03]  /*c000*/  IMAD.U32 R45, RZ, RZ, UR4 ;  /* 0x00000004ff2d7e24 */ /* 0x000fc6000f8e00ff */
[----:B------:R1:W-:Y:S04]  /*c010*/  STL [R1+0x8], R44 ;  /* 0x0000082c01007387 */ /* 0x0003e80000100800 */
[----:B------:R1:W-:Y:S02]  /*c020*/  STL [R1+0xc], R45 ;  /* 0x00000c2d01007387 */ /* 0x0003e40000100800 */
[----:B-12---:R-:W-:Y:S05]  /*c030*/  @!P3 BRA `(.L_x_1373) ;  /* 0x0000027c0048b947 */ /* 0x006fea0003800000 */
.L_x_1674:
[----:B------:R-:W-:Y:S05]  /*c040*/  BSYNC B0 ;  /* 0x0000000000007941 */ /* 0x000fea0003800000 */
.L_x_1372:
[----:B------:R2:W5:Y:S04]  /*c050*/  LDL R54, [R1+0xc] ;  /* 0x00000c0001367983 */ /* 0x0005680000100800 */
[----:B------:R2:W5:Y:S01]  /*c060*/  LDL R53, [R1+0x8] ;  /* 0x0000080001357983 */ /* 0x0005620000100800 */
[----:B------:R-:W-:Y:S01]  /*c070*/  ISETP.GE.AND P3, PT, R23, R113, PT ;  /* 0x000000711700720c */ /* 0x000fe20003f66270 */
[----:B------:R-:W-:Y:S01]  /*c080*/  BSSY B0, `(.L_x_1374) ;  /* 0x000001a000007945 */ /* 0x000fe20003800000 */
[----:B------:R-:W-:-:S11]  /*c090*/  IMAD.WIDE R48, R24, 0xe0, R94 ;  /* 0x000000e018307825 */ /* 0x000fd600078e025e */
[----:B--2---:R-:W-:Y:S05]  /*c0a0*/  @P3 BRA `(.L_x_1375) ;  /* 0x00000000005c3947 */ /* 0x004fea0003800000 */
[----:B------:R-:W-:Y:S01]  /*c0b0*/  ULDC UR6, c[0x0][0x2f4] ;  /* 0x0000bd0000067ab9 */ /* 0x000fe20000000800 */
[----:B------:R-:W-:Y:S01]  /*c0c0*/  PLOP3.LUT P4, PT, PT, PT, PT, 0x8, 0x0 ;  /* 0x000000000000781c */ /* 0x000fe20003f8e170 */
[----:B------:R-:W-:Y:S01]  /*c0d0*/  IMAD.MOV.U32 R44, RZ, RZ, R40 ;  /* 0x000000ffff2c7224 */ /* 0x000fe200078e0028 */
[----:B------:R-:W-:Y:S01]  /*c0e0*/  ISETP.GE.AND P3, PT, R6, UR6, PT ;  /* 0x0000000606007c0c */ /* 0x000fe2000bf66270 */
[----:B------:R-:W-:Y:S01]  /*c0f0*/  IMAD.MOV.U32 R45, RZ, RZ, R103 ;  /* 0x000000ffff2d7224 */ /* 0x000fe200078e0067 */
[----:B-----5:R-:W-:Y:S01]  /*c100*/  R2UR UR5, R54 ;  /* 0x00000000360572ca */ /* 0x020fe200000e0000 */
[----:B------:R-:W-:Y:S01]  /*c110*/  IMAD R47, R49, UR60, RZ ;  /* 0x0000003c312f7c24 */ /* 0x000fe2000f8e02ff */
[----:B------:R-:W-:Y:S01]  /*c120*/  R2UR UR4, R53 ;  /* 0x00000000350472ca */ /* 0x000fe200000e0000 */
[----:B------:R-:W-:-:S04]  /*c130*/  IMAD.WIDE.U32 R44, R48, UR60, R44 ;  /* 0x0000003c302c7c25 */ /* 0x000fc8000f8e002c */
[----:B------:R-:W-:-:S04]  /*c140*/  IMAD R47, R48, UR61, R47 ;  /* 0x0000003d302f7c24 */ /* 0x000fc8000f8e022f */
[----:B------:R-:W-:Y:S01]  /*c150*/  @!P3 LOP3.LUT P5, RZ, R230, 0x4, RZ, 0xc0, !PT ;  /* 0x00000004e6ffb812 */ /* 0x000fe200078ac0ff */
[----:B------:R-:W-:-:S03]  /*c160*/  @!P3 VIADD R52, R111, 0x40 ;  /* 0x000000406f34b836 */ /* 0x000fc60000000000 */
[----:B------:R-:W-:Y:S02]  /*c170*/  @!P3 PLOP3.LUT P4, PT, P5, PT, PT, 0x80, 0x0 ;  /* 0x000000000000b81c */ /* 0x000fe40002f8f070 */
[----:B------:R-:W-:-:S04]  /*c180*/  IADD3 R50, P5, R44, UR5, RZ ;  /* 0x000000052c327c10 */ /* 0x000fc8000ffbe0ff */
[----:B------:R-:W-:Y:S01]  /*c190*/  IADD3.X R51, R45, UR4, R47, P5, !PT ;  /* 0x000000042d337c10 */ /* 0x000fe2000affe42f */
[----:B------:R-:W-:-:S06]  /*c1a0*/  ULDC.64 UR4, c[0x0][0x208] ;  /* 0x0000820000047ab9 */ /* 0x000fcc0000000a00 */
[----:B------:R-:W-:Y:S01]  /*c1b0*/  @P4 VIADD R52, R111, 0xffffffc0 ;  /* 0xffffffc06f344836 */ /* 0x000fe20000000000 */
[----:B------:R-:W-:-:S03]  /*c1c0*/  ISETP.GE.AND P4, PT, R18, UR6, PT ;  /* 0x0000000612007c0c */ /* 0x000fc6000bf86270 */
[----:B------:R-:W-:-:S10]  /*c1d0*/  @!P3 IMAD.IADD R52, R17, 0x1, R52 ;  /* 0x000000011134b824 */ /* 0x000fd400078e0234 */
[----:B------:R-:W2:Y:S04]  /*c1e0*/  @!P4 LDS.128 R44, [R112+0xe400] ;  /* 0x00e40000702cc984 */ /* 0x000ea80000000c00 */
[----:B--2---:R-:W-:Y:S04]  /*c1f0*/  @!P4 STG.E.128 desc[UR4][R50.64], R44 ;  /* 0x0000002c3200c986 */ /* 0x004fe8000c101d04 */
[----:B------:R-:W2:Y:S04]  /*c200*/  @!P3 LDS.128 R44, [R52+0xe400] ;  /* 0x00e40000342cb984 */ /* 0x000ea80000000c00 */
[----:B--2---:R2:W-:Y:S02]  /*c210*/  @!P3 STG.E.128 desc[UR4][R50.64+0x40], R44 ;  /* 0x0000402c3200b986 */ /* 0x0045e4000c101d04 */
.L_x_1375:
[----:B------:R-:W-:Y:S05]  /*c220*/  BSYNC B0 ;  /* 0x0000000000007941 */ /* 0x000fea0003800000 */
.L_x_1374:
[----:B--2---:R-:W-:Y:S01]  /*c230*/  VIADD R44, R23, 0x40 ;  /* 0x00000040172c7836 */ /* 0x004fe20000000000 */
[----:B------:R-:W-:Y:S04]  /*c240*/  BSSY B0, `(.L_x_1376) ;  /* 0x000001c000007945 */ /* 0x000fe80003800000 */
[----:B------:R-:W-:-:S13]  /*c250*/  ISETP.GE.AND P3, PT, R44, R113, PT ;  /* 0x000000712c00720c */ /* 0x000fda0003f66270 */
[----:B------:R-:W-:Y:S05]  /*c260*/  @P3 BRA `(.L_x_1377) ;  /* 0x0000000000643947 */ /* 0x000fea0003800000 */
[----:B------:R-:W-:Y:S01]  /*c270*/  ULDC UR6, c[0x0][0x2f4] ;  /* 0x0000bd0000067ab9 */ /* 0x000fe20000000800 */
[----:B------:R-:W-:Y:S01]  /*c280*/  PLOP3.LUT P4, PT, PT, PT, PT, 0x8, 0x0 ;  /* 0x000000000000781c */ /* 0x000fe20003f8e170 */
[----:B------:R-:W-:Y:S01]  /*c290*/  IMAD.MOV.U32 R44, RZ, RZ, R40 ;  /* 0x000000ffff2c7224 */ /* 0x000fe200078e0028 */
[----:B------:R-:W-:Y:S01]  /*c2a0*/  ISETP.GE.AND P3, PT, R6, UR6, PT ;  /* 0x0000000606007c0c */ /* 0x000fe2000bf66270 */
[----:B------:R-:W-:Y:S01]  /*c2b0*/  IMAD.MOV.U32 R45, RZ, RZ, R103 ;  /* 0x000000ffff2d7224 */ /* 0x000fe200078e0067 */
[----:B-----5:R-:W-:Y:S02]  /*c2c0*/  R2UR UR4, R54 ;  /* 0x00000000360472ca */ /* 0x020fe400000e0000 */
[----:B------:R-:W-:-:S09]  /*c2d0*/  R2UR UR7, R53 ;  /* 0x00000000350772ca */ /* 0x000fd200000e0000 */
[----:B------:R-:W-:Y:S01]  /*c2e0*/  @!P3 LOP3.LUT P5, RZ, R230, 0x4, RZ, 0xc0, !PT ;  /* 0x00000004e6ffb812 */ /* 0x000fe200078ac0ff */
[----:B------:R-:W-:-:S03]  /*c2f0*/  @!P3 VIADD R52, R111, 0x40 ;  /* 0x000000406f34b836 */ /* 0x000fc60000000000 */
[----:B------:R-:W-:Y:S02]  /*c300*/  @!P3 PLOP3.LUT P4, PT, P5, PT, PT, 0x80, 0x0 ;  /* 0x000000000000b81c */ /* 0x000fe40002f8f070 */
[----:B------:R-:W-:-:S05]  /*c310*/  IADD3 R47, P5, R48, 0x40, RZ ;  /* 0x00000040302f7810 */ /* 0x000fca0007fbe0ff */
[----:B------:R-:W-:Y:S02]  /*c320*/  IMAD.X R46, RZ, RZ, R49, P5 ;  /* 0x000000ffff2e7224 */ /* 0x000fe400028e0631 */
[----:B------:R-:W-:-:S04]  /*c330*/  IMAD.WIDE.U32 R44, R47, UR60, R44 ;  /* 0x0000003c2f2c7c25 */ /* 0x000fc8000f8e002c */
[----:B------:R-:W-:Y:S02]  /*c340*/  IMAD R46, R46, UR60, RZ ;  /* 0x0000003c2e2e7c24 */ /* 0x000fe4000f8e02ff */
[----:B------:R-:W-:Y:S01]  /*c350*/  @P4 VIADD R52, R111, 0xffffffc0 ;  /* 0xffffffc06f344836 */ /* 0x000fe20000000000 */
[----:B------:R-:W-:Y:S01]  /*c360*/  IADD3 R50, P4, R44, UR4, RZ ;  /* 0x000000042c327c10 */ /* 0x000fe2000ff9e0ff */
[----:B------:R-:W-:Y:S01]  /*c370*/  IMAD R47, R47, UR61, R46 ;  /* 0x0000003d2f2f7c24 */ /* 0x000fe2000f8e022e */
[----:B------:R-:W-:Y:S01]  /*c380*/  ULDC.64 UR4, c[0x0][0x208] ;  /* 0x0000820000047ab9 */ /* 0x000fe20000000a00 */
[----:B------:R-:W-:-:S03]  /*c390*/  @!P3 IMAD.IADD R52, R17, 0x1, R52 ;  /* 0x000000011134b824 */ /* 0x000fc600078e0234 */
[----:B------:R-:W-:Y:S02]  /*c3a0*/  IADD3.X R51, R45, UR7, R47, P4, !PT ;  /* 0x000000072d337c10 */ /* 0x000fe4000a7fe42f */
[----:B------:R-:W-:-:S13]  /*c3b0*/  ISETP.GE.AND P4, PT, R18, UR6, PT ;  /* 0x0000000612007c0c */ /* 0x000fda000bf86270 */
[----:B------:R-:W2:Y:S04]  /*c3c0*/  @!P4 LDS.128 R44, [R112+0x10400] ;  /* 0x01040000702cc984 */ /* 0x000ea80000000c00 */
[----:B--2---:R-:W-:Y:S04]  /*c3d0*/  @!P4 STG.E.128 desc[UR4][R50.64], R44 ;  /* 0x0000002c3200c986 */ /* 0x004fe8000c101d04 */
[----:B------:R-:W2:Y:S04]  /*c3e0*/  @!P3 LDS.128 R44, [R52+0x10400] ;  /* 0x01040000342cb984 */ /* 0x000ea80000000c00 */
[----:B--2---:R2:W-:Y:S02]  /*c3f0*/  @!P3 STG.E.128 desc[UR4][R50.64+0x40], R44 ;  /* 0x0000402c3200b986 */ /* 0x0045e4000c101d04 */
.L_x_1377:
[----:B------:R-:W-:Y:S05]  /*c400*/  BSYNC B0 ;  /* 0x0000000000007941 */ /* 0x000fea0003800000 */
.L_x_1376:
        /* <DEDUP_REMOVED lines=29> */
.L_x_1379:
[----:B------:R-:W-:Y:S05]  /*c5e0*/  BSYNC B0 ;  /* 0x0000000000007941 */ /* 0x000fea0003800000 */
.L_x_1378:
        /* <DEDUP_REMOVED lines=20> */
[----:B------:R-:W-:Y:S01]  /*c730*/  IADD3 R48, P4, R44, UR4, RZ ;  /* 0x000000042c307c10 */ /* 0x000fe2000ff9e0ff */
[----:B------:R-:W-:Y:S01]  /*c740*/  @!P3 IMAD.IADD R50, R17, 0x1, R50 ;  /* 0x000000011132b824 */ /* 0x000fe200078e0232 */
[----:B------:R-:W-:Y:S02]  /*c750*/  ULDC.64 UR4, c[0x0][0x208] ;  /* 0x0000820000047ab9 */ /* 0x000fe40000000a00 */
[----:B------:R-:W-:Y:S02]  /*c760*/  IADD3.X R49, R45, UR7, R47, P4, !PT ;  /* 0x000000072d317c10 */ /* 0x000fe4000a7fe42f */
[----:B------:R-:W-:-:S13]  /*c770*/  ISETP.GE.AND P4, PT, R18, UR6, PT ;  /* 0x0000000612007c0c */ /* 0x000fda000bf86270 */
[----:B------:R-:W2:Y:S04]  /*c780*/  @!P4 LDS.128 R44, [R112+0x14400] ;  /* 0x01440000702cc984 */ /* 0x000ea80000000c00 */
[----:B--2---:R-:W-:Y:S04]  /*c790*/  @!P4 STG.E.128 desc[UR4][R48.64], R44 ;  /* 0x0000002c3000c986 */ /* 0x004fe8000c101d04 */
[----:B------:R-:W2:Y:S04]  /*c7a0*/  @!P3 LDS.128 R44, [R50+0x14400] ;  /* 0x01440000322cb984 */ /* 0x000ea80000000c00 */
[----:B--2---:R2:W-:Y:S02]  /*c7b0*/  @!P3 STG.E.128 desc[UR4][R48.64+0x40], R44 ;  /* 0x0000402c3000b986 */ /* 0x0045e4000c101d04 */
.L_x_1381:
[----:B------:R-:W-:Y:S05]  /*c7c0*/  BSYNC B0 ;  /* 0x0000000000007941 */ /* 0x000fea0003800000 */
.L_x_1380:
[----:B--2---:R-:W2:Y:S01]  /*c7d0*/  LDL.LU R45, [R1+0x50] ;  /* 0x00005000012d7983 */ /* 0x004ea20000300800 */
[----:B01----:R-:W-:Y:S01]  /*c7e0*/  @!P2 VIADD R104, R104, 0x2e8c0 ;  /* 0x0002e8c06868a836 */ /* 0x003fe20000000000 */
[----:B------:R-:W-:Y:S01]  /*c7f0*/  ISETP.NE.AND P3, PT, R105, RZ, PT ;  /* 0x000000ff6900720c */ /* 0x000fe20003f65270 */
[----:B------:R-:W-:Y:S01]  /*c800*/  VIADD R22, R22, 0x1 ;  /* 0x0000000116167836 */ /* 0x000fe20000000000 */
[----:B------:R-:W-:Y:S01]  /*c810*/  @!PT LDS RZ, [RZ] ;  /* 0x00000000fffff984 */ /* 0x000fe20000000800 */
[----:B------:R-:W-:Y:S01]  /*c820*/  @!PT LDS RZ, [RZ] ;  /* 0x00000000fffff984 */ /* 0x000fe20000000800 */
[----:B------:R-:W-:Y:S01]  /*c830*/  @!PT LDS RZ, [RZ] ;  /* 0x00000000fffff984 */ /* 0x000fe20000000800 */
[----:B------:R-:W-:Y:S01]  /*c840*/  @!PT LDS RZ, [RZ] ;  /* 0x00000000fffff984 */ /* 0x000fe20000000800 */
[----:B------:R0:W-:Y:S06]  /*c850*/  MEMBAR.ALL.CTA ;  /* 0x0000000000007992 */ /* 0x0001ec0000008000 */
[----:B0-----:R-:W0:Y:S01]  /*c860*/  FENCE.VIEW.ASYNC.S ;  /* 0x00000000000073c6 */ /* 0x001e220000000000 */
[----:B------:R-:W-:Y:S01]  /*c870*/  @!P2 PRMT R104, RZ, 0x654, R104 ;  /* 0x00000654ff68a816 */ /* 0x000fe20000000068 */
[----:B0-----:R0:W-:Y:S06]  /*c880*/  BAR.SYNC.DEFER_BLOCKING R138, 0x80 ;  /* 0x0002008a0000751d */ /* 0x0011ec0000010000 */
[----:B------:R0:W-:Y:S01]  /*c890*/  @!P2 SYNCS.ARRIVE.TRANS64.RED.A1T0 RZ, [R104+URZ], RZ ;  /* 0x000000ff68ffa9a7 */ /* 0x0001e2000810043f */
[----:B------:R-:W-:-:S04]  /*c8a0*/  ISETP.NE.AND P2, PT, R22, 0x2, PT ;  /* 0x000000021600780c */ /* 0x000fc80003f45270 */
[----:B------:R-:W-:Y:S02]  /*c8b0*/  SEL R44, RZ, 0x1, P2 ;  /* 0x00000001ff2c7807 */ /* 0x000fe40001000000 */
[----:B------:R-:W-:Y:S02]  /*c8c0*/  SEL R22, R22, RZ, P2 ;  /* 0x000000ff16167207 */ /* 0x000fe40001000000 */
[----:B--2---:R-:W-:-:S05]  /*c8d0*/  LOP3.LUT R45, R45, R44, RZ, 0x3c, !PT ;  /* 0x0000002c2d2d7212 */ /* 0x004fca00078e3cff */
[----:B------:R0:W-:Y:S01]  /*c8e0*/  STL [R1+0x50], R45 ;  /* 0x0000502d01007387 */ /* 0x0001e20000100800 */
[----:B------:R-:W-:Y:S05]  /*c8f0*/  @P3 BRA `(.L_x_1382) ;  /* 0xffffff6000183947 */ /* 0x000fea000383ffff */
[----:B0-----:R-:W0:Y:S01]  /*c900*/  S2R R45, SR_TID.X ;  /* 0x00000000002d7919 */ /* 0x001e220000002100 */
[----:B------:R-:W-:Y:S02]  /*c910*/  PLOP3.LUT P0, PT, PT, PT, PT, 0x8, 0x0 ;  /* 0x000000000000781c */ /* 0x000fe40003f0e170 */
[----:B0-----:R-:W-:-:S04]  /*c920*/  SHF.R.U32.HI R45, RZ, 0x7, R45 ;  /* 0x00000007ff2d7819 */ /* 0x001fc8000001162d */
[----:B------:R-:W-:-:S13]  /*c930*/  ISETP.NE.AND P3, PT, R45, 0x1, PT ;  /* 0x000000012d00780c */ /* 0x000fda0003f65270 */
[----:B------:R-:W-:Y:S06]  /*c940*/  @!P3 BAR.ARV 0x9, 0x100 ;  /* 0x024400000000bb1d */ /* 0x000fec0000002000 */
.L_x_1294:
[----:B------:R-:W-:Y:S05]  /*c950*/  @P0 BRA `(.L_x_1383) ;  /* 0x00000000000c0947 */ /* 0x000fea0003800000 */
[----:B------:R-:W0:Y:S01]  /*c960*/  FENCE.VIEW.ASYNC.G ;  /* 0x00000000000073c6 */ /* 0x000e220000000100 */
[----:B------:R-:W-:Y:S05]  /*c970*/  WARPSYNC.ALL ;  /* 0x0000000000007948 */ /* 0x000fea0003800000 */
[----:B0-----:R-:W-:Y:S06]  /*c980*/  BAR.ARV 0xc, 0x180 ;  /* 0x0306000000007b1d */ /* 0x001fec0000002000 */
.L_x_1383:
[----:B------:R-:W2:Y:S01]  /*c990*/  LDL R21, [R1+0x7c] ;  /* 0x00007c0001157983 */ /* 0x000ea20000100800 */
[----:B------:R-:W-:Y:S01]  /*c9a0*/  ULDC.64 UR6, c[0x0][0x998] ;  /* 0x0002660000067ab9 */ /* 0x000fe20000000a00 */
[----:B------:R-:W-:Y:S02]  /*c9b0*/  ULDC.64 UR4, c[0x0][0x990] ;  /* 0x0002640000047ab9 */ /* 0x000fe40000000a00 */
[----:B------:R-:W3:Y:S01]  /*c9c0*/  LDL R20, [R1+0x78] ;  /* 0x0000780001147983 */ /* 0x000ee20000100800 */
[----:B------:R-:W-:Y:S02]  /*c9d0*/  ISETP.NE.U32.AND P1, PT, RZ, UR6, PT ;  /* 0x00000006ff007c0c */ /* 0x000fe4000bf25070 */
[----:B------:R-:W-:Y:S01]  /*c9e0*/  ISETP.NE.U32.AND P0, PT, RZ, UR4, PT ;  /* 0x00000004ff007c0c */ /* 0x000fe2000bf05070 */
[----:B------:R-:W4:Y:S01]  /*c9f0*/  LDL R14, [R1+0x60] ;  /* 0x00006000010e7983 */ /* 0x000f220000100800 */
[----:B------:R-:W-:Y:S01]  /*ca00*/  ISETP.NE.AND.EX P1, PT, RZ, UR7, PT, P1 ;  /* 0x00000007ff007c0c */ /* 0x000fe2000bf25310 */
[----:B------:R-:W-:Y:S01]  /*ca10*/  ULDC.64 UR8, c[0x0][0x208] ;  /* 0x0000820000087ab9 */ /* 0x000fe20000000a00 */
[----:B------:R-:W-:-:S11]  /*ca20*/  ISETP.NE.AND.EX P0, PT, RZ, UR5, PT, P0 ;  /* 0x00000005ff007c0c */ /* 0x000fd6000bf05300 */
[----:B------:R-:W0:Y:S08]  /*ca30*/  @P1 LDC.64 R8, c[0x0][0x9b8] ;  /* 0x00026e00ff081b82 */ /* 0x000e300000000a00 */
[----:B------:R-:W1:Y:S08]  /*ca40*/  @P0 LDC.64 R6, c[0x0][0x9a8] ;  /* 0x00026a00ff060b82 */ /* 0x000e700000000a00 */
[----:B------:R-:W1:Y:S08]  /*ca50*/  @P1 LDC.64 R10, c[0x0][0x9c0] ;  /* 0x00027000ff0a1b82 */ /* 0x000e700000000a00 */
[----:B------:R-:W1:Y:S01]  /*ca60*/  @P0 LDC.64 R12, c[0x0][0x9b0] ;  /* 0x00026c00ff0c0b82 */ /* 0x000e620000000a00 */
[----:B--2---:R-:W-:-:S02]  /*ca70*/  @P1 SHF.R.S32.HI R5, RZ, 0x1f, R21 ;  /* 0x0000001fff051819 */ /* 0x004fc40000011415 */
[----:B------:R-:W-:Y:S02]  /*ca80*/  @P0 SHF.R.S32.HI R3, RZ, 0x1f, R21 ;  /* 0x0000001fff030819 */ /* 0x000fe40000011415 */
[----:B---3--:R-:W-:Y:S01]  /*ca90*/  @P1 SHF.R.S32.HI R15, RZ, 0x1f, R20 ;  /* 0x0000001fff0f1819 */ /* 0x008fe20000011414 */
[-C--:B0-----:R-:W-:Y:S02]  /*caa0*/  @P1 IMAD R2, R5, R8.reuse, RZ ;  /* 0x0000000805021224 */ /* 0x081fe400078e02ff */
[----:B------:R-:W-:-:S04]  /*cab0*/  @P1 IMAD.WIDE.U32 R4, R21, R8, RZ ;  /* 0x0000000815041225 */ /* 0x000fc800078e00ff */
[----:B------:R-:W-:Y:S02]  /*cac0*/  @P1 IMAD R9, R21, R9, R2 ;  /* 0x0000000915091224 */ /* 0x000fe400078e0202 */
[-C--:B-1----:R-:W-:Y:S02]  /*cad0*/  @P0 IMAD R0, R3, R6.reuse, RZ ;  /* 0x0000000603000224 */ /* 0x082fe400078e02ff */
[----:B------:R-:W-:Y:S01]  /*cae0*/  @P1 IMAD.IADD R5, R5, 0x1, R9 ;  /* 0x0000000105051824 */ /* 0x000fe200078e0209 */
[----:B------:R-:W-:Y:S01]  /*caf0*/  @P0 SHF.R.S32.HI R9, RZ, 0x1f, R20 ;  /* 0x0000001fff090819 */ /* 0x000fe20000011414 */
[C---:B------:R-:W-:Y:S02]  /*cb00*/  @P0 IMAD R7, R21.reuse, R7, R0 ;  /* 0x0000000715070224 */ /* 0x040fe400078e0200 */
[----:B------:R-:W-:-:S04]  /*cb10*/  @P0 IMAD.WIDE.U32 R2, R21, R6, RZ ;  /* 0x0000000615020225 */ /* 0x000fc800078e00ff */
[----:B------:R-:W-:Y:S02]  /*cb20*/  @P1 IMAD R6, R15, R10, RZ ;  /* 0x0000000a0f061224 */ /* 0x000fe400078e02ff */
        /* <DEDUP_REMOVED lines=8> */
[----:B------:R-:W-:Y:S01]  /*cbb0*/  @P0 LEA R4, P2, R2, UR4, 0x2 ;  /* 0x0000000402040c11 */ /* 0x000fe2000f8410ff */
[----:B------:R-:W-:Y:S01]  /*cbc0*/  @P0 IMAD.IADD R3, R3, 0x1, R9 ;  /* 0x0000000103030824 */ /* 0x000fe200078e0209 */
[----:B------:R-:W0:Y:S01]  /*cbd0*/  LDC.64 R10, c[0x0][0x9e0] ;  /* 0x00027800ff0a7b82 */ /* 0x000e220000000a00 */
[----:B------:R-:W-:Y:S01]  /*cbe0*/  IMAD.MOV.U32 R0, RZ, RZ, 0x3f800000 ;  /* 0x3f800000ff007424 */ /* 0x000fe200078e00ff */
[----:B------:R-:W-:Y:S01]  /*cbf0*/  @P1 LEA.HI.X R9, R6, UR7, R5, 0x2, P3 ;  /* 0x0000000706091c11 */ /* 0x000fe200098f1405 */
[----:B------:R-:W-:Y:S01]  /*cc00*/  ULDC UR4, c[0x0][0x988] ;  /* 0x0002620000047ab9 */ /* 0x000fe20000000800 */
[----:B------:R-:W-:Y:S01]  /*cc10*/  @P0 LEA.HI.X R5, R2, UR5, R3, 0x2, P2 ;  /* 0x0000000502050c11 */ /* 0x000fe200090f1403 */
[----:B------:R-:W-:Y:S02]  /*cc20*/  IMAD.MOV.U32 R3, RZ, RZ, 0x3f800000 ;  /* 0x3f800000ff037424 */ /* 0x000fe400078e00ff */
[----:B------:R-:W2:Y:S01]  /*cc30*/  @P1 LDG.E R0, desc[UR8][R8.64] ;  /* 0x0000000808001981 */ /* 0x000ea2000c1e1900 */
[----:B------:R-:W1:Y:S03]  /*cc40*/  LDC R2, c[0x0][0x448] ;  /* 0x00011200ff027b82 */ /* 0x000e660000000800 */
[----:B------:R3:W2:Y:S01]  /*cc50*/  @P0 LDG.E R3, desc[UR8][R4.64] ;  /* 0x0000000804030981 */ /* 0x0006a2000c1e1900 */
[----:B0-----:R-:W-:-:S02]  /*cc60*/  ISETP.GE.AND P2, PT, R11, 0x1, PT ;  /* 0x000000010b00780c */ /* 0x001fc40003f46270 */
[----:B-1----:R-:W-:Y:S01]  /*cc70*/  ISETP.NE.AND P1, PT, R2, 0x1, PT ;  /* 0x000000010200780c */ /* 0x002fe20003f25270 */
[----:B----4-:R-:W-:-:S12]  /*cc80*/  VIADD R2, R14, 0x7f ;  /* 0x0000007f0e027836 */ /* 0x010fd80000000000 */
[----:B------:R-:W0:Y:S08]  /*cc90*/  @P1 LDC R7, c[0x0][0x44c] ;  /* 0x00011300ff071b82 */ /* 0x000e300000000800 */
[----:B------:R-:W1:Y:S01]  /*cca0*/  @P1 LDC R6, c[0x0][0x450] ;  /* 0x00011400ff061b82 */ /* 0x000e620000000800 */
[----:B0-----:R-:W-:-:S05]  /*ccb0*/  @P1 IMAD.HI.U32 R7, R2, R7, RZ ;  /* 0x0000000702071227 */ /* 0x001fca00078e00ff */
[----:B-1----:R-:W-:-:S05]  /*ccc0*/  @P1 SHF.R.U32.HI R2, RZ, R6, R7 ;  /* 0x00000006ff021219 */ /* 0x002fca0000011607 */
[----:B------:R-:W-:-:S04]  /*ccd0*/  IMAD.IADD R139, R139, 0x1, R2 ;  /* 0x000000018b8b7824 */ /* 0x000fc800078e0202 */
[----:B---3--:R-:W-:Y:S02]  /*cce0*/  IMAD.IADD R4, R139, 0x1, R10 ;  /* 0x000000018b047824 */ /* 0x008fe400078e020a */
[----:B--2---:R-:W-:-:S04]  /*ccf0*/  FMUL.FTZ R0, R3, R0 ;  /* 0x0000000003007220 */ /* 0x004fc80000410000 */
[----:B------:R-:W-:Y:S01]  /*cd00*/  FMUL.FTZ R2, R0, UR4 ;  /* 0x0000000400027c20 */ /* 0x000fe20008410000 */
[----:B------:R-:W-:Y:S06]  /*cd10*/  @!P2 BRA `(.L_x_1384) ;  /* 0x000000000048a947 */ /* 0x000fec0003800000 */
        /* <DEDUP_REMOVED lines=11> */
.L_x_1386:
[----:B------:R-:W-:-:S13]  /*cdd0*/  ISETP.NE.AND P0, PT, R11, 0x1, PT ;  /* 0x000000010b00780c */ /* 0x000fda0003f05270 */
[----:B------:R-:W0:Y:S02]  /*cde0*/  @P0 LDC.64 R6, c[0x0][0x9e8] ;  /* 0x00027a00ff060b82 */ /* 0x000e240000000a00 */
[----:B0-----:R-:W-:-:S05]  /*cdf0*/  @P0 IMAD.HI.U32 R6, R0, R6, RZ ;  /* 0x0000000600060227 */ /* 0x001fca00078e00ff */
[----:B------:R-:W-:-:S07]  /*ce00*/  @P0 SHF.R.U32.HI R0, RZ, R7, R6 ;  /* 0x00000007ff000219 */ /* 0x000fce0000011606 */
.L_x_1387:
[----:B------:R-:W-:Y:S05]  /*ce10*/  BSYNC B0 ;  /* 0x0000000000007941 */ /* 0x000fea0003800000 */
.L_x_1385:
[----:B------:R-:W-:-:S05]  /*ce20*/  IMAD R3, R0, R11, R11 ;  /* 0x0000000b00037224 */ /* 0x000fca00078e020b */
[----:B------:R-:W-:-:S07]  /*ce30*/  VIMNMX R4, R4, R3, PT ;  /* 0x0000000304047248 */ /* 0x000fce0003fe0100 */
.L_x_1384:
[----:B------:R-:W0:Y:S01]  /*ce40*/  @P1 LDC R0, c[0x0][0x44c] ;  /* 0x00011300ff001b82 */ /* 0x000e220000000800 */
[----:B------:R-:W-:Y:S01]  /*ce50*/  VIADD R5, R4, 0xdf ;  /* 0x000000df04057836 */ /* 0x000fe20000000000 */
[----:B------:R-:W-:Y:S01]  /*ce60*/  ULDC UR4, c[0x0][0x9dc] ;  /* 0x0002770000047ab9 */ /* 0x000fe20000000800 */
[----:B------:R-:W-:-:S04]  /*ce70*/  IMAD.MOV.U32 R4, RZ, RZ, RZ ;  /* 0x000000ffff047224 */ /* 0x000fc800078e00ff */
[----:B------:R-:W-:Y:S01]  /*ce80*/  IMAD.HI R4, R5, -0x6db6db6d, R4 ;  /* 0x9249249305047827 */ /* 0x000fe200078e0204 */
[----:B------:R-:W1:Y:S03]  /*ce90*/  @P1 LDC R3, c[0x0][0x450] ;  /* 0x00011400ff031b82 */ /* 0x000e660000000800 */
[----:B------:R-:W-:Y:S02]  /*cea0*/  IMAD.MOV.U32 R5, RZ, RZ, R14 ;  /* 0x000000ffff057224 */ /* 0x000fe400078e000e */
[----:B0-----:R-:W-:-:S05]  /*ceb0*/  @P1 IMAD.HI.U32 R0, R14, R0, RZ ;  /* 0x000000000e001227 */ /* 0x001fca00078e00ff */
[----:B-1----:R-:W-:Y:S02]  /*cec0*/  @P1 SHF.R.U32.HI R5, RZ, R3, R0 ;  /* 0x00000003ff051219 */ /* 0x002fe40000011600 */
[----:B------:R-:W-:-:S03]  /*ced0*/  SHF.R.U32.HI R3, RZ, 0x1f, R4 ;  /* 0x0000001fff037819 */ /* 0x000fc60000011604 */
[----:B------:R-:W-:Y:S01]  /*cee0*/  IMAD.IADD R0, R140, 0x1, R5 ;  /* 0x000000018c007824 */ /* 0x000fe200078e0205 */
[----:B------:R-:W-:-:S03]  /*cef0*/  LEA.HI.SX32 R4, R4, R3, 0x19 ;  /* 0x0000000304047211 */ /* 0x000fc600078fcaff */
[----:B------:R-:W-:Y:S01]  /*cf00*/  VIADD R5, R0, -UR4 ;  /* 0x8000000400057c36 */ /* 0x000fe20008000000 */
[----:B------:R-:W-:Y:S01]  /*cf10*/  VIMNMX R141, R141, R4, PT ;  /* 0x000000048d8d7248 */ /* 0x000fe20003fe0100 */
        /* <DEDUP_REMOVED lines=11> */
.L_x_1390:
[----:B------:R-:W-:-:S13]  /*cfd0*/  ISETP.NE.AND P0, PT, R11, 0x1, PT ;  /* 0x000000010b00780c */ /* 0x000fda0003f05270 */
[----:B------:R-:W0:Y:S02]  /*cfe0*/  @P0 LDC.64 R6, c[0x0][0x9e8] ;  /* 0x00027a00ff060b82 */ /* 0x000e240000000a00 */
[----:B0-----:R-:W-:-:S05]  /*cff0*/  @P0 IMAD.HI.U32 R4, R0, R6, RZ ;  /* 0x0000000600040227 */ /* 0x001fca00078e00ff */
[----:B------:R-:W-:-:S07]  /*d000*/  @P0 SHF.R.U32.HI R0, RZ, R7, R4 ;  /* 0x00000007ff000219 */ /* 0x000fce0000011604 */
.L_x_1391:
[----:B------:R-:W-:Y:S05]  /*d010*/  BSYNC B0 ;  /* 0x0000000000007941 */ /* 0x000fea0003800000 */
.L_x_1389:
[----:B------:R-:W-:-:S05]  /*d020*/  IMAD R0, R0, R11, RZ ;  /* 0x0000000b00007224 */ /* 0x000fca00078e02ff */
[----:B------:R-:W-:-:S07]  /*d030*/  VIMNMX R5, R5, R0, !PT ;  /* 0x0000000005057248 */ /* 0x000fce0007fe0100 */
.L_x_1388:
[----:B------:R-:W-:Y:S01]  /*d040*/  IMAD.MOV.U32 R4, RZ, RZ, RZ ;  /* 0x000000ffff047224 */ /* 0x000fe200078e00ff */
[----:B------:R-:W-:Y:S02]  /*d050*/  PLOP3.LUT P0, PT, PT, PT, PT, 0x80, 0x0 ;  /* 0x000000000000781c */ /* 0x000fe40003f0f070 */
[----:B------:R-:W-:Y:S02]  /*d060*/  CS2R R88, SRZ ;  /* 0x0000000000587805 */ /* 0x000fe4000001ff00 */
[----:B------:R-:W-:Y:S01]  /*d070*/  CS2R R86, SRZ ;  /* 0x0000000000567805 */ /* 0x000fe2000001ff00 */
[----:B------:R-:W-:Y:S01]  /*d080*/  IMAD.HI R5, R5, -0x6db6db6d, R4 ;  /* 0x9249249305057827 */ /* 0x000fe200078e0204 */
[----:B------:R-:W-:Y:S02]  /*d090*/  CS2R R6, SRZ ;  /* 0x0000000000067805 */ /* 0x000fe4000001ff00 */
[----:B------:R-:W-:Y:S02]  /*d0a0*/  CS2R R8, SRZ ;  /* 0x0000000000087805 */ /* 0x000fe4000001ff00 */
[----:B------:R-:W-:Y:S01]  /*d0b0*/  CS2R R76, SRZ ;  /* 0x00000000004c7805 */ /* 0x000fe2000001ff00 */
[----:B------:R-:W-:Y:S01]  /*d0c0*/  IMAD.MOV.U32 R84, RZ, RZ, RZ ;  /* 0x000000ffff547224 */ /* 0x000fe200078e00ff */
[----:B------:R-:W-:Y:S01]  /*d0d0*/  SHF.R.U32.HI R0, RZ, 0x1f, R5 ;  /* 0x0000001fff007819 */ /* 0x000fe20000011605 */
[----:B------:R-:W-:Y:S01]  /*d0e0*/  IMAD.MOV.U32 R4, RZ, RZ, RZ ;  /* 0x000000ffff047224 */ /* 0x000fe200078e00ff */
[----:B------:R-:W-:Y:S01]  /*d0f0*/  CS2R R10, SRZ ;  /* 0x00000000000a7805 */ /* 0x000fe2000001ff00 */
[----:B------:R-:W-:Y:S01]  /*d100*/  IMAD.MOV.U32 R75, RZ, RZ, RZ ;  /* 0x000000ffff4b7224 */ /* 0x000fe200078e00ff */
[----:B------:R-:W-:Y:S01]  /*d110*/  LEA.HI.SX32 R0, R5, R0, 0x19 ;  /* 0x0000000005007211 */ /* 0x000fe200078fcaff */
[----:B------:R-:W-:Y:S01]  /*d120*/  IMAD.MOV.U32 R5, RZ, RZ, RZ ;  /* 0x000000ffff057224 */ /* 0x000fe200078e00ff */
[----:B------:R-:W-:Y:S01]  /*d130*/  CS2R R12, SRZ ;  /* 0x00000000000c7805 */ /* 0x000fe2000001ff00 */
[----:B------:R-:W-:Y:S01]  /*d140*/  IMAD.MOV.U32 R78, RZ, RZ, RZ ;  /* 0x000000ffff4e7224 */ /* 0x000fe200078e00ff */
[----:B------:R-:W-:Y:S01]  /*d150*/  VIMNMX R3, RZ, R0, !PT ;  /* 0x00000000ff037248 */ /* 0x000fe20007fe0100 */
[----:B------:R-:W-:Y:S01]  /*d160*/  IMAD.MOV.U32 R71, RZ, RZ, RZ ;  /* 0x000000ffff477224 */ /* 0x000fe200078e00ff */
[----:B------:R-:W-:-:S02]  /*d170*/  CS2R R68, SRZ ;  /* 0x0000000000447805 */ /* 0x000fc4000001ff00 */
[----:B------:R-:W-:Y:S02]  /*d180*/  CS2R R14, SRZ ;  /* 0x00000000000e7805 */ /* 0x000fe4000001ff00 */
[----:B------:R-:W-:Y:S01]  /*d190*/  ISETP.GT.AND P1, PT, R141, R3, PT ;  /* 0x000000038d00720c */ /* 0x000fe20003f24270 */
[----:B------:R0:W-:Y:S01]  /*d1a0*/  STL [R1+0x70], R3 ;  /* 0x0000700301007387 */ /* 0x0001e20000100800 */
[----:B------:R-:W-:Y:S01]  /*d1b0*/  CS2R R20, SRZ ;  /* 0x0000000000147805 */ /* 0x000fe2000001ff00 */
[----:B------:R-:W-:Y:S01]  /*d1c0*/  IMAD.MOV.U32 R63, RZ, RZ, RZ ;  /* 0x000000ffff3f7224 */ /* 0x000fe200078e00ff */
[----:B------:R-:W-:Y:S02]  /*d1d0*/  CS2R R24, SRZ ;  /* 0x0000000000187805 */ /* 0x000fe4000001ff00 */
[----:B------:R-:W-:Y:S02]  /*d1e0*/  CS2R R60, SRZ ;  /* 0x00000000003c7805 */ /* 0x000fe4000001ff00 */
[----:B------:R-:W-:Y:S01]  /*d1f0*/  CS2R R28, SRZ ;  /* 0x00000000001c7805 */ /* 0x000fe2000001ff00 */
[----:B------:R-:W-:Y:S01]  /*d200*/  IMAD.MOV.U32 R58, RZ, RZ, RZ ;  /* 0x000000ffff3a7224 */ /* 0x000fe200078e00ff */
[----:B-----5:R-:W-:-:S02]  /*d210*/  CS2R R54, SRZ ;  /* 0x0000000000367805 */ /* 0x020fc4000001ff00 */
        /* <DEDUP_REMOVED lines=8> */
[----:B------:R-:W-:Y:S01]  /*d2a0*/  IMAD.MOV.U32 R34, RZ, RZ, RZ ;  /* 0x000000ffff227224 */ /* 0x000fe200078e00ff */
[----:B------:R-:W-:Y:S02]  /*d2b0*/  CS2R R90, SRZ ;  /* 0x00000000005a7805 */ /* 0x000fe4000001ff00 */
[----:B------:R-:W-:Y:S02]  /*d2c0*/  CS2R R40, SRZ ;  /* 0x0000000000287805 */ /* 0x000fe4000001ff00 */
[----:B------:R-:W-:Y:S02]  /*d2d0*/  CS2R R92, SRZ ;  /* 0x00000000005c7805 */ /* 0x000fe4000001ff00 */
[----:B------:R-:W-:-:S02]  /*d2e0*/  CS2R R48, SRZ ;  /* 0x0000000000307805 */ /* 0x000fc4000001ff00 */
[----:B------:R-:W-:Y:S01]  /*d2f0*/  CS2R R94, SRZ ;  /* 0x00000000005e7805 */ /* 0x000fe2000001ff00 */
[----:B------:R-:W-:Y:S01]  /*d300*/  IMAD.MOV.U32 R57, RZ, RZ, RZ ;  /* 0x000000ffff397224 */ /* 0x000fe200078e00ff */
[----:B------:R-:W-:Y:S01]  /*d310*/  CS2R R96, SRZ ;  /* 0x0000000000607805 */ /* 0x000fe2000001ff00 */
[----:B0-----:R-:W-:Y:S06]  /*d320*/  @!P1 BRA `(.L_x_1392) ;  /* 0x000001cc001c9947 */ /* 0x001fec0003800000 */
[----:B------:R-:W0:Y:S01]  /*d330*/  S2R R3, SR_TID.X ;  /* 0x0000000000037919 */ /* 0x000e220000002100 */
[----:B------:R-:W-:Y:S01]  /*d340*/  UMOV UR4, 0xffffffff ;  /* 0xffffffff00047882 */ /* 0x000fe20000000000 */
[----:B0-----:R-:W-:-:S05]  /*d350*/  VIADD R28, R3, 0xffffff80 ;  /* 0xffffff80031c7836 */ /* 0x001fca0000000000 */
[----:B------:R-:W-:-:S04]  /*d360*/  SHF.R.S32.HI R33, RZ, 0x1f, R28 ;  /* 0x0000001fff217819 */ /* 0x000fc8000001141c */
[----:B------:R-:W-:-:S04]  /*d370*/  LEA.HI R13, R33, R28, RZ, 0x7 ;  /* 0x0000001c210d7211 */ /* 0x000fc800078f38ff */
[----:B------:R-:W-:Y:S01]  /*d380*/  SHF.R.S32.HI R13, RZ, 0x7, R13 ;  /* 0x00000007ff0d7819 */ /* 0x000fe2000001140d */
[----:B------:R-:W-:Y:S06]  /*d390*/  BRA.DIV UR4, `(.L_x_1393) ;  /* 0x0000026a04847947 */ /* 0x000fec000b800000 */
[----:B------:R-:W0:Y:S04]  /*d3a0*/  SHFL.IDX PT, R0, R13, RZ, 0x1f ;  /* 0x00001fff0d007589 */ /* 0x000e2800000e0000 */
[----:B0-----:R0:W-:Y:S02]  /*d3b0*/  STL [R1+0x54], R0 ;  /* 0x0000540001007387 */ /* 0x0011e40000100800 */
.L_x_1677:
        /* <DEDUP_REMOVED lines=27> */
.L_x_1395:
[----:B------:R-:W-:Y:S05]  /*d570*/  BSYNC B6 ;  /* 0x0000000000067941 */ /* 0x000fea0003800000 */
.L_x_1394:
        /* <DEDUP_REMOVED lines=15> */
.L_x_1399:
[----:B--2---:R2:W3:Y:S02]  /*d670*/  SYNCS.PHASECHK.TRANS64.TRYWAIT P0, [R17+URZ+0x2e800], R0 ;  /* 0x02e80000110075a7 */ /* 0x0044e4000800017f */
[----:B---3--:R-:W-:Y:S05]  /*d680*/  @!P0 NANOSLEEP.SYNCS 0x989680 ;  /* 0x009896800000895d */ /* 0x008fea0003900000 */
[----:B------:R-:W3:Y:S02]  /*d690*/  @!P0 SYNCS.PHASECHK.TRANS64 P0, [R17+URZ+0x2e800], R0 ;  /* 0x02e80000110085a7 */ /* 0x000ee4000800007f */
[----:B---3--:R-:W-:Y:S05]  /*d6a0*/  @!P0 BRA `(.L_x_1399) ;  /* 0xfffffffc00f08947 */ /* 0x008fea000383ffff */
.L_x_1398:
[----:B------:R-:W-:Y:S05]  /*d6b0*/  BSYNC B0 ;  /* 0x0000000000007941 */ /* 0x000fea0003800000 */
.L_x_1397:
[----:B------:R-:W-:Y:S05]  /*d6c0*/  BRA `(.L_x_1400) ;  /* 0x0000005000007947 */ /* 0x000fea0003800000 */
.L_x_1396:
[----:B------:R-:W-:Y:S01]  /*d6d0*/  LOP3.LUT P0, RZ, R25, 0x3ff, RZ, 0xc0, !PT ;  /* 0x000003ff19ff7812 */ /* 0x000fe2000780c0ff */
[----:B------:R-:W-:Y:S01]  /*d6e0*/  ULDC.64 UR4, c[0x0][0x3f8] ;  /* 0x0000fe0000047ab9 */ /* 0x000fe20000000a00 */
[----:B------:R-:W-:Y:S01]  /*d6f0*/  SHF.R.S32.HI R0, RZ, 0x1f, R123 ;  /* 0x0000001fff007819 */ /* 0x000fe2000001147b */
[----:B------:R-:W-:Y:S01]  /*d700*/  ULDC.64 UR6, c[0x0][0x408] ;  /* 0x0001020000067ab9 */ /* 0x000fe20000000a00 */
[----:B------:R-:W-:Y:S01]  /*d710*/  IMAD.WIDE.U32 R24, R123, UR4, RZ ;  /* 0x000000047b187c25 */ /* 0x000fe2000f8e00ff */
[----:B------:R-:W-:Y:S03]  /*d720*/  BSSY B6, `(.L_x_1401) ;  /* 0x0000019000067945 */ /* 0x000fe60003800000 */
[C---:B------:R-:W-:Y:S02]  /*d730*/  IMAD R4, R0.reuse, UR4, RZ ;  /* 0x0000000400047c24 */ /* 0x040fe4000f8e02ff */
[----:B------:R-:W-:-:S02]  /*d740*/  IMAD R0, R0, UR6, RZ ;  /* 0x0000000600007c24 */ /* 0x000fc4000f8e02ff */
[C---:B------:R-:W-:Y:S02]  /*d750*/  IMAD R29, R123.reuse, UR5, R4 ;  /* 0x000000057b1d7c24 */ /* 0x040fe4000f8e0204 */
[C---:B------:R-:W-:Y:S02]  /*d760*/  IMAD R31, R123.reuse, UR7, R0 ;  /* 0x000000077b1f7c24 */ /* 0x040fe4000f8e0200 */
[----:B------:R-:W-:-:S04]  /*d770*/  IMAD.WIDE.U32 R26, R123, UR6, RZ ;  /* 0x000000067b1a7c25 */ /* 0x000fc8000f8e00ff */
[----:B------:R-:W-:Y:S02]  /*d780*/  IMAD.IADD R29, R29, 0x1, R25 ;  /* 0x000000011d1d7824 */ /* 0x000fe400078e0219 */
[----:B------:R-:W-:Y:S01]  /*d790*/  IMAD.IADD R31, R31, 0x1, R27 ;  /* 0x000000011f1f7824 */ /* 0x000fe200078e021b */
        /* <DEDUP_REMOVED lines=17> */
.L_x_1402:
[----:B------:R-:W-:Y:S05]  /*d8b0*/  BSYNC B6 ;  /* 0x0000000000067941 */ /* 0x000fea0003800000 */
.L_x_1401:
[----:B------:R-:W2:Y:S01]  /*d8c0*/  LDL R40, [R1+0x60] ;  /* 0x0000600001287983 */ /* 0x000ea20000100800 */
[----:B------:R-:W-:Y:S01]  /*d8d0*/  ULDC.U8 UR4, c[0x0][0x410] ;  /* 0x0001040000047ab9 */ /* 0x000fe20000000000 */
[----:B------:R-:W-:Y:S01]  /*d8e0*/  LEA.HI R33, R33, R28, RZ, 0x2 ;  /* 0x0000001c21217211 */ /* 0x000fe200078f10ff */
[----:B------:R-:W-:Y:S01]  /*d8f0*/  BSSY B0, `(.L_x_1403) ;  /* 0x00004d5000007945 */ /* 0x000fe20003800000 */
[----:B------:R-:W-:Y:S02]  /*d900*/  ISETP.NE.AND P0, PT, RZ, UR4, PT ;  /* 0x00000004ff007c0c */ /* 0x000fe4000bf05270 */
[----:B------:R-:W-:-:S05]  /*d910*/  LOP3.LUT R33, R33, 0xfffffffc, RZ, 0xc0, !PT ;  /* 0xfffffffc21217812 */ /* 0x000fca00078ec0ff */
[----:B------:R-:W-:Y:S02]  /*d920*/  IMAD.IADD R28, R28, 0x1, -R33 ;  /* 0x000000011c1c7824 */ /* 0x000fe400078e0a21 */
[----:B--2---:R-:W-:-:S04]  /*d930*/  IMAD.IADD R39, R23, 0x1, R40 ;  /* 0x0000000117277824 */ /* 0x004fc800078e0228 */
[----:B------:R-:W-:Y:S05]  /*d940*/  @!P0 BRA `(.L_x_1404) ;  /* 0x0000002400c08947 */ /* 0x000fea0003800000 */
[----:B------:R-:W0:Y:S01]  /*d950*/  LDC R34, c[0x0][0x448] ;  /* 0x00011200ff227b82 */ /* 0x000e220000000800 */
[----:B------:R-:W-:Y:S01]  /*d960*/  IMAD R3, R28, 0x40, R39 ;  /* 0x000000401c037824 */ /* 0x000fe200078e0227 */
[----:B------:R-:W-:Y:S01]  /*d970*/  ULDC.64 UR4, c[0x0][0x3f8] ;  /* 0x0000fe0000047ab9 */ /* 0x000fe20000000a00 */
[----:B------:R-:W-:Y:S01]  /*d980*/  IMAD.MOV.U32 R8, RZ, RZ, R24 ;  /* 0x000000ffff087224 */ /* 0x000fe200078e0018 */
[----:B------:R-:W-:Y:S01]  /*d990*/  ULDC.64 UR6, c[0x0][0x408] ;  /* 0x0001020000067ab9 */ /* 0x000fe20000000a00 */
[----:B------:R-:W-:Y:S01]  /*d9a0*/  IMAD.MOV.U32 R9, RZ, RZ, R29 ;  /* 0x000000ffff097224 */ /* 0x000fe200078e001d */
[----:B------:R-:W-:Y:S01]  /*d9b0*/  ULDC.64 UR8, c[0x0][0x400] ;  /* 0x0001000000087ab9 */ /* 0x000fe20000000a00 */
[----:B------:R-:W-:Y:S01]  /*d9c0*/  IMAD.MOV.U32 R10, RZ, RZ, R26 ;  /* 0x000000ffff0a7224 */ /* 0x000fe200078e001a */
[----:B------:R-:W-:Y:S01]  /*d9d0*/  SHF.R.S32.HI R35, RZ, 0x1f, R233 ;  /* 0x0000001fff237819 */ /* 0x000fe200000114e9 */
[----:B------:R-:W-:Y:S01]  /*d9e0*/  IMAD.MOV.U32 R11, RZ, RZ, R31 ;  /* 0x000000ffff0b7224 */ /* 0x000fe200078e001f */
[----:B------:R-:W-:-:S02]  /*d9f0*/  SHF.R.S32.HI R37, RZ, 0x1f, R228 ;  /* 0x0000001fff257819 */ /* 0x000fc400000114e4 */
[----:B0-----:R-:W-:-:S13]  /*da00*/  ISETP.NE.AND P0, PT, R34, 0x1, PT ;  /* 0x000000012200780c */ /* 0x001fda0003f05270 */
[----:B------:R-:W0:Y:S08]  /*da10*/  @P0 LDC R0, c[0x0][0x44c] ;  /* 0x00011300ff000b82 */ /* 0x000e300000000800 */
[----:B------:R-:W2:Y:S01]  /*da20*/  @P0 LDC R5, c[0x0][0x450] ;  /* 0x00011400ff050b82 */ /* 0x000ea20000000800 */
[----:B0-----:R-:W-:-:S05]  /*da30*/  @P0 IMAD.HI.U32 R0, R3, R0, RZ ;  /* 0x0000000003000227 */ /* 0x001fca00078e00ff */
[----:B--2---:R-:W-:-:S04]  /*da40*/  @P0 SHF.R.U32.HI R3, RZ, R5, R0 ;  /* 0x00000005ff030219 */ /* 0x004fc80000011600 */
[----:B------:R-:W-:Y:S01]  /*da50*/  SHF.R.S32.HI R0, RZ, 0x1f, R3 ;  /* 0x0000001fff007819 */ /* 0x000fe20000011403 */
[----:B------:R-:W-:-:S04]  /*da60*/  IMAD.WIDE.U32 R8, R3, UR4, R8 ;  /* 0x0000000403087c25 */ /* 0x000fc8000f8e0008 */
[----:B------:R-:W-:Y:S02]  /*da70*/  IMAD R4, R0, UR4, RZ ;  /* 0x0000000400047c24 */ /* 0x000fe4000f8e02ff */
[----:B------:R-:W-:-:S04]  /*da80*/  IMAD.WIDE.U32 R10, R3, UR6, R10 ;  /* 0x00000006030a7c25 */ /* 0x000fc8000f8e000a */
[----:B------:R-:W-:Y:S01]  /*da90*/  IMAD R0, R0, UR6, RZ ;  /* 0x0000000600007c24 */ /* 0x000fe2000f8e02ff */
[----:B------:R-:W-:Y:S01]  /*daa0*/  IADD3 R7, P1, R10, UR8, RZ ;  /* 0x000000080a077c10 */ /* 0x000fe2000ff3e0ff */
[C---:B------:R-:W-:Y:S01]  /*dab0*/  IMAD R13, R3.reuse, UR5, R4 ;  /* 0x00000005030d7c24 */ /* 0x040fe2000f8e0204 */
[----:B------:R-:W-:Y:S01]  /*dac0*/  ULDC.64 UR4, c[0x0][0x3e8] ;  /* 0x0000fa0000047ab9 */ /* 0x000fe20000000a00 */
[----:B------:R-:W-:Y:S01]  /*dad0*/  IMAD R3, R3, UR7, R0 ;  /* 0x0000000703037c24 */ /* 0x000fe2000f8e0200 */
[----:B------:R-:W-:Y:S01]  /*dae0*/  IADD3 R5, P0, R8, UR4, RZ ;  /* 0x0000000408057c10 */ /* 0x000fe2000ff1e0ff */
[----:B------:R-:W-:-:S03]  /*daf0*/  UMOV UR4, 0xffffffff ;  /* 0xffffffff00047882 */ /* 0x000fc60000000000 */
[----:B------:R-:W-:Y:S02]  /*db00*/  IADD3.X R6, R9, UR5, R13, P0, !PT ;  /* 0x0000000509067c10 */ /* 0x000fe400087fe40d */
[----:B------:R-:W-:Y:S01]  /*db10*/  IADD3.X R8, R11, UR9, R3, P1, !PT ;  /* 0x000000090b087c10 */ /* 0x000fe20008ffe403 */
[----:B------:R-:W-:Y:S06]  /*db20*/  BRA.DIV UR4, `(.L_x_1405) ;  /* 0x0000026204c87947 */ /* 0x000fec000b800000 */
[----:B------:R0:W2:Y:S04]  /*db30*/  SHFL.IDX PT, R0, R6, RZ, 0x1c1f ;  /* 0x001c1fff06007589 */ /* 0x0000a800000e0000 */
[----:B------:R0:W3:Y:S04]  /*db40*/  SHFL.IDX PT, R3, R5, RZ, 0x1c1f ;  /* 0x001c1fff05037589 */ /* 0x0000e800000e0000 */
[----:B------:R0:W4:Y:S04]  /*db50*/  SHFL.IDX PT, R4, R8, RZ, 0x1c1f ;  /* 0x001c1fff08047589 */ /* 0x00012800000e0000 */
[----:B-1----:R0:W1:Y:S02]  /*db60*/  SHFL.IDX PT, R14, R7, RZ, 0x1c1f ;  /* 0x001c1fff070e7589 */ /* 0x00206400000e0000 */
.L_x_1683:
[----:B------:R-:W5:Y:S01]  /*db70*/  LDL R9, [R1+0x10] ;  /* 0x0000100001097983 */ /* 0x000f620000100800 */
[----:B------:R-:W-:Y:S01]  /*db80*/  BSSY B1, `(.L_x_1406) ;  /* 0x000001c000017945 */ /* 0x000fe20003800000 */
[----:B------:R-:W-:Y:S02]  /*db90*/  CS2R R28, SRZ ;  /* 0x00000000001c7805 */ /* 0x000fe4000001ff00 */
[----:B------:R-:W-:Y:S02]  /*dba0*/  CS2R R24, SRZ ;  /* 0x0000000000187805 */ /* 0x000fe4000001ff00 */
[----:B------:R-:W-:Y:S02]  /*dbb0*/  CS2R R30, SRZ ;  /* 0x00000000001e7805 */ /* 0x000fe4000001ff00 */
[----:B------:R-:W-:Y:S01]  /*dbc0*/  CS2R R20, SRZ ;  /* 0x0000000000147805 */ /* 0x000fe2000001ff00 */
[----:B-----5:R-:W-:-:S05]  /*dbd0*/  IMAD R34, R9, R34, RZ ;  /* 0x0000002209227224 */ /* 0x020fca00078e02ff */
[----:B------:R-:W-:-:S13]  /*dbe0*/  ISETP.GE.AND P0, PT, R39, R34, PT ;  /* 0x000000222700720c */ /* 0x000fda0003f06270 */
[----:B------:R-:W-:Y:S05]  /*dbf0*/  @P0 BRA `(.L_x_1407) ;  /* 0x0000000000500947 */ /* 0x000fea0003800000 */
[----:B------:R-:W-:Y:S01]  /*dc00*/  ULDC UR4, c[0x0][0x3f4] ;  /* 0x0000fd0000047ab9 */ /* 0x000fe20000000800 */
[----:B------:R-:W-:Y:S02]  /*dc10*/  CS2R R30, SRZ ;  /* 0x00000000001e7805 */ /* 0x000fe4000001ff00 */
[----:B------:R-:W-:Y:S02]  /*dc20*/  ISETP.GE.AND P3, PT, R228, UR4, PT ;  /* 0x00000004e4007c0c */ /* 0x000fe4000bf66270 */
[----:B------:R-:W-:Y:S02]  /*dc30*/  CS2R R20, SRZ ;  /* 0x0000000000147805 */ /* 0x000fe4000001ff00 */
[----:B------:R-:W-:Y:S02]  /*dc40*/  ISETP.GE.AND P4, PT, R233, UR4, PT ;  /* 0x00000004e9007c0c */ /* 0x000fe4000bf86270 */
[----:B------:R-:W-:Y:S01]  /*dc50*/  CS2R R24, SRZ ;  /* 0x0000000000187805 */ /* 0x000fe2000001ff00 */
[----:B------:R-:W-:-:S06]  /*dc60*/  ULDC.64 UR6, c[0x0][0x208] ;  /* 0x0000820000067ab9 */ /* 0x000fcc0000000a00 */
[----:B---3--:R-:W-:-:S04]  /*dc70*/  @!P3 IADD3 R10, P0, R228, R3, RZ ;  /* 0x00000003e40ab210 */ /* 0x008fc80007f1e0ff */
[CC--:B-1----:R-:W-:Y:S02]  /*dc80*/  @!P4 IADD3 R26, P2, R233.reuse, R14.reuse, RZ ;  /* 0x0000000ee91ac210 */ /* 0x0c2fe40007f5e0ff */
[----:B------:R-:W-:Y:S01]  /*dc90*/  @!P4 IADD3 R12, P1, R233, R3, RZ ;  /* 0x00000003e90cc210 */ /* 0x000fe20007f3e0ff */
[----:B--2---:R-:W-:Y:S01]  /*dca0*/  @!P3 IMAD.X R11, R0, 0x1, R37, P0 ;  /* 0x00000001000bb824 */ /* 0x004fe200000e0625 */
[----:B------:R-:W-:Y:S02]  /*dcb0*/  @!P3 IADD3 R14, P0, R228, R14, RZ ;  /* 0x0000000ee40eb210 */ /* 0x000fe40007f1e0ff */
[----:B------:R-:W-:Y:S01]  /*dcc0*/  CS2R R28, SRZ ;  /* 0x00000000001c7805 */ /* 0x000fe2000001ff00 */
[--C-:B----4-:R-:W-:Y:S02]  /*dcd0*/  @!P4 IMAD.X R27, R4, 0x1, R35.reuse, P2 ;  /* 0x00000001041bc824 */ /* 0x110fe400010e0623 */
[----:B------:R-:W-:Y:S01]  /*dce0*/  @!P4 IMAD.X R13, R0, 0x1, R35, P1 ;  /* 0x00000001000dc824 */ /* 0x000fe200008e0623 */
[----:B------:R1:W5:Y:S01]  /*dcf0*/  @!P3 LD.E.64 R30, desc[UR6][R10.64] ;  /* 0x000000060a1eb980 */ /* 0x000362000c101b00 */
[----:B------:R-:W-:-:S03]  /*dd00*/  @!P3 IMAD.X R15, R4, 0x1, R37, P0 ;  /* 0x00000001040fb824 */ /* 0x000fc600000e0625 */
[----:B------:R1:W5:Y:S04]  /*dd10*/  @!P4 LD.E.64 R20, desc[UR6][R12.64] ;  /* 0x000000060c14c980 */ /* 0x000368000c101b00 */
[----:B------:R1:W5:Y:S04]  /*dd20*/  @!P4 LD.E.64 R24, desc[UR6][R26.64] ;  /* 0x000000061a18c980 */ /* 0x000368000c101b00 */
[----:B------:R1:W5:Y:S02]  /*dd30*/  @!P3 LD.E.64 R28, desc[UR6][R14.64] ;  /* 0x000000060e1cb980 */ /* 0x000364000c101b00 */
.L_x_1407:
[----:B------:R-:W-:Y:S05]  /*dd40*/  BSYNC B1 ;  /* 0x0000000000017941 */ /* 0x000fea0003800000 */
.L_x_1406:
[----:B------:R-:W-:Y:S01]  /*dd50*/  UMOV UR4, 0xffffffff ;  /* 0xffffffff00047882 */ /* 0x000fe20000000000 */
[----:B-1----:R-:W-:Y:S02]  /*dd60*/  CS2R R26, SRZ ;  /* 0x00000000001a7805 */ /* 0x002fe4000001ff00 */
[----:B------:R-:W-:Y:S05]  /*dd70*/  BRA.DIV UR4, `(.L_x_1408) ;  /* 0x0000026204a47947 */ /* 0x000fea000b800000 */
[----:B--2---:R1:W2:Y:S04]  /*dd80*/  SHFL.IDX PT, R0, R6, 0x1, 0x1c1f ;  /* 0x003c1f0006007f89 */ /* 0x0042a800000e0000 */
[----:B---3--:R1:W3:Y:S04]  /*dd90*/  SHFL.IDX PT, R3, R5, 0x1, 0x1c1f ;  /* 0x003c1f0005037f89 */ /* 0x0082e800000e0000 */
[----:B----4-:R1:W4:Y:S04]  /*dda0*/  SHFL.IDX PT, R4, R8, 0x1, 0x1c1f ;  /* 0x003c1f0008047f89 */ /* 0x01032800000e0000 */
[----:B------:R1:W0:Y:S02]  /*ddb0*/  SHFL.IDX PT, R14, R7, 0x1, 0x1c1f ;  /* 0x003c1f00070e7f89 */ /* 0x00022400000e0000 */
.L_x_1689:
[----:B01----:R-:W-:Y:S01]  /*ddc0*/  VIADD R5, R39, 0x40 ;  /* 0x0000004027057836 */ /* 0x003fe20000000000 */
[----:B------:R-:W-:Y:S01]  /*ddd0*/  BSSY B1, `(.L_x_1409) ;  /* 0x000001a000017945 */ /* 0x000fe20003800000 */
[----:B------:R-:W-:Y:S02]  /*dde0*/  CS2R R8, SRZ ;  /* 0x0000000000087805 */ /* 0x000fe4000001ff00 */
[----:B------:R-:W-:Y:S02]  /*ddf0*/  CS2R R12, SRZ ;  /* 0x00000000000c7805 */ /* 0x000fe4000001ff00 */
[----:B------:R-:W-:Y:S02]  /*de00*/  CS2R R10, SRZ ;  /* 0x00000000000a7805 */ /* 0x000fe4000001ff00 */
[----:B------:R-:W-:-:S13]  /*de10*/  ISETP.GE.AND P0, PT, R5, R34, PT ;  /* 0x000000220500720c */ /* 0x000fda0003f06270 */
[----:B------:R-:W-:Y:S05]  /*de20*/  @P0 BRA `(.L_x_1410) ;  /* 0x0000000000500947 */ /* 0x000fea0003800000 */
[----:B------:R-:W-:Y:S01]  /*de30*/  ULDC UR4, c[0x0][0x3f4] ;  /* 0x0000fd0000047ab9 */ /* 0x000fe20000000800 */
[----:B------:R-:W-:Y:S02]  /*de40*/  CS2R R10, SRZ ;  /* 0x00000000000a7805 */ /* 0x000fe4000001ff00 */
[----:B------:R-:W-:Y:S02]  /*de50*/  ISETP.GE.AND P4, PT, R228, UR4, PT ;  /* 0x00000004e4007c0c */ /* 0x000fe4000bf86270 */
[----:B------:R-:W-:Y:S02]  /*de60*/  CS2R R8, SRZ ;  /* 0x0000000000087805 */ /* 0x000fe4000001ff00 */
[----:B------:R-:W-:Y:S02]  /*de70*/  ISETP.GE.AND P5, PT, R233, UR4, PT ;  /* 0x00000004e9007c0c */ /* 0x000fe4000bfa6270 */
[----:B------:R-:W-:Y:S02]  /*de80*/  CS2R R12, SRZ ;  /* 0x00000000000c7805 */ /* 0x000fe4000001ff00 */
[----:B------:R-:W-:Y:S01]  /*de90*/  CS2R R26, SRZ ;  /* 0x00000000001a7805 */ /* 0x000fe2000001ff00 */
[----:B------:R-:W-:-:S04]  /*dea0*/  ULDC.64 UR6, c[0x0][0x208] ;  /* 0x0000820000067ab9 */ /* 0x000fc80000000a00 */
[----:B------:R-:W-:-:S04]  /*deb0*/  @!P4 IADD3 R38, P1, R228, R14, RZ ;  /* 0x0000000ee426c210 */ /* 0x000fc80007f3e0ff */
[CC--:B---3--:R-:W-:Y:S02]  /*dec0*/  @!P5 IADD3 R32, P2, R233.reuse, R3.reuse, RZ ;  /* 0x00000003e920d210 */ /* 0x0c8fe40007f5e0ff */
[----:B------:R-:W-:Y:S01]  /*ded0*/  @!P4 IADD3 R6, P0, R228, R3, RZ ;  /* 0x00000003e406c210 */ /* 0x000fe20007f1e0ff */
[----:B----4-:R-:W-:Y:S01]  /*dee0*/  @!P4 IMAD.X R39, R4, 0x1, R37, P1 ;  /* 0x000000010427c824 */ /* 0x010fe200008e0625 */
[----:B------:R-:W-:Y:S01]  /*def0*/  @!P5 IADD3 R14, P3, R233, R14, RZ ;  /* 0x0000000ee90ed210 */ /* 0x000fe20007f7e0ff */
[C---:B--2---:R-:W-:Y:S02]  /*df00*/  @!P5 IMAD.X R33, R0.reuse, 0x1, R35, P2 ;  /* 0x000000010021d824 */ /* 0x044fe400010e0623 */
[----:B------:R-:W-:Y:S01]  /*df10*/  @!P4 IMAD.X R7, R0, 0x1, R37, P0 ;  /* 0x000000010007c824 */ /* 0x000fe200000e0625 */
[----:B------:R0:W5:Y:S01]  /*df20*/  @!P4 LD.E.64 R26, desc[UR6][R38.64] ;  /* 0x00000006261ac980 */ /* 0x000162000c101b00 */
[----:B------:R-:W-:-:S03]  /*df30*/  @!P5 IMAD.X R15, R4, 0x1, R35, P3 ;  /* 0x00000001040fd824 */ /* 0x000fc600018e0623 */
[----:B------:R0:W5:Y:S04]  /*df40*/  @!P5 LD.E.64 R10, desc[UR6][R32.64] ;  /* 0x00000006200ad980 */ /* 0x000168000c101b00 */
[----:B------:R0:W5:Y:S04]  /*df50*/  @!P5 LD.E.64 R8, desc[UR6][R14.64] ;  /* 0x000000060e08d980 */ /* 0x000168000c101b00 */
[----:B------:R0:W5:Y:S02]  /*df60*/  @!P4 LD.E.64 R12, desc[UR6][R6.64] ;  /* 0x00000006060cc980 */ /* 0x000164000c101b00 */
.L_x_1410:
[----:B------:R-:W-:Y:S05]  /*df70*/  BSYNC B1 ;  /* 0x0000000000017941 */ /* 0x000fea0003800000 */
.L_x_1409:
[----:B--2---:R-:W2:Y:S04]  /*df80*/  LDL R0, [R1+0x9c] ;  /* 0x00009c0001007983 */ /* 0x004ea80000100800 */
[----:B----4-:R-:W4:Y:S01]  /*df90*/  LDL R4, [R1+0x84] ;  /* 0x0000840001047983 */ /* 0x010f220000100800 */
[----:B0-----:R-:W-:Y:S01]  /*dfa0*/  VIADDMNMX R14, R34, -R40, 0x80, PT ;  /* 0x00000080220e7446 */ /* 0x001fe20003800928 */
[----:B------:R-:W-:Y:S01]  /*dfb0*/  BSSY B1, `(.L_x_1411) ;  /* 0x0000013000017945 */ /* 0x000fe20003800000 */
[----:B------:R-:W-:Y:S02]  /*dfc0*/  LOP3.LUT P2, RZ, R230, 0x4, RZ, 0xc0, !PT ;  /* 0x00000004e6ff7812 */ /* 0x000fe4000784c0ff */
[----:B------:R-:W-:Y:S02]  /*dfd0*/  ISETP.GE.AND P1, PT, R23, R14, PT ;  /* 0x0000000e1700720c */ /* 0x000fe40003f26270 */
[----:B--2---:R-:W-:Y:S01]  /*dfe0*/  R2UR UR5, R0 ;  /* 0x00000000000572ca */ /* 0x004fe200000e0000 */
[----:B------:R-:W-:-:S05]  /*dff0*/  IMAD.SHL.U32 R0, R230, 0x80, RZ ;  /* 0x00000080e6007824 */ /* 0x000fca00078e00ff */
[----:B---3--:R-:W-:-:S04]  /*e000*/  LOP3.LUT R3, R0, 0x380, RZ, 0xc0, !PT ;  /* 0x0000038000037812 */ /* 0x008fc800078ec0ff */
[----:B------:R-:W-:Y:S02]  /*e010*/  LOP3.LUT R0, R3, 0x30, R18, 0xf8, !PT ;  /* 0x0000003003007812 */ /* 0x000fe400078ef812 */
[----:B------:R-:W-:Y:S01]  /*e020*/  SHF.R.U32.HI R3, RZ, 0x3, R3 ;  /* 0x00000003ff037819 */ /* 0x000fe20000011603 */
[----:B------:R-:W-:-:S03]  /*e030*/  ULEA.HI UR4, UR5, UR5, URZ, 0x1 ;  /* 0x0000000505047291 */ /* 0x000fc6000f8f083f */
[----:B------:R-:W-:Y:S01]  /*e040*/  LOP3.LUT R0, R0, R3, RZ, 0x3c, !PT ;  /* 0x0000000300007212 */ /* 0x000fe200078e3cff */
[----:B------:R-:W-:-:S03]  /*e050*/  ULOP3.LUT UR4, UR4, 0xfffffffe, URZ, 0xc0, !UPT ;  /* 0xfffffffe04047892 */ /* 0x000fc6000f8ec03f */
[----:B----4-:R-:W-:Y:S01]  /*e060*/  IADD3 R3, R17, R0, R4 ;  /* 0x0000000011037210 */ /* 0x010fe20007ffe004 */
[----:B------:R-:W-:-:S04]  /*e070*/  UIADD3 UR4, UR5, -UR4, URZ ;  /* 0x8000000405047290 */ /* 0x000fc8000fffe03f */
[C---:B------:R-:W-:Y:S02]  /*e080*/  VIADD R4, R3.reuse, 0x1c400 ;  /* 0x0001c40003047836 */ /* 0x040fe40000000000 */
[----:B------:R-:W-:Y:S02]  /*e090*/  IMAD.U32 R6, RZ, RZ, UR4 ;  /* 0x00000004ff067e24 */ /* 0x000fe4000f8e00ff */
[----:B------:R-:W-:-:S03]  /*e0a0*/  VIADD R0, R3, 0x1c440 ;  /* 0x0001c44003007836 */ /* 0x000fc60000000000 */
[----:B------:R-:W-:-:S04]  /*e0b0*/  SHF.L.U32 R6, R6, 0x1f, RZ ;  /* 0x0000001f06067819 */ /* 0x000fc800000006ff */
[----:B------:R-:W0:Y:S02]  /*e0c0*/  SYNCS.PHASECHK.TRANS64.TRYWAIT P0, [R17+URZ+0x2e800], R6 ;  /* 0x02e80006110075a7 */ /* 0x000e24000800017f */
[----:B0-----:R-:W-:Y:S05]  /*e0d0*/  @!P0 BRA `(.L_x_1412) ;  /* 0x00000260003c8947 */ /* 0x001fea0003800000 */
.L_x_1690:
[----:B------:R-:W-:Y:S05]  /*e0e0*/  BSYNC B1 ;  /* 0x0000000000017941 */ /* 0x000fea0003800000 */
.L_x_1411:
[----:B------:R-:W-:Y:S01]  /*e0f0*/  BSSY B1, `(.L_x_1413) ;  /* 0x00000fa000017945 */ /* 0x000fe20003800000 */
[----:B------:R-:W-:-:S03]  /*e100*/  @P2 VIADD R0, R4, 0xffffffc0 ;  /* 0xffffffc004002836 */ /* 0x000fc60000000000 */
[----:B------:R-:W-:Y:S05]  /*e110*/  @P1 BRA `(.L_x_1414) ;  /* 0x0000000c00dc1947 */ /* 0x000fea0003800000 */
[----:B------:R-:W1:Y:S01]  /*e120*/  LDC R4, c[0x0][0x3f4] ;  /* 0x0000fd00ff047b82 */ /* 0x000e620000000800 */
[----:B------:R-:W-:Y:S01]  /*e130*/  BSSY B2, `(.L_x_1415) ;  /* 0x000007a000027945 */ /* 0x000fe20003800000 */
[-C--:B-1----:R-:W-:Y:S02]  /*e140*/  ISETP.GE.AND P0, PT, R228, R4.reuse, PT ;  /* 0x00000004e400720c */ /* 0x082fe40003f06270 */
[----:B------:R-:W-:-:S11]  /*e150*/  ISETP.GE.AND P1, PT, R233, R4, PT ;  /* 0x00000004e900720c */ /* 0x000fd60003f26270 */
[----:B------:R-:W-:Y:S05]  /*e160*/  @P0 BRA `(.L_x_1416) ;  /* 0x0000000400d80947 */ /* 0x000fea0003800000 */
[----:B0-----:R-:W0:Y:S01]  /*e170*/  LDS.128 R4, [R3+0x1c400] ;  /* 0x01c4000003047984 */ /* 0x001e220000000c00 */
[----:B-----5:R-:W-:Y:S02]  /*e180*/  SHF.R.U32.HI R32, RZ, 0x8, R30 ;  /* 0x00000008ff207819 */ /* 0x020fe4000001161e */
[----:B------:R-:W-:Y:S02]  /*e190*/  LOP3.LUT R15, R30, 0xff, RZ, 0xc0, !PT ;  /* 0x000000ff1e0f7812 */ /* 0x000fe400078ec0ff */
[----:B------:R-:W-:Y:S02]  /*e1a0*/  LOP3.LUT R32, R32, 0xff, RZ, 0xc0, !PT ;  /* 0x000000ff20207812 */ /* 0x000fe400078ec0ff */
[----:B------:R-:W-:Y:S02]  /*e1b0*/  SHF.R.U32.HI R34, RZ, 0x8, R31 ;  /* 0x00000008ff227819 */ /* 0x000fe4000001161f */
[----:B------:R-:W-:Y:S02]  /*e1c0*/  SHF.R.U32.HI R38, RZ, 0x8, R29 ;  /* 0x00000008ff267819 */ /* 0x000fe4000001161d */
[----:B------:R-:W-:-:S02]  /*e1d0*/  PRMT R15, R32, 0x7604, R15 ;  /* 0x00007604200f7816 */ /* 0x000fc4000000000f */
[----:B------:R-:W-:Y:S02]  /*e1e0*/  LOP3.LUT R33, R31, 0xff, RZ, 0xc0, !PT ;  /* 0x000000ff1f217812 */ /* 0x000fe400078ec0ff */
[----:B------:R-:W-:Y:S02]  /*e1f0*/  LOP3.LUT R34, R34, 0xff, RZ, 0xc0, !PT ;  /* 0x000000ff22227812 */ /* 0x000fe400078ec0ff */
[----:B------:R-:W-:Y:S02]  /*e200*/  SHF.R.U32.HI R40, RZ, 0x10, R31 ;  /* 0x00000010ff287819 */ /* 0x000fe4000001161f */
[----:B------:R-:W-:Y:S02]  /*e210*/  SHF.R.U32.HI R32, RZ, 0x8, R28 ;  /* 0x00000008ff207819 */ /* 0x000fe4000001161c */
[----:B------:R-:W-:Y:S02]  /*e220*/  SHF.R.U32.HI R39, RZ, 0x10, R29 ;  /* 0x00000010ff277819 */ /* 0x000fe4000001161d */
[----:B------:R-:W-:-:S02]  /*e230*/  LOP3.LUT R37, R29, 0xff, RZ, 0xc0, !PT ;  /* 0x000000ff1d257812 */ /* 0x000fc400078ec0ff */
[----:B------:R-:W-:Y:S01]  /*e240*/  LOP3.LUT R38, R38, 0xff, RZ, 0xc0, !PT ;  /* 0x000000ff26267812 */ /* 0x000fe200078ec0ff */
[----:B------:R-:W-:Y:S01]  /*e250*/  IMAD.U32 R39, R39, 0x10000, RZ ;  /* 0x0001000027277824 */ /* 0x000fe200078e00ff */
[----:B------:R-:W-:Y:S02]  /*e260*/  PRMT R33, R34, 0x7604, R33 ;  /* 0x0000760422217816 */ /* 0x000fe40000000021 */
[----:B------:R-:W-:Y:S01]  /*e270*/  LOP3.LUT R35, R32, 0xff, RZ, 0xc0, !PT ;  /* 0x000000ff20237812 */ /* 0x000fe200078ec0ff */
[----:B------:R-:W-:Y:S01]  /*e280*/  IMAD.U32 R32, R40, 0x10000, RZ ;  /* 0x0001000028207824 */ /* 0x000fe200078e00ff */
[----:B------:R-:W-:Y:S02]  /*e290*/  LOP3.LUT R34, R28, 0xff, RZ, 0xc0, !PT ;  /* 0x000000ff1c227812 */ /* 0x000fe400078ec0ff */
[----:B------:R-:W-:Y:S02]  /*e2a0*/  PRMT R38, R38, 0x7604, R37 ;  /* 0x0000760426267816 */ /* 0x000fe40000000025 */
[----:B------:R-:W-:-:S02]  /*e2b0*/  PRMT R37, R35, 0x7604, R34 ;  /* 0x0000760423257816 */ /* 0x000fc40000000022 */
[----:B------:R-:W-:Y:S02]  /*e2c0*/  LOP3.LUT R35, R33, 0xff0000, R32, 0xf8, !PT ;  /* 0x00ff000021237812 */ /* 0x000fe400078ef820 */
[----:B------:R-:W-:Y:S02]  /*e2d0*/  LOP3.LUT R39, R38, 0xff0000, R39, 0xf8, !PT ;  /* 0x00ff000026277812 */ /* 0x000fe400078ef827 */
[----:B------:R-:W-:Y:S02]  /*e2e0*/  LOP3.LUT R35, R35, 0xff000000, R31, 0xf8, !PT ;  /* 0xff00000023237812 */ /* 0x000fe400078ef81f */
[----:B------:R-:W-:Y:S02]  /*e2f0*/  LOP3.LUT R39, R39, 0xff000000, R29, 0xf8, !PT ;  /* 0xff00000027277812 */ /* 0x000fe400078ef81d */
[----:B------:R-:W-:Y:S02]  /*e300*/  LOP3.LUT R33, R15, 0xff0000, R30, 0xf8, !PT ;  /* 0x00ff00000f217812 */ /* 0x000fe400078ef81e */
[----:B0-----:R-:W-:-:S02]  /*e310*/  F2FP.F16.E4M3.UNPACK_B R15, R6.H1 ;  /* 0x00000006ff0f723e */ /* 0x001fc400030006ff */
[----:B------:R-:W-:Y:S02]  /*e320*/  F2FP.F16.E4M3.UNPACK_B R38, R39 ;  /* 0x00000027ff26723e */ /* 0x000fe400020006ff */
[----:B------:R-:W-:Y:S02]  /*e330*/  F2FP.F16.E4M3.UNPACK_B R32, R35 ;  /* 0x00000023ff20723e */ /* 0x000fe400020006ff */
[----:B------:R-:W-:Y:S01]  /*e340*/  LOP3.LUT R33, R33, 0xff000000, R30, 0xf8, !PT ;  /* 0xff00000021217812 */ /* 0x000fe200078ef81e */
[--C-:B------:R-:W-:Y:S01]  /*e350*/  HADD2.F32 R30, -RZ, R15.reuse.H0_H0 ;  /* 0x2000000fff1e7230 */ /* 0x100fe20000004100 */
[--C-:B------:R-:W-:Y:S01]  /*e360*/  LOP3.LUT R37, R37, 0xff0000, R28.reuse, 0xf8, !PT ;  /* 0x00ff000025257812 */ /* 0x100fe200078ef81c */
[----:B------:R-:W-:Y:S01]  /*e370*/  HADD2.F32 R15, -RZ, R15.H1_H1 ;  /* 0x3000000fff0f7230 */ /* 0x000fe20000004100 */
[----:B------:R-:W-:Y:S01]  /*e380*/  F2FP.F16.E4M3.UNPACK_B R29, R6 ;  /* 0x00000006ff1d723e */ /* 0x000fe200020006ff */
[----:B------:R-:W-:Y:S01]  /*e390*/  HADD2.F32 R40, -RZ, R38.H1_H1 ;  /* 0x30000026ff287230 */ /* 0x000fe20000004100 */
[----:B------:R-:W-:Y:S01]  /*e3a0*/  LOP3.LUT R37, R37, 0xff000000, R28, 0xf8, !PT ;  /* 0xff00000025257812 */ /* 0x000fe200078ef81c */
[----:B------:R-:W-:Y:S01]  /*e3b0*/  HADD2.F32 R34, -RZ, R32.H1_H1 ;  /* 0x30000020ff227230 */ /* 0x000fe20000004100 */
[----:B------:R-:W-:Y:S01]  /*e3c0*/  F2FP.F16.E4M3.UNPACK_B R28, R5.H1 ;  /* 0x00000005ff1c723e */ /* 0x000fe200030006ff */
[----:B------:R-:W-:-:S02]  /*e3d0*/  HADD2.F32 R38, -RZ, R38.H0_H0 ;  /* 0x20000026ff267230 */ /* 0x000fc40000004100 */
[C---:B------:R-:W-:Y:S01]  /*e3e0*/  FMUL.FTZ R41, R15.reuse, R40 ;  /* 0x000000280f297220 */ /* 0x040fe20000410000 */
[----:B------:R-:W-:Y:S02]  /*e3f0*/  HADD2.F32 R32, -RZ, R32.H0_H0 ;  /* 0x20000020ff207230 */ /* 0x000fe40000004100 */
[-C--:B------:R-:W-:Y:S01]  /*e400*/  FMUL.FTZ R43, R15, R34.reuse ;  /* 0x000000220f2b7220 */ /* 0x080fe20000410000 */
[----:B------:R-:W-:Y:S01]  /*e410*/  F2FP.F16.E4M3.UNPACK_B R15, R5 ;  /* 0x00000005ff0f723e */ /* 0x000fe200020006ff */
[--C-:B------:R-:W-:Y:S01]  /*e420*/  HADD2.F32 R5, -RZ, R29.reuse.H1_H1 ;  /* 0x3000001dff057230 */ /* 0x100fe20000004100 */
[----:B------:R-:W-:Y:S01]  /*e430*/  F2FP.F16.E4M3.UNPACK_B R31, R7 ;  /* 0x00000007ff1f723e */ /* 0x000fe200020006ff */
[C---:B------:R-:W-:Y:S01]  /*e440*/  FFMA.FTZ R42, R30.reuse, R34, -R41 ;  /* 0x000000221e2a7223 */ /* 0x040fe20000010829 */
        /* <DEDUP_REMOVED lines=8> */
[----:B------:R-:W-:-:S02]  /*e4d0*/  HADD2.F32 R34, -RZ, R39.H0_H0 ;  /* 0x20000027ff227230 */ /* 0x000fc40000004100 */
[C---:B------:R-:W-:Y:S01]  /*e4e0*/  FFMA.FTZ R40, R29.reuse, R32, -R30 ;  /* 0x000000201d287223 */ /* 0x040fe2000001081e */
[----:B------:R-:W-:Y:S02]  /*e4f0*/  HADD2.F32 R30, -RZ, R35.H0_H0 ;  /* 0x20000023ff1e7230 */ /* 0x000fe40000004100 */
[----:B------:R-:W-:Y:S01]  /*e500*/  FFMA.FTZ R41, R29, R38, R41 ;  /* 0x000000261d297223 */ /* 0x000fe20000010029 */
[----:B------:R-:W-:Y:S02]  /*e510*/  HADD2.F32 R31, -RZ, R31.H0_H0 ;  /* 0x2000001fff1f7230 */ /* 0x000fe40000004100 */
[C---:B------:R-:W-:Y:S01]  /*e520*/  FMUL.FTZ R32, R5.reuse, R34 ;  /* 0x0000002205207220 */ /* 0x040fe20000410000 */
[----:B------:R-:W-:Y:S02]  /*e530*/  HADD2.F32 R38, -RZ, R39.H1_H1 ;  /* 0x30000027ff267230 */ /* 0x000fe40000004100 */
[----:B------:R-:W-:Y:S01]  /*e540*/  FMUL.FTZ R44, R5, R30 ;  /* 0x0000001e052c7220 */ /* 0x000fe20000410000 */
[----:B------:R-:W-:-:S02]  /*e550*/  HADD2.F32 R29, -RZ, R7.H1_H1 ;  /* 0x30000007ff1d7230 */ /* 0x000fc40000004100 */
[C---:B------:R-:W-:Y:S01]  /*e560*/  FFMA.FTZ R39, R31.reuse, R30, -R32 ;  /* 0x0000001e1f277223 */ /* 0x040fe20000010820 */
[----:B------:R-:W-:Y:S02]  /*e570*/  HADD2.F32 R30, -RZ, R35.H1_H1 ;  /* 0x30000023ff1e7230 */ /* 0x000fe40000004100 */
[----:B------:R-:W-:Y:S01]  /*e580*/  FFMA.FTZ R44, R31, R34, R44 ;  /* 0x000000221f2c7223 */ /* 0x000fe2000001002c */
[----:B------:R-:W-:Y:S01]  /*e590*/  F2FP.F16.E4M3.UNPACK_B R6, R4 ;  /* 0x00000004ff06723e */ /* 0x000fe200020006ff */
[----:B------:R-:W-:Y:S02]  /*e5a0*/  HADD2.F32 R5, -RZ, R7.H0_H0 ;  /* 0x20000007ff057230 */ /* 0x000fe40000004100 */
[C---:B------:R-:W-:Y:S01]  /*e5b0*/  FMUL.FTZ R32, R29.reuse, R38 ;  /* 0x000000261d207220 */ /* 0x040fe20000410000 */
[----:B------:R-:W-:Y:S01]  /*e5c0*/  FMUL.FTZ R34, R29, R30 ;  /* 0x0000001e1d227220 */ /* 0x000fe20000410000 */
[----:B------:R-:W-:Y:S02]  /*e5d0*/  F2FP.F16.E4M3.UNPACK_B R4, R4.H1 ;  /* 0x00000004ff04723e */ /* 0x000fe400030006ff */
[----:B------:R-:W-:Y:S01]  /*e5e0*/  F2FP.F16.E4M3.UNPACK_B R31, R37 ;  /* 0x00000025ff1f723e */ /* 0x000fe200020006ff */
[C---:B------:R-:W-:Y:S01]  /*e5f0*/  FFMA.FTZ R45, R5.reuse, R30, -R32 ;  /* 0x0000001e052d7223 */ /* 0x040fe20000010820 */
[-C--:B------:R-:W-:Y:S01]  /*e600*/  F2FP.F16.E4M3.UNPACK_B R29, R33.reuse ;  /* 0x00000021ff1d723e */ /* 0x080fe200020006ff */
[----:B------:R-:W-:Y:S01]  /*e610*/  FFMA.FTZ R46, R5, R38, R34 ;  /* 0x00000026052e7223 */ /* 0x000fe20000010022 */
[----:B------:R-:W-:Y:S01]  /*e620*/  HADD2.F32 R7, -RZ, R4.H1_H1 ;  /* 0x30000004ff077230 */ /* 0x000fe20000004100 */
[----:B------:R-:W-:Y:S01]  /*e630*/  F2FP.F16.E4M3.UNPACK_B R33, R33.H1 ;  /* 0x00000021ff21723e */ /* 0x000fe200030006ff */
[----:B------:R-:W-:Y:S01]  /*e640*/  HADD2.F32 R32, -RZ, R31.H1_H1 ;  /* 0x3000001fff207230 */ /* 0x000fe20000004100 */
[----:B------:R-:W-:Y:S01]  /*e650*/  F2FP.F16.E4M3.UNPACK_B R37, R37.H1 ;  /* 0x00000025ff25723e */ /* 0x000fe200030006ff */
[----:B------:R-:W-:-:S02]  /*e660*/  HADD2.F32 R30, -RZ, R29.H1_H1 ;  /* 0x3000001dff1e7230 */ /* 0x000fc40000004100 */
[----:B------:R-:W-:Y:S02]  /*e670*/  HADD2.F32 R5, -RZ, R4.H0_H0 ;  /* 0x20000004ff057230 */ /* 0x000fe40000004100 */
[C---:B------:R-:W-:Y:S01]  /*e680*/  FMUL.FTZ R34, R7.reuse, R32 ;  /* 0x0000002007227220 */ /* 0x040fe20000410000 */
[----:B------:R-:W-:Y:S02]  /*e690*/  HADD2.F32 R31, -RZ, R31.H0_H0 ;  /* 0x2000001fff1f7230 */ /* 0x000fe40000004100 */
[-C--:B------:R-:W-:Y:S01]  /*e6a0*/  FMUL.FTZ R38, R7, R30.reuse ;  /* 0x0000001e07267220 */ /* 0x080fe20000410000 */
[--C-:B------:R-:W-:Y:S02]  /*e6b0*/  HADD2.F32 R4, -RZ, R6.reuse.H1_H1 ;  /* 0x30000006ff047230 */ /* 0x100fe40000004100 */
[C---:B------:R-:W-:Y:S01]  /*e6c0*/  FFMA.FTZ R34, R5.reuse, R30, -R34 ;  /* 0x0000001e05227223 */ /* 0x040fe20000010822 */
[----:B------:R-:W-:Y:S02]  /*e6d0*/  HADD2.F32 R29, -RZ, R29.H0_H0 ;  /* 0x2000001dff1d7230 */ /* 0x000fe40000004100 */
[----:B------:R-:W-:Y:S01]  /*e6e0*/  FFMA.FTZ R35, R5, R32, R38 ;  /* 0x0000002005237223 */ /* 0x000fe20000010026 */
[----:B------:R-:W-:-:S02]  /*e6f0*/  HADD2.F32 R6, -RZ, R6.H0_H0 ;  /* 0x20000006ff067230 */ /* 0x000fc40000004100 */
[C---:B------:R-:W-:Y:S01]  /*e700*/  FMUL.FTZ R7, R4.reuse, R31 ;  /* 0x0000001f04077220 */ /* 0x040fe20000410000 */
[--C-:B------:R-:W-:Y:S02]  /*e710*/  HADD2.F32 R5, -RZ, R28.reuse.H1_H1 ;  /* 0x3000001cff057230 */ /* 0x100fe40000004100 */
[-C--:B------:R-:W-:Y:S01]  /*e720*/  FMUL.FTZ R4, R4, R29.reuse ;  /* 0x0000001d04047220 */ /* 0x080fe20000410000 */
[----:B------:R-:W-:Y:S02]  /*e730*/  HADD2.F32 R28, -RZ, R28.H0_H0 ;  /* 0x2000001cff1c7230 */ /* 0x000fe40000004100 */
[C---:B------:R-:W-:Y:S01]  /*e740*/  FFMA.FTZ R29, R6.reuse, R29, -R7 ;  /* 0x0000001d061d7223 */ /* 0x040fe20000010807 */
[----:B------:R-:W-:Y:S02]  /*e750*/  HADD2.F32 R7, -RZ, R37.H1_H1 ;  /* 0x30000025ff077230 */ /* 0x000fe40000004100 */
[----:B------:R-:W-:Y:S01]  /*e760*/  FFMA.FTZ R30, R6, R31, R4 ;  /* 0x0000001f061e7223 */ /* 0x000fe20000010004 */
[----:B------:R-:W-:-:S02]  /*e770*/  HADD2.F32 R6, -RZ, R33.H1_H1 ;  /* 0x30000021ff067230 */ /* 0x000fc40000004100 */
[----:B------:R-:W-:Y:S02]  /*e780*/  HADD2.F32 R37, -RZ, R37.H0_H0 ;  /* 0x20000025ff257230 */ /* 0x000fe40000004100 */
[C---:B------:R-:W-:Y:S01]  /*e790*/  FMUL.FTZ R31, R5.reuse, R7 ;  /* 0x00000007051f7220 */ /* 0x040fe20000410000 */
[----:B------:R-:W-:Y:S02]  /*e7a0*/  HADD2.F32 R4, -RZ, R15.H1_H1 ;  /* 0x3000000fff047230 */ /* 0x000fe40000004100 */
[-C--:B------:R-:W-:Y:S01]  /*e7b0*/  FMUL.FTZ R38, R5, R6.reuse ;  /* 0x0000000605267220 */ /* 0x080fe20000410000 */
[----:B------:R-:W-:Y:S02]  /*e7c0*/  HADD2.F32 R33, -RZ, R33.H0_H0 ;  /* 0x20000021ff217230 */ /* 0x000fe40000004100 */
[----:B------:R-:W-:Y:S01]  /*e7d0*/  FFMA.FTZ R31, R28, R6, -R31 ;  /* 0x000000061c1f7223 */ /* 0x000fe2000001081f */
[----:B------:R-:W-:Y:S02]  /*e7e0*/  HADD2.F32 R15, -RZ, R15.H0_H0 ;  /* 0x2000000fff0f7230 */ /* 0x000fe40000004100 */
[----:B------:R-:W-:Y:S01]  /*e7f0*/  FMUL.FTZ R32, R4, R37 ;  /* 0x0000002504207220 */ /* 0x000fe20000410000 */
[----:B------:R-:W-:Y:S01]  /*e800*/  FFMA.FTZ R38, R28, R7, R38 ;  /* 0x000000071c267223 */ /* 0x000fe20000010026 */
[-C--:B------:R-:W-:Y:S01]  /*e810*/  FMUL.FTZ R4, R4, R33.reuse ;  /* 0x0000002104047220 */ /* 0x080fe20000410000 */
[----:B------:R-:W-:Y:S01]  /*e820*/  F2FP.SATFINITE.E4M3.F32.PACK_AB_MERGE_C R6, R43, R42, RZ ;  /* 0x0000002a2b06723e */ /* 0x000fe200048070ff */
[C---:B------:R-:W-:Y:S01]  /*e830*/  FFMA.FTZ R5, R15.reuse, R33, -R32 ;  /* 0x000000210f057223 */ /* 0x040fe20000010820 */
[----:B------:R-:W-:Y:S01]  /*e840*/  F2FP.SATFINITE.E4M3.F32.PACK_AB_MERGE_C R7, R46, R45, RZ ;  /* 0x0000002d2e07723e */ /* 0x000fe200048070ff */
[----:B------:R-:W-:Y:S01]  /*e850*/  FFMA.FTZ R28, R15, R37, R4 ;  /* 0x000000250f1c7223 */ /* 0x000fe20000010004 */
[----:B------:R-:W-:-:S02]  /*e860*/  F2FP.SATFINITE.E4M3.F32.PACK_AB_MERGE_C R4, R35, R34, RZ ;  /* 0x000000222304723e */ /* 0x000fc400048070ff */
[----:B------:R-:W-:Y:S02]  /*e870*/  F2FP.SATFINITE.E4M3.F32.PACK_AB_MERGE_C R31, R38, R31, RZ ;  /* 0x0000001f261f723e */ /* 0x000fe400048070ff */
[----:B------:R-:W-:Y:S02]  /*e880*/  F2FP.SATFINITE.E4M3.F32.PACK_AB_MERGE_C R6, R41, R40, R6 ;  /* 0x000000282906723e */ /* 0x000fe40004807006 */
[----:B------:R-:W-:Y:S02]  /*e890*/  F2FP.SATFINITE.E4M3.F32.PACK_AB_MERGE_C R7, R44, R39, R7 ;  /* 0x000000272c07723e */ /* 0x000fe40004807007 */
[----:B------:R-:W-:Y:S02]  /*e8a0*/  F2FP.SATFINITE.E4M3.F32.PACK_AB_MERGE_C R4, R30, R29, R4 ;  /* 0x0000001d1e04723e */ /* 0x000fe40004807004 */
[----:B------:R-:W-:-:S05]  /*e8b0*/  F2FP.SATFINITE.E4M3.F32.PACK_AB_MERGE_C R5, R28, R5, R31 ;  /* 0x000000051c05723e */ /* 0x000fca000480701f */
[----:B------:R1:W-:Y:S02]  /*e8c0*/  STS.128 [R3+0x1c400], R4 ;  /* 0x01c4000403007388 */ /* 0x0003e40000000c00 */
.L_x_1416:
[----:B------:R-:W-:Y:S05]  /*e8d0*/  BSYNC B2 ;  /* 0x0000000000027941 */ /* 0x000fea0003800000 */
.L_x_1415:
[----:B------:R-:W-:Y:S05]  /*e8e0*/  @P1 BRA `(.L_x_1414) ;  /* 0x0000000400e81947 */ /* 0x000fea0003800000 */
[----:B01----:R-:W0:Y:S01]  /*e8f0*/  LDS.128 R4, [R0] ;  /* 0x0000000000047984 */ /* 0x003e220000000c00 */
[----:B-----5:R-:W-:Y:S02]  /*e900*/  SHF.R.U32.HI R29, RZ, 0x8, R21 ;  /* 0x00000008ff1d7819 */ /* 0x020fe40000011615 */
[----:B------:R-:W-:Y:S02]  /*e910*/  SHF.R.U32.HI R34, RZ, 0x8, R25 ;  /* 0x00000008ff227819 */ /* 0x000fe40000011619 */
[----:B------:R-:W-:Y:S02]  /*e920*/  SHF.R.U32.HI R31, RZ, 0x8, R24 ;  /* 0x00000008ff1f7819 */ /* 0x000fe40000011618 */
[----:B------:R-:W-:Y:S02]  /*e930*/  LOP3.LUT R30, R21, 0xff, RZ, 0xc0, !PT ;  /* 0x000000ff151e7812 */ /* 0x000fe400078ec0ff */
[----:B------:R-:W-:Y:S02]  /*e940*/  LOP3.LUT R35, R25, 0xff, RZ, 0xc0, !PT ;  /* 0x000000ff19237812 */ /* 0x000fe400078ec0ff */
[----:B------:R-:W-:-:S02]  /*e950*/  LOP3.LUT R29, R29, 0xff, RZ, 0xc0, !PT ;  /* 0x000000ff1d1d7812 */ /* 0x000fc400078ec0ff */
[----:B------:R-:W-:Y:S02]  /*e960*/  LOP3.LUT R34, R34, 0xff, RZ, 0xc0, !PT ;  /* 0x000000ff22227812 */ /* 0x000fe400078ec0ff */
[----:B------:R-:W-:Y:S02]  /*e970*/  SHF.R.U32.HI R15, RZ, 0x8, R20 ;  /* 0x00000008ff0f7819 */ /* 0x000fe40000011614 */
[----:B------:R-:W-:Y:S02]  /*e980*/  LOP3.LUT R32, R31, 0xff, RZ, 0xc0, !PT ;  /* 0x000000ff1f207812 */ /* 0x000fe400078ec0ff */
[----:B------:R-:W-:Y:S02]  /*e990*/  PRMT R31, R29, 0x7604, R30 ;  /* 0x000076041d1f7816 */ /* 0x000fe4000000001e */
[----:B------:R-:W-:Y:S02]  /*e9a0*/  PRMT R35, R34, 0x7604, R35 ;  /* 0x0000760422237816 */ /* 0x000fe40000000023 */
[----:B------:R-:W-:-:S02]  /*e9b0*/  SHF.R.U32.HI R30, RZ, 0x10, R21 ;  /* 0x00000010ff1e7819 */ /* 0x000fc40000011615 */
[----:B------:R-:W-:Y:S02]  /*e9c0*/  SHF.R.U32.HI R34, RZ, 0x10, R25 ;  /* 0x00000010ff227819 */ /* 0x000fe40000011619 */
[----:B------:R-:W-:Y:S02]  /*e9d0*/  LOP3.LUT R28, R20, 0xff, RZ, 0xc0, !PT ;  /* 0x000000ff141c7812 */ /* 0x000fe400078ec0ff */
[----:B------:R-:W-:Y:S02]  /*e9e0*/  LOP3.LUT R15, R15, 0xff, RZ, 0xc0, !PT ;  /* 0x000000ff0f0f7812 */ /* 0x000fe400078ec0ff */
[----:B------:R-:W-:Y:S02]  /*e9f0*/  LOP3.LUT R30, R30, 0xff, RZ, 0xc0, !PT ;  /* 0x000000ff1e1e7812 */ /* 0x000fe400078ec0ff */
[----:B------:R-:W-:Y:S02]  /*ea00*/  LOP3.LUT R34, R34, 0xff, RZ, 0xc0, !PT ;  /* 0x000000ff22227812 */ /* 0x000fe400078ec0ff */
[----:B------:R-:W-:-:S02]  /*ea10*/  PRMT R28, R15, 0x7604, R28 ;  /* 0x000076040f1c7816 */ /* 0x000fc4000000001c */
[----:B------:R-:W-:Y:S02]  /*ea20*/  LOP3.LUT R33, R24, 0xff, RZ, 0xc0, !PT ;  /* 0x000000ff18217812 */ /* 0x000fe400078ec0ff */
[----:B------:R-:W-:Y:S02]  /*ea30*/  SHF.R.U32.HI R15, RZ, 0x10, R20 ;  /* 0x00000010ff0f7819 */ /* 0x000fe40000011614 */
[----:B------:R-:W-:Y:S02]  /*ea40*/  SHF.R.U32.HI R29, RZ, 0x10, R24 ;  /* 0x00000010ff1d7819 */ /* 0x000fe40000011618 */
[----:B------:R-:W-:Y:S02]  /*ea50*/  PRMT R31, R30, 0x7054, R31 ;  /* 0x000070541e1f7816 */ /* 0x000fe4000000001f */
[----:B------:R-:W-:Y:S02]  /*ea60*/  PRMT R35, R34, 0x7054, R35 ;  /* 0x0000705422237816 */ /* 0x000fe40000000023 */
[----:B------:R-:W-:-:S02]  /*ea70*/  PRMT R33, R32, 0x7604, R33 ;  /* 0x0000760420217816 */ /* 0x000fc40000000021 */
[----:B------:R-:W-:Y:S02]  /*ea80*/  LOP3.LUT R15, R15, 0xff, RZ, 0xc0, !PT ;  /* 0x000000ff0f0f7812 */ /* 0x000fe400078ec0ff */
[----:B------:R-:W-:Y:S02]  /*ea90*/  LOP3.LUT R32, R29, 0xff, RZ, 0xc0, !PT ;  /* 0x000000ff1d207812 */ /* 0x000fe400078ec0ff */
[----:B------:R-:W-:Y:S02]  /*eaa0*/  LOP3.LUT R35, R35, 0xff000000, R25, 0xf8, !PT ;  /* 0xff00000023237812 */ /* 0x000fe400078ef819 */
[----:B------:R-:W-:Y:S02]  /*eab0*/  LOP3.LUT R31, R31, 0xff000000, R21, 0xf8, !PT ;  /* 0xff0000001f1f7812 */ /* 0x000fe400078ef815 */
[----:B------:R-:W-:Y:S02]  /*eac0*/  PRMT R29, R15, 0x7054, R28 ;  /* 0x000070540f1d7816 */ /* 0x000fe4000000001c */
[----:B------:R-:W-:-:S02]  /*ead0*/  PRMT R33, R32, 0x7054, R33 ;  /* 0x0000705420217816 */ /* 0x000fc40000000021 */
[-C--:B0-----:R-:W-:Y:S02]  /*eae0*/  F2FP.F16.E4M3.UNPACK_B R15, R6.reuse.H1 ;  /* 0x00000006ff0f723e */ /* 0x081fe400030006ff */
[----:B------:R-:W-:Y:S02]  /*eaf0*/  F2FP.F16.E4M3.UNPACK_B R32, R35 ;  /* 0x00000023ff20723e */ /* 0x000fe400020006ff */
[----:B------:R-:W-:Y:S02]  /*eb00*/  F2FP.F16.E4M3.UNPACK_B R28, R31 ;  /* 0x0000001fff1c723e */ /* 0x000fe400020006ff */
[----:B------:R-:W-:Y:S01]  /*eb10*/  LOP3.LUT R33, R33, 0xff000000, R24, 0xf8, !PT ;  /* 0xff00000021217812 */ /* 0x000fe200078ef818 */
[--C-:B------:R-:W-:Y:S01]  /*eb20*/  HADD2.F32 R24, -RZ, R15.reuse.H0_H0 ;  /* 0x2000000fff187230 */ /* 0x100fe20000004100 */
[----:B------:R-:W-:Y:S01]  /*eb30*/  F2FP.F16.E4M3.UNPACK_B R21, R6 ;  /* 0x00000006ff15723e */ /* 0x000fe200020006ff */
[----:B------:R-:W-:Y:S01]  /*eb40*/  HADD2.F32 R15, -RZ, R15.H1_H1 ;  /* 0x3000000fff0f7230 */ /* 0x000fe20000004100 */
[----:B------:R-:W-:Y:S01]  /*eb50*/  LOP3.LUT R29, R29, 0xff000000, R20, 0xf8, !PT ;  /* 0xff0000001d1d7812 */ /* 0x000fe200078ef814 */
[----:B------:R-:W-:Y:S01]  /*eb60*/  HADD2.F32 R34, -RZ, R32.H1_H1 ;  /* 0x30000020ff227230 */ /* 0x000fe20000004100 */
[----:B------:R-:W-:Y:S01]  /*eb70*/  F2FP.F16.E4M3.UNPACK_B R20, R5.H1 ;  /* 0x00000005ff14723e */ /* 0x000fe200030006ff */
[----:B------:R-:W-:Y:S01]  /*eb80*/  HADD2.F32 R30, -RZ, R28.H1_H1 ;  /* 0x3000001cff1e7230 */ /* 0x000fe20000004100 */
[----:B------:R-:W-:Y:S01]  /*eb90*/  F2FP.F16.E4M3.UNPACK_B R25, R7 ;  /* 0x00000007ff19723e */ /* 0x000fe200020006ff */
[----:B------:R-:W-:-:S02]  /*eba0*/  HADD2.F32 R32, -RZ, R32.H0_H0 ;  /* 0x20000020ff207230 */ /* 0x000fc40000004100 */
[C---:B------:R-:W-:Y:S01]  /*ebb0*/  FMUL.FTZ R37, R15.reuse, R34 ;  /* 0x000000220f257220 */ /* 0x040fe20000410000 */
[----:B------:R-:W-:Y:S02]  /*ebc0*/  HADD2.F32 R28, -RZ, R28.H0_H0 ;  /* 0x2000001cff1c7230 */ /* 0x000fe40000004100 */
[-C--:B------:R-:W-:Y:S01]  /*ebd0*/  FMUL.FTZ R39, R15, R30.reuse ;  /* 0x0000001e0f277220 */ /* 0x080fe20000410000 */
[----:B------:R-:W-:Y:S01]  /*ebe0*/  F2FP.F16.E4M3.UNPACK_B R15, R5 ;  /* 0x00000005ff0f723e */ /* 0x000fe200020006ff */
[--C-:B------:R-:W-:Y:S01]  /*ebf0*/  HADD2.F32 R5, -RZ, R21.reuse.H1_H1 ;  /* 0x30000015ff057230 */ /* 0x100fe20000004100 */
[----:B------:R-:W-:Y:S01]  /*ec00*/  F2FP.F16.E4M3.UNPACK_B R35, R35.H1 ;  /* 0x00000023ff23723e */ /* 0x000fe200030006ff */
[C---:B------:R-:W-:Y:S01]  /*ec10*/  FFMA.FTZ R38, R24.reuse, R30, -R37 ;  /* 0x0000001e18267223 */ /* 0x040fe20000010825 */
        /* <DEDUP_REMOVED lines=70> */
[----:B------:R2:W-:Y:S02]  /*f080*/  STS.128 [R0], R4 ;  /* 0x0000000400007388 */ /* 0x0005e40000000c00 */
.L_x_1414:
[----:B------:R-:W-:Y:S05]  /*f090*/  BSYNC B1 ;  /* 0x0000000000017941 */ /* 0x000fea0003800000 */
.L_x_1413:
[----:B-12---:R-:W-:-:S05]  /*f0a0*/  VIADD R4, R23, 0x40 ;  /* 0x0000004017047836 */ /* 0x006fca0000000000 */
[----:B------:R-:W-:-:S13]  /*f0b0*/  ISETP.GE.AND P0, PT, R4, R14, PT ;  /* 0x0000000e0400720c */ /* 0x000fda0003f06270 */
        /* <DEDUP_REMOVED lines=8> */
[----:B------:R-:W-:Y:S02]  /*f140*/  SHF.R.U32.HI R28, RZ, 0x8, R27 ;  /* 0x00000008ff1c7819 */ /* 0x000fe4000001161b */
[----:B------:R-:W-:Y:S02]  /*f150*/  LOP3.LUT R21, R13, 0xff, RZ, 0xc0, !PT ;  /* 0x000000ff0d157812 */ /* 0x000fe400078ec0ff */
[----:B------:R-:W-:Y:S02]  /*f160*/  LOP3.LUT R31, R27, 0xff, RZ, 0xc0, !PT ;  /* 0x000000ff1b1f7812 */ /* 0x000fe400078ec0ff */
[----:B------:R-:W-:Y:S02]  /*f170*/  LOP3.LUT R20, R20, 0xff, RZ, 0xc0, !PT ;  /* 0x000000ff14147812 */ /* 0x000fe400078ec0ff */
[----:B------:R-:W-:-:S02]  /*f180*/  LOP3.LUT R28, R28, 0xff, RZ, 0xc0, !PT ;  /* 0x000000ff1c1c7812 */ /* 0x000fc400078ec0ff */
[----:B------:R-:W-:Y:S02]  /*f190*/  SHF.R.U32.HI R14, RZ, 0x8, R12 ;  /* 0x00000008ff0e7819 */ /* 0x000fe4000001160c */
[----:B------:R-:W-:Y:S02]  /*f1a0*/  SHF.R.U32.HI R24, RZ, 0x8, R26 ;  /* 0x00000008ff187819 */ /* 0x000fe4000001161a */
[----:B------:R-:W-:Y:S02]  /*f1b0*/  PRMT R21, R20, 0x7604, R21 ;  /* 0x0000760414157816 */ /* 0x000fe40000000015 */
[----:B------:R-:W-:Y:S02]  /*f1c0*/  PRMT R31, R28, 0x7604, R31 ;  /* 0x000076041c1f7816 */ /* 0x000fe4000000001f */
[----:B------:R-:W-:Y:S02]  /*f1d0*/  SHF.R.U32.HI R20, RZ, 0x10, R13 ;  /* 0x00000010ff147819 */ /* 0x000fe4000001160d */
[----:B------:R-:W-:-:S02]  /*f1e0*/  SHF.R.U32.HI R28, RZ, 0x10, R27 ;  /* 0x00000010ff1c7819 */ /* 0x000fc4000001161b */
[----:B------:R-:W-:Y:S02]  /*f1f0*/  LOP3.LUT R15, R12, 0xff, RZ, 0xc0, !PT ;  /* 0x000000ff0c0f7812 */ /* 0x000fe400078ec0ff */
[----:B------:R-:W-:Y:S02]  /*f200*/  LOP3.LUT R25, R26, 0xff, RZ, 0xc0, !PT ;  /* 0x000000ff1a197812 */ /* 0x000fe400078ec0ff */
[----:B------:R-:W-:Y:S02]  /*f210*/  LOP3.LUT R14, R14, 0xff, RZ, 0xc0, !PT ;  /* 0x000000ff0e0e7812 */ /* 0x000fe400078ec0ff */
[----:B------:R-:W-:Y:S02]  /*f220*/  LOP3.LUT R24, R24, 0xff, RZ, 0xc0, !PT ;  /* 0x000000ff18187812 */ /* 0x000fe400078ec0ff */
[----:B------:R-:W-:Y:S02]  /*f230*/  LOP3.LUT R20, R20, 0xff, RZ, 0xc0, !PT ;  /* 0x000000ff14147812 */ /* 0x000fe400078ec0ff */
[----:B------:R-:W-:-:S02]  /*f240*/  LOP3.LUT R28, R28, 0xff, RZ, 0xc0, !PT ;  /* 0x000000ff1c1c7812 */ /* 0x000fc400078ec0ff */
[----:B------:R-:W-:Y:S02]  /*f250*/  PRMT R15, R14, 0x7604, R15 ;  /* 0x000076040e0f7816 */ /* 0x000fe4000000000f */
[----:B------:R-:W-:Y:S02]  /*f260*/  PRMT R29, R24, 0x7604, R25 ;  /* 0x00007604181d7816 */ /* 0x000fe40000000019 */
[----:B------:R-:W-:Y:S02]  /*f270*/  SHF.R.U32.HI R14, RZ, 0x10, R12 ;  /* 0x00000010ff0e7819 */ /* 0x000fe4000001160c */
[----:B------:R-:W-:Y:S02]  /*f280*/  SHF.R.U32.HI R24, RZ, 0x10, R26 ;  /* 0x00000010ff187819 */ /* 0x000fe4000001161a */
        /* <DEDUP_REMOVED lines=12> */
[----:B------:R-:W-:Y:S01]  /*f350*/  HADD2.F32 R12, -RZ, R14.H1_H1 ;  /* 0x3000000eff0c7230 */ /* 0x000fe20000004100 */
[----:B------:R-:W-:Y:S01]  /*f360*/  LOP3.LUT R29, R29, 0xff000000, R26, 0xf8, !PT ;  /* 0xff0000001d1d7812 */ /* 0x000fe200078ef81a */
[--C-:B------:R-:W-:Y:S01]  /*f370*/  HADD2.F32 R28, -RZ, R27.reuse.H1_H1 ;  /* 0x3000001bff1c7230 */ /* 0x100fe20000004100 */
[----:B------:R-:W-:Y:S01]  /*f380*/  F2FP.F16.E4M3.UNPACK_B R13, R5.H1 ;  /* 0x00000005ff0d723e */ /* 0x000fe200030006ff */
[----:B------:R-:W-:Y:S01]  /*f390*/  HADD2.F32 R26, -RZ, R24.H1_H1 ;  /* 0x30000018ff1a7230 */ /* 0x000fe20000004100 */
[----:B------:R-:W-:Y:S01]  /*f3a0*/  F2FP.F16.E4M3.UNPACK_B R20, R7 ;  /* 0x00000007ff14723e */ /* 0x000fe200020006ff */
[----:B------:R-:W-:Y:S01]  /*f3b0*/  HADD2.F32 R15, -RZ, R14.H0_H0 ;  /* 0x2000000eff0f7230 */ /* 0x000fe20000004100 */
[----:B------:R-:W-:Y:S01]  /*f3c0*/  F2FP.F16.E4M3.UNPACK_B R14, R6 ;  /* 0x00000006ff0e723e */ /* 0x000fe200020006ff */
[C---:B------:R-:W-:Y:S01]  /*f3d0*/  FMUL.FTZ R30, R12.reuse, R28 ;  /* 0x0000001c0c1e7220 */ /* 0x040fe20000410000 */
[----:B------:R-:W-:Y:S01]  /*f3e0*/  FMUL.FTZ R33, R12, R26 ;  /* 0x0000001a0c217220 */ /* 0x000fe20000410000 */
[----:B------:R-:W-:Y:S01]  /*f3f0*/  F2FP.F16.E4M3.UNPACK_B R12, R5 ;  /* 0x00000005ff0c723e */ /* 0x000fe200020006ff */
[----:B------:R-:W-:-:S02]  /*f400*/  HADD2.F32 R27, -RZ, R27.H0_H0 ;  /* 0x2000001bff1b7230 */ /* 0x000fc40000004100 */
[C---:B------:R-:W-:Y:S01]  /*f410*/  FFMA.FTZ R32, R15.reuse, R26, -R30 ;  /* 0x0000001a0f207223 */ /* 0x040fe2000001081e */
[----:B------:R-:W-:Y:S02]  /*f420*/  HADD2.F32 R5, -RZ, R14.H1_H1 ;  /* 0x3000000eff057230 */ /* 0x000fe40000004100 */
[----:B------:R-:W-:Y:S01]  /*f430*/  FFMA.FTZ R35, R15, R28, R33 ;  /* 0x0000001c0f237223 */ /* 0x000fe20000010021 */
[----:B------:R-:W-:Y:S01]  /*f440*/  HADD2.F32 R24, -RZ, R24.H0_H0 ;  /* 0x20000018ff187230 */ /* 0x000fe20000004100 */
[----:B------:R-:W-:Y:S01]  /*f450*/  F2FP.F16.E4M3.UNPACK_B R31, R31.H1 ;  /* 0x0000001fff1f723e */ /* 0x000fe200030006ff */
[----:B------:R-:W-:Y:S01]  /*f460*/  HADD2.F32 R14, -RZ, R14.H0_H0 ;  /* 0x2000000eff0e7230 */ /* 0x000fe20000004100 */
[----:B------:R-:W-:Y:S01]  /*f470*/  F2FP.F16.E4M3.UNPACK_B R25, R25.H1 ;  /* 0x00000019ff19723e */ /* 0x000fe200030006ff */
[C---:B------:R-:W-:Y:S01]  /*f480*/  FMUL.FTZ R15, R5.reuse, R27 ;  /* 0x0000001b050f7220 */ /* 0x040fe20000410000 */
[----:B------:R-:W-:Y:S01]  /*f490*/  FMUL.FTZ R30, R5, R24 ;  /* 0x00000018051e7220 */ /* 0x000fe20000410000 */
[----:B------:R-:W-:Y:S01]  /*f4a0*/  F2FP.F16.E4M3.UNPACK_B R7, R7.H1 ;  /* 0x00000007ff07723e */ /* 0x000fe200030006ff */
[----:B------:R-:W-:-:S02]  /*f4b0*/  HADD2.F32 R5, -RZ, R20.H1_H1 ;  /* 0x30000014ff057230 */ /* 0x000fc40000004100 */
[C---:B------:R-:W-:Y:S01]  /*f4c0*/  FFMA.FTZ R28, R14.reuse, R24, -R15 ;  /* 0x000000180e1c7223 */ /* 0x040fe2000001080f */
[----:B------:R-:W-:Y:S02]  /*f4d0*/  HADD2.F32 R26, -RZ, R31.H0_H0 ;  /* 0x2000001fff1a7230 */ /* 0x000fe40000004100 */
[----:B------:R-:W-:Y:S01]  /*f4e0*/  FFMA.FTZ R33, R14, R27, R30 ;  /* 0x0000001b0e217223 */ /* 0x000fe2000001001e */
[----:B------:R-:W-:Y:S01]  /*f4f0*/  HADD2.F32 R15, -RZ, R25.H0_H0 ;  /* 0x20000019ff0f7230 */ /* 0x000fe20000004100 */
[----:B------:R-:W-:Y:S01]  /*f500*/  F2FP.F16.E4M3.UNPACK_B R6, R4 ;  /* 0x00000004ff06723e */ /* 0x000fe200020006ff */
        /* <DEDUP_REMOVED lines=8> */
[----:B------:R-:W-:Y:S02]  /*f590*/  HADD2.F32 R5, -RZ, R7.H0_H0 ;  /* 0x20000007ff057230 */ /* 0x000fe40000004100 */
[C---:B------:R-:W-:Y:S01]  /*f5a0*/  FMUL.FTZ R24, R14.reuse, R31 ;  /* 0x0000001f0e187220 */ /* 0x040fe20000410000 */
[----:B------:R-:W-:Y:S01]  /*f5b0*/  F2FP.F16.E4M3.UNPACK_B R4, R4.H1 ;  /* 0x00000004ff04723e */ /* 0x000fe200030006ff */
[----:B------:R-:W-:Y:S01]  /*f5c0*/  FMUL.FTZ R20, R14, R25 ;  /* 0x000000190e147220 */ /* 0x000fe20000410000 */
[----:B------:R-:W-:Y:S01]  /*f5d0*/  F2FP.F16.E4M3.UNPACK_B R15, R29 ;  /* 0x0000001dff0f723e */ /* 0x000fe200020006ff */
[C---:B------:R-:W-:Y:S01]  /*f5e0*/  FFMA.FTZ R34, R5.reuse, R25, -R24 ;  /* 0x0000001905227223 */ /* 0x040fe20000010818 */
[----:B------:R-:W-:Y:S01]  /*f5f0*/  F2FP.F16.E4M3.UNPACK_B R14, R21 ;  /* 0x00000015ff0e723e */ /* 0x000fe200020006ff */
[----:B------:R-:W-:Y:S01]  /*f600*/  FFMA.FTZ R31, R5, R31, R20 ;  /* 0x0000001f051f7223 */ /* 0x000fe20000010014 */
[----:B------:R-:W-:Y:S01]  /*f610*/  HADD2.F32 R7, -RZ, R4.H1_H1 ;  /* 0x30000004ff077230 */ /* 0x000fe20000004100 */
[----:B------:R-:W-:Y:S01]  /*f620*/  F2FP.F16.E4M3.UNPACK_B R21, R21.H1 ;  /* 0x00000015ff15723e */ /* 0x000fe200030006ff */
[----:B------:R-:W-:Y:S01]  /*f630*/  HADD2.F32 R24, -RZ, R15.H1_H1 ;  /* 0x3000000fff187230 */ /* 0x000fe20000004100 */
[----:B------:R-:W-:Y:S01]  /*f640*/  F2FP.F16.E4M3.UNPACK_B R29, R29.H1 ;  /* 0x0000001dff1d723e */ /* 0x000fe200030006ff */
[----:B------:R-:W-:Y:S01]  /*f650*/  HADD2.F32 R20, -RZ, R14.H1_H1 ;  /* 0x3000000eff147230 */ /* 0x000fe20000004100 */
[----:B------:R-:W-:Y:S01]  /*f660*/  F2FP.SATFINITE.E4M3.F32.PACK_AB_MERGE_C R31, R31, R34, RZ ;  /* 0x000000221f1f723e */ /* 0x000fe200048070ff */
[----:B------:R-:W-:-:S02]  /*f670*/  HADD2.F32 R5, -RZ, R4.H0_H0 ;  /* 0x20000004ff057230 */ /* 0x000fc40000004100 */
[----:B------:R-:W-:Y:S01]  /*f680*/  FMUL.FTZ R26, R7, R24 ;  /* 0x00000018071a7220 */ /* 0x000fe20000410000 */
[----:B------:R-:W-:Y:S02]  /*f690*/  HADD2.F32 R25, -RZ, R15.H0_H0 ;  /* 0x2000000fff197230 */ /* 0x000fe40000004100 */
[----:B------:R-:W-:Y:S02]  /*f6a0*/  HADD2.F32 R4, -RZ, R6.H1_H1 ;  /* 0x30000006ff047230 */ /* 0x000fe40000004100 */
[-C--:B------:R-:W-:Y:S01]  /*f6b0*/  FFMA.FTZ R26, R5, R20.reuse, -R26 ;  /* 0x00000014051a7223 */ /* 0x080fe2000001081a */
[----:B------:R-:W-:Y:S02]  /*f6c0*/  HADD2.F32 R15, -RZ, R14.H0_H0 ;  /* 0x2000000eff0f7230 */ /* 0x000fe40000004100 */
[----:B------:R-:W-:Y:S01]  /*f6d0*/  FMUL.FTZ R14, R7, R20 ;  /* 0x00000014070e7220 */ /* 0x000fe20000410000 */
[----:B------:R-:W-:Y:S02]  /*f6e0*/  HADD2.F32 R6, -RZ, R6.H0_H0 ;  /* 0x20000006ff067230 */ /* 0x000fe40000004100 */
[C---:B------:R-:W-:Y:S01]  /*f6f0*/  FMUL.FTZ R7, R4.reuse, R25 ;  /* 0x0000001904077220 */ /* 0x040fe20000410000 */
[----:B------:R-:W-:Y:S01]  /*f700*/  FMUL.FTZ R4, R4, R15 ;  /* 0x0000000f04047220 */ /* 0x000fe20000410000 */
[----:B------:R-:W-:-:S02]  /*f710*/  FFMA.FTZ R27, R5, R24, R14 ;  /* 0x00000018051b7223 */ /* 0x000fc4000001000e */
[C---:B------:R-:W-:Y:S01]  /*f720*/  FFMA.FTZ R15, R6.reuse, R15, -R7 ;  /* 0x0000000f060f7223 */ /* 0x040fe20000010807 */
[----:B------:R-:W-:Y:S02]  /*f730*/  HADD2.F32 R5, -RZ, R13.H1_H1 ;  /* 0x3000000dff057230 */ /* 0x000fe40000004100 */
[----:B------:R-:W-:Y:S01]  /*f740*/  FFMA.FTZ R20, R6, R25, R4 ;  /* 0x0000001906147223 */ /* 0x000fe20000010004 */
[----:B------:R-:W-:Y:S02]  /*f750*/  HADD2.F32 R6, -RZ, R21.H1_H1 ;  /* 0x30000015ff067230 */ /* 0x000fe40000004100 */
[--C-:B------:R-:W-:Y:S02]  /*f760*/  HADD2.F32 R14, -RZ, R29.reuse.H1_H1 ;  /* 0x3000001dff0e7230 */ /* 0x100fe40000004100 */
[----:B------:R-:W-:Y:S02]  /*f770*/  HADD2.F32 R29, -RZ, R29.H0_H0 ;  /* 0x2000001dff1d7230 */ /* 0x000fe40000004100 */
[----:B------:R-:W-:Y:S01]  /*f780*/  FMUL.FTZ R7, R5, R6 ;  /* 0x0000000605077220 */ /* 0x000fe20000410000 */
[----:B------:R-:W-:-:S02]  /*f790*/  HADD2.F32 R4, -RZ, R12.H1_H1 ;  /* 0x3000000cff047230 */ /* 0x000fc40000004100 */
[----:B------:R-:W-:Y:S01]  /*f7a0*/  FMUL.FTZ R24, R5, R14 ;  /* 0x0000000e05187220 */ /* 0x000fe20000410000 */
[----:B------:R-:W-:Y:S02]  /*f7b0*/  HADD2.F32 R21, -RZ, R21.H0_H0 ;  /* 0x20000015ff157230 */ /* 0x000fe40000004100 */
[----:B------:R-:W-:Y:S02]  /*f7c0*/  HADD2.F32 R13, -RZ, R13.H0_H0 ;  /* 0x2000000dff0d7230 */ /* 0x000fe40000004100 */
[C---:B------:R-:W-:Y:S01]  /*f7d0*/  FMUL.FTZ R5, R4.reuse, R29 ;  /* 0x0000001d04057220 */ /* 0x040fe20000410000 */
[----:B------:R-:W-:Y:S02]  /*f7e0*/  HADD2.F32 R12, -RZ, R12.H0_H0 ;  /* 0x2000000cff0c7230 */ /* 0x000fe40000004100 */
[-C--:B------:R-:W-:Y:S01]  /*f7f0*/  FMUL.FTZ R4, R4, R21.reuse ;  /* 0x0000001504047220 */ /* 0x080fe20000410000 */
[C---:B------:R-:W-:Y:S01]  /*f800*/  FFMA.FTZ R24, R13.reuse, R6, -R24 ;  /* 0x000000060d187223 */ /* 0x040fe20000010818 */
[----:B------:R-:W-:Y:S01]  /*f810*/  FFMA.FTZ R7, R13, R14, R7 ;  /* 0x0000000e0d077223 */ /* 0x000fe20000010007 */
[C---:B------:R-:W-:Y:S01]  /*f820*/  FFMA.FTZ R5, R12.reuse, R21, -R5 ;  /* 0x000000150c057223 */ /* 0x040fe20000010805 */
[----:B------:R-:W-:Y:S01]  /*f830*/  FFMA.FTZ R12, R12, R29, R4 ;  /* 0x0000001d0c0c7223 */ /* 0x000fe20000010004 */
[----:B------:R-:W-:-:S02]  /*f840*/  F2FP.SATFINITE.E4M3.F32.PACK_AB_MERGE_C R6, R35, R32, RZ ;  /* 0x000000202306723e */ /* 0x000fc400048070ff */
[----:B------:R-:W-:Y:S02]  /*f850*/  F2FP.SATFINITE.E4M3.F32.PACK_AB_MERGE_C R4, R27, R26, RZ ;  /* 0x0000001a1b04723e */ /* 0x000fe400048070ff */
[----:B------:R-:W-:Y:S02]  /*f860*/  F2FP.SATFINITE.E4M3.F32.PACK_AB_MERGE_C R24, R7, R24, RZ ;  /* 0x000000180718723e */ /* 0x000fe400048070ff */
[----:B------:R-:W-:Y:S02]  /*f870*/  F2FP.SATFINITE.E4M3.F32.PACK_AB_MERGE_C R6, R33, R28, R6 ;  /* 0x0000001c2106723e */ /* 0x000fe40004807006 */
[----:B------:R-:W-:Y:S02]  /*f880*/  F2FP.SATFINITE.E4M3.F32.PACK_AB_MERGE_C R7, R37, R30, R31 ;  /* 0x0000001e2507723e */ /* 0x000fe4000480701f */
[----:B------:R-:W-:Y:S02]  /*f890*/  F2FP.SATFINITE.E4M3.F32.PACK_AB_MERGE_C R4, R20, R15, R4 ;  /* 0x0000000f1404723e */ /* 0x000fe40004807004 */
[----:B------:R-:W-:-:S05]  /*f8a0*/  F2FP.SATFINITE.E4M3.F32.PACK_AB_MERGE_C R5, R12, R5, R24 ;  /* 0x000000050c05723e */ /* 0x000fca0004807018 */
[----:B------:R1:W-:Y:S02]  /*f8b0*/  STS.128 [R3+0x1e400], R4 ;  /* 0x01e4000403007388 */ /* 0x0003e40000000c00 */
.L_x_1419:
[----:B------:R-:W-:Y:S05]  /*f8c0*/  BSYNC B1 ;  /* 0x0000000000017941 */ /* 0x000fea0003800000 */
.L_x_1418:
[----:B------:R-:W-:Y:S05]  /*f8d0*/  @P1 BRA `(.L_x_1417) ;  /* 0x0000002c00581947 */ /* 0x000fea0003800000 */
[----:B01----:R-:W0:Y:S01]  /*f8e0*/  LDS.128 R4, [R0+0x2000] ;  /* 0x0020000000047984 */ /* 0x003e220000000c00 */
        /* <DEDUP_REMOVED lines=26> */
[--C-:B------:R-:W-:Y:S02]  /*fa90*/  LOP3.LUT R21, R21, 0xff0000, R8.reuse, 0xf8, !PT ;  /* 0x00ff000015157812 */ /* 0x100fe400078ef808 */
[----:B------:R-:W-:Y:S01]  /*faa0*/  F2FP.F16.E4M3.UNPACK_B R20, R25 ;  /* 0x00000019ff14723e */ /* 0x000fe200020006ff */
[--C-:B------:R-:W-:Y:S01]  /*fab0*/  HADD2.F32 R9, -RZ, R3.reuse.H0_H0 ;  /* 0x20000003ff097230 */ /* 0x100fe20000004100 */
[----:B------:R-:W-:Y:S02]  /*fac0*/  F2FP.F16.E4M3.UNPACK_B R12, R15 ;  /* 0x0000000fff0c723e */ /* 0x000fe400020006ff */
[----:B------:R-:W-:Y:S01]  /*fad0*/  LOP3.LUT R21, R21, 0xff000000, R8, 0xf8, !PT ;  /* 0xff00000015157812 */ /* 0x000fe200078ef808 */
[----:B------:R-:W-:Y:S01]  /*fae0*/  HADD2.F32 R8, -RZ, R3.H1_H1 ;  /* 0x30000003ff087230 */ /* 0x000fe20000004100 */
[----:B------:R-:W-:Y:S01]  /*faf0*/  F2FP.F16.E4M3.UNPACK_B R6, R6 ;  /* 0x00000006ff06723e */ /* 0x000fe200020006ff */
[----:B------:R-:W-:Y:S01]  /*fb00*/  HADD2.F32 R24, -RZ, R20.H1_H1 ;  /* 0x30000014ff187230 */ /* 0x000fe20000004100 */
[----:B------:R-:W-:Y:S01]  /*fb10*/  LOP3.LUT R13, R13, 0xff000000, R10, 0xf8, !PT ;  /* 0xff0000000d0d7812 */ /* 0x000fe200078ef80a */
[----:B------:R-:W-:Y:S01]  /*fb20*/  HADD2.F32 R14, -RZ, R12.H1_H1 ;  /* 0x3000000cff0e7230 */ /* 0x000fe20000004100 */
[-C--:B------:R-:W-:Y:S01]  /*fb30*/  F2FP.F16.E4M3.UNPACK_B R10, R7.reuse ;  /* 0x00000007ff0a723e */ /* 0x080fe200020006ff */
[----:B------:R-:W-:Y:S01]  /*fb40*/  HADD2.F32 R20, -RZ, R20.H0_H0 ;  /* 0x20000014ff147230 */ /* 0x000fe20000004100 */
[----:B------:R-:W-:Y:S01]  /*fb50*/  F2FP.F16.E4M3.UNPACK_B R11, R7.H1 ;  /* 0x00000007ff0b723e */ /* 0x000fe200030006ff */
[C---:B------:R-:W-:Y:S01]  /*fb60*/  FMUL.FTZ R26, R8.reuse, R24 ;  /* 0x00000018081a7220 */ /* 0x040fe20000410000 */
[----:B------:R-:W-:Y:S01]  /*fb70*/  FMUL.FTZ R27, R8, R14 ;  /* 0x0000000e081b7220 */ /* 0x000fe20000410000 */
[-C--:B------:R-:W-:Y:S01]  /*fb80*/  F2FP.F16.E4M3.UNPACK_B R7, R5.reuse ;  /* 0x00000005ff07723e */ /* 0x080fe200020006ff */
[----:B------:R-:W-:Y:S01]  /*fb90*/  HADD2.F32 R12, -RZ, R12.H0_H0 ;  /* 0x2000000cff0c7230 */ /* 0x000fe20000004100 */
[----:B------:R-:W-:Y:S01]  /*fba0*/  F2FP.F16.E4M3.UNPACK_B R8, R5.H1 ;  /* 0x00000005ff08723e */ /* 0x000fe200030006ff */
[----:B------:R-:W-:-:S02]  /*fbb0*/  HADD2.F32 R5, -RZ, R6.H1_H1 ;  /* 0x30000006ff057230 */ /* 0x000fc40000004100 */
[C---:B------:R-:W-:Y:S01]  /*fbc0*/  FFMA.FTZ R26, R9.reuse, R14, -R26 ;  /* 0x0000000e091a7223 */ /* 0x040fe2000001081a */
[----:B------:R-:W-:Y:S01]  /*fbd0*/  FFMA.FTZ R29, R9, R24, R27 ;  /* 0x00000018091d7223 */ /* 0x000fe2000001001b */
[----:B------:R-:W-:Y:S01]  /*fbe0*/  HADD2.F32 R6, -RZ, R6.H0_H0 ;  /* 0x20000006ff067230 */ /* 0x000fe20000004100 */
[----:B------:R-:W-:Y:S01]  /*fbf0*/  F2FP.F16.E4M3.UNPACK_B R25, R25.H1 ;  /* 0x00000019ff19723e */ /* 0x000fe200030006ff */
[C---:B------:R-:W-:Y:S01]  /*fc00*/  FMUL.FTZ R9, R5.reuse, R20 ;  /* 0x0000001405097220 */ /* 0x040fe20000410000 */
[----:B------:R-:W-:Y:S01]  /*fc10*/  F2FP.F16.E4M3.UNPACK_B R15, R15.H1 ;  /* 0x0000000fff0f723e */ /* 0x000fe200030006ff */
[-C--:B------:R-:W-:Y:S01]  /*fc20*/  FMUL.FTZ R27, R5, R12.reuse ;  /* 0x0000000c051b7220 */ /* 0x080fe20000410000 */
[----:B------:R-:W-:Y:S02]  /*fc30*/  HADD2.F32 R5, -RZ, R10.H1_H1 ;  /* 0x3000000aff057230 */ /* 0x000fe40000004100 */
[----:B------:R-:W-:Y:S01]  /*fc40*/  FFMA.FTZ R24, R6, R12, -R9 ;  /* 0x0000000c06187223 */ /* 0x000fe20000010809 */
[----:B------:R-:W-:-:S02]  /*fc50*/  HADD2.F32 R14, -RZ, R25.H0_H0 ;  /* 0x20000019ff0e7230 */ /* 0x000fc40000004100 */
[----:B------:R-:W-:Y:S01]  /*fc60*/  FFMA.FTZ R27, R6, R20, R27 ;  /* 0x00000014061b7223 */ /* 0x000fe2000001001b */
[----:B------:R-:W-:Y:S01]  /*fc70*/  HADD2.F32 R9, -RZ, R15.H0_H0 ;  /* 0x2000000fff097230 */ /* 0x000fe20000004100 */
[----:B------:R-:W-:Y:S01]  /*fc80*/  F2FP.F16.E4M3.UNPACK_B R3, R4 ;  /* 0x00000004ff03723e */ /* 0x000fe200020006ff */
[----:B------:R-:W-:Y:S02]  /*fc90*/  HADD2.F32 R10, -RZ, R10.H0_H0 ;  /* 0x2000000aff0a7230 */ /* 0x000fe40000004100 */
[C---:B------:R-:W-:Y:S01]  /*fca0*/  FMUL.FTZ R31, R5.reuse, R14 ;  /* 0x0000000e051f7220 */ /* 0x040fe20000410000 */
[----:B------:R-:W-:Y:S02]  /*fcb0*/  HADD2.F32 R25, -RZ, R25.H1_H1 ;  /* 0x30000019ff197230 */ /* 0x000fe40000004100 */
[-C--:B------:R-:W-:Y:S01]  /*fcc0*/  FMUL.FTZ R5, R5, R9.reuse ;  /* 0x0000000905057220 */ /* 0x080fe20000410000 */
[----:B------:R-:W-:Y:S02]  /*fcd0*/  HADD2.F32 R6, -RZ, R11.H1_H1 ;  /* 0x3000000bff067230 */ /* 0x000fe40000004100 */
[----:B------:R-:W-:Y:S01]  /*fce0*/  FFMA.FTZ R31, R10, R9, -R31 ;  /* 0x000000090a1f7223 */ /* 0x000fe2000001081f */
[----:B------:R-:W-:-:S02]  /*fcf0*/  HADD2.F32 R15, -RZ, R15.H1_H1 ;  /* 0x3000000fff0f7230 */ /* 0x000fc40000004100 */
[----:B------:R-:W-:Y:S01]  /*fd00*/  FFMA.FTZ R28, R10, R14, R5 ;  /* 0x0000000e0a1c7223 */ /* 0x000fe20000010005 */
[----:B------:R-:W-:Y:S02]  /*fd10*/  HADD2.F32 R11, -RZ, R11.H0_H0 ;  /* 0x2000000bff0b7230 */ /* 0x000fe40000004100 */
[C---:B------:R-:W-:Y:S01]  /*fd20*/  FMUL.FTZ R12, R6.reuse, R25 ;  /* 0x00000019060c7220 */ /* 0x040fe20000410000 */
[----:B------:R-:W-:Y:S01]  /*fd30*/  F2FP.F16.E4M3.UNPACK_B R5, R21 ;  /* 0x00000015ff05723e */ /* 0x000fe200020006ff */
[-C--:B------:R-:W-:Y:S01]  /*fd40*/  FMUL.FTZ R10, R6, R15.reuse ;  /* 0x0000000f060a7220 */ /* 0x080fe20000410000 */
[----:B------:R-:W-:Y:S01]  /*fd50*/  F2FP.F16.E4M3.UNPACK_B R4, R4.H1 ;  /* 0x00000004ff04723e */ /* 0x000fe200030006ff */
[C---:B------:R-:W-:Y:S01]  /*fd60*/  FFMA.FTZ R30, R11.reuse, R15, -R12 ;  /* 0x0000000f0b1e7223 */ /* 0x040fe2000001080c */
[----:B------:R-:W-:Y:S01]  /*fd70*/  F2FP.F16.E4M3.UNPACK_B R9, R13 ;  /* 0x0000000dff09723e */ /* 0x000fe200020006ff */
[----:B------:R-:W-:Y:S01]  /*fd80*/  FFMA.FTZ R25, R11, R25, R10 ;  /* 0x000000190b197223 */ /* 0x000fe2000001000a */
[--C-:B------:R-:W-:Y:S01]  /*fd90*/  HADD2.F32 R12, -RZ, R5.reuse.H1_H1 ;  /* 0x30000005ff0c7230 */ /* 0x100fe20000004100 */
[----:B------:R-:W-:Y:S01]  /*fda0*/  F2FP.F16.E4M3.UNPACK_B R13, R13.H1 ;  /* 0x0000000dff0d723e */ /* 0x000fe200030006ff */
[----:B------:R-:W-:Y:S01]  /*fdb0*/  HADD2.F32 R11, -RZ, R5.H0_H0 ;  /* 0x20000005ff0b7230 */ /* 0x000fe20000004100 */
[----:B------:R-:W-:Y:S01]  /*fdc0*/  F2FP.F16.E4M3.UNPACK_B R21, R21.H1 ;  /* 0x00000015ff15723e */ /* 0x000fe200030006ff */
[--C-:B------:R-:W-:Y:S01]  /*fdd0*/  HADD2.F32 R6, -RZ, R4.reuse.H1_H1 ;  /* 0x30000004ff067230 */ /* 0x100fe20000004100 */
[----:B------:R-:W-:Y:S01]  /*fde0*/  F2FP.SATFINITE.E4M3.F32.PACK_AB_MERGE_C R25, R25, R30, RZ ;  /* 0x0000001e1919723e */ /* 0x000fe200048070ff */
[----:B------:R-:W-:Y:S01]  /*fdf0*/  HADD2.F32 R10, -RZ, R9.H1_H1 ;  /* 0x30000009ff0a7230 */ /* 0x000fe20000004100 */
[----:B------:R-:W-:Y:S01]  /*fe00*/  F2FP.SATFINITE.E4M3.F32.PACK_AB_MERGE_C R26, R29, R26, RZ ;  /* 0x0000001a1d1a723e */ /* 0x000fe200048070ff */
[----:B------:R-:W-:-:S02]  /*fe10*/  HADD2.F32 R5, -RZ, R4.H0_H0 ;  /* 0x20000004ff057230 */ /* 0x000fc40000004100 */
[C---:B------:R-:W-:Y:S01]  /*fe20*/  FMUL.FTZ R14, R6.reuse, R12 ;  /* 0x0000000c060e7220 */ /* 0x040fe20000410000 */
[----:B------:R-:W-:Y:S02]  /*fe30*/  HADD2.F32 R4, -RZ, R3.H1_H1 ;  /* 0x30000003ff047230 */ /* 0x000fe40000004100 */
[-C--:B------:R-:W-:Y:S01]  /*fe40*/  FMUL.FTZ R20, R6, R10.reuse ;  /* 0x0000000a06147220 */ /* 0x080fe20000410000 */
[----:B------:R-:W-:Y:S02]  /*fe50*/  HADD2.F32 R9, -RZ, R9.H0_H0 ;  /* 0x20000009ff097230 */ /* 0x000fe40000004100 */
[C---:B------:R-:W-:Y:S01]  /*fe60*/  FFMA.FTZ R14, R5.reuse, R10, -R14 ;  /* 0x0000000a050e7223 */ /* 0x040fe2000001080e */
[----:B------:R-:W-:Y:S02]  /*fe70*/  HADD2.F32 R3, -RZ, R3.H0_H0 ;  /* 0x20000003ff037230 */ /* 0x000fe40000004100 */
[C---:B------:R-:W-:Y:S01]  /*fe80*/  FMUL.FTZ R6, R4.reuse, R11 ;  /* 0x0000000b04067220 */ /* 0x040fe20000410000 */
[----:B------:R-:W-:Y:S01]  /*fe90*/  FFMA.FTZ R15, R5, R12, R20 ;  /* 0x0000000c050f7223 */ /* 0x000fe20000010014 */
[----:B------:R-:W-:Y:S01]  /*fea0*/  FMUL.FTZ R4, R4, R9 ;  /* 0x0000000904047220 */ /* 0x000fe20000410000 */
[----:B------:R-:W-:-:S02]  /*feb0*/  HADD2.F32 R5, -RZ, R13.H1_H1 ;  /* 0x3000000dff057230 */ /* 0x000fc40000004100 */
[C---:B------:R-:W-:Y:S01]  /*fec0*/  FFMA.FTZ R12, R3.reuse, R9, -R6 ;  /* 0x00000009030c7223 */ /* 0x040fe20000010806 */
[--C-:B------:R-:W-:Y:S02]  /*fed0*/  HADD2.F32 R9, -RZ, R21.reuse.H1_H1 ;  /* 0x30000015ff097230 */ /* 0x100fe40000004100 */
[----:B------:R-:W-:Y:S01]  /*fee0*/  FFMA.FTZ R11, R3, R11, R4 ;  /* 0x0000000b030b7223 */ /* 0x000fe20000010004 */
[----:B------:R-:W-:Y:S01]  /*fef0*/  HADD2.F32 R4, -RZ, R8.H1_H1 ;  /* 0x30000008ff047230 */ /* 0x000fe20000004100 */
[----:B------:R-:W-:Y:S01]  /*ff00*/  F2FP.SATFINITE.E4M3.F32.PACK_AB_MERGE_C R14, R15, R14, RZ ;  /* 0x0000000e0f0e723e */ /* 0x000fe200048070ff */
[----:B------:R-:W-:Y:S01]  /*ff10*/  HADD2.F32 R10, -RZ, R21.H0_H0 ;  /* 0x20000015ff0a7230 */ /* 0x000fe20000004100 */
[----:B------:R-:W-:Y:S01]  /*ff20*/  F2FP.SATFINITE.E4M3.F32.PACK_AB_MERGE_C R31, R28, R31, R25 ;  /* 0x0000001f1c1f723e */ /* 0x000fe20004807019 */
[----:B------:R-:W-:Y:S02]  /*ff30*/  HADD2.F32 R3, -RZ, R7.H1_H1 ;  /* 0x30000007ff037230 */ /* 0x000fe40000004100 */
[----:B------:R-:W-:Y:S01]  /*ff40*/  FMUL.FTZ R20, R4, R5 ;  /* 0x0000000504147220 */ /* 0x000fe20000410000 */
[----:B------:R-:W-:-:S02]  /*ff50*/  HADD2.F32 R6, -RZ, R13.H0_H0 ;  /* 0x2000000dff067230 */ /* 0x000fc40000004100 */
[----:B------:R-:W-:Y:S01]  /*ff60*/  FMUL.FTZ R13, R4, R9 ;  /* 0x00000009040d7220 */ /* 0x000fe20000410000 */
[----:B------:R-:W-:Y:S02]  /*ff70*/  HADD2.F32 R8, -RZ, R8.H0_H0 ;  /* 0x20000008ff087230 */ /* 0x000fe40000004100 */
[C---:B------:R-:W-:Y:S01]  /*ff80*/  FMUL.FTZ R4, R3.reuse, R10 ;  /* 0x0000000a03047220 */ /* 0x040fe20000410000 */
[----:B------:R-:W-:Y:S02]  /*ff90*/  HADD2.F32 R7, -RZ, R7.H0_H0 ;  /* 0x20000007ff077230 */ /* 0x000fe40000004100 */
[----:B------:R-:W-:Y:S01]  /*ffa0*/  FMUL.FTZ R3, R3, R6 ;  /* 0x0000000603037220 */ /* 0x000fe20000410000 */
[----:B------:R-:W-:Y:S01]  /*ffb0*/  F2FP.SATFINITE.E4M3.F32.PACK_AB_MERGE_C R30, R27, R24, R26 ;  /* 0x000000181b1e723e */ /* 0x000fe2000480701a */
[C---:B------:R-:W-:Y:S01]  /*ffc0*/  FFMA.FTZ R13, R8.reuse, R5, -R13 ;  /* 0x00000005080d7223 */ /* 0x040fe2000001080d */
[----:B------:R-:W-:Y:S01]  /*ffd0*/  FFMA.FTZ R20, R8, R9, R20 ;  /* 0x0000000908147223 */ /* 0x000fe20000010014 */
[C---:B------:R-:W-:Y:S01]  /*ffe0*/  FFMA.FTZ R4, R7.reuse, R6, -R4 ;  /* 0x0000000607047223 */ /* 0x040fe20000010804 */
[----:B------:R-:W-:Y:S01]  /*fff0*/  FFMA.FTZ R3, R7, R10, R3 ;  /* 0x0000000a07037223 */ /* 0x000fe20000010003 */
[----:B------:R-:W-:-:S02]  /*10000*/  F2FP.SATFINITE.E4M3.F32.PACK_AB_MERGE_C R28, R11, R12, R14 ;  /* 0x0000000c0b1c723e */ /* 0x000fc4000480700e */
[----:B------:R-:W-:-:S04]  /*10010*/  F2FP.SATFINITE.E4M3.F32.PACK_AB_MERGE_C R13, R20, R13, RZ ;  /* 0x0000000d140d723e */ /* 0x000fc800048070ff */
[----:B------:R-:W-:-:S05]  /*10020*/  F2FP.SATFINITE.E4M3.F32.PACK_AB_MERGE_C R29, R3, R4, R13 ;  /* 0x00000004031d723e */ /* 0x000fca000480700d */
[----:B------:R2:W-:Y:S01]  /*10030*/  STS.128 [R0+0x2000], R28 ;  /* 0x0020001c00007388 */ /* 0x0005e20000000c00 */
[----:B------:R-:W-:Y:S05]  /*10040*/  BRA `(.L_x_1417) ;  /* 0x00000024007c7947 */ /* 0x000fea0003800000 */
.L_x_1404:
        /* <DEDUP_REMOVED lines=8> */
[----:B0-----:R-:W-:-:S13]  /*100d0*/  ISETP.NE.AND P0, PT, R30, 0x1, PT ;  /* 0x000000011e00780c */ /* 0x001fda0003f05270 */
[----:B------:R-:W0:Y:S08]  /*100e0*/  @P0 LDC R0, c[0x0][0x44c] ;  /* 0x00011300ff000b82 */ /* 0x000e300000000800 */
[----:B------:R-:W2:Y:S01]  /*100f0*/  @P0 LDC R5, c[0x0][0x450] ;  /* 0x00011400ff050b82 */ /* 0x000ea20000000800 */
[----:B0-----:R-:W-:-:S05]  /*10100*/  @P0 IMAD.HI.U32 R0, R3, R0, RZ ;  /* 0x0000000003000227 */ /* 0x001fca00078e00ff */
[----:B--2---:R-:W-:Y:S01]  /*10110*/  @P0 SHF.R.U32.HI R3, RZ, R5, R0 ;  /* 0x00000005ff030219 */ /* 0x004fe20000011600 */
[----:B------:R-:W-:-:S03]  /*10120*/  IMAD.MOV.U32 R5, RZ, RZ, R31 ;  /* 0x000000ffff057224 */ /* 0x000fc600078e001f */
        /* <DEDUP_REMOVED lines=14> */
[----:B------:R-:W2:Y:S01]  /*10210*/  LDL R0, [R1+0x10] ;  /* 0x0000100001007983 */ /* 0x000ea20000100800 */
[----:B------:R-:W0:Y:S01]  /*10220*/  LDC R37, c[0x0][0x3f4] ;  /* 0x0000fd00ff257b82 */ /* 0x000e220000000800 */
[----:B------:R-:W-:Y:S02]  /*10230*/  ULDC.64 UR4, c[0x0][0x208] ;  /* 0x0000820000047ab9 */ /* 0x000fe40000000a00 */
[----:B------:R-:W3:Y:S04]  /*10240*/  SHFL.IDX PT, R5, R29, RZ, 0x1c1f ;  /* 0x001c1fff1d057589 */ /* 0x000ee800000e0000 */
[----:B-1----:R-:W1:Y:S04]  /*10250*/  SHFL.IDX PT, R14, R28, RZ, 0x1c1f ;  /* 0x001c1fff1c0e7589 */ /* 0x002e6800000e0000 */
[----:B------:R-:W4:Y:S04]  /*10260*/  SHFL.IDX PT, R3, R10, RZ, 0x1c1f ;  /* 0x001c1fff0a037589 */ /* 0x000f2800000e0000 */
[----:B------:R-:W5:Y:S01]  /*10270*/  SHFL.IDX PT, R7, R31, RZ, 0x1c1f ;  /* 0x001c1fff1f077589 */ /* 0x000f6200000e0000 */
[----:B0-----:R-:W-:Y:S01]  /*10280*/  ISETP.GE.AND P0, PT, R18, R37, PT ;  /* 0x000000251200720c */ /* 0x001fe20003f06270 */
[----:B--2---:R-:W-:-:S05]  /*10290*/  IMAD R30, R0, R30, RZ ;  /* 0x0000001e001e7224 */ /* 0x004fca00078e02ff */
[----:B------:R-:W-:-:S13]  /*102a0*/  ISETP.GE.OR P1, PT, R39, R30, P0 ;  /* 0x0000001e2700720c */ /* 0x000fda0000726670 */
[C---:B---3--:R-:W-:Y:S02]  /*102b0*/  @!P1 IADD3 R0, P2, R18.reuse, R5, RZ ;  /* 0x0000000512009210 */ /* 0x048fe40007f5e0ff */
[----:B-1----:R-:W-:-:S03]  /*102c0*/  @!P1 IADD3 R14, P3, R18, R14, RZ ;  /* 0x0000000e120e9210 */ /* 0x002fc60007f7e0ff */
[--C-:B----4-:R-:W-:Y:S02]  /*102d0*/  @!P1 IMAD.X R5, R3, 0x1, R19.reuse, P2 ;  /* 0x0000000103059824 */ /* 0x110fe400010e0613 */
[----:B-----5:R-:W-:Y:S02]  /*102e0*/  @!P1 IMAD.X R3, R7, 0x1, R19, P3 ;  /* 0x0000000107039824 */ /* 0x020fe400018e0613 */
[----:B------:R-:W-:Y:S02]  /*102f0*/  @!P1 IMAD.MOV.U32 R4, RZ, RZ, R0 ;  /* 0x000000ffff049224 */ /* 0x000fe400078e0000 */
[----:B------:R-:W-:Y:S02]  /*10300*/  @!P1 IMAD.MOV.U32 R32, RZ, RZ, R14 ;  /* 0x000000ffff209224 */ /* 0x000fe400078e000e */
[----:B------:R-:W-:Y:S02]  /*10310*/  @!P1 IMAD.MOV.U32 R33, RZ, RZ, R3 ;  /* 0x000000ffff219224 */ /* 0x000fe400078e0003 */
[----:B------:R-:W2:Y:S04]  /*10320*/  @!P1 LD.E.128 R4, desc[UR4][R4.64] ;  /* 0x0000000404049980 */ /* 0x000ea8000c101d00 */
[----:B------:R-:W3:Y:S01]  /*10330*/  @!P1 LD.E.128 R32, desc[UR4][R32.64] ;  /* 0x0000000420209980 */ /* 0x000ee2000c101d00 */
[----:B------:R-:W-:-:S02]  /*10340*/  CS2R R26, SRZ ;  /* 0x00000000001a7805 */ /* 0x000fc4000001ff00 */
[----:B------:R-:W-:Y:S02]  /*10350*/  CS2R R24, SRZ ;  /* 0x0000000000187805 */ /* 0x000fe4000001ff00 */
[----:B------:R-:W-:Y:S01]  /*10360*/  CS2R R20, SRZ ;  /* 0x0000000000147805 */ /* 0x000fe2000001ff00 */
[----:B------:R-:W0:Y:S01]  /*10370*/  SHFL.IDX PT, R29, R29, 0x1, 0x1c1f ;  /* 0x003c1f001d1d7f89 */ /* 0x000e2200000e0000 */
[----:B------:R-:W-:-:S03]  /*10380*/  CS2R R8, SRZ ;  /* 0x0000000000087805 */ /* 0x000fc6000001ff00 */
[----:B------:R1:W4:Y:S04]  /*10390*/  SHFL.IDX PT, R3, R10, 0x1, 0x1c1f ;  /* 0x003c1f000a037f89 */ /* 0x00032800000e0000 */
[----:B------:R1:W0:Y:S04]  /*103a0*/  SHFL.IDX PT, R14, R28, 0x1, 0x1c1f ;  /* 0x003c1f001c0e7f89 */ /* 0x00022800000e0000 */
[----:B------:R-:W0:Y:S01]  /*103b0*/  SHFL.IDX PT, R31, R31, 0x1, 0x1c1f ;  /* 0x003c1f001f1f7f89 */ /* 0x000e2200000e0000 */
[----:B--2---:R-:W-:Y:S02]  /*103c0*/  @!P1 IMAD.MOV.U32 R26, RZ, RZ, R4 ;  /* 0x000000ffff1a9224 */ /* 0x004fe400078e0004 */
[----:B------:R-:W-:Y:S01]  /*103d0*/  @!P1 IMAD.MOV.U32 R27, RZ, RZ, R5 ;  /* 0x000000ffff1b9224 */ /* 0x000fe200078e0005 */
[----:B------:R-:W-:Y:S01]  /*103e0*/  CS2R R4, SRZ ;  /* 0x0000000000047805 */ /* 0x000fe2000001ff00 */
[----:B------:R-:W-:-:S02]  /*103f0*/  @!P1 IMAD.MOV.U32 R24, RZ, RZ, R6 ;  /* 0x000000ffff189224 */ /* 0x000fc400078e0006 */
[----:B------:R-:W-:Y:S02]  /*10400*/  @!P1 IMAD.MOV.U32 R25, RZ, RZ, R7 ;  /* 0x000000ffff199224 */ /* 0x000fe400078e0007 */
[----:B---3--:R-:W-:Y:S02]  /*10410*/  @!P1 IMAD.MOV.U32 R20, RZ, RZ, R32 ;  /* 0x000000ffff149224 */ /* 0x008fe400078e0020 */
[----:B------:R-:W-:Y:S02]  /*10420*/  @!P1 IMAD.MOV.U32 R21, RZ, RZ, R33 ;  /* 0x000000ffff159224 */ /* 0x000fe400078e0021 */
[----:B------:R-:W-:Y:S02]  /*10430*/  @!P1 IMAD.MOV.U32 R8, RZ, RZ, R34 ;  /* 0x000000ffff089224 */ /* 0x000fe400078e0022 */
[----:B01--4-:R-:W-:-:S07]  /*10440*/  @!P1 IMAD.MOV.U32 R9, RZ, RZ, R35 ;  /* 0x000000ffff099224 */ /* 0x013fce00078e0023 */
.L_x_1700:
[----:B------:R-:W-:Y:S01]  /*10450*/  VIADD R39, R39, 0x40 ;  /* 0x0000004027277836 */ /* 0x000fe20000000000 */
[----:B------:R-:W-:Y:S01]  /*10460*/  BSSY B1, `(.L_x_1421) ;  /* 0x0000011000017945 */ /* 0x000fe20003800000 */
[----:B------:R-:W-:Y:S02]  /*10470*/  CS2R R6, SRZ ;  /* 0x0000000000067805 */ /* 0x000fe4000001ff00 */
[----:B------:R-:W-:Y:S02]  /*10480*/  CS2R R32, SRZ ;  /* 0x0000000000207805 */ /* 0x000fe4000001ff00 */
[----:B------:R-:W-:Y:S02]  /*10490*/  CS2R R34, SRZ ;  /* 0x0000000000227805 */ /* 0x000fe4000001ff00 */
[----:B------:R-:W-:-:S13]  /*104a0*/  ISETP.GE.AND P1, PT, R39, R30, PT ;  /* 0x0000001e2700720c */ /* 0x000fda0003f26270 */
[----:B------:R-:W-:Y:S05]  /*104b0*/  @P1 BRA `(.L_x_1422) ;  /* 0x00000000002c1947 */ /* 0x000fea0003800000 */
[----:B------:R-:W-:Y:S02]  /*104c0*/  CS2R R6, SRZ ;  /* 0x0000000000067805 */ /* 0x000fe4000001ff00 */
[----:B------:R-:W-:Y:S02]  /*104d0*/  CS2R R32, SRZ ;  /* 0x0000000000207805 */ /* 0x000fe4000001ff00 */
[----:B------:R-:W-:Y:S01]  /*104e0*/  CS2R R34, SRZ ;  /* 0x0000000000227805 */ /* 0x000fe2000001ff00 */
[----:B------:R-:W-:Y:S06]  /*104f0*/  @P0 BRA `(.L_x_1422) ;  /* 0x00000000001c0947 */ /* 0x000fec0003800000 */
[C---:B------:R-:W-:Y:S01]  /*10500*/  IADD3 R32, P1, R18.reuse, R29, RZ ;  /* 0x0000001d12207210 */ /* 0x040fe20007f3e0ff */
[----:B------:R-:W-:Y:S01]  /*10510*/  ULDC.64 UR4, c[0x0][0x208] ;  /* 0x0000820000047ab9 */ /* 0x000fe20000000a00 */
[----:B------:R-:W-:-:S03]  /*10520*/  IADD3 R4, P2, R18, R14, RZ ;  /* 0x0000000e12047210 */ /* 0x000fc60007f5e0ff */
[--C-:B------:R-:W-:Y:S02]  /*10530*/  IMAD.X R33, R3, 0x1, R19.reuse, P1 ;  /* 0x0000000103217824 */ /* 0x100fe400008e0613 */
[----:B------:R-:W-:-:S04]  /*10540*/  IMAD.X R5, R31, 0x1, R19, P2 ;  /* 0x000000011f057824 */ /* 0x000fc800010e0613 */
[----:B------:R-:W5:Y:S04]  /*10550*/  LD.E.128 R32, desc[UR4][R32.64] ;  /* 0x0000000420207980 */ /* 0x000f68000c101d00 */
[----:B------:R-:W5:Y:S02]  /*10560*/  LD.E.128 R4, desc[UR4][R4.64] ;  /* 0x0000000404047980 */ /* 0x000f64000c101d00 */
.L_x_1422:
[----:B------:R-:W-:Y:S05]  /*10570*/  BSYNC B1 ;  /* 0x0000000000017941 */ /* 0x000fea0003800000 */
.L_x_1421:
[----:B------:R-:W2:Y:S04]  /*10580*/  LDL R0, [R1+0x9c] ;  /* 0x00009c0001007983 */ /* 0x000ea80000100800 */
[----:B------:R-:W3:Y:S01]  /*10590*/  LDL R10, [R1+0x60] ;  /* 0x00006000010a7983 */ /* 0x000ee20000100800 */
[----:B------:R-:W-:Y:S01]  /*105a0*/  VIADD R3, R23, 0x40 ;  /* 0x0000004017037836 */ /* 0x000fe20000000000 */
[----:B------:R-:W-:Y:S01]  /*105b0*/  BSSY B1, `(.L_x_1423) ;  /* 0x000000c000017945 */ /* 0x000fe20003800000 */
[----:B--2---:R-:W-:Y:S02]  /*105c0*/  R2UR UR5, R0 ;  /* 0x00000000000572ca */ /* 0x004fe400000e0000 */
[----:B---3--:R-:W-:-:S04]  /*105d0*/  VIADDMNMX R30, R30, -R10, 0x80, PT ;  /* 0x000000801e1e7446 */ /* 0x008fc8000380090a */
[-C--:B------:R-:W-:Y:S02]  /*105e0*/  ISETP.GE.OR P2, PT, R23, R30.reuse, P0 ;  /* 0x0000001e1700720c */ /* 0x080fe40000746670 */
[----:B------:R-:W-:-:S05]  /*105f0*/  ISETP.GE.OR P0, PT, R3, R30, P0 ;  /* 0x0000001e0300720c */ /* 0x000fca0000706670 */
[----:B------:R-:W-:-:S04]  /*10600*/  ULEA.HI UR4, UR5, UR5, URZ, 0x1 ;  /* 0x0000000505047291 */ /* 0x000fc8000f8f083f */
[----:B------:R-:W-:-:S04]  /*10610*/  ULOP3.LUT UR4, UR4, 0xfffffffe, URZ, 0xc0, !UPT ;  /* 0xfffffffe04047892 */ /* 0x000fc8000f8ec03f */
[----:B------:R-:W-:-:S06]  /*10620*/  UIADD3 UR4, UR5, -UR4, URZ ;  /* 0x8000000405047290 */ /* 0x000fcc000fffe03f */
[----:B------:R-:W-:-:S05]  /*10630*/  IMAD.U32 R0, RZ, RZ, UR4 ;  /* 0x00000004ff007e24 */ /* 0x000fca000f8e00ff */
[----:B------:R-:W-:-:S04]  /*10640*/  SHF.L.U32 R0, R0, 0x1f, RZ ;  /* 0x0000001f00007819 */ /* 0x000fc800000006ff */
[----:B------:R-:W0:Y:S02]  /*10650*/  SYNCS.PHASECHK.TRANS64.TRYWAIT P1, [R17+URZ+0x2e800], R0 ;  /* 0x02e80000110075a7 */ /* 0x000e24000802017f */
[----:B0-----:R-:W-:Y:S05]  /*10660*/  @!P1 BRA `(.L_x_1424) ;  /* 0x00000240001c9947 */ /* 0x001fea0003800000 */
.L_x_1701:
[----:B------:R-:W-:Y:S05]  /*10670*/  BSYNC B1 ;  /* 0x0000000000017941 */ /* 0x000fea0003800000 */
.L_x_1423:
[----:B------:R-:W-:Y:S04]  /*10680*/  BSSY B1, `(.L_x_1425) ;  /* 0x0000101000017945 */ /* 0x000fe80003800000 */
[----:B------:R-:W-:Y:S05]  /*10690*/  @P2 BRA `(.L_x_1426) ;  /* 0x0000000c00fc2947 */ /* 0x000fea0003800000 */
[----:B------:R-:W2:Y:S01]  /*106a0*/  LDL R40, [R1+0x84] ;  /* 0x0000840001287983 */ /* 0x000ea20000100800 */
[----:B0-----:R-:W-:Y:S02]  /*106b0*/  SHF.R.U32.HI R0, RZ, 0x8, R26 ;  /* 0x00000008ff007819 */ /* 0x001fe4000001161a */
[----:B------:R-:W-:Y:S02]  /*106c0*/  SHF.R.U32.HI R11, RZ, 0x8, R24 ;  /* 0x00000008ff0b7819 */ /* 0x000fe40000011618 */
[----:B------:R-:W-:Y:S02]  /*106d0*/  LOP3.LUT R3, R26, 0xff, RZ, 0xc0, !PT ;  /* 0x000000ff1a037812 */ /* 0x000fe400078ec0ff */
[----:B------:R-:W-:Y:S02]  /*106e0*/  LOP3.LUT R0, R0, 0xff, RZ, 0xc0, !PT ;  /* 0x000000ff00007812 */ /* 0x000fe400078ec0ff */
[----:B------:R-:W-:Y:S02]  /*106f0*/  SHF.R.U32.HI R10, RZ, 0x8, R27 ;  /* 0x00000008ff0a7819 */ /* 0x000fe4000001161b */
[----:B------:R-:W-:-:S02]  /*10700*/  LOP3.LUT R12, R11, 0xff, RZ, 0xc0, !PT ;  /* 0x000000ff0b0c7812 */ /* 0x000fc400078ec0ff */
[----:B------:R-:W-:Y:S01]  /*10710*/  PRMT R11, R0, 0x7604, R3 ;  /* 0x00007604000b7816 */ /* 0x000fe20000000003 */
[----:B------:R-:W-:Y:S01]  /*10720*/  IMAD.SHL.U32 R3, R230, 0x80, RZ ;  /* 0x00000080e6037824 */ /* 0x000fe200078e00ff */
[----:B------:R-:W-:Y:S02]  /*10730*/  LOP3.LUT R13, R27, 0xff, RZ, 0xc0, !PT ;  /* 0x000000ff1b0d7812 */ /* 0x000fe400078ec0ff */
[----:B------:R-:W-:Y:S02]  /*10740*/  LOP3.LUT R10, R10, 0xff, RZ, 0xc0, !PT ;  /* 0x000000ff0a0a7812 */ /* 0x000fe400078ec0ff */
[----:B------:R-:W-:Y:S01]  /*10750*/  LOP3.LUT R14, R3, 0x380, RZ, 0xc0, !PT ;  /* 0x00000380030e7812 */ /* 0x000fe200078ec0ff */
[----:B------:R-:W-:Y:S01]  /*10760*/  IMAD.IADD R3, R18, 0x1, R37 ;  /* 0x0000000112037824 */ /* 0x000fe200078e0225 */
[----:B------:R-:W-:Y:S02]  /*10770*/  PRMT R39, R10, 0x7604, R13 ;  /* 0x000076040a277816 */ /* 0x000fe4000000000d */
[----:B------:R-:W-:-:S02]  /*10780*/  SHF.R.U32.HI R10, RZ, 0x8, R25 ;  /* 0x00000008ff0a7819 */ /* 0x000fc40000011619 */
[----:B------:R-:W-:Y:S02]  /*10790*/  LOP3.LUT R15, R24, 0xff, RZ, 0xc0, !PT ;  /* 0x000000ff180f7812 */ /* 0x000fe400078ec0ff */
[----:B------:R-:W-:Y:S02]  /*107a0*/  LOP3.LUT R13, R25, 0xff, RZ, 0xc0, !PT ;  /* 0x000000ff190d7812 */ /* 0x000fe400078ec0ff */
[----:B------:R-:W-:Y:S02]  /*107b0*/  SHF.R.U32.HI R0, RZ, 0x8, R20 ;  /* 0x00000008ff007819 */ /* 0x000fe40000011614 */
[----:B------:R-:W-:Y:S02]  /*107c0*/  LOP3.LUT R10, R10, 0xff, RZ, 0xc0, !PT ;  /* 0x000000ff0a0a7812 */ /* 0x000fe400078ec0ff */
[----:B------:R-:W-:Y:S02]  /*107d0*/  SHF.R.U32.HI R28, RZ, 0x3, R14 ;  /* 0x00000003ff1c7819 */ /* 0x000fe4000001160e */
[----:B------:R-:W-:-:S02]  /*107e0*/  LOP3.LUT R3, R14, 0x70, R3, 0xf8, !PT ;  /* 0x000000700e037812 */ /* 0x000fc400078ef803 */
[----:B------:R-:W-:Y:S02]  /*107f0*/  PRMT R41, R12, 0x7604, R15 ;  /* 0x000076040c297816 */ /* 0x000fe4000000000f */
[----:B------:R-:W-:Y:S02]  /*10800*/  LOP3.LUT R12, R0, 0xff, RZ, 0xc0, !PT ;  /* 0x000000ff000c7812 */ /* 0x000fe400078ec0ff */
[----:B------:R-:W-:Y:S02]  /*10810*/  PRMT R43, R10, 0x7604, R13 ;  /* 0x000076040a2b7816 */ /* 0x000fe4000000000d */
[----:B------:R-:W-:Y:S02]  /*10820*/  LOP3.LUT R15, R20, 0xff, RZ, 0xc0, !PT ;  /* 0x000000ff140f7812 */ /* 0x000fe400078ec0ff */
[----:B------:R-:W-:Y:S02]  /*10830*/  LOP3.LUT R0, R14, 0x70, R18, 0xf8, !PT ;  /* 0x000000700e007812 */ /* 0x000fe400078ef812 */
[----:B------:R-:W-:-:S02]  /*10840*/  LOP3.LUT R10, R3, R28, RZ, 0x3c, !PT ;  /* 0x0000001c030a7212 */ /* 0x000fc400078e3cff */
[----:B------:R-:W-:Y:S02]  /*10850*/  SHF.R.U32.HI R3, RZ, 0x8, R21 ;  /* 0x00000008ff037819 */ /* 0x000fe40000011615 */
[----:B------:R-:W-:Y:S02]  /*10860*/  PRMT R45, R12, 0x7604, R15 ;  /* 0x000076040c2d7816 */ /* 0x000fe4000000000f */
[----:B------:R-:W-:Y:S02]  /*10870*/  LOP3.LUT R0, R0, R28, RZ, 0x3c, !PT ;  /* 0x0000001c00007212 */ /* 0x000fe400078e3cff */
[----:B------:R-:W-:Y:S02]  /*10880*/  LOP3.LUT R28, R21, 0xff, RZ, 0xc0, !PT ;  /* 0x000000ff151c7812 */ /* 0x000fe400078ec0ff */
[----:B------:R-:W-:Y:S02]  /*10890*/  SHF.R.U32.HI R12, RZ, 0x8, R8 ;  /* 0x00000008ff0c7819 */ /* 0x000fe40000011608 */
[----:B------:R-:W-:-:S02]  /*108a0*/  SHF.R.U32.HI R31, RZ, 0x8, R9 ;  /* 0x00000008ff1f7819 */ /* 0x000fc40000011609 */
[----:B------:R-:W-:Y:S02]  /*108b0*/  LOP3.LUT R3, R3, 0xff, RZ, 0xc0, !PT ;  /* 0x000000ff03037812 */ /* 0x000fe400078ec0ff */
[----:B------:R-:W-:Y:S02]  /*108c0*/  LOP3.LUT R30, R8, 0xff, RZ, 0xc0, !PT ;  /* 0x000000ff081e7812 */ /* 0x000fe400078ec0ff */
[----:B------:R-:W-:Y:S02]  /*108d0*/  LOP3.LUT R29, R12, 0xff, RZ, 0xc0, !PT ;  /* 0x000000ff0c1d7812 */ /* 0x000fe400078ec0ff */
[----:B------:R-:W-:Y:S02]  /*108e0*/  LOP3.LUT R31, R31, 0xff, RZ, 0xc0, !PT ;  /* 0x000000ff1f1f7812 */ /* 0x000fe400078ec0ff */
[----:B------:R-:W-:Y:S02]  /*108f0*/  PRMT R47, R3, 0x7604, R28 ;  /* 0x00007604032f7816 */ /* 0x000fe4000000001c */
[----:B------:R-:W-:-:S02]  /*10900*/  LOP3.LUT R38, R9, 0xff, RZ, 0xc0, !PT ;  /* 0x000000ff09267812 */ /* 0x000fc400078ec0ff */
[----:B------:R-:W-:Y:S02]  /*10910*/  PRMT R49, R29, 0x7604, R30 ;  /* 0x000076041d317816 */ /* 0x000fe4000000001e */
[----:B------:R-:W-:Y:S02]  /*10920*/  PRMT R51, R31, 0x7604, R38 ;  /* 0x000076041f337816 */ /* 0x000fe40000000026 */
[----:B------:R-:W-:Y:S02]  /*10930*/  SHF.R.U32.HI R38, RZ, 0x10, R27 ;  /* 0x00000010ff267819 */ /* 0x000fe4000001161b */
[----:B------:R-:W-:Y:S02]  /*10940*/  SHF.R.U32.HI R42, RZ, 0x10, R25 ;  /* 0x00000010ff2a7819 */ /* 0x000fe40000011619 */
[----:B------:R-:W-:Y:S02]  /*10950*/  LOP3.LUT R38, R38, 0xff, RZ, 0xc0, !PT ;  /* 0x000000ff26267812 */ /* 0x000fe400078ec0ff */
[----:B------:R-:W-:-:S02]  /*10960*/  LOP3.LUT R42, R42, 0xff, RZ, 0xc0, !PT ;  /* 0x000000ff2a2a7812 */ /* 0x000fc400078ec0ff */
[----:B------:R-:W-:Y:S02]  /*10970*/  PRMT R39, R38, 0x7054, R39 ;  /* 0x0000705426277816 */ /* 0x000fe40000000027 */
[----:B------:R-:W-:Y:S02]  /*10980*/  SHF.R.U32.HI R38, RZ, 0x10, R21 ;  /* 0x00000010ff267819 */ /* 0x000fe40000011615 */
[----:B------:R-:W-:Y:S02]  /*10990*/  PRMT R43, R42, 0x7054, R43 ;  /* 0x000070542a2b7816 */ /* 0x000fe4000000002b */
[----:B------:R-:W-:Y:S02]  /*109a0*/  LOP3.LUT R38, R38, 0xff, RZ, 0xc0, !PT ;  /* 0x000000ff26267812 */ /* 0x000fe400078ec0ff */
[----:B------:R-:W-:Y:S02]  /*109b0*/  SHF.R.U32.HI R42, RZ, 0x10, R9 ;  /* 0x00000010ff2a7819 */ /* 0x000fe40000011609 */
[----:B------:R-:W-:-:S02]  /*109c0*/  PRMT R47, R38, 0x7054, R47 ;  /* 0x00007054262f7816 */ /* 0x000fc4000000002f */
[----:B------:R-:W-:Y:S02]  /*109d0*/  LOP3.LUT R42, R42, 0xff, RZ, 0xc0, !PT ;  /* 0x000000ff2a2a7812 */ /* 0x000fe400078ec0ff */
[----:B------:R-:W-:Y:S02]  /*109e0*/  LOP3.LUT R47, R47, 0xff000000, R21, 0xf8, !PT ;  /* 0xff0000002f2f7812 */ /* 0x000fe400078ef815 */
[----:B------:R-:W-:Y:S02]  /*109f0*/  LOP3.LUT R39, R39, 0xff000000, R27, 0xf8, !PT ;  /* 0xff00000027277812 */ /* 0x000fe400078ef81b */
[----:B------:R-:W-:Y:S02]  /*10a00*/  PRMT R51, R42, 0x7054, R51 ;  /* 0x000070542a337816 */ /* 0x000fe40000000033 */
[----:B------:R-:W-:Y:S02]  /*10a10*/  F2FP.F16.E4M3.UNPACK_B R44, R47.H1 ;  /* 0x0000002fff2c723e */ /* 0x000fe400030006ff */
[----:B------:R-:W-:-:S02]  /*10a20*/  LOP3.LUT R51, R51, 0xff000000, R9, 0xf8, !PT ;  /* 0xff00000033337812 */ /* 0x000fc400078ef809 */
[----:B------:R-:W-:Y:S01]  /*10a30*/  LOP3.LUT R43, R43, 0xff000000, R25, 0xf8, !PT ;  /* 0xff0000002b2b7812 */ /* 0x000fe200078ef819 */
[--C-:B------:R-:W-:Y:S01]  /*10a40*/  HADD2.F32 R46, -RZ, R44.reuse.H0_H0 ;  /* 0x2000002cff2e7230 */ /* 0x100fe20000004100 */
[----:B------:R-:W-:Y:S01]  /*10a50*/  F2FP.F16.E4M3.UNPACK_B R47, R47 ;  /* 0x0000002fff2f723e */ /* 0x000fe200020006ff */
[----:B------:R-:W-:Y:S01]  /*10a60*/  HADD2.F32 R44, -RZ, R44.H1_H1 ;  /* 0x3000002cff2c7230 */ /* 0x000fe20000004100 */
[C-C-:B--2---:R-:W-:Y:S02]  /*10a70*/  IADD3 R3, R17.reuse, R10, R40.reuse ;  /* 0x0000000a11037210 */ /* 0x144fe40007ffe028 */
[----:B------:R-:W-:Y:S02]  /*10a80*/  IADD3 R0, R17, R0, R40 ;  /* 0x0000000011007210 */ /* 0x000fe40007ffe028 */
[----:B------:R-:W-:Y:S01]  /*10a90*/  SHF.R.U32.HI R40, RZ, 0x10, R24 ;  /* 0x00000010ff287819 */ /* 0x000fe20000011618 */
[----:B------:R-:W0:Y:S01]  /*10aa0*/  LDS.128 R28, [R3+0x1c400] ;  /* 0x01c40000031c7984 */ /* 0x000e220000000c00 */
[----:B------:R-:W-:-:S02]  /*10ab0*/  SHF.R.U32.HI R10, RZ, 0x10, R26 ;  /* 0x00000010ff0a7819 */ /* 0x000fc4000001161a */
[----:B------:R-:W-:Y:S01]  /*10ac0*/  LOP3.LUT R40, R40, 0xff, RZ, 0xc0, !PT ;  /* 0x000000ff28287812 */ /* 0x000fe200078ec0ff */
[----:B------:R-:W1:Y:S01]  /*10ad0*/  LDS.128 R12, [R0+0x1c400] ;  /* 0x01c40000000c7984 */ /* 0x000e620000000c00 */
[----:B------:R-:W-:Y:S02]  /*10ae0*/  LOP3.LUT R10, R10, 0xff, RZ, 0xc0, !PT ;  /* 0x000000ff0a0a7812 */ /* 0x000fe400078ec0ff */
[----:B------:R-:W-:Y:S02]  /*10af0*/  PRMT R41, R40, 0x7054, R41 ;  /* 0x0000705428297816 */ /* 0x000fe40000000029 */
[----:B------:R-:W-:Y:S02]  /*10b00*/  SHF.R.U32.HI R40, RZ, 0x10, R8 ;  /* 0x00000010ff287819 */ /* 0x000fe40000011608 */
[----:B------:R-:W-:Y:S02]  /*10b10*/  LOP3.LUT R42, R41, 0xff000000, R24, 0xf8, !PT ;  /* 0xff000000292a7812 */ /* 0x000fe400078ef818 */
[----:B------:R-:W-:-:S02]  /*10b20*/  LOP3.LUT R40, R40, 0xff, RZ, 0xc0, !PT ;  /* 0x000000ff28287812 */ /* 0x000fc400078ec0ff */
[----:B------:R-:W-:Y:S02]  /*10b30*/  PRMT R11, R10, 0x7054, R11 ;  /* 0x000070540a0b7816 */ /* 0x000fe4000000000b */
[----:B------:R-:W-:Y:S02]  /*10b40*/  PRMT R49, R40, 0x7054, R49 ;  /* 0x0000705428317816 */ /* 0x000fe40000000031 */
[----:B------:R-:W-:Y:S02]  /*10b50*/  SHF.R.U32.HI R10, RZ, 0x10, R20 ;  /* 0x00000010ff0a7819 */ /* 0x000fe40000011614 */
[-C--:B------:R-:W-:Y:S02]  /*10b60*/  F2FP.F16.E4M3.UNPACK_B R40, R39.reuse.H1 ;  /* 0x00000027ff28723e */ /* 0x080fe400030006ff */
[----:B------:R-:W-:Y:S02]  /*10b70*/  LOP3.LUT R10, R10, 0xff, RZ, 0xc0, !PT ;  /* 0x000000ff0a0a7812 */ /* 0x000fe400078ec0ff */
[----:B------:R-:W-:Y:S01]  /*10b80*/  LOP3.LUT R48, R49, 0xff000000, R8, 0xf8, !PT ;  /* 0xff00000031307812 */ /* 0x000fe200078ef808 */
[--C-:B------:R-:W-:Y:S01]  /*10b90*/  HADD2.F32 R41, -RZ, R40.reuse.H0_H0 ;  /* 0x20000028ff297230 */ /* 0x100fe20000004100 */
[----:B------:R-:W-:Y:S01]  /*10ba0*/  PRMT R45, R10, 0x7054, R45 ;  /* 0x000070540a2d7816 */ /* 0x000fe2000000002d */
[----:B------:R-:W-:Y:S01]  /*10bb0*/  HADD2.F32 R40, -RZ, R40.H1_H1 ;  /* 0x30000028ff287230 */ /* 0x000fe20000004100 */
[----:B------:R-:W-:-:S02]  /*10bc0*/  F2FP.F16.E4M3.UNPACK_B R39, R39 ;  /* 0x00000027ff27723e */ /* 0x000fc400020006ff */
[----:B------:R-:W-:Y:S02]  /*10bd0*/  LOP3.LUT R45, R45, 0xff000000, R20, 0xf8, !PT ;  /* 0xff0000002d2d7812 */ /* 0x000fe400078ef814 */
[----:B------:R-:W-:Y:S02]  /*10be0*/  LOP3.LUT R38, R11, 0xff000000, R26, 0xf8, !PT ;  /* 0xff0000000b267812 */ /* 0x000fe400078ef81a */
[-C--:B0-----:R-:W-:Y:S02]  /*10bf0*/  F2FP.F16.E4M3.UNPACK_B R24, R29.reuse.H1 ;  /* 0x0000001dff18723e */ /* 0x081fe400030006ff */
[----:B------:R-:W-:Y:S02]  /*10c00*/  F2FP.F16.E4M3.UNPACK_B R29, R29 ;  /* 0x0000001dff1d723e */ /* 0x000fe400020006ff */
[-C--:B-1----:R-:W-:Y:S01]  /*10c10*/  F2FP.F16.E4M3.UNPACK_B R9, R13.reuse ;  /* 0x0000000dff09723e */ /* 0x082fe200020006ff */
[----:B------:R-:W-:Y:S01]  /*10c20*/  HADD2.F32 R25, -RZ, R24.H0_H0 ;  /* 0x20000018ff197230 */ /* 0x000fe20000004100 */
[----:B------:R-:W-:-:S02]  /*10c30*/  F2FP.F16.E4M3.UNPACK_B R13, R13.H1 ;  /* 0x0000000dff0d723e */ /* 0x000fc400030006ff */
[----:B------:R-:W-:Y:S02]  /*10c40*/  F2FP.F16.E4M3.UNPACK_B R27, R31 ;  /* 0x0000001fff1b723e */ /* 0x000fe400020006ff */
[CC--:B------:R-:W-:Y:S01]  /*10c50*/  FMUL.FTZ R49, R25.reuse, R46.reuse ;  /* 0x0000002e19317220 */ /* 0x0c0fe20000410000 */
[--C-:B------:R-:W-:Y:S02]  /*10c60*/  HADD2.F32 R10, -RZ, R13.reuse.H0_H0 ;  /* 0x2000000dff0a7230 */ /* 0x100fe40000004100 */
[----:B------:R-:W-:Y:S01]  /*10c70*/  FMUL.FTZ R25, R25, R41 ;  /* 0x0000002919197220 */ /* 0x000fe20000410000 */
[----:B------:R-:W-:Y:S01]  /*10c80*/  HADD2.F32 R13, -RZ, R13.H1_H1 ;  /* 0x3000000dff0d7230 */ /* 0x000fe20000004100 */
[----:B------:R-:W-:Y:S02]  /*10c90*/  F2FP.F16.E4M3.UNPACK_B R31, R31.H1 ;  /* 0x0000001fff1f723e */ /* 0x000fe400030006ff */
[C---:B------:R-:W-:Y:S01]  /*10ca0*/  FFMA.FTZ R53, R10.reuse, R46, R25 ;  /* 0x0000002e0a357223 */ /* 0x040fe20000010019 */
[----:B------:R-:W-:Y:S01]  /*10cb0*/  FFMA.FTZ R52, R10, R41, -R49 ;  /* 0x000000290a347223 */ /* 0x000fe20000010831 */
[----:B------:R-:W-:Y:S01]  /*10cc0*/  HADD2.F32 R25, -RZ, R24.H1_H1 ;  /* 0x30000018ff197230 */ /* 0x000fe20000004100 */
[-C--:B------:R-:W-:Y:S01]  /*10cd0*/  F2FP.F16.E4M3.UNPACK_B R20, R15.reuse ;  /* 0x0000000fff14723e */ /* 0x080fe200020006ff */
[----:B------:R-:W-:Y:S01]  /*10ce0*/  HADD2.F32 R49, -RZ, R47.H0_H0 ;  /* 0x2000002fff317230 */ /* 0x000fe20000004100 */
[----:B------:R-:W-:Y:S01]  /*10cf0*/  F2FP.F16.E4M3.UNPACK_B R15, R15.H1 ;  /* 0x0000000fff0f723e */ /* 0x000fe200030006ff */
[----:B------:R-:W-:-:S02]  /*10d00*/  HADD2.F32 R24, -RZ, R29.H0_H0 ;  /* 0x2000001dff187230 */ /* 0x000fc40000004100 */
[C---:B------:R-:W-:Y:S01]  /*10d10*/  FMUL.FTZ R46, R25.reuse, R44 ;  /* 0x0000002c192e7220 */ /* 0x040fe20000410000 */
[----:B------:R-:W-:Y:S02]  /*10d20*/  HADD2.F32 R41, -RZ, R39.H0_H0 ;  /* 0x20000027ff297230 */ /* 0x000fe40000004100 */
[-C--:B------:R-:W-:Y:S01]  /*10d30*/  FMUL.FTZ R57, R25, R40.reuse ;  /* 0x0000002819397220 */ /* 0x080fe20000410000 */
[----:B------:R-:W-:Y:S02]  /*10d40*/  HADD2.F32 R10, -RZ, R9.H0_H0 ;  /* 0x20000009ff0a7230 */ /* 0x000fe40000004100 */
[C---:B------:R-:W-:Y:S01]  /*10d50*/  FMUL.FTZ R25, R24.reuse, R49 ;  /* 0x0000003118197220 */ /* 0x040fe20000410000 */
[C---:B------:R-:W-:Y:S01]  /*10d60*/  FFMA.FTZ R55, R13.reuse, R40, -R46 ;  /* 0x000000280d377223 */ /* 0x040fe2000001082e */
[-C--:B------:R-:W-:Y:S01]  /*10d70*/  FMUL.FTZ R24, R24, R41.reuse ;  /* 0x0000002918187220 */ /* 0x080fe20000410000 */
[----:B------:R-:W-:Y:S01]  /*10d80*/  FFMA.FTZ R54, R13, R44, R57 ;  /* 0x0000002c0d367223 */ /* 0x000fe20000010039 */
[C---:B------:R-:W-:Y:S01]  /*10d90*/  FFMA.FTZ R46, R10.reuse, R41, -R25 ;  /* 0x000000290a2e7223 */ /* 0x040fe20000010819 */
[----:B------:R-:W-:Y:S01]  /*10da0*/  F2FP.F16.E4M3.UNPACK_B R41, R51.H1 ;  /* 0x00000033ff29723e */ /* 0x000fe200030006ff */
[----:B------:R-:W-:Y:S01]  /*10db0*/  FFMA.FTZ R49, R10, R49, R24 ;  /* 0x000000310a317223 */ /* 0x000fe20000010018 */
[----:B------:R-:W-:Y:S01]  /*10dc0*/  F2FP.F16.E4M3.UNPACK_B R25, R43.H1 ;  /* 0x0000002bff19723e */ /* 0x000fe200030006ff */
[----:B------:R-:W-:Y:S01]  /*10dd0*/  HADD2.F32 R40, -RZ, R47.H1_H1 ;  /* 0x3000002fff287230 */ /* 0x000fe20000004100 */
[----:B------:R-:W-:Y:S01]  /*10de0*/  F2FP.F16.E4M3.UNPACK_B R51, R51 ;  /* 0x00000033ff33723e */ /* 0x000fe200020006ff */
        /* <DEDUP_REMOVED lines=8> */
[----:B------:R-:W-:Y:S01]  /*10e70*/  HADD2.F32 R39, -RZ, R25.H0_H0 ;  /* 0x20000019ff277230 */ /* 0x000fe20000004100 */
[----:B------:R-:W-:Y:S01]  /*10e80*/  F2FP.F16.E4M3.UNPACK_B R28, R28.H1 ;  /* 0x0000001cff1c723e */ /* 0x000fe200030006ff */
[----:B------:R-:W-:Y:S02]  /*10e90*/  HADD2.F32 R9, -RZ, R9.H1_H1 ;  /* 0x30000009ff097230 */ /* 0x000fe40000004100 */
[C---:B------:R-:W-:Y:S01]  /*10ea0*/  FMUL.FTZ R57, R13.reuse, R44 ;  /* 0x0000002c0d397220 */ /* 0x040fe20000410000 */
[----:B------:R-:W-:Y:S02]  /*10eb0*/  HADD2.F32 R10, -RZ, R15.H0_H0 ;  /* 0x2000000fff0a7230 */ /* 0x000fe40000004100 */
[----:B------:R-:W-:Y:S01]  /*10ec0*/  FMUL.FTZ R13, R13, R39 ;  /* 0x000000270d0d7220 */ /* 0x000fe20000410000 */
[----:B------:R-:W-:-:S02]  /*10ed0*/  HADD2.F32 R31, -RZ, R31.H1_H1 ;  /* 0x3000001fff1f7230 */ /* 0x000fc40000004100 */
[C---:B------:R-:W-:Y:S01]  /*10ee0*/  FFMA.FTZ R47, R9.reuse, R24, -R50 ;  /* 0x00000018092f7223 */ /* 0x040fe20000010832 */
[----:B------:R-:W-:Y:S01]  /*10ef0*/  FFMA.FTZ R50, R9, R40, R29 ;  /* 0x0000002809327223 */ /* 0x000fe2000001001d */
[C---:B------:R-:W-:Y:S01]  /*10f00*/  FFMA.FTZ R60, R10.reuse, R39, -R57 ;  /* 0x000000270a3c7223 */ /* 0x040fe20000010839 */
[----:B------:R-:W-:Y:S01]  /*10f10*/  FFMA.FTZ R61, R10, R44, R13 ;  /* 0x0000002c0a3d7223 */ /* 0x000fe2000001000d */
[----:B------:R-:W-:Y:S01]  /*10f20*/  HADD2.F32 R24, -RZ, R25.H1_H1 ;  /* 0x30000019ff187230 */ /* 0x000fe20000004100 */
[-C--:B------:R-:W-:Y:S01]  /*10f30*/  F2FP.F16.E4M3.UNPACK_B R8, R12.reuse ;  /* 0x0000000cff08723e */ /* 0x080fe200020006ff */
[----:B------:R-:W-:Y:S01]  /*10f40*/  HADD2.F32 R40, -RZ, R41.H1_H1 ;  /* 0x30000029ff287230 */ /* 0x000fe20000004100 */
[----:B------:R-:W-:Y:S01]  /*10f50*/  F2FP.F16.E4M3.UNPACK_B R12, R12.H1 ;  /* 0x0000000cff0c723e */ /* 0x000fe200030006ff */
[----:B------:R-:W-:Y:S01]  /*10f60*/  HADD2.F32 R25, -RZ, R51.H0_H0 ;  /* 0x20000033ff197230 */ /* 0x000fe20000004100 */
[----:B------:R-:W-:Y:S01]  /*10f70*/  F2FP.F16.E4M3.UNPACK_B R26, R30 ;  /* 0x0000001eff1a723e */ /* 0x000fe200020006ff */
[----:B------:R-:W-:-:S02]  /*10f80*/  HADD2.F32 R10, -RZ, R27.H0_H0 ;  /* 0x2000001bff0a7230 */ /* 0x000fc40000004100 */
[C---:B------:R-:W-:Y:S01]  /*10f90*/  FMUL.FTZ R56, R31.reuse, R40 ;  /* 0x000000281f387220 */ /* 0x040fe20000410000 */
[----:B------:R-:W-:Y:S02]  /*10fa0*/  HADD2.F32 R15, -RZ, R15.H1_H1 ;  /* 0x3000000fff0f7230 */ /* 0x000fe40000004100 */
[-C--:B------:R-:W-:Y:S01]  /*10fb0*/  FMUL.FTZ R31, R31, R24.reuse ;  /* 0x000000181f1f7220 */ /* 0x080fe20000410000 */
[----:B------:R-:W-:Y:S02]  /*10fc0*/  HADD2.F32 R13, -RZ, R43.H0_H0 ;  /* 0x2000002bff0d7230 */ /* 0x000fe40000004100 */
[C---:B------:R-:W-:Y:S01]  /*10fd0*/  FMUL.FTZ R44, R10.reuse, R25 ;  /* 0x000000190a2c7220 */ /* 0x040fe20000410000 */
[----:B------:R-:W-:Y:S02]  /*10fe0*/  HADD2.F32 R9, -RZ, R20.H0_H0 ;  /* 0x20000014ff097230 */ /* 0x000fe40000004100 */
[C---:B------:R-:W-:Y:S01]  /*10ff0*/  FFMA.FTZ R63, R15.reuse, R24, -R56 ;  /* 0x000000180f3f7223 */ /* 0x040fe20000010838 */
[----:B------:R-:W-:Y:S01]  /*11000*/  F2FP.F16.E4M3.UNPACK_B R24, R45.H1 ;  /* 0x0000002dff18723e */ /* 0x000fe200030006ff */
[-C--:B------:R-:W-:Y:S01]  /*11010*/  FMUL.FTZ R10, R10, R13.reuse ;  /* 0x0000000d0a0a7220 */ /* 0x080fe20000410000 */
[----:B------:R-:W-:Y:S01]  /*11020*/  FFMA.FTZ R62, R15, R40, R31 ;  /* 0x000000280f3e7223 */ /* 0x000fe2000001001f */
[C---:B------:R-:W-:Y:S01]  /*11030*/  FFMA.FTZ R56, R9.reuse, R13, -R44 ;  /* 0x0000000d09387223 */ /* 0x040fe2000001082c */
[-C--:B------:R-:W-:Y:S01]  /*11040*/  F2FP.F16.E4M3.UNPACK_B R13, R38.reuse.H1 ;  /* 0x00000026ff0d723e */ /* 0x080fe200030006ff */
[----:B------:R-:W-:Y:S01]  /*11050*/  FFMA.FTZ R57, R9, R25, R10 ;  /* 0x0000001909397223 */ /* 0x000fe2000001000a */
[----:B------:R-:W-:Y:S01]  /*11060*/  HADD2.F32 R51, -RZ, R51.H1_H1 ;  /* 0x30000033ff337230 */ /* 0x000fe20000004100 */
[----:B------:R-:W-:Y:S01]  /*11070*/  F2FP.F16.E4M3.UNPACK_B R45, R45 ;  /* 0x0000002dff2d723e */ /* 0x000fe200020006ff */
[----:B------:R-:W-:Y:S01]  /*11080*/  HADD2.F32 R27, -RZ, R27.H1_H1 ;  /* 0x3000001bff1b7230 */ /* 0x000fe20000004100 */
[----:B------:R-:W-:Y:S01]  /*11090*/  F2FP.F16.E4M3.UNPACK_B R38, R38 ;  /* 0x00000026ff26723e */ /* 0x000fe200020006ff */
[----:B------:R-:W-:Y:S01]  /*110a0*/  HADD2.F32 R25, -RZ, R24.H0_H0 ;  /* 0x20000018ff197230 */ /* 0x000fe20000004100 */
[----:B------:R-:W-:Y:S01]  /*110b0*/  F2FP.F16.E4M3.UNPACK_B R30, R30.H1 ;  /* 0x0000001eff1e723e */ /* 0x000fe200030006ff */
[----:B------:R-:W-:-:S02]  /*110c0*/  HADD2.F32 R10, -RZ, R28.H0_H0 ;  /* 0x2000001cff0a7230 */ /* 0x000fc40000004100 */
[C---:B------:R-:W-:Y:S01]  /*110d0*/  FMUL.FTZ R29, R27.reuse, R51 ;  /* 0x000000331b1d7220 */ /* 0x040fe20000410000 */
[----:B------:R-:W-:Y:S01]  /*110e0*/  HADD2.F32 R15, -RZ, R13.H0_H0 ;  /* 0x2000000dff0f7230 */ /* 0x000fe20000004100 */
[----:B------:R-:W-:Y:S01]  /*110f0*/  F2FP.F16.E4M3.UNPACK_B R11, R14 ;  /* 0x0000000eff0b723e */ /* 0x000fe200020006ff */
[----:B------:R-:W-:Y:S02]  /*11100*/  HADD2.F32 R43, -RZ, R43.H1_H1 ;  /* 0x3000002bff2b7230 */ /* 0x000fe40000004100 */
[C---:B------:R-:W-:Y:S01]  /*11110*/  FMUL.FTZ R40, R10.reuse, R25 ;  /* 0x000000190a287220 */ /* 0x040fe20000410000 */
[----:B------:R-:W-:Y:S02]  /*11120*/  HADD2.F32 R20, -RZ, R20.H1_H1 ;  /* 0x30000014ff147230 */ /* 0x000fe40000004100 */
[----:B------:R-:W-:Y:S01]  /*11130*/  FMUL.FTZ R10, R10, R15 ;  /* 0x0000000f0a0a7220 */ /* 0x000fe20000410000 */
[----:B------:R-:W-:Y:S02]  /*11140*/  HADD2.F32 R9, -RZ, R12.H0_H0 ;  /* 0x2000000cff097230 */ /* 0x000fe40000004100 */
[----:B------:R-:W-:Y:S01]  /*11150*/  FMUL.FTZ R44, R27, R43 ;  /* 0x0000002b1b2c7220 */ /* 0x000fe20000410000 */
[----:B------:R-:W-:-:S02]  /*11160*/  HADD2.F32 R28, -RZ, R28.H1_H1 ;  /* 0x3000001cff1c7230 */ /* 0x000fc40000004100 */
[C---:B------:R-:W-:Y:S01]  /*11170*/  FFMA.FTZ R59, R20.reuse, R43, -R29 ;  /* 0x0000002b143b7223 */ /* 0x040fe2000001081d */
[----:B------:R-:W-:Y:S02]  /*11180*/  HADD2.F32 R13, -RZ, R13.H1_H1 ;  /* 0x3000000dff0d7230 */ /* 0x000fe40000004100 */
[C---:B------:R-:W-:Y:S01]  /*11190*/  FFMA.FTZ R40, R9.reuse, R15, -R40 ;  /* 0x0000000f09287223 */ /* 0x040fe20000010828 */
[----:B------:R-:W-:Y:S01]  /*111a0*/  FFMA.FTZ R29, R9, R25, R10 ;  /* 0x00000019091d7223 */ /* 0x000fe2000001000a */
[----:B------:R-:W-:Y:S02]  /*111b0*/  HADD2.F32 R9, -RZ, R24.H1_H1 ;  /* 0x30000018ff097230 */ /* 0x000fe40000004100 */
[----:B------:R-:W-:Y:S01]  /*111c0*/  FFMA.FTZ R58, R20, R51, R44 ;  /* 0x00000033143a7223 */ /* 0x000fe2000001002c */
[----:B------:R-:W-:Y:S01]  /*111d0*/  HADD2.F32 R12, -RZ, R12.H1_H1 ;  /* 0x3000000cff0c7230 */ /* 0x000fe20000004100 */
[----:B------:R-:W-:Y:S01]  /*111e0*/  F2FP.F16.E4M3.UNPACK_B R14, R14.H1 ;  /* 0x0000000eff0e723e */ /* 0x000fe200030006ff */
[----:B------:R-:W-:-:S02]  /*111f0*/  HADD2.F32 R15, -RZ, R45.H0_H0 ;  /* 0x2000002dff0f7230 */ /* 0x000fc40000004100 */
[C---:B------:R-:W-:Y:S01]  /*11200*/  FMUL.FTZ R25, R28.reuse, R9 ;  /* 0x000000091c197220 */ /* 0x040fe20000410000 */
[-C--:B------:R-:W-:Y:S01]  /*11210*/  FMUL.FTZ R28, R28, R13.reuse ;  /* 0x0000000d1c1c7220 */ /* 0x080fe20000410000 */
[----:B------:R-:W-:Y:S02]  /*11220*/  HADD2.F32 R10, -RZ, R21.H0_H0 ;  /* 0x20000015ff0a7230 */ /* 0x000fe40000004100 */
[C---:B------:R-:W-:Y:S01]  /*11230*/  FFMA.FTZ R31, R12.reuse, R13, -R25 ;  /* 0x0000000d0c1f7223 */ /* 0x040fe20000010819 */
[----:B------:R-:W-:Y:S01]  /*11240*/  FFMA.FTZ R44, R12, R9, R28 ;  /* 0x000000090c2c7223 */ /* 0x000fe2000001001c */
[----:B------:R-:W-:Y:S02]  /*11250*/  HADD2.F32 R12, -RZ, R38.H0_H0 ;  /* 0x20000026ff0c7230 */ /* 0x000fe40000004100 */
[----:B------:R-:W-:Y:S01]  /*11260*/  FMUL.FTZ R20, R10, R15 ;  /* 0x0000000f0a147220 */ /* 0x000fe20000410000 */
[----:B------:R-:W-:Y:S02]  /*11270*/  HADD2.F32 R9, -RZ, R8.H0_H0 ;  /* 0x20000008ff097230 */ /* 0x000fe40000004100 */
        /* <DEDUP_REMOVED lines=15> */
[--C-:B------:R-:W-:Y:S01]  /*11370*/  HADD2.F32 R12, -RZ, R10.reuse.H0_H0 ;  /* 0x2000000aff0c7230 */ /* 0x100fe20000004100 */
[----:B------:R-:W-:Y:S01]  /*11380*/  F2FP.F16.E4M3.UNPACK_B R42, R42 ;  /* 0x0000002aff2a723e */ /* 0x000fe200020006ff */
[----:B------:R-:W-:Y:S02]  /*11390*/  HADD2.F32 R13, -RZ, R10.H1_H1 ;  /* 0x3000000aff0d7230 */ /* 0x000fe40000004100 */
[C---:B------:R-:W-:Y:S01]  /*113a0*/  FMUL.FTZ R39, R9.reuse, R15 ;  /* 0x0000000f09277220 */ /* 0x040fe20000410000 */
[----:B------:R-:W-:Y:S02]  /*113b0*/  HADD2.F32 R30, -RZ, R30.H1_H1 ;  /* 0x3000001eff1e7230 */ /* 0x000fe40000004100 */
[----:B------:R-:W-:Y:S01]  /*113c0*/  FMUL.FTZ R9, R9, R12 ;  /* 0x0000000c09097220 */ /* 0x000fe20000410000 */
[----:B------:R-:W-:Y:S01]  /*113d0*/  HADD2.F32 R8, -RZ, R14.H0_H0 ;  /* 0x2000000eff087230 */ /* 0x000fe20000004100 */
[----:B------:R-:W-:Y:S01]  /*113e0*/  F2FP.F16.E4M3.UNPACK_B R48, R48 ;  /* 0x00000030ff30723e */ /* 0x000fe200020006ff */
[----:B------:R-:W-:-:S02]  /*113f0*/  HADD2.F32 R21, -RZ, R20.H1_H1 ;  /* 0x30000014ff157230 */ /* 0x000fc40000004100 */
[----:B------:R-:W-:Y:S01]  /*11400*/  FMUL.FTZ R10, R30, R13 ;  /* 0x0000000d1e0a7220 */ /* 0x000fe20000410000 */
[----:B------:R-:W-:Y:S02]  /*11410*/  HADD2.F32 R14, -RZ, R14.H1_H1 ;  /* 0x3000000eff0e7230 */ /* 0x000fe40000004100 */
[----:B------:R-:W-:Y:S01]  /*11420*/  FFMA.FTZ R38, R8, R12, -R39 ;  /* 0x0000000c08267223 */ /* 0x000fe20000010827 */
[----:B------:R-:W-:Y:S02]  /*11430*/  HADD2.F32 R12, -RZ, R48.H0_H0 ;  /* 0x20000030ff0c7230 */ /* 0x000fe40000004100 */
[----:B------:R-:W-:Y:S01]  /*11440*/  FMUL.FTZ R39, R30, R21 ;  /* 0x000000151e277220 */ /* 0x000fe20000410000 */
[----:B------:R-:W-:Y:S01]  /*11450*/  FFMA.FTZ R30, R8, R15, R9 ;  /* 0x0000000f081e7223 */ /* 0x000fe20000010009 */
[C---:B------:R-:W-:Y:S01]  /*11460*/  FFMA.FTZ R43, R14.reuse, R21, R10 ;  /* 0x000000150e2b7223 */ /* 0x040fe2000001000a */
[----:B------:R-:W-:Y:S02]  /*11470*/  HADD2.F32 R10, -RZ, R42.H0_H0 ;  /* 0x2000002aff0a7230 */ /* 0x000fe40000004100 */
[----:B------:R-:W-:Y:S01]  /*11480*/  FFMA.FTZ R41, R14, R13, -R39 ;  /* 0x0000000d0e297223 */ /* 0x000fe20000010827 */
[----:B------:R-:W-:-:S02]  /*11490*/  HADD2.F32 R9, -RZ, R26.H0_H0 ;  /* 0x2000001aff097230 */ /* 0x000fc40000004100 */
[----:B------:R-:W-:Y:S01]  /*114a0*/  HADD2.F32 R42, -RZ, R42.H1_H1 ;  /* 0x3000002aff2a7230 */ /* 0x000fe20000004100 */
[----:B------:R-:W-:Y:S01]  /*114b0*/  F2FP.SATFINITE.E4M3.F32.PACK_AB_MERGE_C R30, R43, R30, RZ ;  /* 0x0000001e2b1e723e */ /* 0x000fe200048070ff */
[----:B------:R-:W-:Y:S02]  /*114c0*/  HADD2.F32 R48, -RZ, R48.H1_H1 ;  /* 0x30000030ff307230 */ /* 0x000fe40000004100 */
[C---:B------:R-:W-:Y:S01]  /*114d0*/  FMUL.FTZ R13, R9.reuse, R12 ;  /* 0x0000000c090d7220 */ /* 0x040fe20000410000 */
[----:B------:R-:W-:Y:S02]  /*114e0*/  HADD2.F32 R26, -RZ, R26.H1_H1 ;  /* 0x3000001aff1a7230 */ /* 0x000fe40000004100 */
[----:B------:R-:W-:Y:S01]  /*114f0*/  FMUL.FTZ R9, R9, R10 ;  /* 0x0000000a09097220 */ /* 0x000fe20000410000 */
[--C-:B------:R-:W-:Y:S01]  /*11500*/  HADD2.F32 R8, -RZ, R11.reuse.H0_H0 ;  /* 0x2000000bff087230 */ /* 0x100fe20000004100 */
[----:B------:R-:W-:Y:S01]  /*11510*/  F2FP.SATFINITE.E4M3.F32.PACK_AB_MERGE_C R38, R41, R38, RZ ;  /* 0x000000262926723e */ /* 0x000fe200048070ff */
[----:B------:R-:W-:-:S02]  /*11520*/  HADD2.F32 R11, -RZ, R11.H1_H1 ;  /* 0x3000000bff0b7230 */ /* 0x000fc40000004100 */
[C---:B------:R-:W-:Y:S01]  /*11530*/  FMUL.FTZ R20, R26.reuse, R48 ;  /* 0x000000301a147220 */ /* 0x040fe20000410000 */
        /* <DEDUP_REMOVED lines=8> */
[----:B------:R-:W-:Y:S02]  /*115c0*/  F2FP.SATFINITE.E4M3.F32.PACK_AB_MERGE_C R13, R54, R53, RZ ;  /* 0x00000035360d723e */ /* 0x000fe400048070ff */
[----:B------:R-:W-:Y:S02]  /*115d0*/  F2FP.SATFINITE.E4M3.F32.PACK_AB_MERGE_C R15, R62, R61, RZ ;  /* 0x0000003d3e0f723e */ /* 0x000fe400048070ff */
[----:B------:R-:W-:Y:S02]  /*115e0*/  F2FP.SATFINITE.E4M3.F32.PACK_AB_MERGE_C R12, R44, R29, RZ ;  /* 0x0000001d2c0c723e */ /* 0x000fe400048070ff */
[----:B------:R-:W-:Y:S02]  /*115f0*/  F2FP.SATFINITE.E4M3.F32.PACK_AB_MERGE_C R9, R47, R46, R9 ;  /* 0x0000002e2f09723e */ /* 0x000fe40004807009 */
[----:B------:R-:W-:Y:S02]  /*11600*/  F2FP.SATFINITE.E4M3.F32.PACK_AB_MERGE_C R11, R59, R56, R11 ;  /* 0x000000383b0b723e */ /* 0x000fe4000480700b */
[----:B------:R-:W-:-:S02]  /*11610*/  F2FP.SATFINITE.E4M3.F32.PACK_AB_MERGE_C R8, R27, R24, R8 ;  /* 0x000000181b08723e */ /* 0x000fc40004807008 */
[----:B------:R-:W-:Y:S02]  /*11620*/  F2FP.SATFINITE.E4M3.F32.PACK_AB_MERGE_C R10, R21, R10, R38 ;  /* 0x0000000a150a723e */ /* 0x000fe40004807026 */
[----:B------:R-:W-:Y:S02]  /*11630*/  F2FP.SATFINITE.E4M3.F32.PACK_AB_MERGE_C R13, R50, R49, R13 ;  /* 0x00000031320d723e */ /* 0x000fe4000480700d */
[----:B------:R-:W-:Y:S01]  /*11640*/  F2FP.SATFINITE.E4M3.F32.PACK_AB_MERGE_C R15, R58, R57, R15 ;  /* 0x000000393a0f723e */ /* 0x000fe2000480700f */
[----:B------:R1:W-:Y:S01]  /*11650*/  STS.128 [R0+0x1c400], R8 ;  /* 0x01c4000800007388 */ /* 0x0003e20000000c00 */
[----:B------:R-:W-:Y:S02]  /*11660*/  F2FP.SATFINITE.E4M3.F32.PACK_AB_MERGE_C R12, R28, R25, R12 ;  /* 0x000000191c0c723e */ /* 0x000fe4000480700c */
[----:B------:R-:W-:-:S05]  /*11670*/  F2FP.SATFINITE.E4M3.F32.PACK_AB_MERGE_C R14, R39, R14, R30 ;  /* 0x0000000e270e723e */ /* 0x000fca000480701e */
[----:B------:R1:W-:Y:S02]  /*11680*/  STS.128 [R3+0x1c400], R12 ;  /* 0x01c4000c03007388 */ /* 0x0003e40000000c00 */
.L_x_1426:
[----:B------:R-:W-:Y:S05]  /*11690*/  BSYNC B1 ;  /* 0x0000000000017941 */ /* 0x000fea0003800000 */
.L_x_1425:
[----:B------:R-:W-:Y:S05]  /*116a0*/  @P0 BRA `(.L_x_1417) ;  /* 0x0000000c00e40947 */ /* 0x000fea0003800000 */
[----:B-1----:R-:W2:Y:S04]  /*116b0*/  LDL R14, [R1+0x88] ;  /* 0x00008800010e7983 */ /* 0x002ea80000100800 */
[----:B------:R-:W3:Y:S01]  /*116c0*/  LDL R51, [R1+0xa0] ;  /* 0x0000a00001337983 */ /* 0x000ee20000100800 */
[----:B-----5:R-:W-:Y:S01]  /*116d0*/  SHF.R.U32.HI R9, RZ, 0x8, R33 ;  /* 0x00000008ff097819 */ /* 0x020fe20000011621 */
[----:B------:R-:W-:Y:S01]  /*116e0*/  VIADD R15, R23, 0x40 ;  /* 0x00000040170f7836 */ /* 0x000fe20000000000 */
[----:B------:R-:W-:Y:S01]  /*116f0*/  SHF.R.U32.HI R3, RZ, 0x8, R32 ;  /* 0x00000008ff037819 */ /* 0x000fe20000011620 */
[----:B------:R-:W-:Y:S01]  /*11700*/  IMAD.IADD R37, R18, 0x1, R37 ;  /* 0x0000000112257824 */ /* 0x000fe200078e0225 */
[----:B------:R-:W-:Y:S01]  /*11710*/  LOP3.LUT R8, R33, 0xff, RZ, 0xc0, !PT ;  /* 0x000000ff21087812 */ /* 0x000fe200078ec0ff */
[----:B------:R-:W-:Y:S01]  /*11720*/  IMAD.SHL.U32 R15, R15, 0x80, RZ ;  /* 0x000000800f0f7824 */ /* 0x000fe200078e00ff */
[----:B------:R-:W-:-:S02]  /*11730*/  LOP3.LUT R9, R9, 0xff, RZ, 0xc0, !PT ;  /* 0x000000ff09097812 */ /* 0x000fc400078ec0ff */
[----:B0-----:R-:W-:Y:S02]  /*11740*/  LOP3.LUT R0, R32, 0xff, RZ, 0xc0, !PT ;  /* 0x000000ff20007812 */ /* 0x001fe400078ec0ff */
[----:B------:R-:W-:Y:S02]  /*11750*/  LOP3.LUT R3, R3, 0xff, RZ, 0xc0, !PT ;  /* 0x000000ff03037812 */ /* 0x000fe400078ec0ff */
[----:B------:R-:W-:Y:S02]  /*11760*/  PRMT R20, R9, 0x7604, R8 ;  /* 0x0000760409147816 */ /* 0x000fe40000000008 */
[----:B------:R-:W-:Y:S02]  /*11770*/  SHF.R.U32.HI R8, RZ, 0x8, R34 ;  /* 0x00000008ff087819 */ /* 0x000fe40000011622 */
[----:B------:R-:W-:Y:S02]  /*11780*/  PRMT R3, R3, 0x7604, R0 ;  /* 0x0000760403037816 */ /* 0x000fe40000000000 */
[----:B------:R-:W-:-:S02]  /*11790*/  LOP3.LUT R0, R34, 0xff, RZ, 0xc0, !PT ;  /* 0x000000ff22007812 */ /* 0x000fc400078ec0ff */
[----:B------:R-:W-:Y:S02]  /*117a0*/  LOP3.LUT R9, R8, 0xff, RZ, 0xc0, !PT ;  /* 0x000000ff08097812 */ /* 0x000fe400078ec0ff */
[----:B------:R-:W-:Y:S02]  /*117b0*/  LOP3.LUT R15, R15, 0x380, RZ, 0xc0, !PT ;  /* 0x000003800f0f7812 */ /* 0x000fe400078ec0ff */
[----:B------:R-:W-:Y:S02]  /*117c0*/  PRMT R25, R9, 0x7604, R0 ;  /* 0x0000760409197816 */ /* 0x000fe40000000000 */
[----:B------:R-:W-:Y:S01]  /*117d0*/  LOP3.LUT R0, R15, 0x70, R37, 0xf8, !PT ;  /* 0x000000700f007812 */ /* 0x000fe200078ef825 */
[----:B------:R-:W-:Y:S01]  /*117e0*/  VIADD R15, R23, 0x40 ;  /* 0x00000040170f7836 */ /* 0x000fe20000000000 */
[----:B------:R-:W-:Y:S02]  /*117f0*/  SHF.R.U32.HI R12, RZ, 0x8, R4 ;  /* 0x00000008ff0c7819 */ /* 0x000fe40000011604 */
[----:B------:R-:W-:Y:S01]  /*11800*/  SHF.R.U32.HI R11, RZ, 0x8, R35 ;  /* 0x00000008ff0b7819 */ /* 0x000fe20000011623 */
[----:B------:R-:W-:Y:S01]  /*11810*/  IMAD.SHL.U32 R15, R15, 0x80, RZ ;  /* 0x000000800f0f7824 */ /* 0x000fe200078e00ff */
[----:B------:R-:W-:-:S02]  /*11820*/  LOP3.LUT R13, R12, 0xff, RZ, 0xc0, !PT ;  /* 0x000000ff0c0d7812 */ /* 0x000fc400078ec0ff */
[----:B------:R-:W-:Y:S02]  /*11830*/  LOP3.LUT R8, R4, 0xff, RZ, 0xc0, !PT ;  /* 0x000000ff04087812 */ /* 0x000fe400078ec0ff */
[----:B------:R-:W-:Y:S02]  /*11840*/  LOP3.LUT R15, R15, 0x380, RZ, 0xc0, !PT ;  /* 0x000003800f0f7812 */ /* 0x000fe400078ec0ff */
[----:B------:R-:W-:Y:S02]  /*11850*/  LOP3.LUT R10, R35, 0xff, RZ, 0xc0, !PT ;  /* 0x000000ff230a7812 */ /* 0x000fe400078ec0ff */
[----:B------:R-:W-:Y:S02]  /*11860*/  SHF.R.U32.HI R15, RZ, 0x3, R15 ;  /* 0x00000003ff0f7819 */ /* 0x000fe4000001160f */
[----:B------:R-:W-:Y:S02]  /*11870*/  LOP3.LUT R11, R11, 0xff, RZ, 0xc0, !PT ;  /* 0x000000ff0b0b7812 */ /* 0x000fe400078ec0ff */
[----:B------:R-:W-:-:S02]  /*11880*/  LOP3.LUT R0, R0, R15, RZ, 0x3c, !PT ;  /* 0x0000000f00007212 */ /* 0x000fc400078e3cff */
[----:B------:R-:W-:Y:S02]  /*11890*/  PRMT R31, R13, 0x7604, R8 ;  /* 0x000076040d1f7816 */ /* 0x000fe40000000008 */
[----:B------:R-:W-:Y:S02]  /*118a0*/  PRMT R24, R11, 0x7604, R10 ;  /* 0x000076040b187816 */ /* 0x000fe4000000000a */
[----:B------:R-:W-:Y:S02]  /*118b0*/  SHF.R.U32.HI R26, RZ, 0x8, R5 ;  /* 0x00000008ff1a7819 */ /* 0x000fe40000011605 */
[----:B------:R-:W-:Y:S02]  /*118c0*/  SHF.R.U32.HI R28, RZ, 0x8, R6 ;  /* 0x00000008ff1c7819 */ /* 0x000fe40000011606 */
[----:B------:R-:W-:Y:S02]  /*118d0*/  LOP3.LUT R21, R5, 0xff, RZ, 0xc0, !PT ;  /* 0x000000ff05157812 */ /* 0x000fe400078ec0ff */
[----:B------:R-:W-:-:S02]  /*118e0*/  LOP3.LUT R26, R26, 0xff, RZ, 0xc0, !PT ;  /* 0x000000ff1a1a7812 */ /* 0x000fc400078ec0ff */
[----:B------:R-:W-:Y:S02]  /*118f0*/  LOP3.LUT R27, R6, 0xff, RZ, 0xc0, !PT ;  /* 0x000000ff061b7812 */ /* 0x000fe400078ec0ff */
[----:B------:R-:W-:Y:S02]  /*11900*/  LOP3.LUT R28, R28, 0xff, RZ, 0xc0, !PT ;  /* 0x000000ff1c1c7812 */ /* 0x000fe400078ec0ff */
[----:B------:R-:W-:Y:S02]  /*11910*/  PRMT R26, R26, 0x7604, R21 ;  /* 0x000076041a1a7816 */ /* 0x000fe40000000015 */
[----:B------:R-:W-:Y:S02]  /*11920*/  SHF.R.U32.HI R21, RZ, 0x10, R33 ;  /* 0x00000010ff157819 */ /* 0x000fe40000011621 */
[----:B------:R-:W-:Y:S02]  /*11930*/  SHF.R.U32.HI R37, RZ, 0x10, R5 ;  /* 0x00000010ff257819 */ /* 0x000fe40000011605 */
[----:B------:R-:W-:Y:S01]  /*11940*/  PRMT R39, R28, 0x7604, R27 ;  /* 0x000076041c277816 */ /* 0x000fe2000000001b */
[----:B------:R-:W-:Y:S01]  /*11950*/  IMAD.U32 R21, R21, 0x10000, RZ ;  /* 0x0001000015157824 */ /* 0x000fe200078e00ff */
[----:B------:R-:W-:Y:S01]  /*11960*/  SHF.R.U32.HI R27, RZ, 0x10, R35 ;  /* 0x00000010ff1b7819 */ /* 0x000fe20000011623 */
[----:B------:R-:W-:Y:S01]  /*11970*/  IMAD.U32 R37, R37, 0x10000, RZ ;  /* 0x0001000025257824 */ /* 0x000fe200078e00ff */
[----:B------:R-:W-:-:S02]  /*11980*/  SHF.R.U32.HI R30, RZ, 0x8, R7 ;  /* 0x00000008ff1e7819 */ /* 0x000fc40000011607 */
[----:B------:R-:W-:Y:S01]  /*11990*/  LOP3.LUT R29, R7, 0xff, RZ, 0xc0, !PT ;  /* 0x000000ff071d7812 */ /* 0x000fe200078ec0ff */
[----:B------:R-:W-:Y:S01]  /*119a0*/  IMAD.U32 R27, R27, 0x10000, RZ ;  /* 0x000100001b1b7824 */ /* 0x000fe200078e00ff */
[----:B------:R-:W-:Y:S02]  /*119b0*/  LOP3.LUT R30, R30, 0xff, RZ, 0xc0, !PT ;  /* 0x000000ff1e1e7812 */ /* 0x000fe400078ec0ff */
[----:B------:R-:W-:Y:S02]  /*119c0*/  LOP3.LUT R3, R3, 0xff0000, R32, 0xf8, !PT ;  /* 0x00ff000003037812 */ /* 0x000fe400078ef820 */
[----:B------:R-:W-:Y:S02]  /*119d0*/  SHF.R.U32.HI R41, RZ, 0x10, R7 ;  /* 0x00000010ff297819 */ /* 0x000fe40000011607 */
[----:B------:R-:W-:Y:S02]  /*119e0*/  LOP3.LUT R21, R20, 0xff0000, R21, 0xf8, !PT ;  /* 0x00ff000014157812 */ /* 0x000fe400078ef815 */
[----:B------:R-:W-:Y:S01]  /*119f0*/  LOP3.LUT R37, R26, 0xff0000, R37, 0xf8, !PT ;  /* 0x00ff00001a257812 */ /* 0x000fe200078ef825 */
[----:B------:R-:W-:Y:S01]  /*11a00*/  IMAD.U32 R41, R41, 0x10000, RZ ;  /* 0x0001000029297824 */ /* 0x000fe200078e00ff */
[----:B------:R-:W-:-:S02]  /*11a10*/  PRMT R30, R30, 0x7604, R29 ;  /* 0x000076041e1e7816 */ /* 0x000fc4000000001d */
[----:B------:R-:W-:Y:S02]  /*11a20*/  LOP3.LUT R29, R24, 0xff0000, R27, 0xf8, !PT ;  /* 0x00ff0000181d7812 */ /* 0x000fe400078ef81b */
[----:B------:R-:W-:Y:S02]  /*11a30*/  LOP3.LUT R27, R3, 0xff000000, R32, 0xf8, !PT ;  /* 0xff000000031b7812 */ /* 0x000fe400078ef820 */
[----:B------:R-:W-:Y:S02]  /*11a40*/  LOP3.LUT R32, R21, 0xff000000, R33, 0xf8, !PT ;  /* 0xff00000015207812 */ /* 0x000fe400078ef821 */
[----:B------:R-:W-:Y:S02]  /*11a50*/  LOP3.LUT R37, R37, 0xff000000, R5, 0xf8, !PT ;  /* 0xff00000025257812 */ /* 0x000fe400078ef805 */
[----:B------:R-:W-:Y:S02]  /*11a60*/  LOP3.LUT R25, R25, 0xff0000, R34, 0xf8, !PT ;  /* 0x00ff000019197812 */ /* 0x000fe400078ef822 */
[----:B------:R-:W-:-:S02]  /*11a70*/  LOP3.LUT R31, R31, 0xff0000, R4, 0xf8, !PT ;  /* 0x00ff00001f1f7812 */ /* 0x000fc400078ef804 */
[-C--:B------:R-:W-:Y:S02]  /*11a80*/  F2FP.F16.E4M3.UNPACK_B R33, R37.reuse ;  /* 0x00000025ff21723e */ /* 0x080fe400020006ff */
[-C--:B------:R-:W-:Y:S02]  /*11a90*/  F2FP.F16.E4M3.UNPACK_B R28, R32.reuse ;  /* 0x00000020ff1c723e */ /* 0x080fe400020006ff */
[----:B------:R-:W-:Y:S02]  /*11aa0*/  LOP3.LUT R41, R30, 0xff0000, R41, 0xf8, !PT ;  /* 0x00ff00001e297812 */ /* 0x000fe400078ef829 */
[----:B------:R-:W-:Y:S02]  /*11ab0*/  LOP3.LUT R30, R25, 0xff000000, R34, 0xf8, !PT ;  /* 0xff000000191e7812 */ /* 0x000fe400078ef822 */
[----:B------:R-:W-:Y:S02]  /*11ac0*/  LOP3.LUT R31, R31, 0xff000000, R4, 0xf8, !PT ;  /* 0xff0000001f1f7812 */ /* 0x000fe400078ef804 */
[----:B------:R-:W-:Y:S01]  /*11ad0*/  LOP3.LUT R34, R29, 0xff000000, R35, 0xf8, !PT ;  /* 0xff0000001d227812 */ /* 0x000fe200078ef823 */
[--C-:B------:R-:W-:Y:S01]  /*11ae0*/  HADD2.F32 R35, -RZ, R33.reuse.H0_H0 ;  /* 0x20000021ff237230 */ /* 0x100fe20000004100 */
[----:B------:R-:W-:Y:S01]  /*11af0*/  F2FP.F16.E4M3.UNPACK_B R37, R37.H1 ;  /* 0x00000025ff25723e */ /* 0x000fe200030006ff */
[----:B------:R-:W-:Y:S01]  /*11b00*/  HADD2.F32 R29, -RZ, R28.H0_H0 ;  /* 0x2000001cff1d7230 */ /* 0x000fe20000004100 */
[----:B------:R-:W-:Y:S01]  /*11b10*/  F2FP.F16.E4M3.UNPACK_B R32, R32.H1 ;  /* 0x00000020ff20723e */ /* 0x000fe200030006ff */
[----:B------:R-:W-:Y:S01]  /*11b20*/  HADD2.F32 R33, -RZ, R33.H1_H1 ;  /* 0x30000021ff217230 */ /* 0x000fe20000004100 */
[----:B------:R-:W-:-:S02]  /*11b30*/  LOP3.LUT R41, R41, 0xff000000, R7, 0xf8, !PT ;  /* 0xff00000029297812 */ /* 0x000fc400078ef807 */
[----:B------:R-:W-:-:S04]  /*11b40*/  LOP3.LUT R39, R39, 0xff0000, R6, 0xf8, !PT ;  /* 0x00ff000027277812 */ /* 0x000fc800078ef806 */
[----:B------:R-:W-:Y:S02]  /*11b50*/  LOP3.LUT R39, R39, 0xff000000, R6, 0xf8, !PT ;  /* 0xff00000027277812 */ /* 0x000fe400078ef806 */
[----:B--2---:R-:W-:Y:S01]  /*11b60*/  IADD3 R0, R17, R0, R14 ;  /* 0x0000000011007210 */ /* 0x004fe20007ffe00e */
[----:B---3--:R-:W0:Y:S04]  /*11b70*/  LDS.128 R8, [R51+0x1c400] ;  /* 0x01c4000033087984 */ /* 0x008e280000000c00 */
[----:B------:R-:W1:Y:S01]  /*11b80*/  LDS.128 R12, [R0+0x1c400] ;  /* 0x01c40000000c7984 */ /* 0x000e620000000c00 */
[-C--:B0-----:R-:W-:Y:S02]  /*11b90*/  F2FP.F16.E4M3.UNPACK_B R4, R9.reuse ;  /* 0x00000009ff04723e */ /* 0x081fe400020006ff */
[----:B------:R-:W-:-:S02]  /*11ba0*/  F2FP.F16.E4M3.UNPACK_B R9, R9.H1 ;  /* 0x00000009ff09723e */ /* 0x000fc400030006ff */
[-C--:B-1----:R-:W-:Y:S01]  /*11bb0*/  F2FP.F16.E4M3.UNPACK_B R20, R13.reuse ;  /* 0x0000000dff14723e */ /* 0x082fe200020006ff */
[--C-:B------:R-:W-:Y:S01]  /*11bc0*/  HADD2.F32 R5, -RZ, R4.reuse.H0_H0 ;  /* 0x20000004ff057230 */ /* 0x100fe20000004100 */
[----:B------:R-:W-:Y:S01]  /*11bd0*/  F2FP.F16.E4M3.UNPACK_B R21, R13.H1 ;  /* 0x0000000dff15723e */ /* 0x000fe200030006ff */
[----:B------:R-:W-:Y:S01]  /*11be0*/  HADD2.F32 R4, -RZ, R4.H1_H1 ;  /* 0x30000004ff047230 */ /* 0x000fe20000004100 */
[-C--:B------:R-:W-:Y:S01]  /*11bf0*/  F2FP.F16.E4M3.UNPACK_B R25, R15.reuse ;  /* 0x0000000fff19723e */ /* 0x080fe200020006ff */
[--C-:B------:R-:W-:Y:S01]  /*11c00*/  HADD2.F32 R24, -RZ, R20.reuse.H0_H0 ;  /* 0x20000014ff187230 */ /* 0x100fe20000004100 */
[----:B------:R-:W-:Y:S01]  /*11c10*/  F2FP.F16.E4M3.UNPACK_B R26, R15.H1 ;  /* 0x0000000fff1a723e */ /* 0x000fe200030006ff */
[----:B------:R-:W-:Y:S01]  /*11c20*/  HADD2.F32 R20, -RZ, R20.H1_H1 ;  /* 0x30000014ff147230 */ /* 0x000fe20000004100 */
[-C--:B------:R-:W-:Y:S02]  /*11c30*/  F2FP.F16.E4M3.UNPACK_B R15, R14.reuse ;  /* 0x0000000eff0f723e */ /* 0x080fe400020006ff */
[C---:B------:R-:W-:Y:S01]  /*11c40*/  FMUL.FTZ R38, R24.reuse, R35 ;  /* 0x0000002318267220 */ /* 0x040fe20000410000 */
[----:B------:R-:W-:Y:S01]  /*11c50*/  FMUL.FTZ R40, R24, R29 ;  /* 0x0000001d18287220 */ /* 0x000fe20000410000 */
[----:B------:R-:W-:Y:S01]  /*11c60*/  F2FP.F16.E4M3.UNPACK_B R24, R14.H1 ;  /* 0x0000000eff18723e */ /* 0x000fe200030006ff */
[----:B------:R-:W-:-:S02]  /*11c70*/  HADD2.F32 R14, -RZ, R21.H0_H0 ;  /* 0x20000015ff0e7230 */ /* 0x000fc40000004100 */
[C---:B------:R-:W-:Y:S01]  /*11c80*/  FFMA.FTZ R38, R5.reuse, R29, -R38 ;  /* 0x0000001d05267223 */ /* 0x040fe20000010826 */
[----:B------:R-:W-:Y:S01]  /*11c90*/  FFMA.FTZ R40, R5, R35, R40 ;  /* 0x0000002305287223 */ /* 0x000fe20000010028 */
[----:B------:R-:W-:Y:S02]  /*11ca0*/  HADD2.F32 R29, -RZ, R28.H1_H1 ;  /* 0x3000001cff1d7230 */ /* 0x000fe40000004100 */
[C---:B------:R-:W-:Y:S01]  /*11cb0*/  FMUL.FTZ R43, R20.reuse, R33 ;  /* 0x00000021142b7220 */ /* 0x040fe20000410000 */
[----:B------:R-:W-:Y:S01]  /*11cc0*/  HADD2.F32 R35, -RZ, R37.H0_H0 ;  /* 0x20000025ff237230 */ /* 0x000fe20000004100 */
[----:B------:R-:W-:Y:S01]  /*11cd0*/  F2FP.F16.E4M3.UNPACK_B R7, R11 ;  /* 0x0000000bff07723e */ /* 0x000fe200020006ff */
[----:B------:R-:W-:Y:S02]  /*11ce0*/  HADD2.F32 R28, -RZ, R32.H0_H0 ;  /* 0x20000020ff1c7230 */ /* 0x000fe40000004100 */
[----:B------:R-:W-:Y:S01]  /*11cf0*/  FMUL.FTZ R20, R20, R29 ;  /* 0x0000001d14147220 */ /* 0x000fe20000410000 */
[----:B------:R-:W-:-:S02]  /*11d00*/  HADD2.F32 R5, -RZ, R9.H0_H0 ;  /* 0x20000009ff057230 */ /* 0x000fc40000004100 */
[----:B------:R-:W-:Y:S01]  /*11d10*/  FMUL.FTZ R42, R14, R35 ;  /* 0x000000230e2a7220 */ /* 0x000fe20000410000 */
[----:B------:R-:W-:Y:S01]  /*11d20*/  FFMA.FTZ R43, R4, R29, -R43 ;  /* 0x0000001d042b7223 */ /* 0x000fe2000001082b */
[-C--:B------:R-:W-:Y:S01]  /*11d30*/  FMUL.FTZ R14, R14, R28.reuse ;  /* 0x0000001c0e0e7220 */ /* 0x080fe20000410000 */
[----:B------:R-:W-:Y:S01]  /*11d40*/  F2FP.F16.E4M3.UNPACK_B R29, R41 ;  /* 0x00000029ff1d723e */ /* 0x000fe200020006ff */
[----:B------:R-:W-:Y:S01]  /*11d50*/  FFMA.FTZ R45, R4, R33, R20 ;  /* 0x00000021042d7223 */ /* 0x000fe20000010014 */
[C---:B------:R-:W-:Y:S01]  /*11d60*/  FFMA.FTZ R42, R5.reuse, R28, -R42 ;  /* 0x0000001c052a7223 */ /* 0x040fe2000001082a */
[----:B------:R-:W-:Y:S01]  /*11d70*/  FFMA.FTZ R35, R5, R35, R14 ;  /* 0x0000002305237223 */ /* 0x000fe2000001000e */
[-C--:B------:R-:W-:Y:S01]  /*11d80*/  F2FP.F16.E4M3.UNPACK_B R14, R34.reuse ;  /* 0x00000022ff0e723e */ /* 0x080fe200020006ff */
[----:B------:R-:W-:Y:S01]  /*11d90*/  HADD2.F32 R33, -RZ, R29.H0_H0 ;  /* 0x2000001dff217230 */ /* 0x000fe20000004100 */
[----:B------:R-:W-:Y:S01]  /*11da0*/  F2FP.F16.E4M3.UNPACK_B R41, R41.H1 ;  /* 0x00000029ff29723e */ /* 0x000fe200030006ff */
[----:B------:R-:W-:Y:S01]  /*11db0*/  HADD2.F32 R5, -RZ, R25.H0_H0 ;  /* 0x20000019ff057230 */ /* 0x000fe20000004100 */
[----:B------:R-:W-:Y:S01]  /*11dc0*/  F2FP.F16.E4M3.UNPACK_B R34, R34.H1 ;  /* 0x00000022ff22723e */ /* 0x000fe200030006ff */
[----:B------:R-:W-:Y:S01]  /*11dd0*/  HADD2.F32 R28, -RZ, R37.H1_H1 ;  /* 0x30000025ff1c7230 */ /* 0x000fe20000004100 */
[----:B------:R-:W-:Y:S01]  /*11de0*/  F2FP.F16.E4M3.UNPACK_B R11, R11.H1 ;  /* 0x0000000bff0b723e */ /* 0x000fe200030006ff */
[----:B------:R-:W-:-:S02]  /*11df0*/  HADD2.F32 R21, -RZ, R21.H1_H1 ;  /* 0x30000015ff157230 */ /* 0x000fc40000004100 */
[----:B------:R-:W-:Y:S01]  /*11e00*/  FMUL.FTZ R47, R5, R33 ;  /* 0x00000021052f7220 */ /* 0x000fe20000410000 */
[----:B------:R-:W-:Y:S01]  /*11e10*/  HADD2.F32 R20, -RZ, R14.H0_H0 ;  /* 0x2000000eff147230 */ /* 0x000fe20000004100 */
[----:B------:R-:W-:Y:S01]  /*11e20*/  F2FP.F16.E4M3.UNPACK_B R13, R12 ;  /* 0x0000000cff0d723e */ /* 0x000fe200020006ff */
[----:B------:R-:W-:Y:S02]  /*11e30*/  HADD2.F32 R4, -RZ, R7.H0_H0 ;  /* 0x20000007ff047230 */ /* 0x000fe40000004100 */
[----:B------:R-:W-:Y:S01]  /*11e40*/  FMUL.FTZ R44, R21, R28 ;  /* 0x0000001c152c7220 */ /* 0x000fe20000410000 */
[----:B------:R-:W-:Y:S02]  /*11e50*/  HADD2.F32 R32, -RZ, R32.H1_H1 ;  /* 0x30000020ff207230 */ /* 0x000fe40000004100 */
[-C--:B------:R-:W-:Y:S01]  /*11e60*/  FMUL.FTZ R46, R5, R20.reuse ;  /* 0x00000014052e7220 */ /* 0x080fe20000410000 */
[----:B------:R-:W-:Y:S02]  /*11e70*/  HADD2.F32 R9, -RZ, R9.H1_H1 ;  /* 0x30000009ff097230 */ /* 0x000fe40000004100 */
[----:B------:R-:W-:Y:S01]  /*11e80*/  FFMA.FTZ R47, R4, R20, -R47 ;  /* 0x00000014042f7223 */ /* 0x000fe2000001082f */
[----:B------:R-:W-:-:S02]  /*11e90*/  HADD2.F32 R20, -RZ, R29.H1_H1 ;  /* 0x3000001dff147230 */ /* 0x000fc40000004100 */
[-C--:B------:R-:W-:Y:S01]  /*11ea0*/  FMUL.FTZ R21, R21, R32.reuse ;  /* 0x0000002015157220 */ /* 0x080fe20000410000 */
[----:B------:R-:W-:Y:S02]  /*11eb0*/  HADD2.F32 R25, -RZ, R25.H1_H1 ;  /* 0x30000019ff197230 */ /* 0x000fe40000004100 */
[C---:B------:R-:W-:Y:S01]  /*11ec0*/  FFMA.FTZ R37, R9.reuse, R32, -R44 ;  /* 0x0000002009257223 */ /* 0x040fe2000001082c */
[----:B------:R-:W-:Y:S02]  /*11ed0*/  HADD2.F32 R14, -RZ, R14.H1_H1 ;  /* 0x3000000eff0e7230 */ /* 0x000fe40000004100 */
[----:B------:R-:W-:Y:S01]  /*11ee0*/  FFMA.FTZ R44, R9, R28, R21 ;  /* 0x0000001c092c7223 */ /* 0x000fe20000010015 */
[----:B------:R-:W-:Y:S02]  /*11ef0*/  HADD2.F32 R7, -RZ, R7.H1_H1 ;  /* 0x30000007ff077230 */ /* 0x000fe40000004100 */
[----:B------:R-:W-:Y:S01]  /*11f00*/  FMUL.FTZ R28, R25, R20 ;  /* 0x00000014191c7220 */ /* 0x000fe20000410000 */
[----:B------:R-:W-:-:S02]  /*11f10*/  HADD2.F32 R21, -RZ, R41.H0_H0 ;  /* 0x20000029ff157230 */ /* 0x000fc40000004100 */
[-C--:B------:R-:W-:Y:S01]  /*11f20*/  FMUL.FTZ R25, R25, R14.reuse ;  /* 0x0000000e19197220 */ /* 0x080fe20000410000 */
[----:B------:R-:W-:Y:S02]  /*11f30*/  HADD2.F32 R5, -RZ, R26.H0_H0 ;  /* 0x2000001aff057230 */ /* 0x000fe40000004100 */
[----:B------:R-:W-:Y:S01]  /*11f40*/  FFMA.FTZ R46, R4, R33, R46 ;  /* 0x00000021042e7223 */ /* 0x000fe2000001002e */
[----:B------:R-:W-:Y:S02]  /*11f50*/  HADD2.F32 R9, -RZ, R34.H0_H0 ;  /* 0x20000022ff097230 */ /* 0x000fe40000004100 */
[C---:B------:R-:W-:Y:S01]  /*11f60*/  FFMA.FTZ R48, R7.reuse, R14, -R28 ;  /* 0x0000000e07307223 */ /* 0x040fe2000001081c */
[----:B------:R-:W-:Y:S01]  /*11f70*/  HADD2.F32 R41, -RZ, R41.H1_H1 ;  /* 0x30000029ff297230 */ /* 0x000fe20000004100 */
[----:B------:R-:W-:Y:S01]  /*11f80*/  F2FP.F16.E4M3.UNPACK_B R12, R12.H1 ;  /* 0x0000000cff0c723e */ /* 0x000fe200030006ff */
[----:B------:R-:W-:Y:S02]  /*11f90*/  HADD2.F32 R26, -RZ, R26.H1_H1 ;  /* 0x3000001aff1a7230 */ /* 0x000fe40000004100 */
[----:B------:R-:W-:Y:S01]  /*11fa0*/  FFMA.FTZ R33, R7, R20, R25 ;  /* 0x0000001407217223 */ /* 0x000fe20000010019 */
[----:B------:R-:W-:Y:S01]  /*11fb0*/  HADD2.F32 R4, -RZ, R11.H0_H0 ;  /* 0x2000000bff047230 */ /* 0x000fe20000004100 */
[----:B------:R-:W-:Y:S01]  /*11fc0*/  F2FP.F16.E4M3.UNPACK_B R14, R31.H1 ;  /* 0x0000001fff0e723e */ /* 0x000fe200030006ff */
[----:B------:R-:W-:-:S02]  /*11fd0*/  HADD2.F32 R34, -RZ, R34.H1_H1 ;  /* 0x30000022ff227230 */ /* 0x000fc40000004100 */
[C---:B------:R-:W-:Y:S01]  /*11fe0*/  FMUL.FTZ R29, R5.reuse, R21 ;  /* 0x00000015051d7220 */ /* 0x040fe20000410000 */
[----:B------:R-:W-:Y:S01]  /*11ff0*/  F2FP.F16.E4M3.UNPACK_B R7, R27.H1 ;  /* 0x0000001bff07723e */ /* 0x000fe200030006ff */
[----:B------:R-:W-:Y:S01]  /*12000*/  FMUL.FTZ R32, R5, R9 ;  /* 0x0000000905207220 */ /* 0x000fe20000410000 */
[-C--:B------:R-:W-:Y:S01]  /*12010*/  F2FP.F16.E4M3.UNPACK_B R3, R8.reuse ;  /* 0x00000008ff03723e */ /* 0x080fe200020006ff */
[----:B------:R-:W-:Y:S01]  /*12020*/  HADD2.F32 R11, -RZ, R11.H1_H1 ;  /* 0x3000000bff0b7230 */ /* 0x000fe20000004100 */
[----:B------:R-:W-:Y:S01]  /*12030*/  F2FP.F16.E4M3.UNPACK_B R8, R8.H1 ;  /* 0x00000008ff08723e */ /* 0x000fe200030006ff */
[----:B------:R-:W-:Y:S01]  /*12040*/  FMUL.FTZ R28, R26, R41 ;  /* 0x000000291a1c7220 */ /* 0x000fe20000410000 */
[----:B------:R-:W-:Y:S01]  /*12050*/  FFMA.FTZ R49, R4, R9, -R29 ;  /* 0x0000000904317223 */ /* 0x000fe2000001081d */
[----:B------:R-:W-:Y:S02]  /*12060*/  HADD2.F32 R20, -RZ, R14.H0_H0 ;  /* 0x2000000eff147230 */ /* 0x000fe40000004100 */
[----:B------:R-:W-:Y:S01]  /*12070*/  FMUL.FTZ R26, R26, R34 ;  /* 0x000000221a1a7220 */ /* 0x000fe20000410000 */
[----:B------:R-:W-:-:S02]  /*12080*/  HADD2.F32 R5, -RZ, R12.H0_H0 ;  /* 0x2000000cff057230 */ /* 0x000fc40000004100 */
[----:B------:R-:W-:Y:S01]  /*12090*/  FFMA.FTZ R50, R4, R21, R32 ;  /* 0x0000001504327223 */ /* 0x000fe20000010020 */
[--C-:B------:R-:W-:Y:S02]  /*120a0*/  HADD2.F32 R9, -RZ, R7.reuse.H0_H0 ;  /* 0x20000007ff097230 */ /* 0x100fe40000004100 */
[C---:B------:R-:W-:Y:S01]  /*120b0*/  FFMA.FTZ R34, R11.reuse, R34, -R28 ;  /* 0x000000220b227223 */ /* 0x040fe2000001081c */
[----:B------:R-:W-:Y:S02]  /*120c0*/  HADD2.F32 R4, -RZ, R8.H0_H0 ;  /* 0x20000008ff047230 */ /* 0x000fe40000004100 */
[----:B------:R-:W-:Y:S01]  /*120d0*/  FFMA.FTZ R41, R11, R41, R26 ;  /* 0x000000290b297223 */ /* 0x000fe2000001001a */
[C---:B------:R-:W-:Y:S01]  /*120e0*/  FMUL.FTZ R21, R5.reuse, R20 ;  /* 0x0000001405157220 */ /* 0x040fe20000410000 */
[----:B------:R-:W-:Y:S02]  /*120f0*/  HADD2.F32 R11, -RZ, R14.H1_H1 ;  /* 0x3000000eff0b7230 */ /* 0x000fe40000004100 */
[----:B------:R-:W-:Y:S01]  /*12100*/  FMUL.FTZ R5, R5, R9 ;  /* 0x0000000905057220 */ /* 0x000fe20000410000 */
[----:B------:R-:W-:Y:S01]  /*12110*/  HADD2.F32 R12, -RZ, R12.H1_H1 ;  /* 0x3000000cff0c7230 */ /* 0x000fe20000004100 */
[----:B------:R-:W-:Y:S01]  /*12120*/  F2FP.F16.E4M3.UNPACK_B R31, R31 ;  /* 0x0000001fff1f723e */ /* 0x000fe200020006ff */
[----:B------:R-:W-:-:S02]  /*12130*/  HADD2.F32 R7, -RZ, R7.H1_H1 ;  /* 0x30000007ff077230 */ /* 0x000fc40000004100 */
[C---:B------:R-:W-:Y:S01]  /*12140*/  FFMA.FTZ R25, R4.reuse, R9, -R21 ;  /* 0x0000000904197223 */ /* 0x040fe20000010815 */
[----:B------:R-:W-:Y:S02]  /*12150*/  HADD2.F32 R8, -RZ, R8.H1_H1 ;  /* 0x30000008ff087230 */ /* 0x000fe40000004100 */
[----:B------:R-:W-:Y:S01]  /*12160*/  FFMA.FTZ R28, R4, R20, R5 ;  /* 0x00000014041c7223 */ /* 0x000fe20000010005 */
[----:B------:R-:W-:Y:S01]  /*12170*/  F2FP.F16.E4M3.UNPACK_B R27, R27 ;  /* 0x0000001bff1b723e */ /* 0x000fe200020006ff */
[C---:B------:R-:W-:Y:S01]  /*12180*/  FMUL.FTZ R21, R12.reuse, R11 ;  /* 0x0000000b0c157220 */ /* 0x040fe20000410000 */
[-C--:B------:R-:W-:Y:S01]  /*12190*/  FMUL.FTZ R12, R12, R7.reuse ;  /* 0x000000070c0c7220 */ /* 0x080fe20000410000 */
[----:B------:R-:W-:Y:S01]  /*121a0*/  HADD2.F32 R9, -RZ, R31.H0_H0 ;  /* 0x2000001fff097230 */ /* 0x000fe20000004100 */
[-C--:B------:R-:W-:Y:S01]  /*121b0*/  F2FP.F16.E4M3.UNPACK_B R6, R10.reuse ;  /* 0x0000000aff06723e */ /* 0x080fe200020006ff */
[----:B------:R-:W-:Y:S02]  /*121c0*/  HADD2.F32 R5, -RZ, R13.H0_H0 ;  /* 0x2000000dff057230 */ /* 0x000fe40000004100 */
[C---:B------:R-:W-:Y:S01]  /*121d0*/  FFMA.FTZ R32, R8.reuse, R7, -R21 ;  /* 0x0000000708207223 */ /* 0x040fe20000010815 */
[----:B------:R-:W-:Y:S01]  /*121e0*/  FFMA.FTZ R29, R8, R11, R12 ;  /* 0x0000000b081d7223 */ /* 0x000fe2000001000c */
[----:B------:R-:W-:Y:S01]  /*121f0*/  HADD2.F32 R7, -RZ, R27.H0_H0 ;  /* 0x2000001bff077230 */ /* 0x000fe20000004100 */
[----:B------:R-:W-:Y:S01]  /*12200*/  F2FP.F16.E4M3.UNPACK_B R10, R10.H1 ;  /* 0x0000000aff0a723e */ /* 0x000fe200030006ff */
[----:B------:R-:W-:-:S02]  /*12210*/  HADD2.F32 R4, -RZ, R3.H0_H0 ;  /* 0x20000003ff047230 */ /* 0x000fc40000004100 */
[C---:B------:R-:W-:Y:S01]  /*12220*/  FMUL.FTZ R11, R5.reuse, R9 ;  /* 0x00000009050b7220 */ /* 0x040fe20000410000 */
[----:B------:R-:W-:Y:S02]  /*12230*/  HADD2.F32 R12, -RZ, R31.H1_H1 ;  /* 0x3000001fff0c7230 */ /* 0x000fe40000004100 */
[-C--:B------:R-:W-:Y:S01]  /*12240*/  FMUL.FTZ R5, R5, R7.reuse ;  /* 0x0000000705057220 */ /* 0x080fe20000410000 */
[----:B------:R-:W-:Y:S02]  /*12250*/  HADD2.F32 R13, -RZ, R13.H1_H1 ;  /* 0x3000000dff0d7230 */ /* 0x000fe40000004100 */
[C---:B------:R-:W-:Y:S01]  /*12260*/  FFMA.FTZ R14, R4.reuse, R7, -R11 ;  /* 0x00000007040e7223 */ /* 0x040fe2000001080b */
[----:B------:R-:W-:Y:S01]  /*12270*/  HADD2.F32 R8, -RZ, R27.H1_H1 ;  /* 0x3000001bff087230 */ /* 0x000fe20000004100 */
[----:B------:R-:W-:Y:S01]  /*12280*/  F2FP.F16.E4M3.UNPACK_B R11, R39.H1 ;  /* 0x00000027ff0b723e */ /* 0x000fe200030006ff */
[----:B------:R-:W-:Y:S02]  /*12290*/  HADD2.F32 R3, -RZ, R3.H1_H1 ;  /* 0x30000003ff037230 */ /* 0x000fe40000004100 */
[C---:B------:R-:W-:Y:S01]  /*122a0*/  FMUL.FTZ R26, R13.reuse, R12 ;  /* 0x0000000c0d1a7220 */ /* 0x040fe20000410000 */
[----:B------:R-:W-:Y:S01]  /*122b0*/  FFMA.FTZ R20, R4, R9, R5 ;  /* 0x0000000904147223 */ /* 0x000fe20000010005 */
[----:B------:R-:W-:Y:S01]  /*122c0*/  FMUL.FTZ R7, R13, R8 ;  /* 0x000000080d077220 */ /* 0x000fe20000410000 */
[----:B------:R-:W-:Y:S01]  /*122d0*/  F2FP.F16.E4M3.UNPACK_B R5, R30.H1 ;  /* 0x0000001eff05723e */ /* 0x000fe200030006ff */
[----:B------:R-:W-:Y:S01]  /*122e0*/  FFMA.FTZ R13, R3, R8, -R26 ;  /* 0x00000008030d7223 */ /* 0x000fe2000001081a */
[----:B------:R-:W-:-:S02]  /*122f0*/  HADD2.F32 R8, -RZ, R11.H0_H0 ;  /* 0x2000000bff087230 */ /* 0x000fc40000004100 */
[----:B------:R-:W-:Y:S01]  /*12300*/  FFMA.FTZ R21, R3, R12, R7 ;  /* 0x0000000c03157223 */ /* 0x000fe20000010007 */
[----:B------:R-:W-:Y:S01]  /*12310*/  HADD2.F32 R4, -RZ, R24.H0_H0 ;  /* 0x20000018ff047230 */ /* 0x000fe20000004100 */
[----:B------:R-:W-:Y:S01]  /*12320*/  F2FP.F16.E4M3.UNPACK_B R30, R30 ;  /* 0x0000001eff1e723e */ /* 0x000fe200020006ff */
[----:B------:R-:W-:Y:S01]  /*12330*/  HADD2.F32 R7, -RZ, R5.H0_H0 ;  /* 0x20000005ff077230 */ /* 0x000fe20000004100 */
[----:B------:R-:W-:Y:S01]  /*12340*/  F2FP.F16.E4M3.UNPACK_B R39, R39 ;  /* 0x00000027ff27723e */ /* 0x000fe200020006ff */
[----:B------:R-:W-:Y:S02]  /*12350*/  HADD2.F32 R3, -RZ, R10.H0_H0 ;  /* 0x2000000aff037230 */ /* 0x000fe40000004100 */
[C---:B------:R-:W-:Y:S01]  /*12360*/  FMUL.FTZ R12, R4.reuse, R8 ;  /* 0x00000008040c7220 */ /* 0x040fe20000410000 */
[----:B------:R-:W-:Y:S02]  /*12370*/  HADD2.F32 R11, -RZ, R11.H1_H1 ;  /* 0x3000000bff0b7230 */ /* 0x000fe40000004100 */
[----:B------:R-:W-:Y:S01]  /*12380*/  FMUL.FTZ R4, R4, R7 ;  /* 0x0000000704047220 */ /* 0x000fe20000410000 */
[----:B------:R-:W-:-:S02]  /*12390*/  HADD2.F32 R24, -RZ, R24.H1_H1 ;  /* 0x30000018ff187230 */ /* 0x000fc40000004100 */
[----:B------:R-:W-:Y:S01]  /*123a0*/  FFMA.FTZ R26, R3, R7, -R12 ;  /* 0x00000007031a7223 */ /* 0x000fe2000001080c */
[----:B------:R-:W-:Y:S01]  /*123b0*/  HADD2.F32 R5, -RZ, R5.H1_H1 ;  /* 0x30000005ff057230 */ /* 0x000fe20000004100 */
[----:B------:R-:W-:Y:S01]  /*123c0*/  F2FP.SATFINITE.E4M3.F32.PACK_AB_MERGE_C R41, R41, R50, RZ ;  /* 0x000000322929723e */ /* 0x000fe200048070ff */
[----:B------:R-:W-:Y:S02]  /*123d0*/  HADD2.F32 R10, -RZ, R10.H1_H1 ;  /* 0x3000000aff0a7230 */ /* 0x000fe40000004100 */
[C---:B------:R-:W-:Y:S01]  /*123e0*/  FMUL.FTZ R7, R24.reuse, R11 ;  /* 0x0000000b18077220 */ /* 0x040fe20000410000 */
[-C--:B------:R-:W-:Y:S01]  /*123f0*/  FMUL.FTZ R12, R24, R5.reuse ;  /* 0x00000005180c7220 */ /* 0x080fe20000410000 */
[----:B------:R-:W-:Y:S02]  /*12400*/  FFMA.FTZ R24, R3, R8, R4 ;  /* 0x0000000803187223 */ /* 0x000fe40000010004 */
[----:B------:R-:W-:Y:S01]  /*12410*/  FFMA.FTZ R27, R10, R5, -R7 ;  /* 0x000000050a1b7223 */ /* 0x000fe20000010807 */
[----:B------:R-:W-:-:S02]  /*12420*/  HADD2.F32 R5, -RZ, R30.H0_H0 ;  /* 0x2000001eff057230 */ /* 0x000fc40000004100 */
[----:B------:R-:W-:Y:S01]  /*12430*/  FFMA.FTZ R11, R10, R11, R12 ;  /* 0x0000000b0a0b7223 */ /* 0x000fe2000001000c */
[----:B------:R-:W-:Y:S02]  /*12440*/  HADD2.F32 R7, -RZ, R39.H0_H0 ;  /* 0x20000027ff077230 */ /* 0x000fe40000004100 */
[----:B------:R-:W-:Y:S02]  /*12450*/  HADD2.F32 R4, -RZ, R15.H0_H0 ;  /* 0x2000000fff047230 */ /* 0x000fe40000004100 */
[----:B------:R-:W-:Y:S01]  /*12460*/  HADD2.F32 R30, -RZ, R30.H1_H1 ;  /* 0x3000001eff1e7230 */ /* 0x000fe20000004100 */
[----:B------:R-:W-:Y:S01]  /*12470*/  F2FP.SATFINITE.E4M3.F32.PACK_AB_MERGE_C R24, R11, R24, RZ ;  /* 0x000000180b18723e */ /* 0x000fe200048070ff */
[----:B------:R-:W-:Y:S02]  /*12480*/  HADD2.F32 R39, -RZ, R39.H1_H1 ;  /* 0x30000027ff277230 */ /* 0x000fe40000004100 */
[----:B------:R-:W-:Y:S01]  /*12490*/  FMUL.FTZ R8, R4, R7 ;  /* 0x0000000704087220 */ /* 0x000fe20000410000 */
[----:B------:R-:W-:-:S02]  /*124a0*/  HADD2.F32 R15, -RZ, R15.H1_H1 ;  /* 0x3000000fff0f7230 */ /* 0x000fc40000004100 */
[----:B------:R-:W-:Y:S01]  /*124b0*/  FMUL.FTZ R4, R4, R5 ;  /* 0x0000000504047220 */ /* 0x000fe20000410000 */
[--C-:B------:R-:W-:Y:S01]  /*124c0*/  HADD2.F32 R3, -RZ, R6.reuse.H0_H0 ;  /* 0x20000006ff037230 */ /* 0x100fe20000004100 */
[----:B------:R-:W-:Y:S01]  /*124d0*/  F2FP.SATFINITE.E4M3.F32.PACK_AB_MERGE_C R11, R33, R46, R41 ;  /* 0x0000002e210b723e */ /* 0x000fe20004807029 */
[----:B------:R-:W-:Y:S02]  /*124e0*/  HADD2.F32 R6, -RZ, R6.H1_H1 ;  /* 0x30000006ff067230 */ /* 0x000fe40000004100 */
[C---:B------:R-:W-:Y:S01]  /*124f0*/  FMUL.FTZ R9, R15.reuse, R39 ;  /* 0x000000270f097220 */ /* 0x040fe20000410000 */
        /* <DEDUP_REMOVED lines=18> */
[----:B------:R-:W-:-:S05]  /*12620*/  F2FP.SATFINITE.E4M3.F32.PACK_AB_MERGE_C R10, R12, R3, R24 ;  /* 0x000000030c0a723e */ /* 0x000fca0004807018 */
[----:B------:R3:W-:Y:S02]  /*12630*/  STS.128 [R0+0x1c400], R8 ;  /* 0x01c4000800007388 */ /* 0x0007e40000000c00 */
.L_x_1417:
[----:B------:R-:W-:Y:S05]  /*12640*/  BSYNC B0 ;  /* 0x0000000000007941 */ /* 0x000fea0003800000 */
.L_x_1403:
        /* <DEDUP_REMOVED lines=8> */
.L_x_1400:
[----:B0123--:R-:W2:Y:S02]  /*126d0*/  LDL R0, [R1+0x68] ;  /* 0x0000680001007983 */ /* 0x00fea40000100800 */
[----:B--2---:R-:W-:-:S13]  /*126e0*/  R2UR UR4, R0 ;  /* 0x00000000000472ca */ /* 0x004fda00000e0000 */
[----:B------:R-:W-:-:S05]  /*126f0*/  IMAD.U32 R0, RZ, RZ, UR4 ;  /* 0x00000004ff007e24 */ /* 0x000fca000f8e00ff */
[----:B------:R-:W-:-:S13]  /*12700*/  ISETP.NE.AND P0, PT, R0, 0x3, PT ;  /* 0x000000030000780c */ /* 0x000fda0003f05270 */
[----:B------:R-:W-:Y:S05]  /*12710*/  @!P0 BRA `(.L_x_1427) ;  /* 0x0000000000048947 */ /* 0x000fea0003800000 */
[----:B------:R-:W-:Y:S01]  /*12720*/  BPT.TRAP 0x1 ;  /* 0x000000040000795c */ /* 0x000fe20000300000 */
.L_x_1427:
[----:B------:R-:W-:Y:S01]  /*12730*/  IMAD R0, R232, 0x8, R17 ;  /* 0x00000008e8007824 */ /* 0x000fe200078e0211 */
[----:B-----5:R-:W-:-:S04]  /*12740*/  SHF.L.U32 R5, R231, 0x1f, RZ ;  /* 0x0000001fe7057819 */ /* 0x020fc800000006ff */
[----:B------:R0:W1:Y:S01]  /*12750*/  SYNCS.PHASECHK.TRANS64.TRYWAIT P2, [R0+URZ+0x2e830], R5 ;  /* 0x02e83005000075a7 */ /* 0x000062000804017f */
[----:B------:R-:W-:Y:S05]  /*12760*/  @!P0 BRA `(.L_x_1428) ;  /* 0x0000000000048947 */ /* 0x000fea0003800000 */
[----:B------:R-:W-:Y:S01]  /*12770*/  BPT.TRAP 0x1 ;  /* 0x000000040000795c */ /* 0x000fe20000300000 */
.L_x_1428:
[----:B------:R-:W2:Y:S02]  /*12780*/  S2R R3, SR_TID.X ;  /* 0x0000000000037919 */ /* 0x000ea40000002100 */
[----:B--2---:R-:W-:Y:S01]  /*12790*/  LOP3.LUT R4, R3, 0x7f, RZ, 0xc0, !PT ;  /* 0x0000007f03047812 */ /* 0x004fe200078ec0ff */
[----:B------:R-:W-:-:S03]  /*127a0*/  VIADD R3, R17, 0x20400 ;  /* 0x0002040011037836 */ /* 0x000fc60000000000 */
[----:B------:R-:W-:Y:S02]  /*127b0*/  ISETP.NE.AND P1, PT, R4, RZ, PT ;  /* 0x000000ff0400720c */ /* 0x000fe40003f25270 */
[----:B------:R-:W-:-:S04]  /*127c0*/  SHF.R.U32.HI R3, RZ, 0x4, R3 ;  /* 0x00000004ff037819 */ /* 0x000fc80000011603 */
[----:B------:R-:W-:Y:S01]  /*127d0*/  LOP3.LUT R3, R3, 0x3fff, RZ, 0xc0, !PT ;  /* 0x00003fff03037812 */ /* 0x000fe200078ec0ff */
[----:B-1----:R-:W-:Y:S06]  /*127e0*/  @P2 BRA `(.L_x_1429) ;  /* 0x0000000000082947 */ /* 0x002fec0003800000 */
[----:B------:R-:W1:Y:S02]  /*127f0*/  SYNCS.PHASECHK.TRANS64.TRYWAIT P2, [R0+URZ+0x2e830], R5 ;  /* 0x02e83005000075a7 */ /* 0x000e64000804017f */
[----:B-1----:R-:W-:Y:S05]  /*12800*/  @!P2 BRA `(.L_x_1430) ;  /* 0x0000021c00c8a947 */ /* 0x002fea0003800000 */
.L_x_1429:
[----:B------:R-:W-:Y:S01]  /*12810*/  LOP3.LUT R3, R3, 0x10000, RZ, 0xfc, !PT ;  /* 0x0001000003037812 */ /* 0x000fe200078efcff */
[----:B------:R-:W-:Y:S05]  /*12820*/  WARPSYNC.ALL ;  /* 0x0000000000007948 */ /* 0x000fea0003800000 */
[----:B------:R2:W-:Y:S01]  /*12830*/  STL [R1+0x58], R3 ;  /* 0x0000580301007387 */ /* 0x0005e20000100800 */
[----:B------:R-:W-:-:S03]  /*12840*/  IMAD R12, R232, 0x700, R3 ;  /* 0x00000700e80c7824 */ /* 0x000fc600078e0203 */
[----:B------:R-:W3:Y:S01]  /*12850*/  LDL R192, [R1+0x60] ;  /* 0x0000600001c07983 */ /* 0x000ee20000100800 */
[----:B------:R-:W-:Y:S02]  /*12860*/  IMAD.MOV.U32 R13, RZ, RZ, 0x40000040 ;  /* 0x40000040ff0d7424 */ /* 0x000fe400078e00ff */
[----:B------:R-:W-:Y:S01]  /*12870*/  IMAD.MOV.U32 R9, RZ, RZ, 0x40000040 ;  /* 0x40000040ff097424 */ /* 0x000fe200078e00ff */
[----:B------:R-:W-:Y:S01]  /*12880*/  WARPGROUP.ARRIVE ;  /* 0x00000000000079c5 */ /* 0x000fe20000000000 */
[----:B------:R-:W-:Y:S01]  /*12890*/  VIADD R8, R12, 0x300 ;  /* 0x000003000c087836 */ /* 0x000fe20000000000 */
[----:B--2---:R-:W3:Y:S01]  /*128a0*/  LDL R3, [R1+0x80] ;  /* 0x0000800001037983 */ /* 0x004ee20000100800 */
[----:B01----:R-:W-:Y:S01]  /*128b0*/  IMAD.MOV.U32 R5, RZ, RZ, 0x40000040 ;  /* 0x40000040ff057424 */ /* 0x003fe200078e00ff */
[----:B------:R-:W0:Y:S02]  /*128c0*/  LDC R193, c[0x0][0x448] ;  /* 0x00011200ffc17b82 */ /* 0x000e240000000800 */
[----:B------:R-:W-:Y:S01]  /*128d0*/  R2UR UR18, R8 ;  /* 0x00000000081272ca */ /* 0x000fe200000e0000 */
[----:B------:R-:W2:Y:S01]  /*128e0*/  LDL R136, [R1+0x6c] ;  /* 0x00006c0001887983 */ /* 0x000ea20000100800 */
[----:B------:R-:W-:-:S02]  /*128f0*/  LOP3.LUT R8, R36, 0x10000, RZ, 0xfc, !PT ;  /* 0x0001000024087812 */ /* 0x000fc400078efcff */
[----:B------:R-:W-:Y:S01]  /*12900*/  R2UR UR6, R12 ;  /* 0x000000000c0672ca */ /* 0x000fe200000e0000 */
[----:B------:R-:W4:Y:S01]  /*12910*/  LDL R195, [R1+0x14] ;  /* 0x0000140001c37983 */ /* 0x000f220000100800 */
[----:B------:R-:W-:Y:S02]  /*12920*/  R2UR UR7, R13 ;  /* 0x000000000d0772ca */ /* 0x000fe400000e0000 */
[----:B------:R-:W-:Y:S01]  /*12930*/  R2UR UR4, R8 ;  /* 0x00000000080472ca */ /* 0x000fe200000e0000 */
[----:B------:R-:W4:Y:S01]  /*12940*/  LDL R194, [R1+0x10] ;  /* 0x0000100001c27983 */ /* 0x000f220000100800 */
[----:B------:R-:W-:-:S13]  /*12950*/  R2UR UR5, R9 ;  /* 0x00000000090572ca */ /* 0x000fda00000e0000 */
[----:B------:R-:W-:Y:S01]  /*12960*/  QGMMA.64x32x32.F32.E4M3.E4M3 R120, gdesc[UR4], RZ, !UPT, gsb0 ;  /* 0x00600000047879f3 */ /* 0x000fe2000c0008ff */
[----:B------:R-:W-:Y:S01]  /*12970*/  VIADD R4, R12, 0x100 ;  /* 0x000001000c047836 */ /* 0x000fe20000000000 */
[----:B------:R-:W-:Y:S02]  /*12980*/  R2UR UR11, R5 ;  /* 0x00000000050b72ca */ /* 0x000fe400000e0000 */
[----:B------:R-:W-:Y:S02]  /*12990*/  R2UR UR8, R8 ;  /* 0x00000000080872ca */ /* 0x000fe400000e0000 */
[----:B------:R-:W-:Y:S02]  /*129a0*/  R2UR UR10, R4 ;  /* 0x00000000040a72ca */ /* 0x000fe400000e0000 */
[----:B------:R-:W-:Y:S01]  /*129b0*/  R2UR UR9, R9 ;  /* 0x00000000090972ca */ /* 0x000fe200000e0000 */
[----:B------:R-:W-:Y:S02]  /*129c0*/  WARPGROUP.DEPBAR.LE gsb0, 0x0 ;  /* 0x00008000000079c5 */ /* 0x000fe40000010000 */
[----:B------:R-:W-:-:S10]  /*129d0*/  WARPGROUP.ARRIVE ;  /* 0x00000000000079c5 */ /* 0x000fd40000000000 */
[----:B------:R-:W-:Y:S01]  /*129e0*/  QGMMA.64x32x32.F32.E4M3.E4M3 R104, gdesc[UR8], RZ, !UPT, gsb0 ;  /* 0x00600000086879f3 */ /* 0x000fe2000c0008ff */
[----:B------:R-:W-:Y:S02]  /*129f0*/  VIADD R6, R12, 0x200 ;  /* 0x000002000c067836 */ /* 0x000fe40000000000 */
[----:B------:R-:W-:Y:S01]  /*12a00*/  IMAD.MOV.U32 R7, RZ, RZ, 0x40000040 ;  /* 0x40000040ff077424 */ /* 0x000fe200078e00ff */
[----:B------:R-:W-:Y:S02]  /*12a10*/  R2UR UR12, R8 ;  /* 0x00000000080c72ca */ /* 0x000fe400000e0000 */
[----:B------:R-:W-:Y:S02]  /*12a20*/  R2UR UR14, R6 ;  /* 0x00000000060e72ca */ /* 0x000fe400000e0000 */
[----:B------:R-:W-:Y:S02]  /*12a30*/  R2UR UR15, R7 ;  /* 0x00000000070f72ca */ /* 0x000fe400000e0000 */
[----:B------:R-:W-:Y:S01]  /*12a40*/  R2UR UR13, R9 ;  /* 0x00000000090d72ca */ /* 0x000fe200000e0000 */
[----:B------:R-:W-:-:S02]  /*12a50*/  WARPGROUP.DEPBAR.LE gsb0, 0x0 ;  /* 0x00008000000079c5 */ /* 0x000fc40000010000 */
[----:B------:R-:W-:-:S10]  /*12a60*/  WARPGROUP.ARRIVE ;  /* 0x00000000000079c5 */ /* 0x000fd40000000000 */
[----:B------:R-:W-:Y:S01]  /*12a70*/  QGMMA.64x32x32.F32.E4M3.E4M3 R88, gdesc[UR12], RZ, !UPT, gsb0 ;  /* 0x006000000c5879f3 */ /* 0x000fe2000c0008ff */
[C---:B------:R-:W-:Y:S02]  /*12a80*/  R2UR UR19, R9.reuse ;  /* 0x00000000091372ca */ /* 0x040fe400000e0000 */
[----:B------:R-:W-:Y:S02]  /*12a90*/  R2UR UR16, R8 ;  /* 0x00000000081072ca */ /* 0x000fe400000e0000 */
[----:B------:R-:W-:Y:S01]  /*12aa0*/  R2UR UR17, R9 ;  /* 0x00000000091172ca */ /* 0x000fe200000e0000 */
[----:B------:R-:W-:Y:S02]  /*12ab0*/  WARPGROUP.DEPBAR.LE gsb0, 0x0 ;  /* 0x00008000000079c5 */ /* 0x000fe40000010000 */
[----:B------:R-:W-:-:S10]  /*12ac0*/  WARPGROUP.ARRIVE ;  /* 0x00000000000079c5 */ /* 0x000fd40000000000 */
        /* <DEDUP_REMOVED lines=22> */
[----:B------:R-:W-:Y:S01]  /*12c30*/  VIADD R10, R12, 0x302 ;  /* 0x000003020c0a7836 */ /* 0x000fe20000000000 */
[----:B------:R-:W-:-:S02]  /*12c40*/  WARPGROUP.DEPBAR.LE gsb0, 0x0 ;  /* 0x00008000000079c5 */ /* 0x000fc40000010000 */
[----:B------:R-:W-:-:S09]  /*12c50*/  WARPGROUP.ARRIVE ;  /* 0x00000000000079c5 */ /* 0x000fd20000000000 */
[----:B------:R-:W-:Y:S01]  /*12c60*/  QGMMA.64x32x32.F32.E4M3.E4M3 R24, gdesc[UR28], RZ, !UPT, gsb0 ;  /* 0x006000001c1879f3 */ /* 0x000fe2000c0008ff */
[----:B------:R-:W-:Y:S01]  /*12c70*/  IMAD.MOV.U32 R11, RZ, RZ, 0x40000040 ;  /* 0x40000040ff0b7424 */ /* 0x000fe200078e00ff */
[----:B------:R-:W-:Y:S01]  /*12c80*/  R2UR UR18, R10 ;  /* 0x000000000a1272ca */ /* 0x000fe200000e0000 */
[----:B------:R-:W-:Y:S02]  /*12c90*/  VIADD R4, R12, 0x2 ;  /* 0x000000020c047836 */ /* 0x000fe40000000000 */
[----:B------:R-:W-:Y:S01]  /*12ca0*/  IMAD.MOV.U32 R5, RZ, RZ, 0x40000040 ;  /* 0x40000040ff057424 */ /* 0x000fe200078e00ff */
[----:B------:R-:W-:Y:S01]  /*12cb0*/  R2UR UR19, R11 ;  /* 0x000000000b1372ca */ /* 0x000fe200000e0000 */
[----:B------:R-:W-:Y:S02]  /*12cc0*/  VIADD R10, R8, 0x2 ;  /* 0x00000002080a7836 */ /* 0x000fe40000000000 */
[----:B------:R-:W-:Y:S01]  /*12cd0*/  IMAD.MOV.U32 R11, RZ, RZ, 0x40000040 ;  /* 0x40000040ff0b7424 */ /* 0x000fe200078e00ff */
[----:B------:R-:W-:-:S02]  /*12ce0*/  R2UR UR6, R4 ;  /* 0x00000000040672ca */ /* 0x000fc400000e0000 */
[----:B------:R-:W-:Y:S02]  /*12cf0*/  R2UR UR7, R5 ;  /* 0x00000000050772ca */ /* 0x000fe400000e0000 */
[----:B------:R-:W-:Y:S02]  /*12d00*/  R2UR UR4, R10 ;  /* 0x000000000a0472ca */ /* 0x000fe400000e0000 */
[----:B------:R-:W-:Y:S01]  /*12d10*/  R2UR UR5, R11 ;  /* 0x000000000b0572ca */ /* 0x000fe200000e0000 */
[----:B------:R-:W-:Y:S02]  /*12d20*/  WARPGROUP.DEPBAR.LE gsb0, 0x0 ;  /* 0x00008000000079c5 */ /* 0x000fe40000010000 */
[----:B------:R-:W-:-:S10]  /*12d30*/  WARPGROUP.ARRIVE ;  /* 0x00000000000079c5 */ /* 0x000fd40000000000 */
[----:B------:R-:W-:Y:S01]  /*12d40*/  QGMMA.64x32x32.F32.E4M3.E4M3 R120, gdesc[UR4], R120, gsb0 ;  /* 0x00600000047879f3 */ /* 0x000fe20008000878 */
        /* <DEDUP_REMOVED lines=18> */
[----:B------:R-:W-:Y:S02]  /*12e70*/  R2UR UR16, R10 ;  /* 0x000000000a1072ca */ /* 0x000fe400000e0000 */
[----:B------:R-:W-:Y:S01]  /*12e80*/  R2UR UR17, R11 ;  /* 0x000000000b1172ca */ /* 0x000fe200000e0000 */
[----:B------:R-:W-:Y:S01]  /*12e90*/  VIADD R6, R12, 0x402 ;  /* 0x000004020c067836 */ /* 0x000fe20000000000 */
[----:B------:R-:W-:Y:S02]  /*12ea0*/  WARPGROUP.DEPBAR.LE gsb0, 0x0 ;  /* 0x00008000000079c5 */ /* 0x000fe40000010000 */
[----:B------:R-:W-:-:S09]  /*12eb0*/  WARPGROUP.ARRIVE ;  /* 0x00000000000079c5 */ /* 0x000fd20000000000 */
[----:B------:R-:W-:Y:S01]  /*12ec0*/  QGMMA.64x32x32.F32.E4M3.E4M3 R72, gdesc[UR16], R72, gsb0 ;  /* 0x00600000104879f3 */ /* 0x000fe20008000848 */
[----:B------:R-:W-:Y:S01]  /*12ed0*/  IMAD.MOV.U32 R7, RZ, RZ, 0x40000040 ;  /* 0x40000040ff077424 */ /* 0x000fe200078e00ff */
[----:B------:R-:W-:Y:S02]  /*12ee0*/  R2UR UR22, R6 ;  /* 0x00000000061672ca */ /* 0x000fe400000e0000 */
        /* <DEDUP_REMOVED lines=24> */
[C---:B------:R-:W-:Y:S02]  /*13070*/  VIADD R6, R12.reuse, 0x104 ;  /* 0x000001040c067836 */ /* 0x040fe40000000000 */
[----:B------:R-:W-:Y:S02]  /*13080*/  IMAD.MOV.U32 R7, RZ, RZ, 0x40000040 ;  /* 0x40000040ff077424 */ /* 0x000fe400078e00ff */
[----:B------:R-:W-:Y:S01]  /*13090*/  VIADD R4, R12, 0x4 ;  /* 0x000000040c047836 */ /* 0x000fe20000000000 */
[----:B------:R-:W-:Y:S01]  /*130a0*/  R2UR UR10, R6 ;  /* 0x00000000060a72ca */ /* 0x000fe200000e0000 */
        /* <DEDUP_REMOVED lines=58> */
[----:B------:R-:W-:-:S02]  /*13450*/  VIADD R4, R12, 0x6 ;  /* 0x000000060c047836 */ /* 0x000fc40000000000 */
[----:B------:R-:W-:Y:S01]  /*13460*/  IMAD.MOV.U32 R5, RZ, RZ, 0x40000040 ;  /* 0x40000040ff057424 */ /* 0x000fe200078e00ff */
[----:B------:R-:W-:Y:S02]  /*13470*/  WARPGROUP.DEPBAR.LE gsb0, 0x0 ;  /* 0x00008000000079c5 */ /* 0x000fe40000010000 */
[----:B------:R-:W-:-:S07]  /*13480*/  WARPGROUP.ARRIVE ;  /* 0x00000000000079c5 */ /* 0x000fce0000000000 */
[----:B------:R-:W-:Y:S01]  /*13490*/  QGMMA.64x32x32.F32.E4M3.E4M3 R24, gdesc[UR28], R24, gsb0 ;  /* 0x006000001c1879f3 */ /* 0x000fe20008000818 */
[----:B------:R-:W-:Y:S01]  /*134a0*/  R2UR UR6, R4 ;  /* 0x00000000040672ca */ /* 0x000fe200000e0000 */
[----:B------:R-:W-:Y:S01]  /*134b0*/  VIADD R4, R12, 0x206 ;  /* 0x000002060c047836 */ /* 0x000fe20000000000 */
[----:B------:R-:W-:Y:S01]  /*134c0*/  R2UR UR7, R5 ;  /* 0x00000000050772ca */ /* 0x000fe200000e0000 */
[----:B------:R-:W-:-:S03]  /*134d0*/  IMAD.MOV.U32 R5, RZ, RZ, 0x40000040 ;  /* 0x40000040ff057424 */ /* 0x000fc600078e00ff */
[----:B------:R-:W-:Y:S01]  /*134e0*/  R2UR UR14, R4 ;  /* 0x00000000040e72ca */ /* 0x000fe200000e0000 */
[----:B------:R-:W-:Y:S01]  /*134f0*/  VIADD R4, R8, 0x6 ;  /* 0x0000000608047836 */ /* 0x000fe20000000000 */
[----:B------:R-:W-:Y:S01]  /*13500*/  R2UR UR15, R5 ;  /* 0x00000000050f72ca */ /* 0x000fe200000e0000 */
[----:B------:R-:W-:-:S03]  /*13510*/  IMAD.MOV.U32 R5, RZ, RZ, 0x40000040 ;  /* 0x40000040ff057424 */ /* 0x000fc600078e00ff */
[----:B------:R-:W-:Y:S02]  /*13520*/  R2UR UR4, R4 ;  /* 0x00000000040472ca */ /* 0x000fe400000e0000 */
[----:B------:R-:W-:Y:S01]  /*13530*/  R2UR UR5, R5 ;  /* 0x00000000050572ca */ /* 0x000fe200000e0000 */
[----:B------:R-:W-:Y:S02]  /*13540*/  WARPGROUP.DEPBAR.LE gsb0, 0x0 ;  /* 0x00008000000079c5 */ /* 0x000fe40000010000 */
[----:B------:R-:W-:-:S10]  /*13550*/  WARPGROUP.ARRIVE ;  /* 0x00000000000079c5 */ /* 0x000fd40000000000 */
[----:B------:R-:W-:Y:S01]  /*13560*/  QGMMA.64x32x32.F32.E4M3.E4M3 R120, gdesc[UR4], R120, gsb0 ;  /* 0x00600000047879f3 */ /* 0x000fe20008000878 */
[----:B------:R-:W-:Y:S02]  /*13570*/  VIADD R14, R12, 0x106 ;  /* 0x000001060c0e7836 */ /* 0x000fe40000000000 */
[----:B------:R-:W-:Y:S01]  /*13580*/  IMAD.MOV.U32 R15, RZ, RZ, 0x40000040 ;  /* 0x40000040ff0f7424 */ /* 0x000fe200078e00ff */
[----:B------:R-:W-:Y:S01]  /*13590*/  R2UR UR8, R4 ;  /* 0x00000000040872ca */ /* 0x000fe200000e0000 */
[----:B------:R-:W-:Y:S01]  /*135a0*/  VIADD R20, R12, 0x306 ;  /* 0x000003060c147836 */ /* 0x000fe20000000000 */
[----:B------:R-:W-:Y:S01]  /*135b0*/  R2UR UR10, R14 ;  /* 0x000000000e0a72ca */ /* 0x000fe200000e0000 */
[----:B------:R-:W-:Y:S01]  /*135c0*/  IMAD.MOV.U32 R21, RZ, RZ, 0x40000040 ;  /* 0x40000040ff157424 */ /* 0x000fe200078e00ff */
[----:B------:R-:W-:Y:S01]  /*135d0*/  R2UR UR11, R15 ;  /* 0x000000000f0b72ca */ /* 0x000fe200000e0000 */
[----:B------:R-:W-:Y:S01]  /*135e0*/  IMAD.MOV.U32 R13, RZ, RZ, 0x40000040 ;  /* 0x40000040ff0d7424 */ /* 0x000fe200078e00ff */
[----:B------:R-:W-:Y:S01]  /*135f0*/  R2UR UR9, R5 ;  /* 0x00000000050972ca */ /* 0x000fe200000e0000 */
[----:B---3--:R-:W-:Y:S01]  /*13600*/  IMAD.IADD R139, R3, 0x1, R192 ;  /* 0x00000001038b7824 */ /* 0x008fe200078e02c0 */
[----:B------:R-:W-:Y:S01]  /*13610*/  R2UR UR12, R4 ;  /* 0x00000000040c72ca */ /* 0x000fe200000e0000 */
[----:B------:R-:W-:Y:S01]  /*13620*/  @!P1 VIADD R0, R0, 0x2e840 ;  /* 0x0002e84000009836 */ /* 0x000fe20000000000 */
[----:B------:R-:W-:Y:S01]  /*13630*/  R2UR UR13, R5 ;  /* 0x00000000050d72ca */ /* 0x000fe200000e0000 */
[----:B------:R-:W-:Y:S01]  /*13640*/  ULDC UR4, c[0x0][0x9dc] ;  /* 0x0002770000047ab9 */ /* 0x000fe20000000800 */
[----:B------:R-:W-:-:S02]  /*13650*/  WARPGROUP.DEPBAR.LE gsb0, 0x0 ;  /* 0x00008000000079c5 */ /* 0x000fc40000010000 */
[----:B------:R-:W-:-:S06]  /*13660*/  WARPGROUP.ARRIVE ;  /* 0x00000000000079c5 */ /* 0x000fcc0000000000 */
[----:B------:R-:W-:Y:S03]  /*13670*/  QGMMA.64x32x32.F32.E4M3.E4M3 R104, gdesc[UR8], R104, gsb0 ;  /* 0x00600000086879f3 */ /* 0x000fe60008000868 */
[----:B------:R-:W-:Y:S02]  /*13680*/  WARPGROUP.DEPBAR.LE gsb0, 0x0 ;  /* 0x00008000000079c5 */ /* 0x000fe40000010000 */
[----:B------:R-:W-:-:S06]  /*13690*/  WARPGROUP.ARRIVE ;  /* 0x00000000000079c5 */ /* 0x000fcc0000000000 */
[----:B------:R-:W-:Y:S01]  /*136a0*/  QGMMA.64x32x32.F32.E4M3.E4M3 R88, gdesc[UR12], R88, gsb0 ;  /* 0x006000000c5879f3 */ /* 0x000fe20008000858 */
[----:B------:R-:W-:Y:S02]  /*136b0*/  R2UR UR18, R20 ;  /* 0x00000000141272ca */ /* 0x000fe400000e0000 */
[----:B------:R-:W-:Y:S02]  /*136c0*/  R2UR UR19, R21 ;  /* 0x00000000151372ca */ /* 0x000fe400000e0000 */
[----:B------:R-:W-:Y:S02]  /*136d0*/  R2UR UR16, R4 ;  /* 0x00000000041072ca */ /* 0x000fe400000e0000 */
[----:B------:R-:W-:Y:S01]  /*136e0*/  R2UR UR17, R5 ;  /* 0x00000000051172ca */ /* 0x000fe200000e0000 */
[----:B------:R-:W-:Y:S02]  /*136f0*/  VIADD R14, R12, 0x406 ;  /* 0x000004060c0e7836 */ /* 0x000fe40000000000 */
[----:B------:R-:W-:Y:S01]  /*13700*/  IMAD.MOV.U32 R15, RZ, RZ, 0x40000040 ;  /* 0x40000040ff0f7424 */ /* 0x000fe200078e00ff */
[----:B------:R-:W-:Y:S01]  /*13710*/  R2UR UR20, R4 ;  /* 0x00000000041472ca */ /* 0x000fe200000e0000 */
[----:B------:R-:W1:Y:S01]  /*13720*/  LDC.64 R20, c[0x0][0x9e0] ;  /* 0x00027800ff147b82 */ /* 0x000e620000000a00 */
[----:B------:R-:W-:-:S02]  /*13730*/  WARPGROUP.DEPBAR.LE gsb0, 0x0 ;  /* 0x00008000000079c5 */ /* 0x000fc40000010000 */
[----:B------:R-:W-:-:S06]  /*13740*/  WARPGROUP.ARRIVE ;  /* 0x00000000000079c5 */ /* 0x000fcc0000000000 */
[----:B------:R-:W-:Y:S01]  /*13750*/  QGMMA.64x32x32.F32.E4M3.E4M3 R72, gdesc[UR16], R72, gsb0 ;  /* 0x00600000104879f3 */ /* 0x000fe20008000848 */
        /* <DEDUP_REMOVED lines=15> */
[----:B------:R-:W-:Y:S01]  /*13850*/  VIADD R12, R12, 0x606 ;  /* 0x000006060c0c7836 */ /* 0x000fe20000000000 */
[----:B------:R-:W-:Y:S02]  /*13860*/  R2UR UR31, R13 ;  /* 0x000000000d1f72ca */ /* 0x000fe400000e0000 */
[----:B------:R-:W-:Y:S02]  /*13870*/  R2UR UR28, R4 ;  /* 0x00000000041c72ca */ /* 0x000fe400000e0000 */
[----:B------:R-:W-:Y:S02]  /*13880*/  R2UR UR30, R12 ;  /* 0x000000000c1e72ca */ /* 0x000fe400000e0000 */
[----:B------:R-:W-:Y:S02]  /*13890*/  R2UR UR29, R5 ;  /* 0x00000000051d72ca */ /* 0x000fe400000e0000 */
[----:B0-----:R-:W-:-:S13]  /*138a0*/  ISETP.NE.AND P2, PT, R193, 0x1, PT ;  /* 0x00000001c100780c */ /* 0x001fda0003f45270 */
[----:B------:R-:W0:Y:S08]  /*138b0*/  @P2 LDC R12, c[0x0][0x44c] ;  /* 0x00011300ff0c2b82 */ /* 0x000e300000000800 */
[----:B------:R-:W3:Y:S01]  /*138c0*/  @P2 LDC R14, c[0x0][0x450] ;  /* 0x00011400ff0e2b82 */ /* 0x000ee20000000800 */
[----:B------:R-:W-:Y:S02]  /*138d0*/  WARPGROUP.DEPBAR.LE gsb0, 0x0 ;  /* 0x00008000000079c5 */ /* 0x000fe40000010000 */
[----:B------:R-:W-:-:S06]  /*138e0*/  WARPGROUP.ARRIVE ;  /* 0x00000000000079c5 */ /* 0x000fcc0000000000 */
[----:B------:R-:W-:Y:S01]  /*138f0*/  QGMMA.64x32x32.F32.E4M3.E4M3 R24, gdesc[UR28], R24, gsb0 ;  /* 0x006000001c1879f3 */ /* 0x000fe20008000818 */
[----:B0-----:R-:W-:-:S05]  /*13900*/  @P2 IMAD.HI.U32 R3, R139, R12, RZ ;  /* 0x0000000c8b032227 */ /* 0x001fca00078e00ff */
[----:B---3--:R-:W-:Y:S01]  /*13910*/  @P2 SHF.R.U32.HI R139, RZ, R14, R3 ;  /* 0x0000000eff8b2219 */ /* 0x008fe20000011603 */
[----:B------:R-:W-:-:S04]  /*13920*/  IMAD.MOV.U32 R12, RZ, RZ, -0xe0 ;  /* 0xffffff20ff0c7424 */ /* 0x000fc800078e00ff */
[----:B------:R-:W0:Y:S01]  /*13930*/  SHFL.IDX PT, R143, R139, RZ, 0x1c1f ;  /* 0x001c1fff8b8f7589 */ /* 0x000e2200000e0000 */
[----:B------:R-:W-:Y:S01]  /*13940*/  LOP3.LUT R16, R16, 0xffdfffff, RZ, 0xc0, !PT ;  /* 0xffdfffff10107812 */ /* 0x000fe200078ec0ff */
[----:B------:R-:W-:Y:S01]  /*13950*/  IMAD R15, R141, R12, 0xe1 ;  /* 0x000000e18d0f7424 */ /* 0x000fe200078e020c */
[----:B------:R-:W-:Y:S02]  /*13960*/  @!P1 PRMT R0, RZ, 0x654, R0 ;  /* 0x00000654ff009816 */ /* 0x000fe40000000000 */
[----:B------:R-:W-:Y:S01]  /*13970*/  @P2 LOP3.LUT R16, R16, 0x200000, RZ, 0xfc, !PT ;  /* 0x0020000010102812 */ /* 0x000fe200078efcff */
[----:B--2---:R-:W-:Y:S01]  /*13980*/  IMAD R3, R136, -0x2, R15 ;  /* 0xfffffffe88037824 */ /* 0x004fe200078e020f */
[----:B-1----:R-:W-:Y:S01]  /*13990*/  ISETP.GE.AND P2, PT, R21, 0x1, PT ;  /* 0x000000011500780c */ /* 0x002fe20003f46270 */
[----:B------:R-:W-:-:S03]  /*139a0*/  IMAD.U32 R14, RZ, RZ, UR4 ;  /* 0x00000004ff0e7e24 */ /* 0x000fc6000f8e00ff */
[----:B----4-:R-:W-:Y:S02]  /*139b0*/  IADD3 R13, -R194, R3, R195 ;  /* 0x00000003c20d7210 */ /* 0x010fe40007ffe1c3 */
[----:B------:R-:W-:Y:S02]  /*139c0*/  LOP3.LUT R12, RZ, R14, RZ, 0x33, !PT ;  /* 0x0000000eff0c7212 */ /* 0x000fe400078e33ff */
[----:B------:R-:W-:-:S03]  /*139d0*/  LOP3.LUT R16, R16, 0xffefffff, RZ, 0xc0, !PT ;  /* 0xffefffff10107812 */ /* 0x000fc600078ec0ff */
[----:B------:R-:W-:Y:S02]  /*139e0*/  IMAD.IADD R137, R13, 0x1, R12 ;  /* 0x000000010d897824 */ /* 0x000fe400078e020c */
[----:B------:R-:W-:Y:S01]  /*139f0*/  @P2 LOP3.LUT R16, R16, 0x100000, RZ, 0xfc, !PT ;  /* 0x0010000010102812 */ /* 0x000fe200078efcff */
[----:B------:R-:W-:Y:S01]  /*13a00*/  VIADD R15, R15, 0xffffffff ;  /* 0xffffffff0f0f7836 */ /* 0x000fe20000000000 */
[----:B------:R-:W-:Y:S02]  /*13a10*/  WARPGROUP.DEPBAR.LE gsb0, 0x0 ;  /* 0x00008000000079c5 */ /* 0x000fe40000010000 */
[----:B------:R1:W-:Y:S02]  /*13a20*/  @!P1 SYNCS.ARRIVE.TRANS64.RED.A1T0 RZ, [R0+URZ], RZ ;  /* 0x000000ff00ff99a7 */ /* 0x0003e4000810043f */
[----:B-1----:R-:W-:-:S04]  /*13a30*/  IMAD R0, R141, -0xe0, R195 ;  /* 0xffffff208d007824 */ /* 0x002fc800078e02c3 */
[----:B------:R-:W-:-:S04]  /*13a40*/  VIADD R0, R0, 0xe0 ;  /* 0x000000e000007836 */ /* 0x000fc80000000000 */
[----:B------:R-:W-:Y:S02]  /*13a50*/  IMAD R138, R136, -0x2, R0 ;  /* 0xfffffffe888a7824 */ /* 0x000fe400078e0200 */
[----:B------:R-:W-:Y:S02]  /*13a60*/  IMAD.IADD R136, R13, 0x1, R20 ;  /* 0x000000010d887824 */ /* 0x000fe400078e0214 */
[----:B------:R-:W-:Y:S02]  /*13a70*/  VIADD R0, R3, 0xffffffff ;  /* 0xffffffff03007836 */ /* 0x000fe40000000000 */
[----:B0-----:R-:W-:Y:S01]  /*13a80*/  IMAD.IADD R13, R137, 0x1, R143 ;  /* 0x00000001890d7824 */ /* 0x001fe200078e028f */
[----:B------:R-:W-:Y:S01]  /*13a90*/  VIADDMNMX R12, R143, R136, R138, PT ;  /* 0x000000888f0c7246 */ /* 0x000fe2000380018a */
[----:B------:R-:W-:Y:S06]  /*13aa0*/  @!P2 BRA `(.L_x_1431) ;  /* 0x00000000004ca947 */ /* 0x000fec0003800000 */
[----:B------:R-:W-:Y:S01]  /*13ab0*/  IADD3 R3, -R194, R195, R143 ;  /* 0x000000c3c2037210 */ /* 0x000fe20007ffe18f */
[----:B------:R-:W-:Y:S03]  /*13ac0*/  BSSY B0, `(.L_x_1432) ;  /* 0x000000e000007945 */ /* 0x000fe60003800000 */
        /* <DEDUP_REMOVED lines=9> */
.L_x_1433:
[----:B------:R-:W-:-:S13]  /*13b60*/  ISETP.NE.AND P2, PT, R21, 0x1, PT ;  /* 0x000000011500780c */ /* 0x000fda0003f45270 */
[----:B------:R-:W0:Y:S02]  /*13b70*/  @P2 LDC.64 R142, c[0x0][0x9e8] ;  /* 0x00027a00ff8e2b82 */ /* 0x000e240000000a00 */
[----:B0-----:R-:W-:-:S05]  /*13b80*/  @P2 IMAD.HI.U32 R142, R3, R142, RZ ;  /* 0x0000008e038e2227 */ /* 0x001fca00078e00ff */
[----:B------:R-:W-:-:S07]  /*13b90*/  @P2 SHF.R.U32.HI R3, RZ, R143, R142 ;  /* 0x0000008fff032219 */ /* 0x000fce000001168e */
.L_x_1434:
[----:B------:R-:W-:Y:S05]  /*13ba0*/  BSYNC B0 ;  /* 0x0000000000007941 */ /* 0x000fea0003800000 */
.L_x_1432:
[----:B------:R-:W-:-:S05]  /*13bb0*/  IMAD R142, R3, R21, R0 ;  /* 0x00000015038e7224 */ /* 0x000fca00078e0200 */
[----:B------:R-:W-:Y:S02]  /*13bc0*/  VIMNMX R13, R13, R142, !PT ;  /* 0x0000008e0d0d7248 */ /* 0x000fe40007fe0100 */
[----:B------:R-:W-:-:S07]  /*13bd0*/  VIADDMNMX R12, R142, R21, R12, PT ;  /* 0x000000158e0c7246 */ /* 0x000fce000380010c */
.L_x_1431:
[C---:B------:R-:W-:Y:S01]  /*13be0*/  ISETP.GE.AND P2, PT, R15.reuse, 0x2, PT ;  /* 0x000000020f00780c */ /* 0x040fe20003f46270 */
[----:B------:R-:W0:Y:S01]  /*13bf0*/  SHFL.IDX PT, R139, R139, 0x1, 0x1c1f ;  /* 0x003c1f008b8b7f89 */ /* 0x000e2200000e0000 */
[----:B------:R-:W-:Y:S02]  /*13c00*/  ISETP.GE.AND P3, PT, R15, 0x9, PT ;  /* 0x000000090f00780c */ /* 0x000fe40003f66270 */
[----:B------:R-:W-:Y:S02]  /*13c10*/  P2R R3, PR, RZ, 0x4 ;  /* 0x00000004ff037803 */ /* 0x000fe40000000000 */
[----:B------:R-:W-:Y:S02]  /*13c20*/  ISETP.GT.AND P2, PT, R13, 0x1, !P2 ;  /* 0x000000010d00780c */ /* 0x000fe40005744270 */
[----:B------:R-:W-:Y:S02]  /*13c30*/  P2R R142, PR, RZ, 0x8 ;  /* 0x00000008ff8e7803 */ /* 0x000fe40000000000 */
[----:B------:R-:W-:-:S02]  /*13c40*/  ISETP.LT.OR P2, PT, R12, 0x2, P2 ;  /* 0x000000020c00780c */ /* 0x000fc40001741670 */
[----:B------:R-:W-:Y:S02]  /*13c50*/  ISETP.GE.AND P5, PT, R15, 0x29, PT ;  /* 0x000000290f00780c */ /* 0x000fe40003fa6270 */
[----:B------:R-:W-:Y:S02]  /*13c60*/  FSEL R121, R121, -INF , !P2 ;  /* 0xff80000079797808 */ /* 0x000fe40005000000 */
[----:B------:R-:W-:Y:S02]  /*13c70*/  ISETP.GT.AND P2, PT, R13, 0x8, !P3 ;  /* 0x000000080d00780c */ /* 0x000fe40005f44270 */
[----:B------:R-:W-:Y:S02]  /*13c80*/  ISETP.GE.AND P3, PT, R15, 0xa, PT ;  /* 0x0000000a0f00780c */ /* 0x000fe40003f66270 */
[----:B------:R-:W-:Y:S02]  /*13c90*/  ISETP.LT.OR P2, PT, R12, 0x9, P2 ;  /* 0x000000090c00780c */ /* 0x000fe40001741670 */
[----:B------:R-:W-:-:S02]  /*13ca0*/  P2R R143, PR, RZ, 0x8 ;  /* 0x00000008ff8f7803 */ /* 0x000fc40000000000 */
[----:B------:R-:W-:Y:S01]  /*13cb0*/  FSEL R124, R124, -INF , !P2 ;  /* 0xff8000007c7c7808 */ /* 0x000fe20005000000 */
[----:B0-----:R-:W-:Y:S01]  /*13cc0*/  IMAD.IADD R137, R137, 0x1, R139 ;  /* 0x0000000189897824 */ /* 0x001fe200078e028b */
        /* <DEDUP_REMOVED lines=21> */
[----:B------:R-:W-:Y:S02]  /*13e20*/  P2R R148, PR, RZ, 0x20 ;  /* 0x00000020ff947803 */ /* 0x000fe40000000000 */
[----:B------:R-:W-:-:S02]  /*13e30*/  ISETP.LT.OR P2, PT, R12, 0x1a, P2 ;  /* 0x0000001a0c00780c */ /* 0x000fc40001741670 */
[----:B------:R-:W-:Y:S02]  /*13e40*/  VIADDMNMX R136, R139, R136, R138, PT ;  /* 0x000000888b887246 */ /* 0x000fe4000380018a */
        /* <DEDUP_REMOVED lines=26> */
[C---:B------:R-:W-:Y:S02]  /*13ff0*/  ISETP.LT.OR P4, PT, R12.reuse, 0x32, P4 ;  /* 0x000000320c00780c */ /* 0x040fe40002781670 */
        /* <DEDUP_REMOVED lines=213> */
[----:B------:R-:W-:-:S13]  /*14d50*/  ISETP.GE.AND P6, PT, R21, 0x1, PT ;  /* 0x000000011500780c */ /* 0x000fda0003fc6270 */
[----:B------:R-:W-:Y:S05]  /*14d60*/  @!P6 BRA `(.L_x_1435) ;  /* 0x00000000004ce947 */ /* 0x000fea0003800000 */
        /* <DEDUP_REMOVED lines=11> */
.L_x_1437:
[----:B------:R-:W-:-:S13]  /*14e20*/  ISETP.NE.AND P6, PT, R21, 0x1, PT ;  /* 0x000000011500780c */ /* 0x000fda0003fc5270 */
[----:B------:R-:W0:Y:S02]  /*14e30*/  @P6 LDC.64 R12, c[0x0][0x9e8] ;  /* 0x00027a00ff0c6b82 */ /* 0x000e240000000a00 */
[----:B0-----:R-:W-:-:S05]  /*14e40*/  @P6 IMAD.HI.U32 R12, R139, R12, RZ ;  /* 0x0000000c8b0c6227 */ /* 0x001fca00078e00ff */
[----:B------:R-:W-:-:S07]  /*14e50*/  @P6 SHF.R.U32.HI R139, RZ, R13, R12 ;  /* 0x0000000dff8b6219 */ /* 0x000fce000001160c */
.L_x_1438:
[----:B------:R-:W-:Y:S05]  /*14e60*/  BSYNC B0 ;  /* 0x0000000000007941 */ /* 0x000fea0003800000 */
.L_x_1436:
[----:B------:R-:W-:-:S05]  /*14e70*/  IMAD R0, R139, R21, R0 ;  /* 0x000000158b007224 */ /* 0x000fca00078e0200 */
[----:B------:R-:W-:Y:S02]  /*14e80*/  VIMNMX R137, R137, R0, !PT ;  /* 0x0000000089897248 */ /* 0x000fe40007fe0100 */
[----:B------:R-:W-:-:S07]  /*14e90*/  VIADDMNMX R136, R0, R21, R136, PT ;  /* 0x0000001500887246 */ /* 0x000fce0003800188 */
.L_x_1435:
[C---:B------:R-:W-:Y:S02]  /*14ea0*/  ISETP.GT.AND P2, PT, R137.reuse, 0x20, !P2 ;  /* 0x000000208900780c */ /* 0x040fe40005744270 */
[----:B------:R-:W-:Y:S02]  /*14eb0*/  ISETP.GT.AND P3, PT, R137, 0x21, !P3 ;  /* 0x000000218900780c */ /* 0x000fe40005f64270 */
[C---:B------:R-:W-:Y:S02]  /*14ec0*/  ISETP.LT.OR P2, PT, R136.reuse, 0x21, P2 ;  /* 0x000000218800780c */ /* 0x040fe40001741670 */
[----:B------:R-:W-:Y:S02]  /*14ed0*/  ISETP.LT.OR P3, PT, R136, 0x22, P3 ;  /* 0x000000228800780c */ /* 0x000fe40001f61670 */
[----:B------:R-:W-:Y:S02]  /*14ee0*/  FSEL R13, R106, -INF , !P2 ;  /* 0xff8000006a0d7808 */ /* 0x000fe40005000000 */
[----:B------:R-:W-:-:S02]  /*14ef0*/  ISETP.NE.AND P2, PT, R148, RZ, PT ;  /* 0x000000ff9400720c */ /* 0x000fc40003f45270 */
[----:B------:R-:W-:Y:S02]  /*14f00*/  FSEL R107, R107, -INF , !P3 ;  /* 0xff8000006b6b7808 */ /* 0x000fe40005800000 */
[----:B------:R-:W-:Y:S02]  /*14f10*/  ISETP.GT.AND P2, PT, R137, 0x28, !P2 ;  /* 0x000000288900780c */ /* 0x000fe40005744270 */
[----:B------:R-:W-:Y:S02]  /*14f20*/  ISETP.NE.AND P3, PT, R153, RZ, PT ;  /* 0x000000ff9900720c */ /* 0x000fe40003f65270 */
[----:B------:R-:W-:Y:S02]  /*14f30*/  ISETP.LT.OR P2, PT, R136, 0x29, P2 ;  /* 0x000000298800780c */ /* 0x000fe40001741670 */
[----:B------:R-:W-:Y:S02]  /*14f40*/  ISETP.NE.AND P6, PT, R154, RZ, PT ;  /* 0x000000ff9a00720c */ /* 0x000fe40003fc5270 */
[----:B------:R-:W-:-:S02]  /*14f50*/  FSEL R139, R110, -INF , !P2 ;  /* 0xff8000006e8b7808 */ /* 0x000fc40005000000 */
[----:B------:R-:W-:Y:S02]  /*14f60*/  ISETP.NE.AND P2, PT, R149, RZ, PT ;  /* 0x000000ff9500720c */ /* 0x000fe40003f45270 */
[C---:B------:R-:W-:Y:S02]  /*14f70*/  ISETP.GT.AND P5, PT, R137.reuse, RZ, !P5 ;  /* 0x000000ff8900720c */ /* 0x040fe40006fa4270 */
[----:B------:R-:W-:Y:S02]  /*14f80*/  ISETP.GT.AND P2, PT, R137, 0x29, !P2 ;  /* 0x000000298900780c */ /* 0x000fe40005744270 */
[C---:B------:R-:W-:Y:S02]  /*14f90*/  ISETP.LT.OR P5, PT, R136.reuse, 0x1, P5 ;  /* 0x000000018800780c */ /* 0x040fe40002fa1670 */
[----:B------:R-:W-:Y:S02]  /*14fa0*/  ISETP.LT.OR P2, PT, R136, 0x2a, P2 ;  /* 0x0000002a8800780c */ /* 0x000fe40001741670 */
[----:B------:R-:W-:-:S02]  /*14fb0*/  FSEL R122, R122, -INF , !P5 ;  /* 0xff8000007a7a7808 */ /* 0x000fc40006800000 */
[----:B------:R-:W-:Y:S02]  /*14fc0*/  FSEL R111, R111, -INF , !P2 ;  /* 0xff8000006f6f7808 */ /* 0x000fe40005000000 */
[----:B------:R-:W-:Y:S02]  /*14fd0*/  ISETP.NE.AND P2, PT, R150, RZ, PT ;  /* 0x000000ff9600720c */ /* 0x000fe40003f45270 */
[----:B------:R-:W-:Y:S02]  /*14fe0*/  ISETP.NE.AND P5, PT, R188, RZ, PT ;  /* 0x000000ffbc00720c */ /* 0x000fe40003fa5270 */
[C---:B------:R-:W-:Y:S02]  /*14ff0*/  ISETP.GT.AND P2, PT, R137.reuse, 0x30, !P2 ;  /* 0x000000308900780c */ /* 0x040fe40005744270 */
[----:B------:R-:W-:Y:S02]  /*15000*/  ISETP.GT.AND P4, PT, R137, 0xd8, !P4 ;  /* 0x000000d88900780c */ /* 0x000fe40006784270 */
[----:B------:R-:W-:-:S02]  /*15010*/  ISETP.LT.OR P2, PT, R136, 0x31, P2 ;  /* 0x000000318800780c */ /* 0x000fc40001741670 */
[----:B------:R-:W-:Y:S02]  /*15020*/  ISETP.LT.OR P4, PT, R136, 0xd9, P4 ;  /* 0x000000d98800780c */ /* 0x000fe40002781670 */
        /* <DEDUP_REMOVED lines=99> */
[----:B------:R-:W-:Y:S02]  /*15660*/  FMNMX.FTZ R3, R120, R121, !PT ;  /* 0x0000007978037209 */ /* 0x000fe40007810000 */
[----:B------:R-:W-:Y:S02]  /*15670*/  ISETP.LT.OR P2, PT, R136, 0x92, P2 ;  /* 0x000000928800780c */ /* 0x000fe40001741670 */
[----:B------:R-:W-:-:S02]  /*15680*/  FMNMX.FTZ R0, R124, R3, !PT ;  /* 0x000000037c007209 */ /* 0x000fc40007810000 */
[----:B------:R-:W-:Y:S02]  /*15690*/  FSEL R67, R67, -INF , !P2 ;  /* 0xff80000043437808 */ /* 0x000fe40005000000 */
[----:B------:R-:W-:Y:S02]  /*156a0*/  FMNMX.FTZ R3, R125, R0, !PT ;  /* 0x000000007d037209 */ /* 0x000fe40007810000 */
[----:B------:R-:W-:Y:S02]  /*156b0*/  ISETP.GT.AND P2, PT, R137, 0x98, !P6 ;  /* 0x000000988900780c */ /* 0x000fe40007744270 */
[----:B------:R-:W-:Y:S02]  /*156c0*/  FMNMX.FTZ R0, R128, R3, !PT ;  /* 0x0000000380007209 */ /* 0x000fe40007810000 */
[----:B------:R-:W-:Y:S02]  /*156d0*/  ISETP.LT.OR P2, PT, R136, 0x99, P2 ;  /* 0x000000998800780c */ /* 0x000fe40001741670 */
[----:B------:R-:W-:-:S02]  /*156e0*/  FMNMX.FTZ R3, R129, R0, !PT ;  /* 0x0000000081037209 */ /* 0x000fc40007810000 */
[----:B------:R-:W-:Y:S02]  /*156f0*/  FSEL R175, R70, -INF , !P2 ;  /* 0xff80000046af7808 */ /* 0x000fe40005000000 */
[----:B------:R-:W-:Y:S02]  /*15700*/  FMNMX.FTZ R0, R132, R3, !PT ;  /* 0x0000000384007209 */ /* 0x000fe40007810000 */
[----:B------:R-:W-:Y:S02]  /*15710*/  ISETP.NE.AND P2, PT, R177, RZ, PT ;  /* 0x000000ffb100720c */ /* 0x000fe40003f45270 */
[----:B------:R-:W-:Y:S02]  /*15720*/  FMNMX.FTZ R3, R133, R0, !PT ;  /* 0x0000000085037209 */ /* 0x000fe40007810000 */
[----:B------:R-:W-:Y:S02]  /*15730*/  ISETP.GT.AND P2, PT, R137, 0x99, !P2 ;  /* 0x000000998900780c */ /* 0x000fe40005744270 */
[----:B------:R-:W-:-:S02]  /*15740*/  FMNMX.FTZ R0, R104, R3, !PT ;  /* 0x0000000368007209 */ /* 0x000fc40007810000 */
[----:B------:R-:W-:Y:S02]  /*15750*/  ISETP.LT.OR P2, PT, R136, 0x9a, P2 ;  /* 0x0000009a8800780c */ /* 0x000fe40001741670 */
[----:B------:R-:W-:Y:S02]  /*15760*/  FMNMX.FTZ R3, R105, R0, !PT ;  /* 0x0000000069037209 */ /* 0x000fe40007810000 */
[----:B------:R-:W-:Y:S02]  /*15770*/  FSEL R71, R71, -INF , !P2 ;  /* 0xff80000047477808 */ /* 0x000fe40005000000 */
[----:B------:R-:W-:Y:S02]  /*15780*/  FMNMX.FTZ R0, R108, R3, !PT ;  /* 0x000000036c007209 */ /* 0x000fe40007810000 */
[----:B------:R-:W-:Y:S02]  /*15790*/  ISETP.NE.AND P2, PT, R178, RZ, PT ;  /* 0x000000ffb200720c */ /* 0x000fe40003f45270 */
[----:B------:R-:W-:-:S02]  /*157a0*/  FMNMX.FTZ R3, R109, R0, !PT ;  /* 0x000000006d037209 */ /* 0x000fc40007810000 */
[----:B------:R-:W-:Y:S02]  /*157b0*/  ISETP.GT.AND P2, PT, R137, 0xa0, !P2 ;  /* 0x000000a08900780c */ /* 0x000fe40005744270 */
[----:B------:R-:W-:Y:S02]  /*157c0*/  FMNMX.FTZ R0, R112, R3, !PT ;  /* 0x0000000370007209 */ /* 0x000fe40007810000 */
[----:B------:R-:W-:Y:S02]  /*157d0*/  ISETP.LT.OR P2, PT, R136, 0xa1, P2 ;  /* 0x000000a18800780c */ /* 0x000fe40001741670 */
[----:B------:R-:W-:Y:S02]  /*157e0*/  FMNMX.FTZ R3, R113, R0, !PT ;  /* 0x0000000071037209 */ /* 0x000fe40007810000 */
[----:B------:R-:W-:Y:S02]  /*157f0*/  FSEL R177, R42, -INF , !P2 ;  /* 0xff8000002ab17808 */ /* 0x000fe40005000000 */
[----:B------:R-:W-:-:S02]  /*15800*/  FMNMX.FTZ R0, R116, R3, !PT ;  /* 0x0000000374007209 */ /* 0x000fc40007810000 */
[----:B------:R-:W-:Y:S02]  /*15810*/  ISETP.NE.AND P2, PT, R179, RZ, PT ;  /* 0x000000ffb300720c */ /* 0x000fe40003f45270 */
        /* <DEDUP_REMOVED lines=21> */
[----:B------:R-:W-:Y:S02]  /*15970*/  FMNMX.FTZ R3, R73, R0, !PT ;  /* 0x0000000049037209 */ /* 0x000fe40007810000 */
        /* <DEDUP_REMOVED lines=29> */
[----:B------:R-:W-:Y:S02]  /*15b50*/  ISETP.GT.AND P2, PT, R137, 0x1, !P3 ;  /* 0x000000018900780c */ /* 0x000fe40005f44270 */
[----:B------:R-:W-:-:S02]  /*15b60*/  FMNMX.FTZ R3, R69, R0, !PT ;  /* 0x0000000045037209 */ /* 0x000fc40007810000 */
[----:B------:R-:W-:Y:S02]  /*15b70*/  ISETP.LT.OR P2, PT, R136, 0x2, P2 ;  /* 0x000000028800780c */ /* 0x000fe40001741670 */
[----:B------:R-:W-:Y:S02]  /*15b80*/  ISETP.NE.AND P6, PT, R142, RZ, PT ;  /* 0x000000ff8e00720c */ /* 0x000fe40003fc5270 */
[----:B------:R-:W-:Y:S02]  /*15b90*/  FMNMX.FTZ R0, R40, R3, !PT ;  /* 0x0000000328007209 */ /* 0x000fe40007810000 */
[----:B------:R-:W-:Y:S02]  /*15ba0*/  FSEL R123, R123, -INF , !P2 ;  /* 0xff8000007b7b7808 */ /* 0x000fe40005000000 */
        /* <DEDUP_REMOVED lines=34> */
[----:B------:R-:W-:Y:S01]  /*15dd0*/  ISETP.NE.AND P2, PT, R147, RZ, PT ;  /* 0x000000ff9300720c */ /* 0x000fe20003f45270 */
[----:B------:R-:W0:Y:S01]  /*15de0*/  SHFL.BFLY PT, R3, R0, 0x2, 0x1f ;  /* 0x0c401f0000037f89 */ /* 0x000e2200000e0000 */
[----:B------:R-:W-:Y:S02]  /*15df0*/  ISETP.NE.AND P3, PT, R189, RZ, PT ;  /* 0x000000ffbd00720c */ /* 0x000fe40003f65270 */
[----:B------:R-:W-:Y:S02]  /*15e00*/  ISETP.GT.AND P2, PT, R137, 0x19, !P2 ;  /* 0x000000198900780c */ /* 0x000fe40005744270 */
[----:B------:R-:W-:-:S02]  /*15e10*/  ISETP.NE.AND P6, PT, R190, RZ, PT ;  /* 0x000000ffbe00720c */ /* 0x000fc40003fc5270 */
[----:B------:R-:W-:-:S04]  /*15e20*/  ISETP.LT.OR P2, PT, R136, 0x1a, P2 ;  /* 0x0000001a8800780c */ /* 0x000fc80001741670 */
[----:B------:R-:W-:Y:S02]  /*15e30*/  FSEL R135, R135, -INF , !P2 ;  /* 0xff80000087877808 */ /* 0x000fe40005000000 */
[----:B------:R-:W-:-:S04]  /*15e40*/  ISETP.NE.AND P2, PT, R186, RZ, PT ;  /* 0x000000ffba00720c */ /* 0x000fc80003f45270 */
[----:B------:R-:W-:-:S04]  /*15e50*/  ISETP.GT.AND P2, PT, R137, 0xc0, !P2 ;  /* 0x000000c08900780c */ /* 0x000fc80005744270 */
[----:B------:R-:W-:-:S04]  /*15e60*/  ISETP.LT.OR P2, PT, R136, 0xc1, P2 ;  /* 0x000000c18800780c */ /* 0x000fc80001741670 */
[----:B------:R-:W-:Y:S02]  /*15e70*/  FSEL R147, R26, -INF , !P2 ;  /* 0xff8000001a937808 */ /* 0x000fe40005000000 */
[----:B0-----:R-:W-:Y:S02]  /*15e80*/  FMNMX.FTZ R26, R0, R3, !PT ;  /* 0x00000003001a7209 */ /* 0x001fe40007810000 */
[----:B------:R-:W-:Y:S02]  /*15e90*/  FMNMX.FTZ R0, R122, R123, !PT ;  /* 0x0000007b7a007209 */ /* 0x000fe40007810000 */
[----:B------:R-:W-:Y:S01]  /*15ea0*/  ISETP.NE.AND P2, PT, R187, RZ, PT ;  /* 0x000000ffbb00720c */ /* 0x000fe20003f45270 */
[----:B------:R-:W0:Y:S01]  /*15eb0*/  SHFL.BFLY PT, R3, R26, 0x1, 0x1f ;  /* 0x0c201f001a037f89 */ /* 0x000e2200000e0000 */
[----:B------:R-:W-:Y:S02]  /*15ec0*/  FMNMX.FTZ R0, R185, R0, !PT ;  /* 0x00000000b9007209 */ /* 0x000fe40007810000 */
[----:B------:R-:W-:-:S02]  /*15ed0*/  ISETP.GT.AND P2, PT, R137, 0xc1, !P2 ;  /* 0x000000c18900780c */ /* 0x000fc40005744270 */
[----:B------:R-:W-:Y:S02]  /*15ee0*/  FMNMX.FTZ R0, R127, R0, !PT ;  /* 0x000000007f007209 */ /* 0x000fe40007810000 */
[----:B------:R-:W-:Y:S02]  /*15ef0*/  ISETP.LT.OR P2, PT, R136, 0xc2, P2 ;  /* 0x000000c28800780c */ /* 0x000fe40001741670 */
[----:B------:R-:W-:Y:S02]  /*15f00*/  FMNMX.FTZ R0, R143, R0, !PT ;  /* 0x000000008f007209 */ /* 0x000fe40007810000 */
[----:B------:R-:W-:Y:S02]  /*15f10*/  FSEL R27, R27, -INF , !P2 ;  /* 0xff8000001b1b7808 */ /* 0x000fe40005000000 */
        /* <DEDUP_REMOVED lines=15> */
[----:B0-----:R-:W-:Y:S02]  /*16010*/  FMNMX.FTZ R3, R26, R3, !PT ;  /* 0x000000031a037209 */ /* 0x001fe40007810000 */
[----:B------:R-:W-:Y:S02]  /*16020*/  FMNMX.FTZ R0, R115, R0, !PT ;  /* 0x0000000073007209 */ /* 0x000fe40007810000 */
[----:B------:R-:W-:Y:S02]  /*16030*/  ISETP.LT.OR P2, PT, R136, 0xd1, P2 ;  /* 0x000000d18800780c */ /* 0x000fe40001741670 */
[----:B------:R-:W-:Y:S02]  /*16040*/  FMNMX.FTZ R0, R151, R0, !PT ;  /* 0x0000000097007209 */ /* 0x000fe40007810000 */
[----:B------:R-:W-:Y:S01]  /*16050*/  ISETP.NE.AND P6, PT, R191, RZ, PT ;  /* 0x000000ffbf00720c */ /* 0x000fe20003fc5270 */
[----:B------:R-:W-:-:S01]  /*16060*/  FFMA.FTZ R191, R2, R3, -8 ;  /* 0xc100000002bf7423 */ /* 0x000fc20000010003 */
[----:B------:R-:W-:-:S02]  /*16070*/  FMNMX.FTZ R0, R119, R0, !PT ;  /* 0x0000000077007209 */ /* 0x000fc40007810000 */
[----:B------:R-:W-:Y:S02]  /*16080*/  FSEL R189, R34, -INF , !P2 ;  /* 0xff80000022bd7808 */ /* 0x000fe40005000000 */
[----:B------:R-:W-:Y:S02]  /*16090*/  FMNMX.FTZ R0, R153, R0, !PT ;  /* 0x0000000099007209 */ /* 0x000fe40007810000 */
[----:B------:R-:W-:Y:S02]  /*160a0*/  FSETP.NEU.FTZ.AND P2, PT, R3, -INF , PT ;  /* 0xff8000000300780b */ /* 0x000fe40003f5d000 */
[----:B------:R-:W-:Y:S02]  /*160b0*/  FMNMX.FTZ R0, R91, R0, !PT ;  /* 0x000000005b007209 */ /* 0x000fe40007810000 */
[----:B------:R-:W-:Y:S02]  /*160c0*/  FSEL R191, R191, RZ, P2 ;  /* 0x000000ffbfbf7208 */ /* 0x000fe40001000000 */
[----:B------:R-:W-:-:S02]  /*160d0*/  FMNMX.FTZ R0, R155, R0, !PT ;  /* 0x000000009b007209 */ /* 0x000fc40007810000 */
[----:B------:R-:W-:Y:S01]  /*160e0*/  ISETP.GT.AND P2, PT, R137, 0xd1, !P6 ;  /* 0x000000d18900780c */ /* 0x000fe20007744270 */
[C-C-:B------:R-:W-:Y:S01]  /*160f0*/  FFMA.FTZ R12, R2.reuse, R120, -R191.reuse ;  /* 0x00000078020c7223 */ /* 0x140fe200000108bf */
[----:B------:R-:W-:Y:S01]  /*16100*/  FMNMX.FTZ R0, R95, R0, !PT ;  /* 0x000000005f007209 */ /* 0x000fe20007810000 */
[--C-:B------:R-:W-:Y:S01]  /*16110*/  FFMA.FTZ R26, R2, R124, -R191.reuse ;  /* 0x0000007c021a7223 */ /* 0x100fe200000108bf */
[----:B------:R-:W-:Y:S01]  /*16120*/  ISETP.LT.OR P2, PT, R136, 0xd2, P2 ;  /* 0x000000d28800780c */ /* 0x000fe20001741670 */
[C-C-:B------:R-:W-:Y:S01]  /*16130*/  FFMA.FTZ R30, R2.reuse, R128, -R191.reuse ;  /* 0x00000080021e7223 */ /* 0x140fe200000108bf */
[----:B------:R-:W-:Y:S01]  /*16140*/  FMNMX.FTZ R0, R157, R0, !PT ;  /* 0x000000009d007209 */ /* 0x000fe20007810000 */
[----:B------:R-:W-:Y:S01]  /*16150*/  MUFU.EX2 R12, R12 ;  /* 0x0000000c000c7308 */ /* 0x000fe20000000800 */
[----:B------:R-:W-:Y:S01]  /*16160*/  ISETP.NE.AND P6, PT, R15, RZ, PT ;  /* 0x000000ff0f00720c */ /* 0x000fe20003fc5270 */
[C-C-:B------:R-:W-:Y:S01]  /*16170*/  FFMA.FTZ R15, R2.reuse, R121, -R191.reuse ;  /* 0x00000079020f7223 */ /* 0x140fe200000108bf */
[----:B------:R-:W-:Y:S01]  /*16180*/  FMNMX.FTZ R0, R99, R0, !PT ;  /* 0x0000000063007209 */ /* 0x000fe20007810000 */
[C-C-:B------:R-:W-:Y:S01]  /*16190*/  FFMA.FTZ R121, R2.reuse, R125, -R191.reuse ;  /* 0x0000007d02797223 */ /* 0x140fe200000108bf */
[----:B------:R-:W-:Y:S01]  /*161a0*/  FSEL R35, R35, -INF , !P2 ;  /* 0xff80000023237808 */ /* 0x000fe20005000000 */
[C-C-:B------:R-:W-:Y:S01]  /*161b0*/  FFMA.FTZ R125, R2.reuse, R129, -R191.reuse ;  /* 0x00000081027d7223 */ /* 0x140fe200000108bf */
[----:B------:R-:W-:Y:S01]  /*161c0*/  FMNMX.FTZ R0, R159, R0, !PT ;  /* 0x000000009f007209 */ /* 0x000fe20007810000 */
[C-C-:B------:R-:W-:Y:S01]  /*161d0*/  FFMA.FTZ R129, R2.reuse, R133, -R191.reuse ;  /* 0x0000008502817223 */ /* 0x140fe200000108bf */
[----:B------:R-:W-:Y:S01]  /*161e0*/  ISETP.GT.AND P2, PT, R137, 0xd9, !P6 ;  /* 0x000000d98900780c */ /* 0x000fe20007744270 */
[--C-:B------:R-:W-:Y:S01]  /*161f0*/  FFMA.FTZ R133, R2, R41, -R191.reuse ;  /* 0x0000002902857223 */ /* 0x100fe200000108bf */
[----:B------:R-:W-:Y:S01]  /*16200*/  FMNMX.FTZ R0, R103, R0, !PT ;  /* 0x0000000067007209 */ /* 0x000fe20007810000 */
[----:B------:R-:W-:Y:S01]  /*16210*/  MUFU.EX2 R15, R15 ;  /* 0x0000000f000f7308 */ /* 0x000fe20000000800 */
[----:B------:R-:W-:Y:S01]  /*16220*/  ISETP.LT.OR P2, PT, R136, 0xda, P2 ;  /* 0x000000da8800780c */ /* 0x000fe20001741670 */
[C-C-:B------:R-:W-:Y:S01]  /*16230*/  FFMA.FTZ R74, R2.reuse, R76, -R191.reuse ;  /* 0x0000004c024a7223 */ /* 0x140fe200000108bf */
[----:B------:R-:W-:Y:S01]  /*16240*/  FMNMX.FTZ R0, R161, R0, !PT ;  /* 0x00000000a1007209 */ /* 0x000fe20007810000 */
[--C-:B------:R-:W-:Y:S01]  /*16250*/  FFMA.FTZ R34, R2, R132, -R191.reuse ;  /* 0x0000008402227223 */ /* 0x100fe200000108bf */
[----:B------:R-:W-:Y:S01]  /*16260*/  FSEL R41, R38, -INF , !P4 ;  /* 0xff80000026297808 */ /* 0x000fe20006000000 */
[C-C-:B------:R-:W-:Y:S01]  /*16270*/  FFMA.FTZ R38, R2.reuse, R44, -R191.reuse ;  /* 0x0000002c02267223 */ /* 0x140fe200000108bf */
[----:B------:R-:W-:Y:S01]  /*16280*/  FMNMX.FTZ R0, R75, R0, !PT ;  /* 0x000000004b007209 */ /* 0x000fe20007810000 */
[C-C-:B------:R-:W-:Y:S01]  /*16290*/  FFMA.FTZ R44, R2.reuse, R48, -R191.reuse ;  /* 0x00000030022c7223 */ /* 0x140fe200000108bf */
[----:B------:R-:W-:Y:S01]  /*162a0*/  FSEL R39, R39, -INF , !P2 ;  /* 0xff80000027277808 */ /* 0x000fe20005000000 */
        /* <DEDUP_REMOVED lines=8> */
[----:B------:R-:W0:Y:S01]  /*16330*/  MUFU.EX2 R121, R121 ;  /* 0x0000007900797308 */ /* 0x000e220000000800 */
        /* <DEDUP_REMOVED lines=18> */
[----:B0-----:R-:W-:Y:S01]  /*16460*/  F2FP.SATFINITE.E4M3.F32.PACK_AB_MERGE_C R224, R121, R26, RZ ;  /* 0x0000001a79e0723e */ /* 0x001fe200048070ff */
[C-C-:B------:R-:W-:Y:S01]  /*16470*/  FFMA.FTZ R97, R2.reuse, R97, -R191.reuse ;  /* 0x0000006102617223 */ /* 0x140fe200000108bf */
[----:B------:R-:W-:Y:S01]  /*16480*/  FMNMX.FTZ R0, R59, R0, !PT ;  /* 0x000000003b007209 */ /* 0x000fe20007810000 */
[C-C-:B------:R-:W-:Y:S01]  /*16490*/  FFMA.FTZ R70, R2.reuse, R100, -R191.reuse ;  /* 0x0000006402467223 */ /* 0x140fe200000108bf */
[----:B------:R-:W-:Y:S01]  /*164a0*/  F2FP.SATFINITE.E4M3.F32.PACK_AB_MERGE_C R224, R15, R12, R224 ;  /* 0x0000000c0fe0723e */ /* 0x000fe200048070e0 */
        /* <DEDUP_REMOVED lines=39> */
[----:B------:R-:W-:Y:S01]  /*16720*/  ISETP.NE.AND P6, PT, R193, 0x1, PT ;  /* 0x00000001c100780c */ /* 0x000fe20003fc5270 */
[----:B------:R-:W0:Y:S01]  /*16730*/  MUFU.EX2 R109, R109 ;  /* 0x0000006d006d7308 */ /* 0x000e220000000800 */
[----:B------:R-:W-:Y:S01]  /*16740*/  FMNMX.FTZ R0, R181, R0, !PT ;  /* 0x00000000b5007209 */ /* 0x000fe20007810000 */
[C-C-:B------:R-:W-:Y:S01]  /*16750*/  FFMA.FTZ R36, R2.reuse, R36, -R191.reuse ;  /* 0x0000002402247223 */ /* 0x140fe200000108bf */
[----:B------:R-:W-:-:S01]  /*16760*/  FFMA.FTZ R37, R2, R37, -R191 ;  /* 0x0000002502257223 */ /* 0x000fc200000108bf */
[C-C-:B------:R-:W-:Y:S01]  /*16770*/  FFMA.FTZ R32, R2.reuse, R32, -R191.reuse ;  /* 0x0000002002207223 */ /* 0x140fe200000108bf */
[----:B------:R-:W-:Y:S01]  /*16780*/  FMNMX.FTZ R0, R51, R0, !PT ;  /* 0x0000000033007209 */ /* 0x000fe20007810000 */
[----:B------:R-:W-:-:S02]  /*16790*/  FFMA.FTZ R33, R2, R33, -R191 ;  /* 0x0000002102217223 */ /* 0x000fc400000108bf */
        /* <DEDUP_REMOVED lines=18> */
[----:B0-----:R-:W-:Y:S01]  /*168c0*/  F2FP.SATFINITE.E4M3.F32.PACK_AB_MERGE_C R222, R117, R54, RZ ;  /* 0x0000003675de723e */ /* 0x001fe200048070ff */
[----:B------:R-:W0:Y:S03]  /*168d0*/  SHFL.BFLY PT, R137, R0, 0x2, 0x1f ;  /* 0x0c401f0000897f89 */ /* 0x000e2600000e0000 */
[----:B------:R-:W-:-:S03]  /*168e0*/  F2FP.SATFINITE.E4M3.F32.PACK_AB_MERGE_C R222, R113, R50, R222 ;  /* 0x0000003271de723e */ /* 0x000fc600048070de */
[----:B------:R-:W-:Y:S08]  /*168f0*/  MUFU.EX2 R62, R62 ;  /* 0x0000003e003e7308 */ /* 0x000ff00000000800 */
[----:B------:R-:W1:Y:S08]  /*16900*/  MUFU.EX2 R93, R93 ;  /* 0x0000005d005d7308 */ /* 0x000e700000000800 */
[----:B------:R-:W-:Y:S01]  /*16910*/  MUFU.EX2 R66, R66 ;  /* 0x0000004200427308 */ /* 0x000fe20000000800 */
[----:B0-----:R-:W-:-:S05]  /*16920*/  FMNMX.FTZ R137, R0, R137, !PT ;  /* 0x0000008900897209 */ /* 0x001fca0007810000 */
[----:B------:R-:W0:Y:S02]  /*16930*/  SHFL.BFLY PT, R0, R137, 0x1, 0x1f ;  /* 0x0c201f0089007f89 */ /* 0x000e2400000e0000 */
[----:B------:R-:W-:Y:S01]  /*16940*/  MUFU.EX2 R97, R97 ;  /* 0x0000006100617308 */ /* 0x000fe20000000800 */
[----:B-1----:R-:W-:-:S04]  /*16950*/  F2FP.SATFINITE.E4M3.F32.PACK_AB_MERGE_C R216, R93, R62, RZ ;  /* 0x0000003e5dd8723e */ /* 0x002fc800048070ff */
[----:B------:R-:W-:-:S03]  /*16960*/  F2FP.SATFINITE.E4M3.F32.PACK_AB_MERGE_C R216, R89, R58, R216 ;  /* 0x0000003a59d8723e */ /* 0x000fc600048070d8 */
[----:B------:R-:W-:Y:S08]  /*16970*/  MUFU.EX2 R70, R70 ;  /* 0x0000004600467308 */ /* 0x000ff00000000800 */
[----:B------:R-:W1:Y:S01]  /*16980*/  MUFU.EX2 R101, R101 ;  /* 0x0000006500657308 */ /* 0x000e620000000800 */
[----:B0-----:R-:W-:Y:S01]  /*16990*/  FMNMX.FTZ R0, R137, R0, !PT ;  /* 0x0000000089007209 */ /* 0x001fe20007810000 */
[----:B------:R-:W-:-:S06]  /*169a0*/  FADD.FTZ R137, R12, R15 ;  /* 0x0000000f0c897221 */ /* 0x000fcc0000010000 */
[----:B------:R-:W-:Y:S01]  /*169b0*/  MUFU.EX2 R72, R72 ;  /* 0x0000004800487308 */ /* 0x000fe20000000800 */
[----:B------:R-:W-:Y:S01]  /*169c0*/  FSETP.NEU.FTZ.AND P2, PT, R0, -INF , PT ;  /* 0xff8000000000780b */ /* 0x000fe20003f5d000 */
[----:B------:R-:W-:Y:S01]  /*169d0*/  FFMA.FTZ R52, R2, R0, -8 ;  /* 0xc100000002347423 */ /* 0x000fe20000010000 */
[----:B------:R-:W-:-:S04]  /*169e0*/  FADD.FTZ R110, R26, R137 ;  /* 0x000000891a6e7221 */ /* 0x000fc80000010000 */
[----:B------:R-:W-:Y:S01]  /*169f0*/  FSEL R52, R52, RZ, P2 ;  /* 0x000000ff34347208 */ /* 0x000fe20001000000 */
[----:B------:R-:W-:Y:S01]  /*16a00*/  MUFU.EX2 R73, R73 ;  /* 0x0000004900497308 */ /* 0x000fe20000000800 */
[----:B-1----:R-:W-:-:S03]  /*16a10*/  F2FP.SATFINITE.E4M3.F32.PACK_AB_MERGE_C R218, R101, R70, RZ ;  /* 0x0000004665da723e */ /* 0x002fc600048070ff */
[C-C-:B------:R-:W-:Y:S01]  /*16a20*/  FFMA.FTZ R80, R2.reuse, R122, -R52.reuse ;  /* 0x0000007a02507223 */ /* 0x140fe20000010834 */
[----:B------:R-:W-:-:S01]  /*16a30*/  FFMA.FTZ R123, R2, R123, -R52 ;  /* 0x0000007b027b7223 */ /* 0x000fc20000010834 */
[C-C-:B------:R-:W-:Y:S01]  /*16a40*/  FFMA.FTZ R82, R2.reuse, R185, -R52.reuse ;  /* 0x000000b902527223 */ /* 0x140fe20000010834 */
[----:B------:R-:W-:-:S01]  /*16a50*/  FFMA.FTZ R127, R2, R127, -R52 ;  /* 0x0000007f027f7223 */ /* 0x000fc20000010834 */
[----:B------:R-:W-:Y:S01]  /*16a60*/  FFMA.FTZ R108, R2, R83, -R52 ;  /* 0x00000053026c7223 */ /* 0x000fe20000010834 */
[----:B------:R-:W-:-:S01]  /*16a70*/  FADD.FTZ R83, R121, R110 ;  /* 0x0000006e79537221 */ /* 0x000fc20000010000 */
[----:B------:R-:W-:Y:S01]  /*16a80*/  MUFU.EX2 R80, R80 ;  /* 0x0000005000507308 */ /* 0x000fe20000000800 */
[----:B------:R-:W-:-:S01]  /*16a90*/  FFMA.FTZ R84, R2, R143, -R52 ;  /* 0x0000008f02547223 */ /* 0x000fc20000010834 */
[----:B------:R-:W-:Y:S01]  /*16aa0*/  FFMA.FTZ R131, R2, R131, -R52 ;  /* 0x0000008302837223 */ /* 0x000fe20000010834 */
[----:B------:R-:W-:-:S01]  /*16ab0*/  FADD.FTZ R110, R30, R83 ;  /* 0x000000531e6e7221 */ /* 0x000fc20000010000 */
[C-C-:B------:R-:W-:Y:S01]  /*16ac0*/  FFMA.FTZ R86, R2.reuse, R145, -R52.reuse ;  /* 0x0000009102567223 */ /* 0x140fe20000010834 */
[----:B------:R-:W-:-:S01]  /*16ad0*/  FFMA.FTZ R135, R2, R135, -R52 ;  /* 0x0000008702877223 */ /* 0x000fc20000010834 */
[----:B------:R-:W-:Y:S01]  /*16ae0*/  FFMA.FTZ R13, R2, R13, -R52 ;  /* 0x0000000d020d7223 */ /* 0x000fe20000010834 */
[----:B------:R-:W-:-:S01]  /*16af0*/  FADD.FTZ R137, R125, R110 ;  /* 0x0000006e7d897221 */ /* 0x000fc20000010000 */
[----:B------:R-:W0:Y:S01]  /*16b00*/  MUFU.EX2 R123, R123 ;  /* 0x0000007b007b7308 */ /* 0x000e220000000800 */
[----:B------:R-:W-:-:S01]  /*16b10*/  FFMA.FTZ R110, R2, R87, -R52 ;  /* 0x00000057026e7223 */ /* 0x000fc20000010834 */
[----:B------:R-:W-:Y:S01]  /*16b20*/  FFMA.FTZ R88, R2, R107, -R52 ;  /* 0x0000006b02587223 */ /* 0x000fe20000010834 */
[----:B------:R-:W-:-:S01]  /*16b30*/  FADD.FTZ R112, R34, R137 ;  /* 0x0000008922707221 */ /* 0x000fc20000010000 */
[C-C-:B------:R-:W-:Y:S01]  /*16b40*/  FFMA.FTZ R90, R2.reuse, R139, -R52.reuse ;  /* 0x0000008b025a7223 */ /* 0x140fe20000010834 */
[----:B------:R-:W-:-:S01]  /*16b50*/  FFMA.FTZ R107, R2, R111, -R52 ;  /* 0x0000006f026b7223 */ /* 0x000fc20000010834 */
[----:B------:R-:W-:Y:S01]  /*16b60*/  FFMA.FTZ R92, R2, R149, -R52 ;  /* 0x00000095025c7223 */ /* 0x000fe20000010834 */
[----:B------:R-:W-:-:S01]  /*16b70*/  FADD.FTZ R137, R129, R112 ;  /* 0x0000007081897221 */ /* 0x000fc20000010000 */
[----:B------:R-:W1:Y:S01]  /*16b80*/  MUFU.EX2 R82, R82 ;  /* 0x0000005200527308 */ /* 0x000e620000000800 */
[----:B------:R-:W-:-:S01]  /*16b90*/  FFMA.FTZ R111, R2, R115, -R52 ;  /* 0x00000073026f7223 */ /* 0x000fc20000010834 */
[----:B------:R-:W-:Y:S01]  /*16ba0*/  FFMA.FTZ R94, R2, R151, -R52 ;  /* 0x00000097025e7223 */ /* 0x000fe20000010834 */
[----:B------:R-:W-:-:S01]  /*16bb0*/  FADD.FTZ R114, R42, R137 ;  /* 0x000000892a727221 */ /* 0x000fc20000010000 */
[C-C-:B------:R-:W-:Y:S01]  /*16bc0*/  FFMA.FTZ R115, R2.reuse, R119, -R52.reuse ;  /* 0x0000007702737223 */ /* 0x140fe20000010834 */
[----:B------:R-:W-:-:S01]  /*16bd0*/  FFMA.FTZ R96, R2, R153, -R52 ;  /* 0x0000009902607223 */ /* 0x000fc20000010834 */
[----:B------:R-:W-:Y:S01]  /*16be0*/  FFMA.FTZ R91, R2, R91, -R52 ;  /* 0x0000005b025b7223 */ /* 0x000fe20000010834 */
[----:B------:R-:W-:-:S01]  /*16bf0*/  FADD.FTZ R139, R105, R114 ;  /* 0x00000072698b7221 */ /* 0x000fc20000010000 */
[----:B------:R-:W2:Y:S01]  /*16c00*/  MUFU.EX2 R127, R127 ;  /* 0x0000007f007f7308 */ /* 0x000ea20000000800 */
[----:B0-----:R-:W-:-:S01]  /*16c10*/  FADD.FTZ R87, R80, R123 ;  /* 0x0000007b50577221 */ /* 0x001fc20000010000 */
[----:B------:R-:W-:Y:S01]  /*16c20*/  FFMA.FTZ R98, R2, R155, -R52 ;  /* 0x0000009b02627223 */ /* 0x000fe20000010834 */
[----:B------:R-:W-:-:S01]  /*16c30*/  FADD.FTZ R116, R46, R139 ;  /* 0x0000008b2e747221 */ /* 0x000fc20000010000 */
        /* <DEDUP_REMOVED lines=22> */
[----:B------:R-:W-:Y:S01]  /*16da0*/  FADD.FTZ R137, R109, R116 ;  /* 0x000000746d897221 */ /* 0x000fe20000010000 */
[----:B------:R-:W-:-:S01]  /*16db0*/  FFMA.FTZ R30, R2, R175, -R52 ;  /* 0x000000af021e7223 */ /* 0x000fc20000010834 */
[C-C-:B------:R-:W-:Y:S01]  /*16dc0*/  FFMA.FTZ R43, R2.reuse, R43, -R52.reuse ;  /* 0x0000002b022b7223 */ /* 0x140fe20000010834 */
[----:B------:R-:W-:-:S01]  /*16dd0*/  FFMA.FTZ R179, R2, R179, -R52 ;  /* 0x000000b302b37223 */ /* 0x000fc20000010834 */
[----:B------:R-:W-:Y:S01]  /*16de0*/  FADD.FTZ R116, R50, R137 ;  /* 0x0000008932747221 */ /* 0x000fe20000010000 */
        /* <DEDUP_REMOVED lines=11> */
[----:B------:R-:W-:Y:S01]  /*16ea0*/  FADD.FTZ R59, R113, R116 ;  /* 0x00000074713b7221 */ /* 0x000fe20000010000 */
[----:B------:R-:W-:-:S01]  /*16eb0*/  FFMA.FTZ R189, R2, R189, -R52 ;  /* 0x000000bd02bd7223 */ /* 0x000fc20000010834 */
[C-C-:B------:R-:W-:Y:S01]  /*16ec0*/  FFMA.FTZ R35, R2.reuse, R35, -R52.reuse ;  /* 0x0000002302237223 */ /* 0x140fe20000010834 */
[----:B------:R-:W-:-:S01]  /*16ed0*/  FFMA.FTZ R41, R2, R41, -R52 ;  /* 0x0000002902297223 */ /* 0x000fc20000010834 */
[----:B------:R-:W-:Y:S01]  /*16ee0*/  FADD.FTZ R116, R54, R59 ;  /* 0x0000003b36747221 */ /* 0x000fe20000010000 */
[----:B------:R-:W-:-:S01]  /*16ef0*/  FFMA.FTZ R59, R2, R63, -R52 ;  /* 0x0000003f023b7223 */ /* 0x000fc20000010834 */
[----:B------:R-:W2:Y:S01]  /*16f00*/  MUFU.EX2 R88, R88 ;  /* 0x0000005800587308 */ /* 0x000ea20000000800 */
[----:B0-----:R-:W-:-:S01]  /*16f10*/  FADD.FTZ R114, R135, R114 ;  /* 0x0000007287727221 */ /* 0x001fc20000010000 */
[----:B------:R-:W-:Y:S01]  /*16f20*/  FADD.FTZ R63, R117, R116 ;  /* 0x00000074753f7221 */ /* 0x000fe20000010000 */
[----:B------:R-:W-:-:S01]  /*16f30*/  FFMA.FTZ R54, R2, R27, -R52 ;  /* 0x0000001b02367223 */ /* 0x000fc20000010834 */
[----:B------:R-:W-:Y:S01]  /*16f40*/  FFMA.FTZ R39, R2, R39, -R52 ;  /* 0x0000002702277223 */ /* 0x000fe20000010834 */
[----:B------:R-:W-:Y:S01]  /*16f50*/  F2FP.SATFINITE.E4M3.F32.PACK_AB_MERGE_C R82, R127, R82, RZ ;  /* 0x000000527f52723e */ /* 0x000fe200048070ff */
[----:B------:R-:W-:Y:S01]  /*16f60*/  FADD.FTZ R46, R58, R63 ;  /* 0x0000003f3a2e7221 */ /* 0x000fe20000010000 */
[----:B------:R-:W-:Y:S01]  /*16f70*/  F2FP.SATFINITE.E4M3.F32.PACK_AB_MERGE_C R86, R135, R86, RZ ;  /* 0x000000568756723e */ /* 0x000fe200048070ff */
[----:B------:R-:W0:Y:S01]  /*16f80*/  MUFU.EX2 R90, R90 ;  /* 0x0000005a005a7308 */ /* 0x000e220000000800 */
[----:B-1----:R-:W-:-:S01]  /*16f90*/  FADD.FTZ R121, R13, R114 ;  /* 0x000000720d797221 */ /* 0x002fc20000010000 */
[----:B------:R-:W-:Y:S01]  /*16fa0*/  FADD.FTZ R63, R89, R46 ;  /* 0x0000002e593f7221 */ /* 0x000fe20000010000 */
[----:B------:R-:W-:-:S02]  /*16fb0*/  F2FP.SATFINITE.E4M3.F32.PACK_AB_MERGE_C R218, R97, R66, R218 ;  /* 0x0000004261da723e */ /* 0x000fc400048070da */
[----:B------:R-:W-:Y:S01]  /*16fc0*/  F2FP.SATFINITE.E4M3.F32.PACK_AB_MERGE_C R225, R123, R80, R82 ;  /* 0x000000507be1723e */ /* 0x000fe20004807052 */
[----:B------:R-:W-:-:S01]  /*16fd0*/  FADD.FTZ R46, R62, R63 ;  /* 0x0000003f3e2e7221 */ /* 0x000fc20000010000 */
[----:B------:R-:W-:Y:S01]  /*16fe0*/  F2FP.SATFINITE.E4M3.F32.PACK_AB_MERGE_C R227, R131, R84, R86 ;  /* 0x0000005483e3723e */ /* 0x000fe20004807056 */
        /* <DEDUP_REMOVED lines=8> */
[----:B------:R-:W-:-:S04]  /*17070*/  F2FP.SATFINITE.E4M3.F32.PACK_AB_MERGE_C R90, R107, R90, RZ ;  /* 0x0000005a6b5a723e */ /* 0x000fc800048070ff */
[----:B------:R-:W-:Y:S02]  /*17080*/  F2FP.SATFINITE.E4M3.F32.PACK_AB_MERGE_C R221, R88, R13, R90 ;  /* 0x0000000d58dd723e */ /* 0x000fe4000480705a */
[----:B------:R-:W1:Y:S01]  /*17090*/  MUFU.EX2 R94, R94 ;  /* 0x0000005e005e7308 */ /* 0x000e620000000800 */
[----:B--2---:R-:W-:-:S01]  /*170a0*/  FADD.FTZ R34, R92, R15 ;  /* 0x0000000f5c227221 */ /* 0x004fc20000010000 */
[----:B------:R-:W-:Y:S01]  /*170b0*/  FFMA.FTZ R15, R2, R67, -R52 ;  /* 0x00000043020f7223 */ /* 0x000fe20000010834 */
[----:B------:R-:W-:-:S04]  /*170c0*/  FADD.FTZ R67, R97, R46 ;  /* 0x0000002e61437221 */ /* 0x000fc80000010000 */
[----:B------:R-:W-:Y:S01]  /*170d0*/  FADD.FTZ R42, R70, R67 ;  /* 0x00000043462a7221 */ /* 0x000fe20000010000 */
[----:B------:R-:W2:Y:S01]  /*170e0*/  MUFU.EX2 R115, R115 ;  /* 0x0000007300737308 */ /* 0x000ea20000000800 */
[----:B0-----:R-:W-:-:S02]  /*170f0*/  FADD.FTZ R63, R111, R34 ;  /* 0x000000226f3f7221 */ /* 0x001fc40000010000 */
[----:B------:R-:W-:-:S04]  /*17100*/  FADD.FTZ R101, R101, R42 ;  /* 0x0000002a65657221 */ /* 0x000fc80000010000 */
[----:B------:R-:W-:Y:S01]  /*17110*/  FADD.FTZ R46, R72, R101 ;  /* 0x00000065482e7221 */ /* 0x000fe20000010000 */
[----:B------:R-:W0:Y:S01]  /*17120*/  MUFU.EX2 R96, R96 ;  /* 0x0000006000607308 */ /* 0x000e220000000800 */
[----:B-1----:R-:W-:-:S07]  /*17130*/  FADD.FTZ R34, R94, R63 ;  /* 0x0000003f5e227221 */ /* 0x002fce0000010000 */
[----:B------:R-:W1:Y:S01]  /*17140*/  MUFU.EX2 R91, R91 ;  /* 0x0000005b005b7308 */ /* 0x000e620000000800 */
[----:B--2---:R-:W-:-:S01]  /*17150*/  FADD.FTZ R63, R115, R34 ;  /* 0x00000022733f7221 */ /* 0x004fc20000010000 */
[----:B------:R-:W-:-:S04]  /*17160*/  F2FP.SATFINITE.E4M3.F32.PACK_AB_MERGE_C R94, R115, R94, RZ ;  /* 0x0000005e735e723e */ /* 0x000fc800048070ff */
[----:B------:R-:W-:Y:S02]  /*17170*/  F2FP.SATFINITE.E4M3.F32.PACK_AB_MERGE_C R223, R111, R92, R94 ;  /* 0x0000005c6fdf723e */ /* 0x000fe4000480705e */
[----:B------:R-:W2:Y:S01]  /*17180*/  MUFU.EX2 R98, R98 ;  /* 0x0000006200627308 */ /* 0x000ea20000000800 */
[----:B0-----:R-:W-:-:S01]  /*17190*/  FADD.FTZ R34, R96, R63 ;  /* 0x0000003f60227221 */ /* 0x001fc20000010000 */
[----:B------:R-:W-:Y:S01]  /*171a0*/  FFMA.FTZ R63, R2, R71, -R52 ;  /* 0x00000047023f7223 */ /* 0x000fe20000010834 */
[----:B------:R-:W-:-:S05]  /*171b0*/  FADD.FTZ R71, R73, R46 ;  /* 0x0000002e49477221 */ /* 0x000fca0000010000 */
[----:B------:R-:W0:Y:S01]  /*171c0*/  MUFU.EX2 R95, R95 ;  /* 0x0000005f005f7308 */ /* 0x000e220000000800 */
[----:B-1----:R-:W-:-:S01]  /*171d0*/  FADD.FTZ R67, R91, R34 ;  /* 0x000000225b437221 */ /* 0x002fc20000010000 */
[----:B------:R-:W-:-:S06]  /*171e0*/  FFMA.FTZ R34, R2, R177, -R52 ;  /* 0x000000b102227223 */ /* 0x000fcc0000010834 */
        /* <DEDUP_REMOVED lines=8> */
[----:B------:R-:W-:Y:S01]  /*17270*/  MUFU.EX2 R74, R74 ;  /* 0x0000004a004a7308 */ /* 0x000fe20000000800 */
[----:B--2---:R-:W-:-:S07]  /*17280*/  FADD.FTZ R67, R99, R42 ;  /* 0x0000002a63437221 */ /* 0x004fce0000010000 */
[----:B------:R-:W1:Y:S01]  /*17290*/  MUFU.EX2 R77, R77 ;  /* 0x0000004d004d7308 */ /* 0x000e620000000800 */
[----:B0-----:R-:W-:-:S07]  /*172a0*/  FADD.FTZ R42, R102, R67 ;  /* 0x00000043662a7221 */ /* 0x001fce0000010000 */
[----:B------:R-:W0:Y:S08]  /*172b0*/  MUFU.EX2 R119, R119 ;  /* 0x0000007700777308 */ /* 0x000e300000000800 */
[----:B------:R-:W2:Y:S01]  /*172c0*/  MUFU.EX2 R103, R103 ;  /* 0x0000006700677308 */ /* 0x000ea20000000800 */
[----:B-1----:R-:W-:Y:S01]  /*172d0*/  F2FP.SATFINITE.E4M3.F32.PACK_AB_MERGE_C R212, R77, R74, RZ ;  /* 0x0000004a4dd4723e */ /* 0x002fe200048070ff */
[----:B------:R-:W-:-:S03]  /*172e0*/  FADD.FTZ R74, R74, R71 ;  /* 0x000000474a4a7221 */ /* 0x000fc60000010000 */
[----:B------:R-:W-:Y:S01]  /*172f0*/  F2FP.SATFINITE.E4M3.F32.PACK_AB_MERGE_C R212, R73, R72, R212 ;  /* 0x0000004849d4723e */ /* 0x000fe200048070d4 */
[----:B------:R-:W-:-:S02]  /*17300*/  FADD.FTZ R77, R77, R74 ;  /* 0x0000004a4d4d7221 */ /* 0x000fc40000010000 */
[----:B------:R-:W-:Y:S01]  /*17310*/  MUFU.EX2 R78, R78 ;  /* 0x0000004e004e7308 */ /* 0x000fe20000000800 */
[----:B0-----:R-:W-:-:S01]  /*17320*/  FADD.FTZ R42, R119, R42 ;  /* 0x0000002a772a7221 */ /* 0x001fc20000010000 */
[----:B------:R-:W-:-:S04]  /*17330*/  F2FP.SATFINITE.E4M3.F32.PACK_AB_MERGE_C R102, R119, R102, RZ ;  /* 0x000000667766723e */ /* 0x000fc800048070ff */
[----:B------:R-:W-:Y:S02]  /*17340*/  F2FP.SATFINITE.E4M3.F32.PACK_AB_MERGE_C R219, R99, R100, R102 ;  /* 0x0000006463db723e */ /* 0x000fe40004807066 */
[----:B------:R-:W0:Y:S01]  /*17350*/  MUFU.EX2 R85, R85 ;  /* 0x0000005500557308 */ /* 0x000e220000000800 */
[----:B--2---:R-:W-:-:S07]  /*17360*/  FADD.FTZ R67, R103, R42 ;  /* 0x0000002a67437221 */ /* 0x004fce0000010000 */
        /* <DEDUP_REMOVED lines=11> */
[----:B------:R-:W-:Y:S01]  /*17420*/  MUFU.EX2 R75, R75 ;  /* 0x0000004b004b7308 */ /* 0x000fe20000000800 */
[----:B-1----:R-:W-:-:S01]  /*17430*/  FADD.FTZ R46, R106, R67 ;  /* 0x000000436a2e7221 */ /* 0x002fc20000010000 */
[----:B------:R-:W-:-:S06]  /*17440*/  FADD.FTZ R85, R85, R78 ;  /* 0x0000004e55557221 */ /* 0x000fcc0000010000 */
[----:B------:R-:W-:Y:S01]  /*17450*/  MUFU.EX2 R108, R108 ;  /* 0x0000006c006c7308 */ /* 0x000fe20000000800 */
[----:B--2---:R-:W-:-:S01]  /*17460*/  FADD.FTZ R46, R79, R46 ;  /* 0x0000002e4f2e7221 */ /* 0x004fc20000010000 */
[----:B------:R-:W-:-:S04]  /*17470*/  F2FP.SATFINITE.E4M3.F32.PACK_AB_MERGE_C R79, R79, R106, RZ ;  /* 0x0000006a4f4f723e */ /* 0x000fc800048070ff */
[----:B------:R-:W-:Y:S02]  /*17480*/  F2FP.SATFINITE.E4M3.F32.PACK_AB_MERGE_C R213, R104, R103, R79 ;  /* 0x0000006768d5723e */ /* 0x000fe4000480704f */
[----:B------:R-:W-:Y:S08]  /*17490*/  MUFU.EX2 R83, R83 ;  /* 0x0000005300537308 */ /* 0x000ff00000000800 */
[----:B------:R-:W-:Y:S08]  /*174a0*/  MUFU.EX2 R110, R110 ;  /* 0x0000006e006e7308 */ /* 0x000ff00000000800 */
[----:B------:R-:W-:Y:S08]  /*174b0*/  MUFU.EX2 R60, R60 ;  /* 0x0000003c003c7308 */ /* 0x000ff00000000800 */
[----:B------:R-:W0:Y:S08]  /*174c0*/  MUFU.EX2 R61, R61 ;  /* 0x0000003d003d7308 */ /* 0x000e300000000800 */
[----:B------:R-:W1:Y:S08]  /*174d0*/  MUFU.EX2 R87, R87 ;  /* 0x0000005700577308 */ /* 0x000e700000000800 */
[----:B------:R2:W-:Y:S01]  /*174e0*/  MUFU.EX2 R42, R47 ;  /* 0x0000002f002a7308 */ /* 0x0005e20000000800 */
[----:B0-----:R-:W-:-:S07]  /*174f0*/  F2FP.SATFINITE.E4M3.F32.PACK_AB_MERGE_C R208, R61, R60, RZ ;  /* 0x0000003c3dd0723e */ /* 0x001fce00048070ff */
[----:B------:R-:W-:Y:S01]  /*17500*/  MUFU.EX2 R56, R56 ;  /* 0x0000003800387308 */ /* 0x000fe20000000800 */
[----:B--2---:R-:W-:-:S04]  /*17510*/  FADD.FTZ R47, R75, R46 ;  /* 0x0000002e4b2f7221 */ /* 0x004fc80000010000 */
[----:B------:R-:W-:-:S03]  /*17520*/  FADD.FTZ R50, R108, R47 ;  /* 0x0000002f6c327221 */ /* 0x000fc60000010000 */
[----:B------:R-:W0:Y:S01]  /*17530*/  MUFU.EX2 R57, R57 ;  /* 0x0000003900397308 */ /* 0x000e220000000800 */
[----:B------:R-:W-:-:S01]  /*17540*/  FADD.FTZ R47, R83, R50 ;  /* 0x00000032532f7221 */ /* 0x000fc20000010000 */
[----:B------:R-:W-:-:S03]  /*17550*/  F2FP.SATFINITE.E4M3.F32.PACK_AB_MERGE_C R83, R110, R83, RZ ;  /* 0x000000536e53723e */ /* 0x000fc600048070ff */
[----:B------:R-:W-:Y:S01]  /*17560*/  FADD.FTZ R50, R110, R47 ;  /* 0x0000002f6e327221 */ /* 0x000fe20000010000 */
[----:B------:R-:W-:Y:S02]  /*17570*/  F2FP.SATFINITE.E4M3.F32.PACK_AB_MERGE_C R215, R108, R75, R83 ;  /* 0x0000004b6cd7723e */ /* 0x000fe40004807053 */
[----:B------:R-:W2:Y:S01]  /*17580*/  MUFU.EX2 R112, R112 ;  /* 0x0000007000707308 */ /* 0x000ea20000000800 */
[----:B-1----:R-:W-:-:S07]  /*17590*/  FADD.FTZ R47, R87, R50 ;  /* 0x00000032572f7221 */ /* 0x002fce0000010000 */
[----:B------:R-:W1:Y:S01]  /*175a0*/  MUFU.EX2 R26, R171 ;  /* 0x000000ab001a7308 */ /* 0x000e620000000800 */
[----:B0-----:R-:W-:Y:S01]  /*175b0*/  F2FP.SATFINITE.E4M3.F32.PACK_AB_MERGE_C R208, R57, R56, R208 ;  /* 0x0000003839d0723e */ /* 0x001fe200048070d0 */
[----:B------:R-:W-:-:S04]  /*175c0*/  FADD.FTZ R56, R56, R85 ;  /* 0x0000005538387221 */ /* 0x000fc80000010000 */
[----:B------:R-:W-:Y:S02]  /*175d0*/  FADD.FTZ R57, R57, R56 ;  /* 0x0000003839397221 */ /* 0x000fe40000010000 */
[----:B------:R-:W0:Y:S01]  /*175e0*/  MUFU.EX2 R59, R59 ;  /* 0x0000003b003b7308 */ /* 0x000e220000000800 */
[----:B--2---:R-:W-:-:S01]  /*175f0*/  FADD.FTZ R47, R112, R47 ;  /* 0x0000002f702f7221 */ /* 0x004fc20000010000 */
[----:B------:R-:W-:-:S04]  /*17600*/  FADD.FTZ R60, R60, R57 ;  /* 0x000000393c3c7221 */ /* 0x000fc80000010000 */
[----:B------:R-:W-:Y:S02]  /*17610*/  FADD.FTZ R61, R61, R60 ;  /* 0x0000003c3d3d7221 */ /* 0x000fe40000010000 */
[----:B------:R-:W-:Y:S01]  /*17620*/  MUFU.EX2 R68, R68 ;  /* 0x0000004400447308 */ /* 0x000fe20000000800 */
[----:B-1----:R-:W-:-:S07]  /*17630*/  FADD.FTZ R52, R26, R47 ;  /* 0x0000002f1a347221 */ /* 0x002fce0000010000 */
[----:B------:R-:W1:Y:S01]  /*17640*/  MUFU.EX2 R69, R69 ;  /* 0x0000004500457308 */ /* 0x000e620000000800 */
[----:B0-----:R-:W-:-:S01]  /*17650*/  FADD.FTZ R47, R59, R52 ;  /* 0x000000343b2f7221 */ /* 0x001fc20000010000 */
[----:B------:R-:W-:-:S04]  /*17660*/  F2FP.SATFINITE.E4M3.F32.PACK_AB_MERGE_C R59, R59, R26, RZ ;  /* 0x0000001a3b3b723e */ /* 0x000fc800048070ff */
[----:B------:R-:W-:Y:S02]  /*17670*/  F2FP.SATFINITE.E4M3.F32.PACK_AB_MERGE_C R209, R112, R87, R59 ;  /* 0x0000005770d1723e */ /* 0x000fe4000480703b */
        /* <DEDUP_REMOVED lines=16> */
[----:B------:R-:W-:Y:S01]  /*17780*/  MUFU.EX2 R45, R45 ;  /* 0x0000002d002d7308 */ /* 0x000fe20000000800 */
[C---:B-1----:R-:W-:Y:S01]  /*17790*/  F2FP.SATFINITE.E4M3.F32.PACK_AB_MERGE_C R47, R63.reuse, R30, RZ ;  /* 0x0000001e3f2f723e */ /* 0x042fe200048070ff */
[----:B------:R-:W-:-:S03]  /*177a0*/  FADD.FTZ R63, R63, R26 ;  /* 0x0000001a3f3f7221 */ /* 0x000fc60000010000 */
[----:B------:R-:W-:-:S03]  /*177b0*/  F2FP.SATFINITE.E4M3.F32.PACK_AB_MERGE_C R211, R15, R12, R47 ;  /* 0x0000000c0fd3723e */ /* 0x000fc6000480702f */
[----:B------:R-:W0:Y:S08]  /*177c0*/  MUFU.EX2 R34, R34 ;  /* 0x0000002200227308 */ /* 0x000e300000000800 */
[----:B------:R-:W-:Y:S08]  /*177d0*/  MUFU.EX2 R40, R40 ;  /* 0x0000002800287308 */ /* 0x000ff00000000800 */
[----:B------:R-:W-:Y:S01]  /*177e0*/  MUFU.EX2 R133, R133 ;  /* 0x0000008500857308 */ /* 0x000fe20000000800 */
[----:B0-----:R-:W-:-:S07]  /*177f0*/  FADD.FTZ R26, R34, R63 ;  /* 0x0000003f221a7221 */ /* 0x001fce0000010000 */
[----:B------:R-:W0:Y:S08]  /*17800*/  MUFU.EX2 R43, R43 ;  /* 0x0000002b002b7308 */ /* 0x000e300000000800 */
[----:B------:R-:W1:Y:S08]  /*17810*/  MUFU.EX2 R179, R179 ;  /* 0x000000b300b37308 */ /* 0x000e700000000800 */
[----:B------:R-:W-:Y:S01]  /*17820*/  MUFU.EX2 R48, R48 ;  /* 0x0000003000307308 */ /* 0x000fe20000000800 */
[----:B0-----:R-:W-:-:S07]  /*17830*/  FADD.FTZ R30, R43, R26 ;  /* 0x0000001a2b1e7221 */ /* 0x001fce0000010000 */
[----:B------:R-:W-:Y:S01]  /*17840*/  MUFU.EX2 R53, R53 ;  /* 0x0000003500357308 */ /* 0x000fe20000000800 */
[----:B-1----:R-:W-:-:S01]  /*17850*/  FADD.FTZ R13, R179, R30 ;  /* 0x0000001eb30d7221 */ /* 0x002fc20000010000 */
[----:B------:R-:W-:-:S03]  /*17860*/  F2FP.SATFINITE.E4M3.F32.PACK_AB_MERGE_C R179, R42, R179, RZ ;  /* 0x000000b32ab3723e */ /* 0x000fc600048070ff */
[----:B------:R-:W-:Y:S01]  /*17870*/  FADD.FTZ R42, R42, R13 ;  /* 0x0000000d2a2a7221 */ /* 0x000fe20000010000 */
[----:B------:R-:W-:Y:S02]  /*17880*/  F2FP.SATFINITE.E4M3.F32.PACK_AB_MERGE_C R205, R43, R34, R179 ;  /* 0x000000222bcd723e */ /* 0x000fe400048070b3 */
[----:B------:R-:W0:Y:S08]  /*17890*/  MUFU.EX2 R27, R181 ;  /* 0x000000b5001b7308 */ /* 0x000e300000000800 */
[----:B------:R1:W2:Y:S08]  /*178a0*/  MUFU.EX2 R46, R51 ;  /* 0x00000033002e7308 */ /* 0x0002b00000000800 */
[----:B------:R-:W-:Y:S01]  /*178b0*/  MUFU.EX2 R44, R44 ;  /* 0x0000002c002c7308 */ /* 0x000fe20000000800 */
[----:B-1----:R-:W-:Y:S01]  /*178c0*/  F2FP.SATFINITE.E4M3.F32.PACK_AB_MERGE_C R51, R45, R38, RZ ;  /* 0x000000262d33723e */ /* 0x002fe200048070ff */
[----:B0-----:R-:W-:-:S03]  /*178d0*/  FADD.FTZ R13, R27, R42 ;  /* 0x0000002a1b0d7221 */ /* 0x001fc60000010000 */
[----:B------:R-:W-:Y:S01]  /*178e0*/  F2FP.SATFINITE.E4M3.F32.PACK_AB_MERGE_C R204, R133, R40, R51 ;  /* 0x0000002885cc723e */ /* 0x000fe20004807033 */
[----:B------:R-:W-:-:S02]  /*178f0*/  FADD.FTZ R40, R40, R69 ;  /* 0x0000004528287221 */ /* 0x000fc40000010000 */
[----:B------:R-:W0:Y:S02]  /*17900*/  MUFU.EX2 R49, R49 ;  /* 0x0000003100317308 */ /* 0x000e240000000800 */
[----:B------:R-:W-:-:S01]  /*17910*/  FADD.FTZ R133, R133, R40 ;  /* 0x0000002885857221 */ /* 0x000fc20000010000 */
[----:B------:R-:W-:-:S03]  /*17920*/  F2FP.SATFINITE.E4M3.F32.PACK_AB_MERGE_C R40, R53, R48, RZ ;  /* 0x000000303528723e */ /* 0x000fc600048070ff */
[----:B------:R-:W-:Y:S02]  /*17930*/  FADD.FTZ R38, R38, R133 ;  /* 0x0000008526267221 */ /* 0x000fe40000010000 */
[----:B------:R-:W-:Y:S02]  /*17940*/  MUFU.EX2 R28, R28 ;  /* 0x0000001c001c7308 */ /* 0x000fe40000000800 */
[----:B------:R-:W-:-:S01]  /*17950*/  FADD.FTZ R45, R45, R38 ;  /* 0x000000262d2d7221 */ /* 0x000fc20000010000 */
[----:B--2---:R-:W-:-:S05]  /*17960*/  FADD.FTZ R38, R46, R13 ;  /* 0x0000000d2e267221 */ /* 0x004fca0000010000 */
[----:B------:R-:W-:Y:S01]  /*17970*/  MUFU.EX2 R29, R29 ;  /* 0x0000001d001d7308 */ /* 0x000fe20000000800 */
[----:B0-----:R-:W-:Y:S01]  /*17980*/  F2FP.SATFINITE.E4M3.F32.PACK_AB_MERGE_C R206, R49, R44, R40 ;  /* 0x0000002c31ce723e */ /* 0x001fe20004807028 */
[----:B------:R-:W-:-:S04]  /*17990*/  FADD.FTZ R44, R44, R45 ;  /* 0x0000002d2c2c7221 */ /* 0x000fc80000010000 */
[----:B------:R-:W-:Y:S02]  /*179a0*/  FADD.FTZ R49, R49, R44 ;  /* 0x0000002c31317221 */ /* 0x000fe40000010000 */
[----:B------:R-:W0:Y:S02]  /*179b0*/  MUFU.EX2 R183, R183 ;  /* 0x000000b700b77308 */ /* 0x000e240000000800 */
[----:B------:R-:W-:-:S04]  /*179c0*/  FADD.FTZ R48, R48, R49 ;  /* 0x0000003130307221 */ /* 0x000fc80000010000 */
[----:B------:R-:W-:Y:S02]  /*179d0*/  FADD.FTZ R53, R53, R48 ;  /* 0x0000003035357221 */ /* 0x000fe40000010000 */
[----:B------:R-:W-:Y:S08]  /*179e0*/  MUFU.EX2 R24, R24 ;  /* 0x0000001800187308 */ /* 0x000ff00000000800 */
[----:B------:R-:W-:Y:S01]  /*179f0*/  MUFU.EX2 R25, R25 ;  /* 0x0000001900197308 */ /* 0x000fe20000000800 */
[----:B0-----:R-:W-:-:S02]  /*17a00*/  FADD.FTZ R13, R183, R38 ;  /* 0x00000026b70d7221 */ /* 0x001fc40000010000 */
[----:B------:R-:W0:Y:S05]  /*17a10*/  @P6 LDC R38, c[0x0][0x44c] ;  /* 0x00011300ff266b82 */ /* 0x000e2a0000000800 */
[----:B------:R-:W1:Y:S08]  /*17a20*/  MUFU.EX2 R50, R55 ;  /* 0x0000003700327308 */ /* 0x000e700000000800 */
[----:B------:R-:W2:Y:S08]  /*17a30*/  MUFU.EX2 R147, R147 ;  /* 0x0000009300937308 */ /* 0x000eb00000000800 */
[----:B------:R3:W-:Y:S01]  /*17a40*/  MUFU.EX2 R26, R31 ;  /* 0x0000001f001a7308 */ /* 0x0007e20000000800 */
[C---:B-1----:R-:W-:Y:S01]  /*17a50*/  F2FP.SATFINITE.E4M3.F32.PACK_AB_MERGE_C R183, R50.reuse, R183, RZ ;  /* 0x000000b732b7723e */ /* 0x042fe200048070ff */
[----:B------:R-:W-:Y:S01]  /*17a60*/  FADD.FTZ R50, R50, R13 ;  /* 0x0000000d32327221 */ /* 0x000fe20000010000 */
[----:B0-----:R-:W-:-:S02]  /*17a70*/  @P6 IMAD.HI.U32 R38, R192, R38, RZ ;  /* 0x00000026c0266227 */ /* 0x001fc400078e00ff */
[----:B------:R-:W-:-:S03]  /*17a80*/  F2FP.SATFINITE.E4M3.F32.PACK_AB_MERGE_C R207, R46, R27, R183 ;  /* 0x0000001b2ecf723e */ /* 0x000fc600048070b7 */
[----:B------:R-:W0:Y:S01]  /*17a90*/  MUFU.EX2 R54, R54 ;  /* 0x0000003600367308 */ /* 0x000e220000000800 */
[----:B---3--:R-:W-:Y:S01]  /*17aa0*/  F2FP.SATFINITE.E4M3.F32.PACK_AB_MERGE_C R31, R29, R28, RZ ;  /* 0x0000001c1d1f723e */ /* 0x008fe200048070ff */
[----:B--2---:R-:W-:-:S03]  /*17ab0*/  FADD.FTZ R13, R147, R50 ;  /* 0x00000032930d7221 */ /* 0x004fc60000010000 */
[----:B------:R-:W-:Y:S01]  /*17ac0*/  F2FP.SATFINITE.E4M3.F32.PACK_AB_MERGE_C R200, R25, R24, R31 ;  /* 0x0000001819c8723e */ /* 0x000fe2000480701f */
[----:B------:R-:W-:-:S01]  /*17ad0*/  FADD.FTZ R24, R24, R53 ;  /* 0x0000003518187221 */ /* 0x000fc20000010000 */
[----:B------:R-:W1:Y:S01]  /*17ae0*/  @P6 LDC R31, c[0x0][0x450] ;  /* 0x00011400ff1f6b82 */ /* 0x000e620000000800 */
[----:B------:R-:W2:Y:S02]  /*17af0*/  MUFU.EX2 R187, R187 ;  /* 0x000000bb00bb7308 */ /* 0x000ea40000000800 */
[----:B------:R-:W-:-:S04]  /*17b00*/  FADD.FTZ R25, R25, R24 ;  /* 0x0000001819197221 */ /* 0x000fc80000010000 */
[----:B------:R-:W-:Y:S02]  /*17b10*/  FADD.FTZ R28, R28, R25 ;  /* 0x000000191c1c7221 */ /* 0x000fe40000010000 */
[----:B------:R-:W-:Y:S01]  /*17b20*/  MUFU.EX2 R36, R36 ;  /* 0x0000002400247308 */ /* 0x000fe20000000800 */
[----:B0-----:R-:W-:-:S01]  /*17b30*/  FADD.FTZ R24, R54, R13 ;  /* 0x0000000d36187221 */ /* 0x001fc20000010000 */
[----:B------:R-:W-:-:S06]  /*17b40*/  FADD.FTZ R29, R29, R28 ;  /* 0x0000001c1d1d7221 */ /* 0x000fcc0000010000 */
[----:B------:R-:W0:Y:S01]  /*17b50*/  MUFU.EX2 R37, R37 ;  /* 0x0000002500257308 */ /* 0x000e220000000800 */
[----:B--2---:R-:W-:-:S01]  /*17b60*/  FADD.FTZ R13, R187, R24 ;  /* 0x00000018bb0d7221 */ /* 0x004fc20000010000 */
[----:B------:R-:W-:-:S03]  /*17b70*/  F2FP.SATFINITE.E4M3.F32.PACK_AB_MERGE_C R187, R26, R187, RZ ;  /* 0x000000bb1abb723e */ /* 0x000fc600048070ff */
[----:B------:R-:W-:Y:S01]  /*17b80*/  FADD.FTZ R26, R26, R13 ;  /* 0x0000000d1a1a7221 */ /* 0x000fe20000010000 */
[----:B------:R-:W-:Y:S02]  /*17b90*/  F2FP.SATFINITE.E4M3.F32.PACK_AB_MERGE_C R201, R54, R147, R187 ;  /* 0x0000009336c9723e */ /* 0x000fe400048070bb */
[----:B------:R-:W-:Y:S08]  /*17ba0*/  MUFU.EX2 R32, R32 ;  /* 0x0000002000207308 */ /* 0x000ff00000000800 */
[----:B------:R-:W2:Y:S01]  /*17bb0*/  MUFU.EX2 R33, R33 ;  /* 0x0000002100217308 */ /* 0x000ea20000000800 */
[----:B0-----:R-:W-:-:S07]  /*17bc0*/  F2FP.SATFINITE.E4M3.F32.PACK_AB_MERGE_C R15, R37, R36, RZ ;  /* 0x00000024250f723e */ /* 0x001fce00048070ff */
[----:B------:R-:W0:Y:S08]  /*17bd0*/  MUFU.EX2 R189, R189 ;  /* 0x000000bd00bd7308 */ /* 0x000e300000000800 */
[----:B------:R-:W3:Y:S01]  /*17be0*/  MUFU.EX2 R30, R35 ;  /* 0x00000023001e7308 */ /* 0x000ee20000000800 */
[----:B--2---:R-:W-:Y:S01]  /*17bf0*/  F2FP.SATFINITE.E4M3.F32.PACK_AB_MERGE_C R202, R33, R32, R15 ;  /* 0x0000002021ca723e */ /* 0x004fe2000480700f */
[----:B------:R-:W-:Y:S01]  /*17c00*/  FADD.FTZ R32, R32, R29 ;  /* 0x0000001d20207221 */ /* 0x000fe20000010000 */
[----:B------:R-:W-:Y:S01]  /*17c10*/  IMAD.MOV.U32 R15, RZ, RZ, R192 ;  /* 0x000000ffff0f7224 */ /* 0x000fe200078e00c0 */
[----:B-1----:R-:W-:-:S02]  /*17c20*/  @P6 SHF.R.U32.HI R15, RZ, R31, R38 ;  /* 0x0000001fff0f6219 */ /* 0x002fc40000011626 */
[----:B------:R-:W-:Y:S01]  /*17c30*/  ISETP.GE.AND P6, PT, R21, 0x1, PT ;  /* 0x000000011500780c */ /* 0x000fe20003fc6270 */
[----:B------:R-:W-:Y:S01]  /*17c40*/  FADD.FTZ R33, R33, R32 ;  /* 0x0000002021217221 */ /* 0x000fe20000010000 */
[----:B------:R-:W-:Y:S01]  /*17c50*/  MUFU.EX2 R41, R41 ;  /* 0x0000002900297308 */ /* 0x000fe20000000800 */
[----:B0-----:R-:W-:-:S01]  /*17c60*/  FADD.FTZ R13, R189, R26 ;  /* 0x0000001abd0d7221 */ /* 0x001fc20000010000 */
[----:B------:R-:W-:Y:S02]  /*17c70*/  IMAD.IADD R25, R140, 0x1, R15 ;  /* 0x000000018c197824 */ /* 0x000fe400078e020f */
[----:B------:R-:W-:-:S04]  /*17c80*/  FADD.FTZ R36, R36, R33 ;  /* 0x0000002124247221 */ /* 0x000fc80000010000 */
[----:B------:R-:W0:Y:S01]  /*17c90*/  MUFU.EX2 R12, R39 ;  /* 0x00000027000c7308 */ /* 0x000e220000000800 */
[----:B---3--:R-:W-:-:S01]  /*17ca0*/  FADD.FTZ R24, R30, R13 ;  /* 0x0000000d1e187221 */ /* 0x008fc20000010000 */
[----:B0-----:R-:W-:-:S03]  /*17cb0*/  F2FP.SATFINITE.E4M3.F32.PACK_AB_MERGE_C R13, R12, R41, RZ ;  /* 0x000000290c0d723e */ /* 0x001fc600048070ff */
[----:B------:R-:W-:Y:S01]  /*17cc0*/  FADD.FTZ R41, R41, R24 ;  /* 0x0000001829297221 */ /* 0x000fe20000010000 */
[----:B------:R-:W-:Y:S01]  /*17cd0*/  F2FP.SATFINITE.E4M3.F32.PACK_AB_MERGE_C R203, R30, R189, R13 ;  /* 0x000000bd1ecb723e */ /* 0x000fe2000480700d */
[----:B------:R-:W-:Y:S02]  /*17ce0*/  FADD.FTZ R13, R37, R36 ;  /* 0x00000024250d7221 */ /* 0x000fe40000010000 */
[----:B------:R-:W-:-:S01]  /*17cf0*/  FADD.FTZ R237, R12, R41 ;  /* 0x000000290ced7221 */ /* 0x000fc20000010000 */
[----:B------:R-:W-:Y:S02]  /*17d00*/  VIADD R12, R141, 0xfffffffe ;  /* 0xfffffffe8d0c7836 */ /* 0x000fe40000000000 */
[----:B------:R0:W-:Y:S02]  /*17d10*/  STL [R1+0x4], R13 ;  /* 0x0000040d01007387 */ /* 0x0001e40000100800 */
[----:B0-----:R-:W-:Y:S01]  /*17d20*/  IMAD.IADD R13, R25, 0x1, R20 ;  /* 0x00000001190d7824 */ /* 0x001fe200078e0214 */
        /* <DEDUP_REMOVED lines=12> */
.L_x_1441:
[----:B------:R-:W-:-:S13]  /*17df0*/  ISETP.NE.AND P2, PT, R21, 0x1, PT ;  /* 0x000000011500780c */ /* 0x000fda0003f45270 */
[----:B------:R-:W0:Y:S02]  /*17e00*/  @P2 LDC.64 R24, c[0x0][0x9e8] ;  /* 0x00027a00ff182b82 */ /* 0x000e240000000a00 */
[----:B0-----:R-:W-:-:S05]  /*17e10*/  @P2 IMAD.HI.U32 R20, R15, R24, RZ ;  /* 0x000000180f142227 */ /* 0x001fca00078e00ff */
[----:B------:R-:W-:-:S07]  /*17e20*/  @P2 SHF.R.U32.HI R15, RZ, R25, R20 ;  /* 0x00000019ff0f2219 */ /* 0x000fce0000011614 */
.L_x_1442:
[----:B------:R-:W-:Y:S05]  /*17e30*/  BSYNC B0 ;  /* 0x0000000000007941 */ /* 0x000fea0003800000 */
.L_x_1440:
[----:B------:R-:W-:-:S05]  /*17e40*/  IMAD R20, R15, R21, R21 ;  /* 0x000000150f147224 */ /* 0x000fca00078e0215 */
[----:B------:R-:W-:-:S07]  /*17e50*/  VIMNMX R13, R13, R20, PT ;  /* 0x000000140d0d7248 */ /* 0x000fce0003fe0100 */
.L_x_1439:
[----:B------:R-:W2:Y:S01]  /*17e60*/  LDL R15, [R1+0x70] ;  /* 0x00007000010f7983 */ /* 0x000ea20000100800 */
[----:B------:R-:W-:Y:S01]  /*17e70*/  IMAD.MOV.U32 R20, RZ, RZ, RZ ;  /* 0x000000ffff147224 */ /* 0x000fe200078e00ff */
[----:B------:R-:W-:Y:S01]  /*17e80*/  CS2R R86, SRZ ;  /* 0x0000000000567805 */ /* 0x000fe2000001ff00 */
[----:B------:R-:W-:Y:S01]  /*17e90*/  IMAD.MOV.U32 R21, RZ, RZ, R13 ;  /* 0x000000ffff157224 */ /* 0x000fe200078e000d */
[----:B------:R-:W-:Y:S02]  /*17ea0*/  CS2R R84, SRZ ;  /* 0x0000000000547805 */ /* 0x000fe4000001ff00 */
[----:B------:R-:W-:Y:S02]  /*17eb0*/  CS2R R82, SRZ ;  /* 0x0000000000527805 */ /* 0x000fe4000001ff00 */
[----:B------:R-:W-:Y:S01]  /*17ec0*/  CS2R R80, SRZ ;  /* 0x0000000000507805 */ /* 0x000fe2000001ff00 */
[----:B------:R-:W-:Y:S01]  /*17ed0*/  IMAD.HI R13, R13, -0x6db6db6d, R20 ;  /* 0x924924930d0d7827 */ /* 0x000fe200078e0214 */
[----:B------:R-:W-:-:S02]  /*17ee0*/  CS2R R78, SRZ ;  /* 0x00000000004e7805 */ /* 0x000fc4000001ff00 */
[----:B------:R-:W-:Y:S02]  /*17ef0*/  CS2R R76, SRZ ;  /* 0x00000000004c7805 */ /* 0x000fe4000001ff00 */
[----:B------:R-:W-:Y:S02]  /*17f00*/  CS2R R74, SRZ ;  /* 0x00000000004a7805 */ /* 0x000fe4000001ff00 */
[----:B------:R-:W-:Y:S02]  /*17f10*/  CS2R R72, SRZ ;  /* 0x0000000000487805 */ /* 0x000fe4000001ff00 */
[----:B------:R-:W-:Y:S02]  /*17f20*/  SHF.R.U32.HI R20, RZ, 0x1f, R13 ;  /* 0x0000001fff147819 */ /* 0x000fe4000001160d */
[----:B------:R-:W-:Y:S02]  /*17f30*/  CS2R R70, SRZ ;  /* 0x0000000000467805 */ /* 0x000fe4000001ff00 */
[----:B------:R-:W-:-:S02]  /*17f40*/  CS2R R68, SRZ ;  /* 0x0000000000447805 */ /* 0x000fc4000001ff00 */
[----:B------:R-:W-:Y:S02]  /*17f50*/  CS2R R66, SRZ ;  /* 0x0000000000427805 */ /* 0x000fe4000001ff00 */
[----:B------:R-:W-:Y:S02]  /*17f60*/  LEA.HI.SX32 R20, R13, R20, 0x19 ;  /* 0x000000140d147211 */ /* 0x000fe400078fcaff */
        /* <DEDUP_REMOVED lines=21> */
[----:B--2---:R-:W-:-:S04]  /*180c0*/  VIMNMX R15, R15, R20, !PT ;  /* 0x000000140f0f7248 */ /* 0x004fc80007fe0100 */
[----:B------:R-:W-:Y:S01]  /*180d0*/  ISETP.GE.AND P2, PT, R12, R15, PT ;  /* 0x0000000f0c00720c */ /* 0x000fe20003f46270 */
[----:B------:R0:W-:-:S12]  /*180e0*/  STL [R1+0x5c], R15 ;  /* 0x00005c0f01007387 */ /* 0x0001d80000100800 */
[----:B0-----:R-:W-:Y:S05]  /*180f0*/  @!P2 BRA `(.L_x_1443) ;  /* 0x0000006400d8a947 */ /* 0x001fea0003800000 */
[----:B------:R-:W-:-:S07]  /*18100*/  IMAD.MOV.U32 R87, RZ, RZ, RZ ;  /* 0x000000ffff577224 */ /* 0x000fce00078e00ff */
.L_x_1462:
[----:B------:R-:W2:Y:S01]  /*18110*/  LDL R14, [R1+0x54] ;  /* 0x00005400010e7983 */ /* 0x000ea20000100800 */
[----:B------:R-:W-:Y:S01]  /*18120*/  VIADD R13, R232, 0x1 ;  /* 0x00000001e80d7836 */ /* 0x000fe20000000000 */
[----:B------:R-:W-:Y:S05]  /*18130*/  YIELD ;  /* 0x0000000000007946 */ /* 0x000fea0003800000 */
[----:B------:R-:W-:-:S04]  /*18140*/  ISETP.NE.AND P2, PT, R13, 0x2, PT ;  /* 0x000000020d00780c */ /* 0x000fc80003f45270 */
[----:B------:R-:W-:Y:S02]  /*18150*/  SEL R234, RZ, 0x1, P2 ;  /* 0x00000001ffea7807 */ /* 0x000fe40001000000 */
[----:B------:R-:W-:Y:S02]  /*18160*/  SEL R13, R13, RZ, P2 ;  /* 0x000000ff0d0d7207 */ /* 0x000fe40001000000 */
[----:B------:R-:W-:Y:S02]  /*18170*/  LOP3.LUT R234, R231, R234, RZ, 0x3c, !PT ;  /* 0x000000eae7ea7212 */ /* 0x000fe400078e3cff */
[----:B--2---:R-:W-:-:S13]  /*18180*/  ISETP.NE.AND P2, PT, R14, RZ, PT ;  /* 0x000000ff0e00720c */ /* 0x004fda0003f45270 */
[----:B------:R-:W-:Y:S05]  /*18190*/  @P2 BRA `(.L_x_1444) ;  /* 0x0000000000302947 */ /* 0x000fea0003800000 */
[----:B------:R-:W-:Y:S05]  /*181a0*/  @!P0 BRA `(.L_x_1445) ;  /* 0x0000000000048947 */ /* 0x000fea0003800000 */
[----:B------:R-:W-:Y:S01]  /*181b0*/  BPT.TRAP 0x1 ;  /* 0x000000040000795c */ /* 0x000fe20000300000 */
.L_x_1445:
[----:B------:R-:W-:Y:S01]  /*181c0*/  IMAD R15, R13, 0x8, R17 ;  /* 0x000000080d0f7824 */ /* 0x000fe200078e0211 */
[----:B------:R-:W-:-:S04]  /*181d0*/  SHF.L.U32 R14, R234, 0x1f, RZ ;  /* 0x0000001fea0e7819 */ /* 0x000fc800000006ff */
[----:B------:R0:W1:Y:S01]  /*181e0*/  SYNCS.PHASECHK.TRANS64.TRYWAIT P3, [R15+URZ+0x2e830], R14 ;  /* 0x02e8300e0f0075a7 */ /* 0x000062000806017f */
[----:B------:R-:W-:Y:S05]  /*181f0*/  @!P0 BRA `(.L_x_1446) ;  /* 0x0000000000048947 */ /* 0x000fea0003800000 */
[----:B------:R-:W-:Y:S01]  /*18200*/  BPT.TRAP 0x1 ;  /* 0x000000040000795c */ /* 0x000fe20000300000 */
.L_x_1446:
[----:B------:R-:W-:Y:S04]  /*18210*/  BSSY B0, `(.L_x_1444) ;  /* 0x0000004000007945 */ /* 0x000fe80003800000 */
[----:B-1----:R-:W-:Y:S05]  /*18220*/  @P3 BRA `(.L_x_1447) ;  /* 0x0000000000083947 */ /* 0x002fea0003800000 */
[----:B------:R-:W1:Y:S02]  /*18230*/  SYNCS.PHASECHK.TRANS64.TRYWAIT P3, [R15+URZ+0x2e830], R14 ;  /* 0x02e8300e0f0075a7 */ /* 0x000e64000806017f */
[----:B-1----:R-:W-:Y:S05]  /*18240*/  @!P3 BRA `(.L_x_1448) ;  /* 0x000001c4004cb947 */ /* 0x002fea0003800000 */
.L_x_1447:
[----:B------:R-:W-:Y:S05]  /*18250*/  BSYNC B0 ;  /* 0x0000000000007941 */ /* 0x000fea0003800000 */
.L_x_1444:
[----:B------:R-:W2:Y:S01]  /*18260*/  LDL R20, [R1+0x58] ;  /* 0x0000580001147983 */ /* 0x000ea20000100800 */
[----:B------:R-:W-:Y:S05]  /*18270*/  WARPSYNC.ALL ;  /* 0x0000000000007948 */ /* 0x000fea0003800000 */
[----:B01----:R-:W0:Y:S01]  /*18280*/  S2R R14, SR_TID.X ;  /* 0x00000000000e7919 */ /* 0x003e220000002100 */
[----:B------:R-:W-:Y:S01]  /*18290*/  IMAD.MOV.U32 R89, RZ, RZ, 0x40000040 ;  /* 0x40000040ff597424 */ /* 0x000fe200078e00ff */
[C---:B------:R-:W-:Y:S01]  /*182a0*/  R2UR UR12, R8.reuse ;  /* 0x00000000080c72ca */ /* 0x040fe200000e0000 */
[----:B------:R-:W-:Y:S01]  /*182b0*/  IMAD.MOV.U32 R15, RZ, RZ, 0x40000040 ;  /* 0x40000040ff0f7424 */ /* 0x000fe200078e00ff */
[----:B------:R-:W-:Y:S01]  /*182c0*/  R2UR UR13, R9 ;  /* 0x00000000090d72ca */ /* 0x000fe200000e0000 */
[----:B------:R-:W-:Y:S01]  /*182d0*/  IMAD.MOV.U32 R21, RZ, RZ, 0x40000040 ;  /* 0x40000040ff157424 */ /* 0x000fe200078e00ff */
[----:B------:R-:W-:Y:S01]  /*182e0*/  R2UR UR15, R89 ;  /* 0x00000000590f72ca */ /* 0x000fe200000e0000 */
[----:B------:R-:W-:Y:S01]  /*182f0*/  IMAD.MOV.U32 R91, RZ, RZ, 0x40000040 ;  /* 0x40000040ff5b7424 */ /* 0x000fe200078e00ff */
[----:B------:R-:W-:Y:S01]  /*18300*/  R2UR UR23, R15 ;  /* 0x000000000f1772ca */ /* 0x000fe200000e0000 */
[----:B------:R-:W-:Y:S01]  /*18310*/  STL [R1+0xcc], R23 ;  /* 0x0000cc1701007387 */ /* 0x000fe20000100800 */
[----:B------:R-:W-:Y:S01]  /*18320*/  R2UR UR20, R8 ;  /* 0x00000000081472ca */ /* 0x000fe200000e0000 */
[----:B------:R-:W-:Y:S01]  /*18330*/  IMAD.MOV.U32 R89, RZ, RZ, 0x40000040 ;  /* 0x40000040ff597424 */ /* 0x000fe200078e00ff */
[----:B------:R-:W-:Y:S01]  /*18340*/  R2UR UR21, R9 ;  /* 0x00000000091572ca */ /* 0x000fe200000e0000 */
[----:B------:R-:W-:Y:S01]  /*18350*/  STL [R1+0xc8], R22 ;  /* 0x0000c81601007387 */ /* 0x000fe20000100800 */
[----:B------:R-:W-:-:S02]  /*18360*/  R2UR UR7, R15 ;  /* 0x000000000f0772ca */ /* 0x000fc400000e0000 */
[----:B------:R-:W-:Y:S01]  /*18370*/  R2UR UR11, R21 ;  /* 0x00000000150b72ca */ /* 0x000fe200000e0000 */
[----:B------:R-:W-:Y:S01]  /*18380*/  STL [R1+0xc4], R19 ;  /* 0x0000c41301007387 */ /* 0x000fe20000100800 */
[----:B------:R-:W-:Y:S02]  /*18390*/  R2UR UR25, R15 ;  /* 0x000000000f1972ca */ /* 0x000fe400000e0000 */
[C---:B------:R-:W-:Y:S01]  /*183a0*/  R2UR UR27, R21.reuse ;  /* 0x00000000151b72ca */ /* 0x040fe200000e0000 */
[----:B------:R-:W-:Y:S01]  /*183b0*/  STL [R1+0xc0], R18 ;  /* 0x0000c01201007387 */ /* 0x000fe20000100800 */
[----:B------:R-:W-:Y:S02]  /*183c0*/  R2UR UR29, R21 ;  /* 0x00000000151d72ca */ /* 0x000fe400000e0000 */
[----:B------:R-:W-:Y:S01]  /*183d0*/  R2UR UR31, R91 ;  /* 0x000000005b1f72ca */ /* 0x000fe200000e0000 */
[----:B------:R1:W-:Y:S01]  /*183e0*/  STL [R1+0xbc], R17 ;  /* 0x0000bc1101007387 */ /* 0x0003e20000100800 */
[----:B------:R-:W-:-:S02]  /*183f0*/  R2UR UR39, R15 ;  /* 0x000000000f2772ca */ /* 0x000fc400000e0000 */
[----:B------:R-:W-:Y:S01]  /*18400*/  MOV R236, UR7 ;  /* 0x0000000700ec7c02 */ /* 0x000fe20008000f00 */
[----:B------:R-:W-:Y:S01]  /*18410*/  UMOV UR7, UR11 ;  /* 0x0000000b00077c82 */ /* 0x000fe20008000000 */
[----:B------:R-:W-:Y:S01]  /*18420*/  R2UR UR11, R91 ;  /* 0x000000005b0b72ca */ /* 0x000fe200000e0000 */
[----:B------:R-:W-:Y:S01]  /*18430*/  STL [R1+0xb8], R16 ;  /* 0x0000b81001007387 */ /* 0x000fe20000100800 */
[----:B0-----:R-:W-:Y:S02]  /*18440*/  SHF.R.U32.HI R14, RZ, 0x7, R14 ;  /* 0x00000007ff0e7819 */ /* 0x001fe4000001160e */
[----:B------:R-:W-:Y:S01]  /*18450*/  R2UR UR36, R8 ;  /* 0x00000000082472ca */ /* 0x000fe200000e0000 */
[----:B------:R-:W-:Y:S01]  /*18460*/  STL [R1+0xb4], R12 ;  /* 0x0000b40c01007387 */ /* 0x000fe20000100800 */
[----:B-1----:R-:W-:Y:S01]  /*18470*/  MOV R17, UR7 ;  /* 0x0000000700117c02 */ /* 0x002fe20008000f00 */
[----:B------:R-:W-:Y:S01]  /*18480*/  VIADD R92, R14, 0x8 ;  /* 0x000000080e5c7836 */ /* 0x000fe20000000000 */
[----:B------:R-:W-:Y:S01]  /*18490*/  UMOV UR7, UR29 ;  /* 0x0000001d00077c82 */ /* 0x000fe20008000000 */
[----:B------:R-:W-:Y:S01]  /*184a0*/  STL [R1+0xb0], R3 ;  /* 0x0000b00301007387 */ /* 0x000fe20000100800 */
[----:B------:R-:W-:-:S02]  /*184b0*/  R2UR UR29, R9 ;  /* 0x00000000091d72ca */ /* 0x000fc400000e0000 */
[----:B------:R-:W-:Y:S01]  /*184c0*/  R2UR UR37, R9 ;  /* 0x00000000092572ca */ /* 0x000fe200000e0000 */
[----:B------:R0:W-:Y:S01]  /*184d0*/  BAR.SYNC.DEFER_BLOCKING R92, 0x100 ;  /* 0x0004005c0000751d */ /* 0x0001e20000010000 */
[----:B------:R-:W-:Y:S02]  /*184e0*/  R2UR UR47, R21 ;  /* 0x00000000152f72ca */ /* 0x000fe400000e0000 */
[----:B------:R-:W-:Y:S02]  /*184f0*/  R2UR UR44, R8 ;  /* 0x00000000082c72ca */ /* 0x000fe400000e0000 */
[----:B------:R-:W-:Y:S02]  /*18500*/  R2UR UR45, R9 ;  /* 0x00000000092d72ca */ /* 0x000fe400000e0000 */
[C---:B------:R-:W-:Y:S01]  /*18510*/  R2UR UR19, R15.reuse ;  /* 0x000000000f1372ca */ /* 0x040fe200000e0000 */
[----:B------:R1:W-:Y:S01]  /*18520*/  STL [R1+0xac], R2 ;  /* 0x0000ac0201007387 */ /* 0x0003e20000100800 */
[----:B------:R-:W-:Y:S01]  /*18530*/  R2UR UR5, R15 ;  /* 0x000000000f0572ca */ /* 0x000fe200000e0000 */
[----:B------:R-:W-:Y:S01]  /*18540*/  IMAD.MOV.U32 R15, RZ, RZ, 0x40000040 ;  /* 0x40000040ff0f7424 */ /* 0x000fe200078e00ff */
[----:B------:R-:W-:Y:S01]  /*18550*/  R2UR UR17, R21 ;  /* 0x00000000151172ca */ /* 0x000fe200000e0000 */
[----:B------:R3:W-:Y:S01]  /*18560*/  STL [R1+0xa8], R0 ;  /* 0x0000a80001007387 */ /* 0x0007e20000100800 */
[----:B------:R-:W-:-:S02]  /*18570*/  R2UR UR9, R91 ;  /* 0x000000005b0972ca */ /* 0x000fc400000e0000 */
[----:B------:R-:W-:Y:S02]  /*18580*/  MOV R96, UR7 ;  /* 0x0000000700607c02 */ /* 0x000fe40008000f00 */
[----:B------:R-:W-:Y:S01]  /*18590*/  R2UR UR33, R91 ;  /* 0x000000005b2172ca */ /* 0x000fe200000e0000 */
[----:B------:R-:W-:Y:S01]  /*185a0*/  IMAD.MOV.U32 R91, RZ, RZ, 0x40000040 ;  /* 0x40000040ff5b7424 */ /* 0x000fe200078e00ff */
[----:B-1----:R-:W-:Y:S01]  /*185b0*/  MOV R2, UR11 ;  /* 0x0000000b00027c02 */ /* 0x002fe20008000f00 */
[----:B------:R-:W-:Y:S01]  /*185c0*/  UMOV UR11, UR25 ;  /* 0x00000019000b7c82 */ /* 0x000fe20008000000 */
[----:B------:R-:W-:Y:S02]  /*185d0*/  R2UR UR25, R9 ;  /* 0x00000000091972ca */ /* 0x000fe400000e0000 */
[----:B------:R-:W-:Y:S01]  /*185e0*/  MOV R19, UR11 ;  /* 0x0000000b00137c02 */ /* 0x000fe20008000f00 */
[----:B------:R-:W-:Y:S01]  /*185f0*/  WARPGROUP.ARRIVE ;  /* 0x00000000000079c5 */ /* 0x000fe20000000000 */
[----:B------:R-:W-:Y:S01]  /*18600*/  UMOV UR11, UR19 ;  /* 0x00000013000b7c82 */ /* 0x000fe20008000000 */
[----:B------:R-:W-:Y:S01]  /*18610*/  R2UR UR19, R15 ;  /* 0x000000000f1372ca */ /* 0x000fe200000e0000 */
[----:B------:R-:W-:Y:S01]  /*18620*/  IMAD.MOV.U32 R15, RZ, RZ, 0x40000040 ;  /* 0x40000040ff0f7424 */ /* 0x000fe200078e00ff */
[----:B------:R-:W-:Y:S01]  /*18630*/  UMOV UR7, UR9 ;  /* 0x0000000900077c82 */ /* 0x000fe20008000000 */
[----:B------:R-:W-:-:S02]  /*18640*/  R2UR UR9, R9 ;  /* 0x00000000090972ca */ /* 0x000fc400000e0000 */
[----:B------:R-:W-:Y:S01]  /*18650*/  MOV R94, UR11 ;  /* 0x0000000b005e7c02 */ /* 0x000fe20008000f00 */
[----:B------:R-:W-:Y:S01]  /*18660*/  UMOV UR11, UR5 ;  /* 0x00000005000b7c82 */ /* 0x000fe20008000000 */
[----:B------:R-:W-:Y:S02]  /*18670*/  R2UR UR43, R91 ;  /* 0x000000005b2b72ca */ /* 0x000fe400000e0000 */
[----:B------:R-:W-:Y:S02]  /*18680*/  R2UR UR59, R89 ;  /* 0x00000000593b72ca */ /* 0x000fe400000e0000 */
[----:B------:R-:W-:Y:S01]  /*18690*/  R2UR UR5, R11 ;  /* 0x000000000b0572ca */ /* 0x000fe200000e0000 */
[----:B--2---:R-:W-:-:S04]  /*186a0*/  IMAD R88, R13, 0x700, R20 ;  /* 0x000007000d587824 */ /* 0x004fc800078e0214 */
        /* <DEDUP_REMOVED lines=13> */
[----:B------:R-:W-:Y:S01]  /*18780*/  QGMMA.64x32x32.F32.E4M3.E4M3 R184, gdesc[UR12], RZ, !UPT, gsb0 ;  /* 0x006000000cb879f3 */ /* 0x000fe2000c0008ff */
        /* <DEDUP_REMOVED lines=14> */
[----:B------:R-:W-:Y:S01]  /*18870*/  IMAD.MOV.U32 R21, RZ, RZ, 0x40000040 ;  /* 0x40000040ff157424 */ /* 0x000fe200078e00ff */
[----:B------:R-:W-:Y:S01]  /*18880*/  R2UR UR24, R14 ;  /* 0x000000000e1872ca */ /* 0x000fe200000e0000 */
[----:B------:R-:W-:Y:S01]  /*18890*/  VIADD R14, R88, 0x4 ;  /* 0x00000004580e7836 */ /* 0x000fe20000000000 */
[----:B------:R-:W-:Y:S01]  /*188a0*/  R2UR UR10, R20 ;  /* 0x00000000140a72ca */ /* 0x000fe200000e0000 */
[----:B------:R-:W-:Y:S01]  /*188b0*/  VIADD R20, R88, 0x204 ;  /* 0x0000020458147836 */ /* 0x000fe20000000000 */
[----:B------:R-:W-:-:S02]  /*188c0*/  R2UR UR12, R10 ;  /* 0x000000000a0c72ca */ /* 0x000fc400000e0000 */
[----:B------:R-:W-:Y:S01]  /*188d0*/  R2UR UR6, R14 ;  /* 0x000000000e0672ca */ /* 0x000fe200000e0000 */
[----:B------:R-:W-:Y:S01]  /*188e0*/  VIADD R14, R88, 0x304 ;  /* 0x00000304580e7836 */ /* 0x000fe20000000000 */
[----:B------:R-:W-:Y:S01]  /*188f0*/  R2UR UR14, R20 ;  /* 0x00000000140e72ca */ /* 0x000fe200000e0000 */
[----:B------:R-:W-:Y:S01]  /*18900*/  VIADD R20, R88, 0x404 ;  /* 0x0000040458147836 */ /* 0x000fe20000000000 */
[----:B------:R-:W-:Y:S02]  /*18910*/  R2UR UR13, R11 ;  /* 0x000000000b0d72ca */ /* 0x000fe400000e0000 */
[----:B------:R-:W-:Y:S01]  /*18920*/  MOV R12, UR15 ;  /* 0x0000000f000c7c02 */ /* 0x000fe20008000f00 */
[----:B------:R-:W-:Y:S02]  /*18930*/  UMOV UR15, UR33 ;  /* 0x00000021000f7c82 */ /* 0x000fe40008000000 */
[----:B------:R-:W-:Y:S01]  /*18940*/  MOV R23, UR15 ;  /* 0x0000000f00177c02 */ /* 0x000fe20008000f00 */
[----:B------:R-:W-:-:S03]  /*18950*/  UMOV UR15, UR17 ;  /* 0x00000011000f7c82 */ /* 0x000fc60008000000 */
[----:B------:R-:W-:Y:S01]  /*18960*/  MOV R235, UR6 ;  /* 0x0000000600eb7c02 */ /* 0x000fe20008000f00 */
[----:B------:R-:W-:Y:S01]  /*18970*/  UMOV UR6, UR10 ;  /* 0x0000000a00067c82 */ /* 0x000fe20008000000 */
[----:B------:R-:W-:Y:S01]  /*18980*/  R2UR UR10, R90 ;  /* 0x000000005a0a72ca */ /* 0x000fe200000e0000 */
[----:B------:R-:W-:Y:S01]  /*18990*/  VIADD R90, R88, 0x206 ;  /* 0x00000206585a7836 */ /* 0x000fe20000000000 */
[----:B------:R-:W-:Y:S01]  /*189a0*/  MOV R16, UR6 ;  /* 0x0000000600107c02 */ /* 0x000fe20008000f00 */
[----:B------:R-:W-:Y:S01]  /*189b0*/  UMOV UR6, UR28 ;  /* 0x0000001c00067c82 */ /* 0x000fe20008000000 */
[C---:B------:R-:W-:Y:S02]  /*189c0*/  R2UR UR28, R8.reuse ;  /* 0x00000000081c72ca */ /* 0x040fe400000e0000 */
[----:B------:R-:W-:Y:S01]  /*189d0*/  MOV R95, UR6 ;  /* 0x00000006005f7c02 */ /* 0x000fe20008000f00 */
[----:B------:R-:W-:Y:S01]  /*189e0*/  UMOV UR6, UR8 ;  /* 0x0000000800067c82 */ /* 0x000fe20008000000 */
[----:B------:R-:W-:-:S02]  /*189f0*/  R2UR UR8, R8 ;  /* 0x00000000080872ca */ /* 0x000fc400000e0000 */
[----:B------:R-:W-:Y:S02]  /*18a00*/  R2UR UR42, R90 ;  /* 0x000000005a2a72ca */ /* 0x000fe400000e0000 */
[----:B------:R-:W-:Y:S01]  /*18a10*/  MOV R3, UR14 ;  /* 0x0000000e00037c02 */ /* 0x000fe20008000f00 */
[----:B------:R-:W-:Y:S01]  /*18a20*/  UMOV UR14, UR32 ;  /* 0x00000020000e7c82 */ /* 0x000fe20008000000 */
[----:B---3--:R-:W-:Y:S01]  /*18a30*/  MOV R0, UR10 ;  /* 0x0000000a00007c02 */ /* 0x008fe20008000f00 */
[----:B------:R-:W-:Y:S01]  /*18a40*/  UMOV UR10, UR24 ;  /* 0x00000018000a7c82 */ /* 0x000fe20008000000 */
[----:B------:R-:W-:Y:S02]  /*18a50*/  R2UR UR24, R8 ;  /* 0x00000000081872ca */ /* 0x000fe400000e0000 */
[----:B------:R-:W-:Y:S01]  /*18a60*/  MOV R18, UR10 ;  /* 0x0000000a00127c02 */ /* 0x000fe20008000f00 */
[----:B------:R-:W-:Y:S01]  /*18a70*/  UMOV UR10, UR18 ;  /* 0x00000012000a7c82 */ /* 0x000fe20008000000 */
[----:B------:R-:W-:Y:S01]  /*18a80*/  R2UR UR18, R14 ;  /* 0x000000000e1272ca */ /* 0x000fe200000e0000 */
[----:B------:R-:W-:Y:S01]  /*18a90*/  VIADD R14, R88, 0x504 ;  /* 0x00000504580e7836 */ /* 0x000fe20000000000 */
[----:B------:R-:W-:Y:S01]  /*18aa0*/  MOV R93, UR10 ;  /* 0x0000000a005d7c02 */ /* 0x000fe20008000f00 */
[----:B------:R-:W-:-:S02]  /*18ab0*/  WARPGROUP.DEPBAR.LE gsb0, 0x0 ;  /* 0x00008000000079c5 */ /* 0x000fc40000010000 */
[----:B------:R-:W-:Y:S01]  /*18ac0*/  WARPGROUP.ARRIVE ;  /* 0x00000000000079c5 */ /* 0x000fe20000000000 */
[----:B------:R-:W-:Y:S01]  /*18ad0*/  UMOV UR10, UR4 ;  /* 0x00000004000a7c82 */ /* 0x000fe20008000000 */
[----:B------:R-:W-:Y:S02]  /*18ae0*/  R2UR UR4, R10 ;  /* 0x000000000a0472ca */ /* 0x000fe400000e0000 */
[----:B------:R-:W-:Y:S01]  /*18af0*/  MOV R22, UR14 ;  /* 0x0000000e00167c02 */ /* 0x000fe20008000f00 */
[----:B------:R-:W-:Y:S01]  /*18b00*/  UMOV UR14, UR16 ;  /* 0x00000010000e7c82 */ /* 0x000fe20008000000 */
[----:B------:R-:W-:Y:S01]  /*18b10*/  QGMMA.64x32x32.F32.E4M3.E4M3 R168, gdesc[UR20], RZ, !UPT, gsb0 ;  /* 0x0060000014a879f3 */ /* 0x000fe2000c0008ff */
[----:B------:R-:W-:Y:S01]  /*18b20*/  R2UR UR22, R20 ;  /* 0x00000000141672ca */ /* 0x000fe200000e0000 */
[----:B------:R-:W-:Y:S01]  /*18b30*/  VIADD R20, R88, 0x604 ;  /* 0x0000060458147836 */ /* 0x000fe20000000000 */
[----:B------:R-:W-:Y:S01]  /*18b40*/  R2UR UR23, R21 ;  /* 0x00000000151772ca */ /* 0x000fe200000e0000 */
[----:B------:R-:W-:Y:S01]  /*18b50*/  IMAD.MOV.U32 R21, RZ, RZ, 0x40000040 ;  /* 0x40000040ff157424 */ /* 0x000fe200078e00ff */
[----:B------:R-:W-:-:S02]  /*18b60*/  WARPGROUP.DEPBAR.LE gsb0, 0x0 ;  /* 0x00008000000079c5 */ /* 0x000fc40000010000 */
[----:B------:R-:W-:-:S06]  /*18b70*/  WARPGROUP.ARRIVE ;  /* 0x00000000000079c5 */ /* 0x000fcc0000000000 */
[----:B------:R-:W-:Y:S01]  /*18b80*/  QGMMA.64x32x32.F32.E4M3.E4M3 R152, gdesc[UR24], RZ, !UPT, gsb0 ;  /* 0x00600000189879f3 */ /* 0x000fe2000c0008ff */
[----:B------:R-:W-:Y:S01]  /*18b90*/  R2UR UR26, R14 ;  /* 0x000000000e1a72ca */ /* 0x000fe200000e0000 */
[----:B------:R-:W-:Y:S01]  /*18ba0*/  VIADD R14, R88, 0x6 ;  /* 0x00000006580e7836 */ /* 0x000fe20000000000 */
[----:B------:R-:W-:Y:S01]  /*18bb0*/  R2UR UR27, R15 ;  /* 0x000000000f1b72ca */ /* 0x000fe200000e0000 */
[----:B------:R-:W-:-:S03]  /*18bc0*/  IMAD.MOV.U32 R15, RZ, RZ, 0x40000040 ;  /* 0x40000040ff0f7424 */ /* 0x000fc600078e00ff */
[----:B------:R-:W-:Y:S01]  /*18bd0*/  R2UR UR34, R14 ;  /* 0x000000000e2272ca */ /* 0x000fe200000e0000 */
[----:B------:R-:W-:Y:S01]  /*18be0*/  VIADD R14, R88, 0x306 ;  /* 0x00000306580e7836 */ /* 0x000fe20000000000 */
[----:B------:R-:W-:Y:S01]  /*18bf0*/  R2UR UR35, R15 ;  /* 0x000000000f2372ca */ /* 0x000fe200000e0000 */
[----:B------:R-:W-:Y:S01]  /*18c00*/  IMAD.MOV.U32 R15, RZ, RZ, 0x40000040 ;  /* 0x40000040ff0f7424 */ /* 0x000fe200078e00ff */
[----:B------:R-:W-:Y:S02]  /*18c10*/  WARPGROUP.DEPBAR.LE gsb0, 0x0 ;  /* 0x00008000000079c5 */ /* 0x000fe40000010000 */
[----:B------:R-:W-:-:S06]  /*18c20*/  WARPGROUP.ARRIVE ;  /* 0x00000000000079c5 */ /* 0x000fcc0000000000 */
        /* <DEDUP_REMOVED lines=11> */
[----:B------:R-:W-:-:S03]  /*18ce0*/  IMAD.MOV.U32 R21, RZ, RZ, 0x40000040 ;  /* 0x40000040ff157424 */ /* 0x000fc600078e00ff */
[----:B------:R-:W-:Y:S01]  /*18cf0*/  R2UR UR50, R20 ;  /* 0x00000000143272ca */ /* 0x000fe200000e0000 */
[----:B------:R-:W-:Y:S01]  /*18d00*/  IMAD.MOV.U32 R20, RZ, RZ, R96 ;  /* 0x000000ffff147224 */ /* 0x000fe200078e0060 */
[----:B------:R-:W-:Y:S01]  /*18d10*/  R2UR UR51, R21 ;  /* 0x00000000153372ca */ /* 0x000fe200000e0000 */
[----:B------:R-:W-:Y:S01]  /*18d20*/  IMAD.MOV.U32 R21, RZ, RZ, R95 ;  /* 0x000000ffff157224 */ /* 0x000fe200078e005f */
[----:B------:R-:W-:Y:S02]  /*18d30*/  WARPGROUP.DEPBAR.LE gsb0, 0x0 ;  /* 0x00008000000079c5 */ /* 0x000fe40000010000 */
[----:B------:R-:W-:-:S06]  /*18d40*/  WARPGROUP.ARRIVE ;  /* 0x00000000000079c5 */ /* 0x000fcc0000000000 */
[----:B------:R-:W-:Y:S01]  /*18d50*/  QGMMA.64x32x32.F32.E4M3.E4M3 R104, gdesc[UR44], RZ, !UPT, gsb0 ;  /* 0x006000002c6879f3 */ /* 0x000fe2000c0008ff */
[----:B------:R-:W-:Y:S01]  /*18d60*/  R2UR UR46, R14 ;  /* 0x000000000e2e72ca */ /* 0x000fe200000e0000 */
[C---:B------:R-:W-:Y:S01]  /*18d70*/  VIADD R14, R88.reuse, 0x506 ;  /* 0x00000506580e7836 */ /* 0x040fe20000000000 */
[----:B------:R-:W-:Y:S01]  /*18d80*/  R2UR UR47, R15 ;  /* 0x000000000f2f72ca */ /* 0x000fe200000e0000 */
[----:B------:R-:W-:Y:S02]  /*18d90*/  IMAD.MOV.U32 R15, RZ, RZ, 0x40000040 ;  /* 0x40000040ff0f7424 */ /* 0x000fe400078e00ff */
[----:B------:R-:W-:Y:S01]  /*18da0*/  VIADD R88, R88, 0x606 ;  /* 0x0000060658587836 */ /* 0x000fe20000000000 */
[----:B------:R-:W-:Y:S01]  /*18db0*/  R2UR UR54, R14 ;  /* 0x000000000e3672ca */ /* 0x000fe200000e0000 */
[----:B------:R-:W-:Y:S01]  /*18dc0*/  IMAD.MOV.U32 R14, RZ, RZ, R94 ;  /* 0x000000ffff0e7224 */ /* 0x000fe200078e005e */
[----:B------:R-:W-:Y:S01]  /*18dd0*/  R2UR UR55, R15 ;  /* 0x000000000f3772ca */ /* 0x000fe200000e0000 */
[----:B------:R-:W-:Y:S01]  /*18de0*/  IMAD.MOV.U32 R15, RZ, RZ, R93 ;  /* 0x000000ffff0f7224 */ /* 0x000fe200078e005d */
[----:B------:R-:W-:Y:S01]  /*18df0*/  R2UR UR58, R88 ;  /* 0x00000000583a72ca */ /* 0x000fe200000e0000 */
[----:B------:R-:W-:-:S02]  /*18e00*/  WARPGROUP.DEPBAR.LE gsb0, 0x0 ;  /* 0x00008000000079c5 */ /* 0x000fc40000010000 */
[----:B0-----:R-:W-:-:S06]  /*18e10*/  WARPGROUP.ARRIVE ;  /* 0x00000000000079c5 */ /* 0x001fcc0000000000 */
[----:B------:R-:W-:Y:S01]  /*18e20*/  QGMMA.64x32x32.F32.E4M3.E4M3 R88, gdesc[UR8], RZ, !UPT, gsb0 ;  /* 0x00600000085879f3 */ /* 0x000fe2000c0008ff */
        /* <DEDUP_REMOVED lines=126> */
[----:B------:R-:W-:Y:S03]  /*19610*/  QGMMA.64x32x32.F32.E4M3.E4M3 R88, gdesc[UR56], R88, gsb0 ;  /* 0x00600000385879f3 */ /* 0x000fe60008000858 */
[----:B------:R-:W-:Y:S02]  /*19620*/  WARPGROUP.DEPBAR.LE gsb0, 0x0 ;  /* 0x00008000000079c5 */ /* 0x000fe40000010000 */
[----:B0-----:R-:W-:Y:S05]  /*19630*/  @P2 BRA `(.L_x_1449) ;  /* 0x0000000000282947 */ /* 0x001fea0003800000 */
[----:B------:R-:W-:Y:S05]  /*19640*/  @!P0 BRA `(.L_x_1450) ;  /* 0x0000000000048947 */ /* 0x000fea0003800000 */
[----:B------:R-:W-:Y:S01]  /*19650*/  BPT.TRAP 0x1 ;  /* 0x000000040000795c */ /* 0x000fe20000300000 */
.L_x_1450:
[----:B------:R-:W-:Y:S01]  /*19660*/  SHF.L.U32 R14, R231, 0x1f, RZ ;  /* 0x0000001fe70e7819 */ /* 0x000fe200000006ff */
[----:B-----5:R-:W-:-:S04]  /*19670*/  IMAD R15, R232, 0x8, R17 ;  /* 0x00000008e80f7824 */ /* 0x020fc800078e0211 */
[----:B------:R0:W1:Y:S01]  /*19680*/  SYNCS.PHASECHK.TRANS64.TRYWAIT P2, [R15+URZ+0x2e850], R14 ;  /* 0x02e8500e0f0075a7 */ /* 0x000062000804017f */
[----:B------:R-:W-:Y:S05]  /*19690*/  @!P0 BRA `(.L_x_1451) ;  /* 0x0000000000048947 */ /* 0x000fea0003800000 */
[----:B------:R-:W-:Y:S01]  /*196a0*/  BPT.TRAP 0x1 ;  /* 0x000000040000795c */ /* 0x000fe20000300000 */
.L_x_1451:
[----:B-1----:R-:W-:Y:S05]  /*196b0*/  @P2 BRA `(.L_x_1449) ;  /* 0x0000000000082947 */ /* 0x002fea0003800000 */
[----:B------:R-:W1:Y:S02]  /*196c0*/  SYNCS.PHASECHK.TRANS64.TRYWAIT P2, [R15+URZ+0x2e850], R14 ;  /* 0x02e8500e0f0075a7 */ /* 0x000e64000804017f */
[----:B-1----:R-:W-:Y:S05]  /*196d0*/  @!P2 BRA `(.L_x_1452) ;  /* 0x000001b0003ca947 */ /* 0x002fea0003800000 */
.L_x_1449:
[----:B01---5:R-:W-:Y:S01]  /*196e0*/  VIADD R14, R17, 0x400 ;  /* 0x00000400110e7836 */ /* 0x023fe20000000000 */
[----:B------:R-:W2:Y:S04]  /*196f0*/  LDL R235, [R1+0x14] ;  /* 0x0000140001eb7983 */ /* 0x000ea80000100800 */
[----:B------:R-:W-:Y:S01]  /*19700*/  SHF.R.U32.HI R14, RZ, 0x4, R14 ;  /* 0x00000004ff0e7819 */ /* 0x000fe2000001160e */
[----:B------:R-:W2:Y:S01]  /*19710*/  LDL R231, [R1+0x10] ;  /* 0x0000100001e77983 */ /* 0x000ea20000100800 */
[----:B------:R-:W-:Y:S01]  /*19720*/  IMAD.MOV.U32 R15, RZ, RZ, -0x3ffffff0 ;  /* 0xc0000010ff0f7424 */ /* 0x000fe200078e00ff */
[----:B------:R-:W-:Y:S05]  /*19730*/  WARPSYNC.ALL ;  /* 0x0000000000007948 */ /* 0x000fea0003800000 */
[----:B------:R-:W-:Y:S01]  /*19740*/  LOP3.LUT R14, R14, 0x3fff, RZ, 0xc0, !PT ;  /* 0x00003fff0e0e7812 */ /* 0x000fe200078ec0ff */
[----:B------:R-:W-:Y:S01]  /*19750*/  WARPGROUP.ARRIVE ;  /* 0x00000000000079c5 */ /* 0x000fe20000000000 */
[----:B------:R-:W-:Y:S01]  /*19760*/  R2UR UR7, R15 ;  /* 0x000000000f0772ca */ /* 0x000fe200000e0000 */
[----:B------:R-:W-:Y:S01]  /*19770*/  IMAD.MOV.U32 R21, RZ, RZ, -0x3ffffff0 ;  /* 0xc0000010ff157424 */ /* 0x000fe200078e00ff */
[----:B------:R-:W-:Y:S01]  /*19780*/  LOP3.LUT R14, R14, 0x10000, RZ, 0xfc, !PT ;  /* 0x000100000e0e7812 */ /* 0x000fe200078efcff */
[----:B------:R-:W-:Y:S01]  /*19790*/  ULDC UR5, c[0x0][0x9dc] ;  /* 0x0002770000057ab9 */ /* 0x000fe20000000800 */
[----:B------:R-:W-:Y:S01]  /*197a0*/  LOP3.LUT P2, RZ, R16, 0x100000, RZ, 0xc0, !PT ;  /* 0x0010000010ff7812 */ /* 0x000fe2000784c0ff */
[----:B------:R-:W-:-:S02]  /*197b0*/  ULDC UR4, c[0x0][0x9e0] ;  /* 0x0002780000047ab9 */ /* 0x000fc40000000800 */
[----:B------:R-:W-:-:S05]  /*197c0*/  IMAD R14, R232, 0x700, R14 ;  /* 0x00000700e80e7824 */ /* 0x000fca00078e020e */
[----:B------:R-:W-:-:S13]  /*197d0*/  R2UR UR6, R14 ;  /* 0x000000000e0672ca */ /* 0x000fda00000e0000 */
[----:B------:R-:W-:Y:S01]  /*197e0*/  QGMMA.64x128x32.F32.E4M3.E4M3 R24, R224, gdesc[UR4], R24, gsb0 ;  /* 0x01e00004e0187df3 */ /* 0x000fe20008000818 */
[----:B------:R-:W-:Y:S01]  /*197f0*/  VIADD R20, R14, 0x100 ;  /* 0x000001000e147836 */ /* 0x000fe20000000000 */
[----:B------:R-:W-:-:S04]  /*19800*/  R2UR UR7, R21 ;  /* 0x00000000150772ca */ /* 0x000fc800000e0000 */
[----:B------:R-:W-:Y:S01]  /*19810*/  R2UR UR6, R20 ;  /* 0x00000000140672ca */ /* 0x000fe200000e0000 */
[----:B------:R-:W-:Y:S02]  /*19820*/  VIADD R20, R14, 0x200 ;  /* 0x000002000e147836 */ /* 0x000fe40000000000 */
[----:B------:R-:W-:Y:S01]  /*19830*/  IMAD.MOV.U32 R21, RZ, RZ, -0x3ffffff0 ;  /* 0xc0000010ff157424 */ /* 0x000fe200078e00ff */
[----:B------:R-:W-:Y:S02]  /*19840*/  WARPGROUP.DEPBAR.LE gsb0, 0x0 ;  /* 0x00008000000079c5 */ /* 0x000fe40000010000 */
[----:B------:R-:W-:Y:S01]  /*19850*/  WARPGROUP.ARRIVE ;  /* 0x00000000000079c5 */ /* 0x000fe20000000000 */
[----:B------:R-:W3:Y:S01]  /*19860*/  LDL R225, [R1+0x60] ;  /* 0x0000600001e17983 */ /* 0x000ee20000100800 */
[----:B------:R-:W-:Y:S01]  /*19870*/  IMAD.MOV.U32 R15, RZ, RZ, -0x3ffffff0 ;  /* 0xc0000010ff0f7424 */ /* 0x000fe200078e00ff */
[----:B------:R-:W0:Y:S02]  /*19880*/  LDC R224, c[0x0][0x448] ;  /* 0x00011200ffe07b82 */ /* 0x000e240000000800 */
[----:B------:R-:W3:Y:S02]  /*19890*/  LDL R226, [R1+0x80] ;  /* 0x0000800001e27983 */ /* 0x000ee40000100800 */
[----:B------:R-:W-:Y:S01]  /*198a0*/  QGMMA.64x128x32.F32.E4M3.E4M3 R24, R220, gdesc[UR4], R24, gsb0 ;  /* 0x01e00004dc187df3 */ /* 0x000fe20008000818 */
[----:B------:R-:W-:-:S02]  /*198b0*/  R2UR UR6, R20 ;  /* 0x00000000140672ca */ /* 0x000fc400000e0000 */
[----:B------:R-:W-:Y:S01]  /*198c0*/  R2UR UR7, R21 ;  /* 0x00000000150772ca */ /* 0x000fe200000e0000 */
[----:B------:R-:W-:Y:S01]  /*198d0*/  VIADD R20, R14, 0x300 ;  /* 0x000003000e147836 */ /* 0x000fe20000000000 */
[----:B------:R-:W4:Y:S01]  /*198e0*/  LDL R227, [R1+0x6c] ;  /* 0x00006c0001e37983 */ /* 0x000f220000100800 */
[----:B------:R-:W-:Y:S01]  /*198f0*/  IMAD.MOV.U32 R21, RZ, RZ, -0x3ffffff0 ;  /* 0xc0000010ff157424 */ /* 0x000fe200078e00ff */
[----:B0-----:R-:W-:Y:S01]  /*19900*/  ISETP.NE.AND P3, PT, R224, 0x1, PT ;  /* 0x00000001e000780c */ /* 0x001fe20003f65270 */
        /* <DEDUP_REMOVED lines=11> */
[C---:B------:R-:W-:Y:S01]  /*199c0*/  VIADD R20, R14.reuse, 0x500 ;  /* 0x000005000e147836 */ /* 0x040fe20000000000 */
[----:B------:R-:W-:Y:S01]  /*199d0*/  R2UR UR7, R21 ;  /* 0x00000000150772ca */ /* 0x000fe200000e0000 */
[----:B------:R-:W-:Y:S02]  /*199e0*/  IMAD.MOV.U32 R21, RZ, RZ, -0x3ffffff0 ;  /* 0xc0000010ff157424 */ /* 0x000fe400078e00ff */
[----:B------:R-:W-:Y:S01]  /*199f0*/  VIADD R14, R14, 0x600 ;  /* 0x000006000e0e7836 */ /* 0x000fe20000000000 */
[----:B------:R-:W-:Y:S02]  /*19a00*/  WARPGROUP.DEPBAR.LE gsb0, 0x0 ;  /* 0x00008000000079c5 */ /* 0x000fe40000010000 */
[----:B------:R-:W-:-:S07]  /*19a10*/  WARPGROUP.ARRIVE ;  /* 0x00000000000079c5 */ /* 0x000fce0000000000 */
[----:B------:R-:W-:Y:S01]  /*19a20*/  QGMMA.64x128x32.F32.E4M3.E4M3 R24, R208, gdesc[UR4], R24, gsb0 ;  /* 0x01e00004d0187df3 */ /* 0x000fe20008000818 */
[----:B------:R-:W-:Y:S02]  /*19a30*/  R2UR UR6, R20 ;  /* 0x00000000140672ca */ /* 0x000fe400000e0000 */
[----:B------:R-:W-:Y:S01]  /*19a40*/  R2UR UR7, R21 ;  /* 0x00000000150772ca */ /* 0x000fe200000e0000 */
[----:B------:R-:W0:Y:S01]  /*19a50*/  @P3 LDC R20, c[0x0][0x44c] ;  /* 0x00011300ff143b82 */ /* 0x000e220000000800 */
[----:B------:R-:W-:Y:S01]  /*19a60*/  @!P1 IMAD R21, R13, 0x8, R17 ;  /* 0x000000080d159824 */ /* 0x000fe200078e0211 */
[----:B------:R-:W-:Y:S02]  /*19a70*/  WARPGROUP.DEPBAR.LE gsb0, 0x0 ;  /* 0x00008000000079c5 */ /* 0x000fe40000010000 */
[----:B------:R-:W-:-:S08]  /*19a80*/  WARPGROUP.ARRIVE ;  /* 0x00000000000079c5 */ /* 0x000fd00000000000 */
[----:B------:R-:W-:Y:S01]  /*19a90*/  QGMMA.64x128x32.F32.E4M3.E4M3 R24, R204, gdesc[UR4], R24, gsb0 ;  /* 0x01e00004cc187df3 */ /* 0x000fe20008000818 */
[----:B------:R-:W-:Y:S02]  /*19aa0*/  R2UR UR6, R14 ;  /* 0x000000000e0672ca */ /* 0x000fe400000e0000 */
[----:B------:R-:W-:Y:S01]  /*19ab0*/  R2UR UR7, R15 ;  /* 0x000000000f0772ca */ /* 0x000fe200000e0000 */
[----:B---3--:R-:W-:Y:S01]  /*19ac0*/  IMAD.IADD R15, R226, 0x1, R225 ;  /* 0x00000001e20f7824 */ /* 0x008fe200078e02e1 */
[----:B------:R-:W1:Y:S01]  /*19ad0*/  @P3 LDC R14, c[0x0][0x450] ;  /* 0x00011400ff0e3b82 */ /* 0x000e620000000800 */
[----:B------:R-:W3:Y:S02]  /*19ae0*/  S2R R226, SR_TID.X ;  /* 0x0000000000e27919 */ /* 0x000ee40000002100 */
[----:B0-----:R-:W-:-:S05]  /*19af0*/  @P3 IMAD.HI.U32 R20, R15, R20, RZ ;  /* 0x000000140f143227 */ /* 0x001fca00078e00ff */
[----:B-1----:R-:W-:Y:S01]  /*19b00*/  @P3 SHF.R.U32.HI R15, RZ, R14, R20 ;  /* 0x0000000eff0f3219 */ /* 0x002fe20000011614 */
[----:B------:R-:W-:-:S05]  /*19b10*/  @!P1 VIADD R20, R21, 0x2e840 ;  /* 0x0002e84015149836 */ /* 0x000fca0000000000 */
[----:B------:R-:W-:Y:S02]  /*19b20*/  @!P1 PRMT R20, RZ, 0x654, R20 ;  /* 0x00000654ff149816 */ /* 0x000fe40000000014 */
[----:B---3--:R-:W-:-:S04]  /*19b30*/  SHF.R.U32.HI R226, RZ, 0x7, R226 ;  /* 0x00000007ffe27819 */ /* 0x008fc800000116e2 */
[----:B------:R-:W-:Y:S01]  /*19b40*/  IADD3 R14, -R226, 0xb, RZ ;  /* 0x0000000be20e7810 */ /* 0x000fe20007ffe1ff */
[----:B------:R-:W-:Y:S02]  /*19b50*/  WARPGROUP.DEPBAR.LE gsb0, 0x0 ;  /* 0x00008000000079c5 */ /* 0x000fe40000010000 */
[----:B------:R-:W-:Y:S01]  /*19b60*/  WARPGROUP.ARRIVE ;  /* 0x00000000000079c5 */ /* 0x000fe20000000000 */
[----:B------:R-:W0:Y:S05]  /*19b70*/  SHFL.IDX PT, R206, R15, RZ, 0x1c1f ;  /* 0x001c1fff0fce7589 */ /* 0x000e2a00000e0000 */
[----:B------:R-:W-:Y:S03]  /*19b80*/  QGMMA.64x128x32.F32.E4M3.E4M3 R24, R200, gdesc[UR4], R24, gsb0 ;  /* 0x01e00004c8187df3 */ /* 0x000fe60008000818 */
[----:B------:R-:W-:-:S02]  /*19b90*/  WARPGROUP.DEPBAR.LE gsb0, 0x0 ;  /* 0x00008000000079c5 */ /* 0x000fc40000010000 */
[----:B------:R-:W-:Y:S01]  /*19ba0*/  IMAD R200, R12, -0xe0, RZ ;  /* 0xffffff200cc87824 */ /* 0x000fe200078e02ff */
[----:B------:R1:W-:Y:S06]  /*19bb0*/  BAR.ARV R14, 0x100 ;  /* 0x0004000e0000751d */ /* 0x0003ec0000002000 */
[----:B------:R-:W-:Y:S01]  /*19bc0*/  VIADD R203, R200, 0x1 ;  /* 0x00000001c8cb7836 */ /* 0x000fe20000000000 */
[----:B------:R3:W-:Y:S01]  /*19bd0*/  @!P1 SYNCS.ARRIVE.TRANS64.RED.A1T0 RZ, [R20+URZ], RZ ;  /* 0x000000ff14ff99a7 */ /* 0x0007e2000810043f */
[----:B-1----:R-:W-:Y:S02]  /*19be0*/  IMAD.U32 R14, RZ, RZ, UR5 ;  /* 0x00000005ff0e7e24 */ /* 0x002fe4000f8e00ff */
[----:B----4-:R-:W-:-:S05]  /*19bf0*/  IMAD R203, R227, -0x2, R203 ;  /* 0xfffffffee3cb7824 */ /* 0x010fca00078e02cb */
[----:B--2---:R-:W-:Y:S01]  /*19c00*/  IADD3 R202, -R231, R203, R235 ;  /* 0x000000cbe7ca7210 */ /* 0x004fe20007ffe1eb */
[----:B------:R-:W-:Y:S01]  /*19c10*/  VIADD R203, R203, 0xffffffff ;  /* 0xffffffffcbcb7836 */ /* 0x000fe20000000000 */
[----:B---3--:R-:W-:-:S03]  /*19c20*/  LOP3.LUT R20, RZ, R14, RZ, 0x33, !PT ;  /* 0x0000000eff147212 */ /* 0x008fc600078e33ff */
[----:B------:R-:W-:Y:S02]  /*19c30*/  VIADD R201, R202, UR4 ;  /* 0x00000004cac97c36 */ /* 0x000fe40008000000 */
[----:B------:R-:W-:Y:S02]  /*19c40*/  IMAD.IADD R202, R20, 0x1, R202 ;  /* 0x0000000114ca7824 */ /* 0x000fe400078e02ca */
[--C-:B0-----:R-:W-:Y:S02]  /*19c50*/  IMAD.IADD R204, R201, 0x1, R206.reuse ;  /* 0x00000001c9cc7824 */ /* 0x101fe400078e02ce */
[----:B------:R-:W-:Y:S01]  /*19c60*/  IMAD.IADD R205, R202, 0x1, R206 ;  /* 0x00000001cacd7824 */ /* 0x000fe200078e02ce */
[----:B------:R-:W-:Y:S06]  /*19c70*/  @!P2 BRA `(.L_x_1453) ;  /* 0x00000000005ca947 */ /* 0x000fec0003800000 */
[----:B------:R-:W-:Y:S01]  /*19c80*/  IADD3 R206, -R231, R235, R206 ;  /* 0x000000ebe7ce7210 */ /* 0x000fe20007ffe1ce */
[----:B------:R-:W-:Y:S03]  /*19c90*/  BSSY B0, `(.L_x_1454) ;  /* 0x0000012000007945 */ /* 0x000fe60003800000 */
[----:B------:R-:W-:-:S13]  /*19ca0*/  ISETP.GT.AND P2, PT, R206, -0x1, PT ;  /* 0xffffffffce00780c */ /* 0x000fda0003f44270 */
[----:B------:R-:W-:Y:S05]  /*19cb0*/  @P2 BRA `(.L_x_1455) ;  /* 0x0000000000242947 */ /* 0x000fea0003800000 */
[----:B------:R-:W-:Y:S01]  /*19cc0*/  ULDC UR4, c[0x0][0x9e4] ;  /* 0x0002790000047ab9 */ /* 0x000fe20000000800 */
[----:B------:R-:W-:Y:S01]  /*19cd0*/  LOP3.LUT R206, RZ, R206, RZ, 0x33, !PT ;  /* 0x000000ceffce7212 */ /* 0x000fe200078e33ff */
[----:B------:R-:W-:-:S05]  /*19ce0*/  IMAD.U32 R207, RZ, RZ, UR4 ;  /* 0x00000004ffcf7e24 */ /* 0x000fca000f8e00ff */
[----:B------:R-:W-:-:S13]  /*19cf0*/  ISETP.NE.AND P2, PT, R207, 0x1, PT ;  /* 0x00000001cf00780c */ /* 0x000fda0003f45270 */
[----:B------:R-:W0:Y:S02]  /*19d00*/  @P2 LDC.64 R20, c[0x0][0x9e8] ;  /* 0x00027a00ff142b82 */ /* 0x000e240000000a00 */
[----:B0-----:R-:W-:-:S05]  /*19d10*/  @P2 IMAD.HI.U32 R20, R206, R20, RZ ;  /* 0x00000014ce142227 */ /* 0x001fca00078e00ff */
[----:B------:R-:W-:-:S04]  /*19d20*/  @P2 SHF.R.U32.HI R206, RZ, R21, R20 ;  /* 0x00000015ffce2219 */ /* 0x000fc80000011614 */
[----:B------:R-:W-:Y:S01]  /*19d30*/  LOP3.LUT R206, RZ, R206, RZ, 0x33, !PT ;  /* 0x000000ceffce7212 */ /* 0x000fe200078e33ff */
[----:B------:R-:W-:Y:S06]  /*19d40*/  BRA `(.L_x_1456) ;  /* 0x0000000000187947 */ /* 0x000fec0003800000 */
.L_x_1455:
[----:B------:R-:W-:Y:S02]  /*19d50*/  ULDC UR4, c[0x0][0x9e4] ;  /* 0x0002790000047ab9 */ /* 0x000fe40000000800 */
[----:B------:R-:W-:-:S05]  /*19d60*/  IMAD.U32 R207, RZ, RZ, UR4 ;  /* 0x00000004ffcf7e24 */ /* 0x000fca000f8e00ff */
[----:B------:R-:W-:-:S13]  /*19d70*/  ISETP.NE.AND P2, PT, R207, 0x1, PT ;  /* 0x00000001cf00780c */ /* 0x000fda0003f45270 */
[----:B------:R-:W0:Y:S02]  /*19d80*/  @P2 LDC.64 R20, c[0x0][0x9e8] ;  /* 0x00027a00ff142b82 */ /* 0x000e240000000a00 */
[----:B0-----:R-:W-:-:S05]  /*19d90*/  @P2 IMAD.HI.U32 R20, R206, R20, RZ ;  /* 0x00000014ce142227 */ /* 0x001fca00078e00ff */
[----:B------:R-:W-:-:S07]  /*19da0*/  @P2 SHF.R.U32.HI R206, RZ, R21, R20 ;  /* 0x00000015ffce2219 */ /* 0x000fce0000011614 */
.L_x_1456:
[----:B------:R-:W-:Y:S05]  /*19db0*/  BSYNC B0 ;  /* 0x0000000000007941 */ /* 0x000fea0003800000 */
.L_x_1454:
[----:B------:R-:W-:-:S05]  /*19dc0*/  IMAD R206, R206, R207, R203 ;  /* 0x000000cfcece7224 */ /* 0x000fca00078e02cb */
[----:B------:R-:W-:Y:S02]  /*19dd0*/  VIMNMX R205, R205, R206, !PT ;  /* 0x000000cecdcd7248 */ /* 0x000fe40007fe0100 */
[----:B------:R-:W-:-:S07]  /*19de0*/  VIADDMNMX R204, R206, R207, R204, PT ;  /* 0x000000cfcecc7246 */ /* 0x000fce00038001cc */
.L_x_1453:
[----:B------:R-:W2:Y:S01]  /*19df0*/  LDL.LU R206, [R1] ;  /* 0x0000000001ce7983 */ /* 0x000ea20000300800 */
[----:B------:R-:W-:Y:S02]  /*19e00*/  ISETP.GE.AND P2, PT, R200, 0x2, PT ;  /* 0x00000002c800780c */ /* 0x000fe40003f46270 */
[----:B------:R-:W-:Y:S01]  /*19e10*/  LOP3.LUT R16, R16, 0xffffdfff, RZ, 0xc0, !PT ;  /* 0xffffdfff10107812 */ /* 0x000fe200078ec0ff */
[----:B------:R-:W0:Y:S01]  /*19e20*/  SHFL.IDX PT, R15, R15, 0x1, 0x1c1f ;  /* 0x003c1f000f0f7f89 */ /* 0x000e2200000e0000 */
[C---:B------:R-:W-:Y:S02]  /*19e30*/  ISETP.GE.AND P3, PT, R200.reuse, 0x9, PT ;  /* 0x00000009c800780c */ /* 0x040fe40003f66270 */
[----:B------:R-:W-:-:S07]  /*19e40*/  ISETP.GE.AND P4, PT, R200, 0x22, PT ;  /* 0x00000022c800780c */ /* 0x000fce0003f86270 */
[----:B------:R-:W-:Y:S02]  /*19e50*/  @P2 LOP3.LUT R16, R16, 0x2000, RZ, 0xfc, !PT ;  /* 0x0000200010102812 */ /* 0x000fe400078efcff */
[----:B------:R-:W-:Y:S02]  /*19e60*/  ISETP.GT.AND P2, PT, R205, 0x1, !P2 ;  /* 0x00000001cd00780c */ /* 0x000fe40005744270 */
[----:B------:R-:W-:Y:S02]  /*19e70*/  LOP3.LUT R16, R16, 0xffffbfff, RZ, 0xc0, !PT ;  /* 0xffffbfff10107812 */ /* 0x000fe400078ec0ff */
[----:B------:R-:W-:Y:S02]  /*19e80*/  ISETP.LT.OR P2, PT, R204, 0x2, P2 ;  /* 0x00000002cc00780c */ /* 0x000fe40001741670 */
[----:B------:R-:W-:Y:S02]  /*19e90*/  @P3 LOP3.LUT R16, R16, 0x4000, RZ, 0xfc, !PT ;  /* 0x0000400010103812 */ /* 0x000fe400078efcff */
[----:B------:R-:W-:-:S02]  /*19ea0*/  FSEL R185, R185, -INF , !P2 ;  /* 0xff800000b9b97808 */ /* 0x000fc40005000000 */
[----:B------:R-:W-:Y:S02]  /*19eb0*/  ISETP.GT.AND P2, PT, R205, 0x8, !P3 ;  /* 0x00000008cd00780c */ /* 0x000fe40005f44270 */
[----:B------:R-:W-:Y:S01]  /*19ec0*/  ISETP.GE.AND P3, PT, R200, 0xa, PT ;  /* 0x0000000ac800780c */ /* 0x000fe20003f66270 */
[--C-:B0-----:R-:W-:Y:S01]  /*19ed0*/  IMAD.IADD R201, R201, 0x1, R15.reuse ;  /* 0x00000001c9c97824 */ /* 0x101fe200078e020f */
[----:B------:R-:W-:Y:S01]  /*19ee0*/  ISETP.LT.OR P2, PT, R204, 0x9, P2 ;  /* 0x00000009cc00780c */ /* 0x000fe20001741670 */
[----:B------:R-:W-:Y:S01]  /*19ef0*/  IMAD.IADD R202, R202, 0x1, R15 ;  /* 0x00000001caca7824 */ /* 0x000fe200078e020f */
[----:B------:R-:W-:Y:S02]  /*19f00*/  LOP3.LUT R16, R16, 0xffff7fff, RZ, 0xc0, !PT ;  /* 0xffff7fff10107812 */ /* 0x000fe400078ec0ff */
        /* <DEDUP_REMOVED lines=18> */
[----:B------:R-:W-:Y:S02]  /*1a030*/  LOP3.LUT R16, R16, 0xfffbffff, RZ, 0xc0, !PT ;  /* 0xfffbffff10107812 */ /* 0x000fe400078ec0ff */
        /* <DEDUP_REMOVED lines=15> */
[----:B------:R-:W-:-:S04]  /*1a130*/  ISETP.GT.AND P3, PT, R205, 0x21, !P4 ;  /* 0x00000021cd00780c */ /* 0x000fc80006764270 */
[----:B------:R-:W-:-:S04]  /*1a140*/  ISETP.LT.OR P3, PT, R204, 0x22, P3 ;  /* 0x00000022cc00780c */ /* 0x000fc80001f61670 */
[----:B------:R-:W-:Y:S02]  /*1a150*/  FSEL R169, R169, -INF , !P3 ;  /* 0xff800000a9a97808 */ /* 0x000fe40005800000 */
[----:B--2---:R-:W-:-:S04]  /*1a160*/  LOP3.LUT R206, R206, 0xfffffffd, RZ, 0xc0, !PT ;  /* 0xfffffffdcece7812 */ /* 0x004fc800078ec0ff */
        /* <DEDUP_REMOVED lines=268> */
[----:B------:R-:W-:-:S03]  /*1b230*/  ISETP.GT.AND P6, PT, R205, RZ, !P6 ;  /* 0x000000ffcd00720c */ /* 0x000fc600077c4270 */
[----:B------:R0:W-:Y:S01]  /*1b240*/  STL [R1], R206 ;  /* 0x000000ce01007387 */ /* 0x0001e20000100800 */
[----:B------:R-:W-:-:S04]  /*1b250*/  ISETP.LT.OR P6, PT, R204, 0x1, P6 ;  /* 0x00000001cc00780c */ /* 0x000fc800037c1670 */
[----:B------:R-:W-:Y:S02]  /*1b260*/  FSEL R184, R184, -INF , !P6 ;  /* 0xff800000b8b87808 */ /* 0x000fe40007000000 */
[----:B------:R-:W-:-:S13]  /*1b270*/  ISETP.GE.AND P6, PT, R200, 0xda, PT ;  /* 0x000000dac800780c */ /* 0x000fda0003fc6270 */
[----:B------:R-:W-:Y:S02]  /*1b280*/  @P6 LOP3.LUT R16, R16, 0x1000, RZ, 0xfc, !PT ;  /* 0x0000100010106812 */ /* 0x000fe400078efcff */
[----:B------:R-:W-:-:S04]  /*1b290*/  ISETP.GT.AND P6, PT, R205, 0xd9, !P6 ;  /* 0x000000d9cd00780c */ /* 0x000fc800077c4270 */
[----:B------:R-:W-:-:S04]  /*1b2a0*/  ISETP.LT.OR P6, PT, R204, 0xda, P6 ;  /* 0x000000dacc00780c */ /* 0x000fc800037c1670 */
[----:B------:R-:W-:Y:S02]  /*1b2b0*/  FSEL R101, R101, -INF , !P6 ;  /* 0xff80000065657808 */ /* 0x000fe40007000000 */
[----:B------:R-:W-:-:S13]  /*1b2c0*/  LOP3.LUT P6, RZ, R16, 0x100000, RZ, 0xc0, !PT ;  /* 0x0010000010ff7812 */ /* 0x000fda00078cc0ff */
[----:B0-----:R-:W-:Y:S05]  /*1b2d0*/  @!P6 BRA `(.L_x_1457) ;  /* 0x00000000005ce947 */ /* 0x001fea0003800000 */
        /* <DEDUP_REMOVED lines=13> */
.L_x_1459:
[----:B------:R-:W-:Y:S02]  /*1b3b0*/  ULDC UR4, c[0x0][0x9e4] ;  /* 0x0002790000047ab9 */ /* 0x000fe40000000800 */
[----:B------:R-:W-:-:S05]  /*1b3c0*/  IMAD.U32 R200, RZ, RZ, UR4 ;  /* 0x00000004ffc87e24 */ /* 0x000fca000f8e00ff */
[----:B------:R-:W-:-:S13]  /*1b3d0*/  ISETP.NE.AND P6, PT, R200, 0x1, PT ;  /* 0x00000001c800780c */ /* 0x000fda0003fc5270 */
[----:B------:R-:W0:Y:S02]  /*1b3e0*/  @P6 LDC.64 R20, c[0x0][0x9e8] ;  /* 0x00027a00ff146b82 */ /* 0x000e240000000a00 */
[----:B0-----:R-:W-:-:S05]  /*1b3f0*/  @P6 IMAD.HI.U32 R20, R15, R20, RZ ;  /* 0x000000140f146227 */ /* 0x001fca00078e00ff */
[----:B------:R-:W-:-:S07]  /*1b400*/  @P6 SHF.R.U32.HI R15, RZ, R21, R20 ;  /* 0x00000015ff0f6219 */ /* 0x000fce0000011614 */
.L_x_1460:
[----:B------:R-:W-:Y:S05]  /*1b410*/  BSYNC B0 ;  /* 0x0000000000007941 */ /* 0x000fea0003800000 */
.L_x_1458:
[----:B------:R-:W-:-:S05]  /*1b420*/  IMAD R15, R15, R200, R203 ;  /* 0x000000c80f0f7224 */ /* 0x000fca00078e02cb */
[----:B------:R-:W-:Y:S02]  /*1b430*/  VIADDMNMX R201, R15, R200, R201, PT ;  /* 0x000000c80fc97246 */ /* 0x000fe400038001c9 */
[----:B------:R-:W-:-:S07]  /*1b440*/  VIMNMX R202, R202, R15, !PT ;  /* 0x0000000fcaca7248 */ /* 0x000fce0007fe0100 */
.L_x_1457:
[----:B------:R-:W-:Y:S01]  /*1b450*/  ISETP.GT.AND P2, PT, R202, 0x20, !P2 ;  /* 0x00000020ca00780c */ /* 0x000fe20005744270 */
[----:B------:R-:W2:Y:S01]  /*1b460*/  LDL.LU R203, [R1+0x4] ;  /* 0x0000040001cb7983 */ /* 0x000ea20000300800 */
        /* <DEDUP_REMOVED lines=112> */
[----:B------:R-:W-:Y:S02]  /*1bb70*/  FMNMX.FTZ R15, R184, R3, !PT ;  /* 0x00000003b80f7209 */ /* 0x000fe40007810000 */
[----:B------:R-:W-:Y:S02]  /*1bb80*/  ISETP.LT.OR P2, PT, R201, 0x91, P2 ;  /* 0x00000091c900780c */ /* 0x000fe40001741670 */
[----:B------:R-:W-:Y:S02]  /*1bb90*/  LOP3.LUT P6, RZ, R206, 0x10, RZ, 0xc0, !PT ;  /* 0x00000010ceff7812 */ /* 0x000fe400078cc0ff */
[----:B------:R-:W-:-:S02]  /*1bba0*/  FSEL R130, R130, -INF , !P2 ;  /* 0xff80000082827808 */ /* 0x000fc40005000000 */
[----:B------:R-:W-:-:S04]  /*1bbb0*/  LOP3.LUT P2, RZ, R206, 0x4000, RZ, 0xc0, !PT ;  /* 0x00004000ceff7812 */ /* 0x000fc8000784c0ff */
        /* <DEDUP_REMOVED lines=26> */
[----:B------:R-:W-:Y:S02]  /*1bd60*/  FMNMX.FTZ R15, R176, R15, !PT ;  /* 0x0000000fb00f7209 */ /* 0x000fe40007810000 */
        /* <DEDUP_REMOVED lines=28> */
[----:B------:R-:W-:Y:S02]  /*1bf30*/  FMNMX.FTZ R15, R137, R15, !PT ;  /* 0x0000000f890f7209 */ /* 0x000fe40007810000 */
        /* <DEDUP_REMOVED lines=26> */
[----:B------:R-:W-:Y:S02]  /*1c0e0*/  FMNMX.FTZ R15, R129, R15, !PT ;  /* 0x0000000f810f7209 */ /* 0x000fe40007810000 */
        /* <DEDUP_REMOVED lines=28> */
[----:B------:R-:W-:Y:S02]  /*1c2b0*/  FMNMX.FTZ R15, R92, R15, !PT ;  /* 0x0000000f5c0f7209 */ /* 0x000fe40007810000 */
        /* <DEDUP_REMOVED lines=12> */
[----:B------:R-:W-:Y:S01]  /*1c380*/  LOP3.LUT P6, RZ, R16, 0x100, RZ, 0xc0, !PT ;  /* 0x0000010010ff7812 */ /* 0x000fe200078cc0ff */
[----:B------:R-:W0:Y:S01]  /*1c390*/  SHFL.BFLY PT, R20, R15, 0x2, 0x1f ;  /* 0x0c401f000f147f89 */ /* 0x000e2200000e0000 */
[----:B------:R-:W-:-:S02]  /*1c3a0*/  FSEL R199, R199, -INF , !P2 ;  /* 0xff800000c7c77808 */ /* 0x000fc40005000000 */
[----:B------:R-:W-:-:S04]  /*1c3b0*/  LOP3.LUT P2, RZ, R16, 0x800, RZ, 0xc0, !PT ;  /* 0x0000080010ff7812 */ /* 0x000fc8000784c0ff */
[----:B------:R-:W-:-:S04]  /*1c3c0*/  ISETP.GT.AND P2, PT, R202, 0xc0, !P2 ;  /* 0x000000c0ca00780c */ /* 0x000fc80005744270 */
[----:B------:R-:W-:-:S04]  /*1c3d0*/  ISETP.LT.OR P2, PT, R201, 0xc1, P2 ;  /* 0x000000c1c900780c */ /* 0x000fc80001741670 */
[----:B------:R-:W-:Y:S02]  /*1c3e0*/  FSEL R90, R90, -INF , !P2 ;  /* 0xff8000005a5a7808 */ /* 0x000fe40005000000 */
[----:B------:R-:W-:-:S04]  /*1c3f0*/  LOP3.LUT P2, RZ, R16, 0x400, RZ, 0xc0, !PT ;  /* 0x0000040010ff7812 */ /* 0x000fc8000784c0ff */
[----:B------:R-:W-:Y:S02]  /*1c400*/  ISETP.GT.AND P2, PT, R202, 0xc1, !P2 ;  /* 0x000000c1ca00780c */ /* 0x000fe40005744270 */
[----:B0-----:R-:W-:Y:S02]  /*1c410*/  FMNMX.FTZ R15, R15, R20, !PT ;  /* 0x000000140f0f7209 */ /* 0x001fe40007810000 */
[----:B------:R-:W-:-:S04]  /*1c420*/  ISETP.LT.OR P2, PT, R201, 0xc2, P2 ;  /* 0x000000c2c900780c */ /* 0x000fc80001741670 */
[----:B------:R-:W-:Y:S01]  /*1c430*/  FSEL R91, R91, -INF , !P2 ;  /* 0xff8000005b5b7808 */ /* 0x000fe20005000000 */
[----:B------:R-:W0:Y:S01]  /*1c440*/  SHFL.BFLY PT, R20, R15, 0x1, 0x1f ;  /* 0x0c201f000f147f89 */ /* 0x000e2200000e0000 */
        /* <DEDUP_REMOVED lines=9> */
[----:B0-----:R-:W-:Y:S02]  /*1c4e0*/  FMNMX.FTZ R15, R15, R20, !PT ;  /* 0x000000140f0f7209 */ /* 0x001fe40007810000 */
[----:B------:R-:W-:-:S03]  /*1c4f0*/  ISETP.LT.OR P2, PT, R201, 0x1, P2 ;  /* 0x00000001c900780c */ /* 0x000fc60001741670 */
[----:B------:R-:W-:Y:S01]  /*1c500*/  FFMA.FTZ R21, R2, R15, -8 ;  /* 0xc100000002157423 */ /* 0x000fe2000001000f */
[----:B------:R-:W-:Y:S02]  /*1c510*/  FSEL R186, R186, -INF , !P2 ;  /* 0xff800000baba7808 */ /* 0x000fe40005000000 */
[----:B------:R-:W-:-:S04]  /*1c520*/  FSETP.NEU.FTZ.AND P2, PT, R15, -INF , PT ;  /* 0xff8000000f00780b */ /* 0x000fc80003f5d000 */
[----:B------:R-:W-:-:S05]  /*1c530*/  FSEL R21, R21, RZ, P2 ;  /* 0x000000ff15157208 */ /* 0x000fca0001000000 */
        /* <DEDUP_REMOVED lines=8> */
[----:B------:R-:W-:-:S04]  /*1c5c0*/  FMNMX.FTZ R197, R186, R0, !PT ;  /* 0x00000000bac57209 */ /* 0x000fc80007810000 */
        /* <DEDUP_REMOVED lines=47> */
[----:B------:R-:W-:Y:S02]  /*1c8c0*/  FMNMX.FTZ R197, R90, R197, !PT ;  /* 0x000000c55ac57209 */ /* 0x000fe40007810000 */
[C---:B------:R-:W-:Y:S02]  /*1c8d0*/  ISETP.GT.AND P3, PT, R202.reuse, 0xd0, !P3 ;  /* 0x000000d0ca00780c */ /* 0x040fe40005f64270 */
[----:B------:R-:W-:Y:S02]  /*1c8e0*/  FMNMX.FTZ R197, R91, R197, !PT ;  /* 0x000000c55bc57209 */ /* 0x000fe40007810000 */
[----:B------:R-:W-:Y:S02]  /*1c8f0*/  ISETP.LT.OR P3, PT, R201, 0xd1, P3 ;  /* 0x000000d1c900780c */ /* 0x000fe40001f61670 */
[----:B------:R-:W-:Y:S02]  /*1c900*/  ISETP.GT.AND P4, PT, R202, 0xd1, !P4 ;  /* 0x000000d1ca00780c */ /* 0x000fe40006784270 */
[----:B------:R-:W-:-:S02]  /*1c910*/  FMNMX.FTZ R197, R94, R197, !PT ;  /* 0x000000c55ec57209 */ /* 0x000fc40007810000 */
[----:B------:R-:W-:Y:S02]  /*1c920*/  FSEL R98, R98, -INF , !P3 ;  /* 0xff80000062627808 */ /* 0x000fe40005800000 */
[----:B------:R-:W-:Y:S02]  /*1c930*/  ISETP.LT.OR P4, PT, R201, 0xd2, P4 ;  /* 0x000000d2c900780c */ /* 0x000fe40002781670 */
[----:B------:R-:W-:Y:S02]  /*1c940*/  ISETP.GT.AND P5, PT, R202, 0xd8, !P5 ;  /* 0x000000d8ca00780c */ /* 0x000fe40006fa4270 */
[----:B------:R-:W-:Y:S02]  /*1c950*/  LOP3.LUT P6, RZ, R16, 0x1000, RZ, 0xc0, !PT ;  /* 0x0000100010ff7812 */ /* 0x000fe400078cc0ff */
[----:B------:R-:W-:Y:S02]  /*1c960*/  FMNMX.FTZ R197, R95, R197, !PT ;  /* 0x000000c55fc57209 */ /* 0x000fe40007810000 */
[----:B------:R-:W-:-:S02]  /*1c970*/  FSEL R99, R99, -INF , !P4 ;  /* 0xff80000063637808 */ /* 0x000fc40006000000 */
[C---:B------:R-:W-:Y:S02]  /*1c980*/  ISETP.LT.OR P5, PT, R201.reuse, 0xd9, P5 ;  /* 0x000000d9c900780c */ /* 0x040fe40002fa1670 */
[----:B------:R-:W-:Y:S02]  /*1c990*/  ISETP.GT.AND P3, PT, R202, 0xd9, !P6 ;  /* 0x000000d9ca00780c */ /* 0x000fe40007764270 */
[----:B------:R-:W-:Y:S02]  /*1c9a0*/  FMNMX.FTZ R197, R98, R197, !PT ;  /* 0x000000c562c57209 */ /* 0x000fe40007810000 */
[----:B------:R-:W-:Y:S02]  /*1c9b0*/  FSEL R102, R102, -INF , !P5 ;  /* 0xff80000066667808 */ /* 0x000fe40006800000 */
[----:B------:R-:W-:Y:S02]  /*1c9c0*/  ISETP.LT.OR P3, PT, R201, 0xda, P3 ;  /* 0x000000dac900780c */ /* 0x000fe40001f61670 */
[----:B------:R-:W-:-:S02]  /*1c9d0*/  FMNMX.FTZ R197, R99, R197, !PT ;  /* 0x000000c563c57209 */ /* 0x000fc40007810000 */
[----:B------:R-:W-:Y:S02]  /*1c9e0*/  FSEL R103, R103, -INF , !P3 ;  /* 0xff80000067677808 */ /* 0x000fe40005800000 */
[----:B------:R-:W-:-:S04]  /*1c9f0*/  FMNMX.FTZ R197, R102, R197, !PT ;  /* 0x000000c566c57209 */ /* 0x000fc80007810000 */
[----:B------:R-:W-:-:S05]  /*1ca00*/  FMNMX.FTZ R197, R103, R197, !PT ;  /* 0x000000c567c57209 */ /* 0x000fca0007810000 */
[----:B------:R-:W0:Y:S02]  /*1ca10*/  SHFL.BFLY PT, R200, R197, 0x2, 0x1f ;  /* 0x0c401f00c5c87f89 */ /* 0x000e2400000e0000 */
[----:B0-----:R-:W-:-:S05]  /*1ca20*/  FMNMX.FTZ R200, R197, R200, !PT ;  /* 0x000000c8c5c87209 */ /* 0x001fca0007810000 */
[----:B------:R-:W0:Y:S01]  /*1ca30*/  SHFL.BFLY PT, R197, R200, 0x1, 0x1f ;  /* 0x0c201f00c8c57f89 */ /* 0x000e2200000e0000 */
        /* <DEDUP_REMOVED lines=47> */
[----:B------:R-:W-:Y:S01]  /*1cd30*/  FFMA.FTZ R101, R2, R101, -R21 ;  /* 0x0000006502657223 */ /* 0x000fe20000010815 */
[----:B0-----:R-:W-:-:S02]  /*1cd40*/  FMNMX.FTZ R21, R200, R197, !PT ;  /* 0x000000c5c8157209 */ /* 0x001fc40007810000 */
[----:B------:R-:W-:-:S05]  /*1cd50*/  FSEL R197, R15, RZ, P2 ;  /* 0x000000ff0fc57208 */ /* 0x000fca0001000000 */
[----:B------:R-:W-:-:S04]  /*1cd60*/  FADD.FTZ R3, -R197, R3 ;  /* 0x00000003c5037221 */ /* 0x000fc80000010100 */
[C---:B------:R-:W-:Y:S01]  /*1cd70*/  FMUL.FTZ R3, R2.reuse, R3 ;  /* 0x0000000302037220 */ /* 0x040fe20000410000 */
[----:B------:R-:W-:-:S01]  /*1cd80*/  FFMA.FTZ R197, R2, R21, -8 ;  /* 0xc100000002c57423 */ /* 0x000fc20000010015 */
[----:B------:R-:W-:Y:S01]  /*1cd90*/  MUFU.EX2 R20, R20 ;  /* 0x0000001400147308 */ /* 0x000fe20000000800 */
[----:B------:R-:W-:-:S07]  /*1cda0*/  FSETP.NEU.FTZ.AND P2, PT, R21, -INF , PT ;  /* 0xff8000001500780b */ /* 0x000fce0003f5d000 */
[----:B------:R-:W2:Y:S01]  /*1cdb0*/  MUFU.EX2 R3, R3 ;  /* 0x0000000300037308 */ /* 0x000ea20000000800 */
[----:B------:R-:W-:-:S07]  /*1cdc0*/  FSEL R197, R197, RZ, P2 ;  /* 0x000000ffc5c57208 */ /* 0x000fce0001000000 */
[----:B------:R-:W0:Y:S01]  /*1cdd0*/  MUFU.EX2 R184, R184 ;  /* 0x000000b800b87308 */ /* 0x000e220000000800 */
[----:B------:R-:W-:-:S01]  /*1cde0*/  FFMA.FTZ R200, R2, R142, -R197 ;  /* 0x0000008e02c87223 */ /* 0x000fc200000108c5 */
[----:B------:R-:W-:-:S06]  /*1cdf0*/  FSEL R142, R21, RZ, P2 ;  /* 0x000000ff158e7208 */ /* 0x000fcc0001000000 */
[----:B------:R-:W1:Y:S01]  /*1ce00*/  MUFU.EX2 R185, R185 ;  /* 0x000000b900b97308 */ /* 0x000e620000000800 */
[----:B------:R-:W-:-:S01]  /*1ce10*/  FADD.FTZ R142, -R142, R0 ;  /* 0x000000008e8e7221 */ /* 0x000fc20000010100 */
[----:B--2---:R-:W-:-:S06]  /*1ce20*/  FFMA.FTZ R0, R3, R203, R20 ;  /* 0x000000cb03007223 */ /* 0x004fcc0000010014 */
[----:B------:R-:W2:Y:S01]  /*1ce30*/  MUFU.EX2 R188, R188 ;  /* 0x000000bc00bc7308 */ /* 0x000ea20000000800 */
[----:B------:R-:W-:-:S01]  /*1ce40*/  FFMA.FTZ R186, R2, R186, -R197 ;  /* 0x000000ba02ba7223 */ /* 0x000fc200000108c5 */
[----:B------:R-:W-:Y:S01]  /*1ce50*/  FMUL.FTZ R142, R2, R142 ;  /* 0x0000008e028e7220 */ /* 0x000fe20000410000 */
[----:B0-----:R-:W-:-:S05]  /*1ce60*/  FADD.FTZ R0, R184, R0 ;  /* 0x00000000b8007221 */ /* 0x001fca0000010000 */
[----:B------:R-:W0:Y:S01]  /*1ce70*/  MUFU.EX2 R189, R189 ;  /* 0x000000bd00bd7308 */ /* 0x000e220000000800 */
[----:B------:R-:W-:-:S01]  /*1ce80*/  FFMA.FTZ R187, R2, R187, -R197 ;  /* 0x000000bb02bb7223 */ /* 0x000fc200000108c5 */
[----:B-1----:R-:W-:-:S06]  /*1ce90*/  FADD.FTZ R0, R185, R0 ;  /* 0x00000000b9007221 */ /* 0x002fcc0000010000 */
[----:B------:R-:W1:Y:S01]  /*1cea0*/  MUFU.EX2 R192, R192 ;  /* 0x000000c000c07308 */ /* 0x000e620000000800 */
[----:B------:R-:W-:-:S01]  /*1ceb0*/  FFMA.FTZ R190, R2, R190, -R197 ;  /* 0x000000be02be7223 */ /* 0x000fc200000108c5 */
[----:B--2---:R-:W-:-:S06]  /*1cec0*/  FADD.FTZ R0, R188, R0 ;  /* 0x00000000bc007221 */ /* 0x004fcc0000010000 */
[----:B------:R-:W2:Y:S01]  /*1ced0*/  MUFU.EX2 R193, R193 ;  /* 0x000000c100c17308 */ /* 0x000ea20000000800 */
[----:B------:R-:W-:-:S07]  /*1cee0*/  FFMA.FTZ R191, R2, R191, -R197 ;  /* 0x000000bf02bf7223 */ /* 0x000fce00000108c5 */
[----:B------:R-:W-:Y:S08]  /*1cef0*/  MUFU.EX2 R186, R186 ;  /* 0x000000ba00ba7308 */ /* 0x000ff00000000800 */
[----:B------:R-:W3:Y:S01]  /*1cf00*/  MUFU.EX2 R142, R142 ;  /* 0x0000008e008e7308 */ /* 0x000ee20000000800 */
[----:B0-----:R-:W-:-:S07]  /*1cf10*/  FADD.FTZ R0, R189, R0 ;  /* 0x00000000bd007221 */ /* 0x001fce0000010000 */
[----:B------:R-:W0:Y:S01]  /*1cf20*/  MUFU.EX2 R196, R196 ;  /* 0x000000c400c47308 */ /* 0x000e220000000800 */
[----:B------:R-:W-:-:S07]  /*1cf30*/  FFMA.FTZ R194, R2, R194, -R197 ;  /* 0x000000c202c27223 */ /* 0x000fce00000108c5 */
[----:B------:R-:W4:Y:S01]  /*1cf40*/  MUFU.EX2 R187, R187 ;  /* 0x000000bb00bb7308 */ /* 0x000f220000000800 */
[----:B-1----:R-:W-:-:S07]  /*1cf50*/  FADD.FTZ R0, R192, R0 ;  /* 0x00000000c0007221 */ /* 0x002fce0000010000 */
[----:B------:R-:W1:Y:S01]  /*1cf60*/  MUFU.EX2 R168, R168 ;  /* 0x000000a800a87308 */ /* 0x000e620000000800 */
[----:B------:R-:W-:-:S07]  /*1cf70*/  FFMA.FTZ R195, R2, R195, -R197 ;  /* 0x000000c302c37223 */ /* 0x000fce00000108c5 */
[----:B------:R-:W5:Y:S01]  /*1cf80*/  MUFU.EX2 R190, R190 ;  /* 0x000000be00be7308 */ /* 0x000f620000000800 */
[----:B--2---:R-:W-:-:S01]  /*1cf90*/  FADD.FTZ R0, R193, R0 ;  /* 0x00000000c1007221 */ /* 0x004fc20000010000 */
[----:B---3--:R-:W-:-:S06]  /*1cfa0*/  FFMA.FTZ R237, R142, R237, R186 ;  /* 0x000000ed8eed7223 */ /* 0x008fcc00000100ba */
[----:B------:R-:W2:Y:S01]  /*1cfb0*/  MUFU.EX2 R169, R169 ;  /* 0x000000a900a97308 */ /* 0x000ea20000000800 */
[----:B------:R-:W-:-:S07]  /*1cfc0*/  FFMA.FTZ R198, R2, R198, -R197 ;  /* 0x000000c602c67223 */ /* 0x000fce00000108c5 */
[----:B------:R-:W3:Y:S01]  /*1cfd0*/  MUFU.EX2 R191, R191 ;  /* 0x000000bf00bf7308 */ /* 0x000ee20000000800 */
[----:B------:R-:W-:-:S01]  /*1cfe0*/  FFMA.FTZ R199, R2, R199, -R197 ;  /* 0x000000c702c77223 */ /* 0x000fc200000108c5 */
[C-C-:B------:R-:W-:Y:S01]  /*1cff0*/  FFMA.FTZ R170, R2.reuse, R170, -R197.reuse ;  /* 0x000000aa02aa7223 */ /* 0x140fe200000108c5 */
[----:B------:R-:W-:-:S05]  /*1d000*/  FFMA.FTZ R171, R2, R171, -R197 ;  /* 0x000000ab02ab7223 */ /* 0x000fca00000108c5 */
[----:B------:R-:W3:Y:S01]  /*1d010*/  MUFU.EX2 R172, R172 ;  /* 0x000000ac00ac7308 */ /* 0x000ee20000000800 */
[----:B------:R-:W-:-:S01]  /*1d020*/  FFMA.FTZ R174, R2, R174, -R197 ;  /* 0x000000ae02ae7223 */ /* 0x000fc200000108c5 */
[C-C-:B------:R-:W-:Y:S01]  /*1d030*/  FFMA.FTZ R175, R2.reuse, R175, -R197.reuse ;  /* 0x000000af02af7223 */ /* 0x140fe200000108c5 */
[----:B------:R-:W-:-:S01]  /*1d040*/  FFMA.FTZ R178, R2, R178, -R197 ;  /* 0x000000b202b27223 */ /* 0x000fc200000108c5 */
[----:B------:R-:W-:-:S04]  /*1d050*/  FFMA.FTZ R179, R2, R179, -R197 ;  /* 0x000000b302b37223 */ /* 0x000fc800000108c5 */
[----:B------:R-:W3:Y:S01]  /*1d060*/  MUFU.EX2 R194, R194 ;  /* 0x000000c200c27308 */ /* 0x000ee20000000800 */
[----:B------:R-:W-:-:S01]  /*1d070*/  FFMA.FTZ R182, R2, R182, -R197 ;  /* 0x000000b602b67223 */ /* 0x000fc200000108c5 */
[C-C-:B------:R-:W-:Y:S01]  /*1d080*/  FFMA.FTZ R183, R2.reuse, R183, -R197.reuse ;  /* 0x000000b702b77223 */ /* 0x140fe200000108c5 */
[----:B------:R-:W-:-:S01]  /*1d090*/  FFMA.FTZ R154, R2, R154, -R197 ;  /* 0x0000009a029a7223 */ /* 0x000fc200000108c5 */
[C-C-:B------:R-:W-:Y:S01]  /*1d0a0*/  FFMA.FTZ R155, R2.reuse, R155, -R197.reuse ;  /* 0x0000009b029b7223 */ /* 0x140fe200000108c5 */
[----:B------:R-:W-:-:S01]  /*1d0b0*/  FFMA.FTZ R158, R2, R158, -R197 ;  /* 0x0000009e029e7223 */ /* 0x000fc200000108c5 */
[C-C-:B------:R-:W-:Y:S01]  /*1d0c0*/  FFMA.FTZ R159, R2.reuse, R159, -R197.reuse ;  /* 0x0000009f029f7223 */ /* 0x140fe200000108c5 */
[----:B------:R-:W-:-:S01]  /*1d0d0*/  FFMA.FTZ R162, R2, R162, -R197 ;  /* 0x000000a202a27223 */ /* 0x000fc200000108c5 */
        /* <DEDUP_REMOVED lines=36> */
[----:B0-----:R-:W-:Y:S01]  /*1d320*/  FADD.FTZ R0, R196, R0 ;  /* 0x00000000c4007221 */ /* 0x001fe20000010000 */
[----:B----4-:R-:W-:-:S01]  /*1d330*/  FADD.FTZ R197, R187, R237 ;  /* 0x000000edbbc57221 */ /* 0x010fc20000010000 */
[----:B------:R-:W0:Y:S02]  /*1d340*/  MUFU.EX2 R176, R176 ;  /* 0x000000b000b07308 */ /* 0x000e240000000800 */
[----:B-1----:R-:W-:-:S01]  /*1d350*/  FADD.FTZ R0, R168, R0 ;  /* 0x00000000a8007221 */ /* 0x002fc20000010000 */
[----:B-----5:R-:W-:-:S05]  /*1d360*/  FADD.FTZ R197, R190, R197 ;  /* 0x000000c5bec57221 */ /* 0x020fca0000010000 */
[----:B------:R-:W1:Y:S01]  /*1d370*/  MUFU.EX2 R198, R198 ;  /* 0x000000c600c67308 */ /* 0x000e620000000800 */
[----:B--2---:R-:W-:-:S01]  /*1d380*/  FADD.FTZ R0, R169, R0 ;  /* 0x00000000a9007221 */ /* 0x004fc20000010000 */
[----:B---3--:R-:W-:-:S06]  /*1d390*/  FADD.FTZ R197, R191, R197 ;  /* 0x000000c5bfc57221 */ /* 0x008fcc0000010000 */
[----:B------:R-:W2:Y:S01]  /*1d3a0*/  MUFU.EX2 R177, R177 ;  /* 0x000000b100b17308 */ /* 0x000ea20000000800 */
[----:B------:R-:W-:-:S01]  /*1d3b0*/  FADD.FTZ R0, R172, R0 ;  /* 0x00000000ac007221 */ /* 0x000fc20000010000 */
[----:B------:R-:W-:-:S06]  /*1d3c0*/  FADD.FTZ R197, R194, R197 ;  /* 0x000000c5c2c57221 */ /* 0x000fcc0000010000 */
[----:B------:R-:W3:Y:S01]  /*1d3d0*/  MUFU.EX2 R199, R199 ;  /* 0x000000c700c77308 */ /* 0x000ee20000000800 */
[----:B------:R-:W-:-:S01]  /*1d3e0*/  FADD.FTZ R0, R173, R0 ;  /* 0x00000000ad007221 */ /* 0x000fc20000010000 */
[----:B------:R-:W-:-:S06]  /*1d3f0*/  FADD.FTZ R197, R195, R197 ;  /* 0x000000c5c3c57221 */ /* 0x000fcc0000010000 */
[----:B------:R-:W4:Y:S08]  /*1d400*/  MUFU.EX2 R180, R180 ;  /* 0x000000b400b47308 */ /* 0x000f300000000800 */
[----:B------:R-:W5:Y:S01]  /*1d410*/  MUFU.EX2 R170, R170 ;  /* 0x000000aa00aa7308 */ /* 0x000f620000000800 */
[----:B0-----:R-:W-:-:S01]  /*1d420*/  FADD.FTZ R0, R176, R0 ;  /* 0x00000000b0007221 */ /* 0x001fc20000010000 */
[----:B-1----:R-:W-:-:S06]  /*1d430*/  FADD.FTZ R197, R198, R197 ;  /* 0x000000c5c6c57221 */ /* 0x002fcc0000010000 */
[----:B------:R-:W0:Y:S08]  /*1d440*/  MUFU.EX2 R181, R181 ;  /* 0x000000b500b57308 */ /* 0x000e300000000800 */
[----:B------:R-:W1:Y:S01]  /*1d450*/  MUFU.EX2 R171, R171 ;  /* 0x000000ab00ab7308 */ /* 0x000e620000000800 */
[----:B--2---:R-:W-:-:S01]  /*1d460*/  FADD.FTZ R0, R177, R0 ;  /* 0x00000000b1007221 */ /* 0x004fc20000010000 */
[----:B---3--:R-:W-:-:S06]  /*1d470*/  FADD.FTZ R197, R199, R197 ;  /* 0x000000c5c7c57221 */ /* 0x008fcc0000010000 */
[----:B------:R-:W2:Y:S08]  /*1d480*/  MUFU.EX2 R152, R152 ;  /* 0x0000009800987308 */ /* 0x000eb00000000800 */
[----:B------:R-:W3:Y:S01]  /*1d490*/  MUFU.EX2 R174, R174 ;  /* 0x000000ae00ae7308 */ /* 0x000ee20000000800 */
[----:B----4-:R-:W-:-:S01]  /*1d4a0*/  FADD.FTZ R0, R180, R0 ;  /* 0x00000000b4007221 */ /* 0x010fc20000010000 */
[----:B-----5:R-:W-:-:S06]  /*1d4b0*/  FADD.FTZ R197, R170, R197 ;  /* 0x000000c5aac57221 */ /* 0x020fcc0000010000 */
        /* <DEDUP_REMOVED lines=156> */
[----:B------:R-:W4:Y:S01]  /*1de80*/  MUFU.EX2 R94, R94 ;  /* 0x0000005e005e7308 */ /* 0x000f220000000800 */
[----:B0-----:R-:W-:-:S01]  /*1de90*/  FADD.FTZ R0, R100, R0 ;  /* 0x0000000064007221 */ /* 0x001fc20000010000 */
[----:B-1----:R-:W-:-:S06]  /*1dea0*/  FADD.FTZ R197, R90, R197 ;  /* 0x000000c55ac57221 */ /* 0x002fcc0000010000 */
[----:B------:R-:W0:Y:S01]  /*1deb0*/  MUFU.EX2 R95, R95 ;  /* 0x0000005f005f7308 */ /* 0x000e220000000800 */
[----:B--2---:R-:W-:-:S01]  /*1dec0*/  FADD.FTZ R0, R101, R0 ;  /* 0x0000000065007221 */ /* 0x004fc20000010000 */
[----:B---3--:R-:W-:-:S06]  /*1ded0*/  FADD.FTZ R197, R91, R197 ;  /* 0x000000c55bc57221 */ /* 0x008fcc0000010000 */
[----:B------:R-:W1:Y:S01]  /*1dee0*/  MUFU.EX2 R98, R98 ;  /* 0x0000006200627308 */ /* 0x000e620000000800 */
[----:B----4-:R-:W-:-:S01]  /*1def0*/  FADD.FTZ R197, R94, R197 ;  /* 0x000000c55ec57221 */ /* 0x010fc20000010000 */
[----:B------:R2:W-:Y:S06]  /*1df00*/  STL [R1+0x4], R0 ;  /* 0x0000040001007387 */ /* 0x0005ec0000100800 */
[----:B------:R-:W3:Y:S01]  /*1df10*/  MUFU.EX2 R99, R99 ;  /* 0x0000006300637308 */ /* 0x000ee20000000800 */
[----:B0-----:R-:W-:-:S07]  /*1df20*/  FADD.FTZ R197, R95, R197 ;  /* 0x000000c55fc57221 */ /* 0x001fce0000010000 */
[----:B------:R-:W0:Y:S01]  /*1df30*/  MUFU.EX2 R102, R102 ;  /* 0x0000006600667308 */ /* 0x000e220000000800 */
[----:B-1----:R-:W-:-:S07]  /*1df40*/  FADD.FTZ R197, R98, R197 ;  /* 0x000000c562c57221 */ /* 0x002fce0000010000 */
[----:B------:R-:W1:Y:S01]  /*1df50*/  MUFU.EX2 R103, R103 ;  /* 0x0000006700677308 */ /* 0x000e620000000800 */
[----:B---3--:R-:W-:-:S04]  /*1df60*/  FADD.FTZ R197, R99, R197 ;  /* 0x000000c563c57221 */ /* 0x008fc80000010000 */
[----:B0-----:R-:W-:-:S04]  /*1df70*/  FADD.FTZ R197, R102, R197 ;  /* 0x000000c566c57221 */ /* 0x001fc80000010000 */
[----:B-1----:R-:W-:Y:S01]  /*1df80*/  FADD.FTZ R237, R103, R197 ;  /* 0x000000c567ed7221 */ /* 0x002fe20000010000 */
[----:B--2---:R-:W-:Y:S06]  /*1df90*/  @!P0 BRA `(.L_x_1461) ;  /* 0x0000000000048947 */ /* 0x004fec0003800000 */
[----:B------:R-:W-:Y:S01]  /*1dfa0*/  BPT.TRAP 0x1 ;  /* 0x000000040000795c */ /* 0x000fe20000300000 */
.L_x_1461:
[----:B------:R-:W2:Y:S04]  /*1dfb0*/  LDL R0, [R1+0x64] ;  /* 0x0000640001007983 */ /* 0x000ea80000100800 */
[----:B------:R-:W3:Y:S01]  /*1dfc0*/  LDL R197, [R1+0x5c] ;  /* 0x00005c0001c57983 */ /* 0x000ee20000100800 */
[----:B------:R-:W-:Y:S02]  /*1dfd0*/  F2FP.SATFINITE.E4M3.F32.PACK_AB_MERGE_C R92, R93, R92, RZ ;  /* 0x0000005c5d5c723e */ /* 0x000fe400048070ff */
[----:B------:R-:W-:Y:S02]  /*1dfe0*/  F2FP.SATFINITE.E4M3.F32.PACK_AB_MERGE_C R185, R188, R185, RZ ;  /* 0x000000b9bcb9723e */ /* 0x000fe400048070ff */
[----:B------:R-:W-:Y:S02]  /*1dff0*/  F2FP.SATFINITE.E4M3.F32.PACK_AB_MERGE_C R190, R191, R190, RZ ;  /* 0x000000bebfbe723e */ /* 0x000fe400048070ff */
[----:B------:R-:W-:-:S02]  /*1e000*/  F2FP.SATFINITE.E4M3.F32.PACK_AB_MERGE_C R193, R196, R193, RZ ;  /* 0x000000c1c4c1723e */ /* 0x000fc400048070ff */
[----:B------:R-:W-:Y:S02]  /*1e010*/  F2FP.SATFINITE.E4M3.F32.PACK_AB_MERGE_C R198, R199, R198, RZ ;  /* 0x000000c6c7c6723e */ /* 0x000fe400048070ff */
[----:B------:R-:W-:Y:S02]  /*1e020*/  F2FP.SATFINITE.E4M3.F32.PACK_AB_MERGE_C R172, R173, R172, RZ ;  /* 0x000000acadac723e */ /* 0x000fe400048070ff */
        /* <DEDUP_REMOVED lines=113> */
[----:B------:R-:W-:Y:S01]  /*1e740*/  FMUL.FTZ R87, R87, R142 ;  /* 0x0000008e57577220 */ /* 0x000fe20000410000 */
[----:B------:R-:W-:-:S02]  /*1e750*/  IMAD.MOV.U32 R3, RZ, RZ, R15 ;  /* 0x000000ffff037224 */ /* 0x000fc400078e000f */
[----:B------:R-:W-:Y:S01]  /*1e760*/  IMAD.MOV.U32 R231, RZ, RZ, R234 ;  /* 0x000000ffffe77224 */ /* 0x000fe200078e00ea */
[----:B--2---:R-:W-:Y:S01]  /*1e770*/  R2UR UR4, R0 ;  /* 0x00000000000472ca */ /* 0x004fe200000e0000 */
[----:B------:R-:W-:Y:S01]  /*1e780*/  IMAD R0, R232, 0x8, R17 ;  /* 0x00000008e8007824 */ /* 0x000fe200078e0211 */
[----:B---3--:R-:W-:-:S03]  /*1e790*/  ISETP.GT.AND P2, PT, R12, R197, PT ;  /* 0x000000c50c00720c */ /* 0x008fc60003f44270 */
[----:B------:R-:W-:-:S08]  /*1e7a0*/  VIADD R0, R0, 0x2e860 ;  /* 0x0002e86000007836 */ /* 0x000fd00000000000 */
[----:B------:R-:W-:-:S05]  /*1e7b0*/  IMAD.U32 R93, RZ, RZ, UR4 ;  /* 0x00000004ff5d7e24 */ /* 0x000fca000f8e00ff */
[----:B------:R-:W-:Y:S01]  /*1e7c0*/  PRMT R0, R93, 0x654, R0 ;  /* 0x000006545d007816 */ /* 0x000fe20000000000 */
[----:B------:R-:W-:-:S03]  /*1e7d0*/  VIADD R12, R12, 0xffffffff ;  /* 0xffffffff0c0c7836 */ /* 0x000fc60000000000 */
[----:B------:R0:W-:Y:S01]  /*1e7e0*/  SYNCS.ARRIVE.TRANS64.RED.A1T0 RZ, [R0+URZ], RZ ;  /* 0x000000ff00ff79a7 */ /* 0x0001e2000810043f */
[----:B------:R-:W-:Y:S02]  /*1e7f0*/  IMAD.MOV.U32 R232, RZ, RZ, R13 ;  /* 0x000000ffffe87224 */ /* 0x000fe400078e000d */
[----:B0-----:R-:W-:Y:S01]  /*1e800*/  IMAD.MOV.U32 R0, RZ, RZ, R21 ;  /* 0x000000ffff007224 */ /* 0x001fe200078e0015 */
[----:B------:R-:W-:Y:S06]  /*1e810*/  @P2 BRA `(.L_x_1462) ;  /* 0xffffff98003c2947 */ /* 0x000fec000383ffff */
[----:B------:R-:W-:Y:S02]  /*1e820*/  IMAD.MOV.U32 R0, RZ, RZ, R21 ;  /* 0x000000ffff007224 */ /* 0x000fe400078e0015 */
[----:B------:R-:W-:Y:S02]  /*1e830*/  IMAD.MOV.U32 R3, RZ, RZ, R15 ;  /* 0x000000ffff037224 */ /* 0x000fe400078e000f */
[----:B------:R-:W-:Y:S02]  /*1e840*/  IMAD.MOV.U32 R232, RZ, RZ, R13 ;  /* 0x000000ffffe87224 */ /* 0x000fe400078e000d */
[----:B------:R-:W-:-:S07]  /*1e850*/  IMAD.MOV.U32 R231, RZ, RZ, R234 ;  /* 0x000000ffffe77224 */ /* 0x000fce00078e00ea */
.L_x_1443:
[----:B------:R-:W2:Y:S01]  /*1e860*/  LDL R13, [R1+0x60] ;  /* 0x00006000010d7983 */ /* 0x000ea20000100800 */
[----:B------:R-:W0:Y:S03]  /*1e870*/  LDC R15, c[0x0][0x448] ;  /* 0x00011200ff0f7b82 */ /* 0x000e260000000800 */
[----:B------:R-:W3:Y:S04]  /*1e880*/  LDL R88, [R1+0x10] ;  /* 0x0000100001587983 */ /* 0x000ee80000100800 */
[----:B------:R-:W3:Y:S01]  /*1e890*/  LDL R21, [R1+0x14] ;  /* 0x0000140001157983 */ /* 0x000ee20000100800 */
[----:B------:R-:W1:Y:S01]  /*1e8a0*/  LDC R89, c[0x0][0x9e4] ;  /* 0x00027900ff597b82 */ /* 0x000e620000000800 */
[----:B------:R-:W-:-:S02]  /*1e8b0*/  LOP3.LUT R16, R16, 0xffefffff, RZ, 0xc0, !PT ;  /* 0xffefffff10107812 */ /* 0x000fc400078ec0ff */
[----:B0-----:R-:W-:-:S13]  /*1e8c0*/  ISETP.NE.AND P2, PT, R15, 0x1, PT ;  /* 0x000000010f00780c */ /* 0x001fda0003f45270 */
[----:B------:R-:W0:Y:S01]  /*1e8d0*/  @P2 LDC R20, c[0x0][0x44c] ;  /* 0x00011300ff142b82 */ /* 0x000e220000000800 */
[----:B------:R-:W-:-:S04]  /*1e8e0*/  @P2 LOP3.LUT R16, R16, 0x100000, RZ, 0xfc, !PT ;  /* 0x0010000010102812 */ /* 0x000fc800078efcff */
[----:B------:R-:W-:-:S03]  /*1e8f0*/  LOP3.LUT R16, R16, 0xffdfffff, RZ, 0xc0, !PT ;  /* 0xffdfffff10107812 */ /* 0x000fc600078ec0ff */
[----:B------:R-:W4:Y:S01]  /*1e900*/  @P2 LDC R15, c[0x0][0x450] ;  /* 0x00011400ff0f2b82 */ /* 0x000f220000000800 */
[----:B--2---:R-:W-:-:S04]  /*1e910*/  VIADD R13, R13, 0x7f ;  /* 0x0000007f0d0d7836 */ /* 0x004fc80000000000 */
[----:B0-----:R-:W-:Y:S01]  /*1e920*/  @P2 IMAD.HI.U32 R20, R13, R20, RZ ;  /* 0x000000140d142227 */ /* 0x001fe200078e00ff */
[----:B---3--:R-:W-:-:S04]  /*1e930*/  IADD3 R88, R21, 0x1, -R88 ;  /* 0x0000000115587810 */ /* 0x008fc80007ffe858 */
[----:B----4-:R-:W-:Y:S02]  /*1e940*/  @P2 SHF.R.U32.HI R13, RZ, R15, R20 ;  /* 0x0000000fff0d2219 */ /* 0x010fe40000011614 */
[----:B-1----:R-:W-:-:S03]  /*1e950*/  ISETP.GE.AND P2, PT, R89, 0x1, PT ;  /* 0x000000015900780c */ /* 0x002fc60003f46270 */
[----:B------:R-:W-:-:S04]  /*1e960*/  IMAD.IADD R13, R13, 0x1, R88 ;  /* 0x000000010d0d7824 */ /* 0x000fc800078e0258 */
[----:B------:R-:W-:-:S06]  /*1e970*/  IMAD.IADD R14, R13, 0x1, -R14 ;  /* 0x000000010d0e7824 */ /* 0x000fcc00078e0a0e */
[----:B------:R-:W-:Y:S01]  /*1e980*/  @P2 LOP3.LUT R16, R16, 0x200000, RZ, 0xfc, !PT ;  /* 0x0020000010102812 */ /* 0x000fe200078efcff */
        /* <DEDUP_REMOVED lines=11> */
.L_x_1465:
[----:B------:R-:W-:-:S13]  /*1ea40*/  ISETP.NE.AND P2, PT, R89, 0x1, PT ;  /* 0x000000015900780c */ /* 0x000fda0003f45270 */
[----:B------:R-:W0:Y:S02]  /*1ea50*/  @P2 LDC.64 R20, c[0x0][0x9e8] ;  /* 0x00027a00ff142b82 */ /* 0x000e240000000a00 */
[----:B0-----:R-:W-:-:S05]  /*1ea60*/  @P2 IMAD.HI.U32 R20, R13, R20, RZ ;  /* 0x000000140d142227 */ /* 0x001fca00078e00ff */
[----:B------:R-:W-:-:S07]  /*1ea70*/  @P2 SHF.R.U32.HI R13, RZ, R21, R20 ;  /* 0x00000015ff0d2219 */ /* 0x000fce0000011614 */
.L_x_1466:
[----:B------:R-:W-:Y:S05]  /*1ea80*/  BSYNC B0 ;  /* 0x0000000000007941 */ /* 0x000fea0003800000 */
.L_x_1464:
[----:B------:R-:W-:-:S05]  /*1ea90*/  IMAD R13, R13, R89, RZ ;  /* 0x000000590d0d7224 */ /* 0x000fca00078e02ff */
[----:B------:R-:W-:-:S07]  /*1eaa0*/  VIMNMX R14, R14, R13, !PT ;  /* 0x0000000d0e0e7248 */ /* 0x000fce0007fe0100 */
.L_x_1463:
[----:B------:R-:W2:Y:S01]  /*1eab0*/  LDL R20, [R1+0x70] ;  /* 0x0000700001147983 */ /* 0x000ea20000100800 */
[----:B------:R-:W-:Y:S02]  /*1eac0*/  VIADD R15, R14, 0xdf ;  /* 0x000000df0e0f7836 */ /* 0x000fe40000000000 */
[----:B------:R-:W-:-:S04]  /*1ead0*/  IMAD.MOV.U32 R14, RZ, RZ, RZ ;  /* 0x000000ffff0e7224 */ /* 0x000fc800078e00ff */
[----:B------:R-:W-:-:S05]  /*1eae0*/  IMAD.HI R14, R15, -0x6db6db6d, R14 ;  /* 0x924924930f0e7827 */ /* 0x000fca00078e020e */
[----:B------:R-:W-:-:S04]  /*1eaf0*/  SHF.R.U32.HI R13, RZ, 0x1f, R14 ;  /* 0x0000001fff0d7819 */ /* 0x000fc8000001160e */
[----:B------:R-:W-:-:S04]  /*1eb00*/  LEA.HI.SX32 R13, R14, R13, 0x19 ;  /* 0x0000000d0e0d7211 */ /* 0x000fc800078fcaff */
[----:B--2---:R-:W-:-:S04]  /*1eb10*/  VIMNMX R20, R20, R13, !PT ;  /* 0x0000000d14147248 */ /* 0x004fc80007fe0100 */
[----:B------:R-:W-:Y:S01]  /*1eb20*/  ISETP.GE.AND P2, PT, R12, R20, PT ;  /* 0x000000140c00720c */ /* 0x000fe20003f46270 */
[----:B------:R0:W-:-:S12]  /*1eb30*/  STL [R1+0x48], R20 ;  /* 0x0000481401007387 */ /* 0x0001d80000100800 */
[----:B0-----:R-:W-:Y:S05]  /*1eb40*/  @!P2 BRA `(.L_x_1467) ;  /* 0x0000003c00fca947 */ /* 0x001fea0003800000 */
[----:B------:R-:W-:Y:S02]  /*1eb50*/  IMAD.MOV.U32 R235, RZ, RZ, R12 ;  /* 0x000000ffffeb7224 */ /* 0x000fe400078e000c */
[----:B------:R-:W-:Y:S02]  /*1eb60*/  IMAD.MOV.U32 R234, RZ, RZ, R0 ;  /* 0x000000ffffea7224 */ /* 0x000fe400078e0000 */
[----:B------:R-:W-:Y:S02]  /*1eb70*/  IMAD.MOV.U32 R21, RZ, RZ, R3 ;  /* 0x000000ffff157224 */ /* 0x000fe400078e0003 */
[----:B------:R-:W-:Y:S02]  /*1eb80*/  IMAD.MOV.U32 R12, RZ, RZ, R231 ;  /* 0x000000ffff0c7224 */ /* 0x000fe400078e00e7 */
[----:B------:R-:W-:-:S07]  /*1eb90*/  IMAD.MOV.U32 R20, RZ, RZ, R232 ;  /* 0x000000ffff147224 */ /* 0x000fce00078e00e8 */
.L_x_1478:
[----:B------:R-:W2:Y:S01]  /*1eba0*/  LDL R0, [R1+0x54] ;  /* 0x0000540001007983 */ /* 0x000ea20000100800 */
[----:B------:R-:W-:Y:S01]  /*1ebb0*/  ISETP.NE.AND P2, PT, R20, 0x1, PT ;  /* 0x000000011400780c */ /* 0x000fe20003f45270 */
[----:B------:R-:W-:Y:S05]  /*1ebc0*/  YIELD ;  /* 0x0000000000007946 */ /* 0x000fea0003800000 */
[----:B------:R-:W-:-:S04]  /*1ebd0*/  SEL R231, RZ, 0x1, P2 ;  /* 0x00000001ffe77807 */ /* 0x000fc80001000000 */
[----:B------:R-:W-:Y:S02]  /*1ebe0*/  LOP3.LUT R231, R12, R231, RZ, 0x3c, !PT ;  /* 0x000000e70ce77212 */ /* 0x000fe400078e3cff */
[----:B--2---:R-:W-:-:S13]  /*1ebf0*/  ISETP.NE.AND P2, PT, R0, RZ, PT ;  /* 0x000000ff0000720c */ /* 0x004fda0003f45270 */
[----:B------:R-:W-:Y:S05]  /*1ec00*/  @P2 BRA `(.L_x_1468) ;  /* 0x00000000003c2947 */ /* 0x000fea0003800000 */
[----:B------:R-:W-:Y:S05]  /*1ec10*/  @!P0 BRA `(.L_x_1469) ;  /* 0x0000000000048947 */ /* 0x000fea0003800000 */
[----:B------:R-:W-:Y:S01]  /*1ec20*/  BPT.TRAP 0x1 ;  /* 0x000000040000795c */ /* 0x000fe20000300000 */
.L_x_1469:
[----:B------:R-:W-:Y:S01]  /*1ec30*/  VIADD R0, R20, 0x1 ;  /* 0x0000000114007836 */ /* 0x000fe20000000000 */
[----:B------:R-:W-:-:S04]  /*1ec40*/  SHF.L.U32 R3, R231, 0x1f, RZ ;  /* 0x0000001fe7037819 */ /* 0x000fc800000006ff */
[----:B------:R-:W-:-:S04]  /*1ec50*/  ISETP.NE.AND P3, PT, R0, 0x2, PT ;  /* 0x000000020000780c */ /* 0x000fc80003f65270 */
[----:B------:R-:W-:-:S05]  /*1ec60*/  SEL R0, R0, RZ, P3 ;  /* 0x000000ff00007207 */ /* 0x000fca0001800000 */
[----:B------:R-:W-:-:S04]  /*1ec70*/  IMAD R0, R0, 0x8, R17 ;  /* 0x0000000800007824 */ /* 0x000fc800078e0211 */
[----:B------:R0:W1:Y:S01]  /*1ec80*/  SYNCS.PHASECHK.TRANS64.TRYWAIT P3, [R0+URZ+0x2e830], R3 ;  /* 0x02e83003000075a7 */ /* 0x000062000806017f */
[----:B------:R-:W-:Y:S05]  /*1ec90*/  @!P0 BRA `(.L_x_1470) ;  /* 0x0000000000048947 */ /* 0x000fea0003800000 */
[----:B------:R-:W-:Y:S01]  /*1eca0*/  BPT.TRAP 0x1 ;  /* 0x000000040000795c */ /* 0x000fe20000300000 */
.L_x_1470:
[----:B------:R-:W-:Y:S04]  /*1ecb0*/  BSSY B0, `(.L_x_1468) ;  /* 0x0000004000007945 */ /* 0x000fe80003800000 */
[----:B-1----:R-:W-:Y:S05]  /*1ecc0*/  @P3 BRA `(.L_x_1471) ;  /* 0x0000000000083947 */ /* 0x002fea0003800000 */
[----:B------:R-:W1:Y:S02]  /*1ecd0*/  SYNCS.PHASECHK.TRANS64.TRYWAIT P3, [R0+URZ+0x2e830], R3 ;  /* 0x02e83003000075a7 */ /* 0x000e64000806017f */
[----:B-1----:R-:W-:Y:S05]  /*1ece0*/  @!P3 BRA `(.L_x_1472) ;  /* 0x0000015800ccb947 */ /* 0x002fea0003800000 */
.L_x_1471:
[----:B------:R-:W-:Y:S05]  /*1ecf0*/  BSYNC B0 ;  /* 0x0000000000007941 */ /* 0x000fea0003800000 */
.L_x_1468:
[----:B01----:R-:W2:Y:S01]  /*1ed00*/  LDL R3, [R1+0x58] ;  /* 0x0000580001037983 */ /* 0x003ea20000100800 */
[----:B------:R-:W-:Y:S01]  /*1ed10*/  VIADD R232, R20, 0x1 ;  /* 0x0000000114e87836 */ /* 0x000fe20000000000 */
[----:B------:R-:W-:Y:S05]  /*1ed20*/  WARPSYNC.ALL ;  /* 0x0000000000007948 */ /* 0x000fea0003800000 */
[----:B------:R-:W0:Y:S01]  /*1ed30*/  S2R R0, SR_TID.X ;  /* 0x0000000000007919 */ /* 0x000e220000002100 */
[----:B------:R-:W-:Y:S01]  /*1ed40*/  ISETP.NE.AND P3, PT, R232, 0x2, PT ;  /* 0x00000002e800780c */ /* 0x000fe20003f65270 */
[----:B------:R-:W-:Y:S01]  /*1ed50*/  IMAD.MOV.U32 R91, RZ, RZ, 0x40000040 ;  /* 0x40000040ff5b7424 */ /* 0x000fe200078e00ff */
[----:B------:R-:W-:Y:S01]  /*1ed60*/  R2UR UR12, R8 ;  /* 0x00000000080c72ca */ /* 0x000fe200000e0000 */
[----:B------:R-:W-:Y:S01]  /*1ed70*/  IMAD.MOV.U32 R15, RZ, RZ, 0x40000040 ;  /* 0x40000040ff0f7424 */ /* 0x000fe200078e00ff */
[----:B------:R-:W-:Y:S01]  /*1ed80*/  SEL R232, R232, RZ, P3 ;  /* 0x000000ffe8e87207 */ /* 0x000fe20001800000 */
        /* <DEDUP_REMOVED lines=13> */
[----:B------:R-:W-:Y:S01]  /*1ee60*/  R2UR UR25, R15 ;  /* 0x000000000f1972ca */ /* 0x000fe200000e0000 */
[----:B------:R-:W-:Y:S01]  /*1ee70*/  STL [R1+0xc0], R21 ;  /* 0x0000c01501007387 */ /* 0x000fe20000100800 */
[C---:B------:R-:W-:Y:S02]  /*1ee80*/  R2UR UR27, R89.reuse ;  /* 0x00000000591b72ca */ /* 0x040fe400000e0000 */
[----:B------:R-:W-:Y:S01]  /*1ee90*/  R2UR UR29, R89 ;  /* 0x00000000591d72ca */ /* 0x000fe200000e0000 */
[----:B------:R-:W-:Y:S01]  /*1eea0*/  STL [R1+0xbc], R19 ;  /* 0x0000bc1301007387 */ /* 0x000fe20000100800 */
[----:B------:R-:W-:-:S02]  /*1eeb0*/  R2UR UR31, R93 ;  /* 0x000000005d1f72ca */ /* 0x000fc400000e0000 */
[----:B------:R-:W-:Y:S01]  /*1eec0*/  R2UR UR39, R15 ;  /* 0x000000000f2772ca */ /* 0x000fe200000e0000 */
[----:B------:R-:W-:Y:S01]  /*1eed0*/  STL [R1+0xb8], R18 ;  /* 0x0000b81201007387 */ /* 0x000fe20000100800 */
[----:B------:R-:W-:Y:S02]  /*1eee0*/  R2UR UR36, R8 ;  /* 0x00000000082472ca */ /* 0x000fe400000e0000 */
[----:B0-----:R-:W-:Y:S01]  /*1eef0*/  SHF.R.U32.HI R0, RZ, 0x7, R0 ;  /* 0x00000007ff007819 */ /* 0x001fe20000011600 */
[----:B------:R0:W-:Y:S01]  /*1ef00*/  STL [R1+0xb4], R17 ;  /* 0x0000b41101007387 */ /* 0x0001e20000100800 */
[----:B------:R-:W-:Y:S02]  /*1ef10*/  R2UR UR37, R9 ;  /* 0x00000000092572ca */ /* 0x000fe400000e0000 */
[----:B------:R-:W-:Y:S01]  /*1ef20*/  R2UR UR47, R89 ;  /* 0x00000000592f72ca */ /* 0x000fe200000e0000 */
[----:B------:R-:W-:Y:S01]  /*1ef30*/  VIADD R0, R0, 0x8 ;  /* 0x0000000800007836 */ /* 0x000fe20000000000 */
[----:B------:R1:W-:Y:S01]  /*1ef40*/  STL [R1+0xb0], R16 ;  /* 0x0000b01001007387 */ /* 0x0003e20000100800 */
[----:B------:R-:W-:-:S02]  /*1ef50*/  R2UR UR44, R8 ;  /* 0x00000000082c72ca */ /* 0x000fc400000e0000 */
[----:B------:R-:W-:Y:S01]  /*1ef60*/  R2UR UR45, R9 ;  /* 0x00000000092d72ca */ /* 0x000fe200000e0000 */
[----:B------:R3:W-:Y:S01]  /*1ef70*/  BAR.SYNC.DEFER_BLOCKING R0, 0x100 ;  /* 0x000400000000751d */ /* 0x0007e20000010000 */
[C---:B------:R-:W-:Y:S02]  /*1ef80*/  R2UR UR19, R15.reuse ;  /* 0x000000000f1372ca */ /* 0x040fe400000e0000 */
[----:B------:R-:W-:Y:S01]  /*1ef90*/  R2UR UR5, R15 ;  /* 0x000000000f0572ca */ /* 0x000fe200000e0000 */
[----:B------:R-:W-:Y:S01]  /*1efa0*/  IMAD.MOV.U32 R15, RZ, RZ, 0x40000040 ;  /* 0x40000040ff0f7424 */ /* 0x000fe200078e00ff */
[----:B------:R-:W-:Y:S02]  /*1efb0*/  R2UR UR17, R89 ;  /* 0x00000000591172ca */ /* 0x000fe400000e0000 */
[C---:B------:R-:W-:Y:S01]  /*1efc0*/  R2UR UR9, R93.reuse ;  /* 0x000000005d0972ca */ /* 0x040fe200000e0000 */
[----:B------:R4:W-:Y:S01]  /*1efd0*/  STL [R1+0xac], R12 ;  /* 0x0000ac0c01007387 */ /* 0x0009e20000100800 */
[----:B------:R-:W-:-:S02]  /*1efe0*/  R2UR UR33, R93 ;  /* 0x000000005d2172ca */ /* 0x000fc400000e0000 */
[----:B------:R-:W-:Y:S01]  /*1eff0*/  R2UR UR59, R91 ;  /* 0x000000005b3b72ca */ /* 0x000fe200000e0000 */
[----:B------:R4:W-:Y:S01]  /*1f000*/  STL [R1+0xa8], R2 ;  /* 0x0000a80201007387 */ /* 0x0009e20000100800 */
[----:B------:R-:W-:Y:S01]  /*1f010*/  WARPGROUP.ARRIVE ;  /* 0x00000000000079c5 */ /* 0x000fe20000000000 */
[----:B--2---:R-:W-:Y:S01]  /*1f020*/  IMAD R90, R232, 0x700, R3 ;  /* 0x00000700e85a7824 */ /* 0x004fe200078e0203 */
[----:B------:R-:W-:Y:S01]  /*1f030*/  MOV R3, UR7 ;  /* 0x0000000700037c02 */ /* 0x000fe20008000f00 */
[----:B------:R-:W-:Y:S01]  /*1f040*/  UMOV UR7, UR11 ;  /* 0x0000000b00077c82 */ /* 0x000fe20008000000 */
[----:B------:R-:W-:Y:S01]  /*1f050*/  R2UR UR11, R93 ;  /* 0x000000005d0b72ca */ /* 0x000fe200000e0000 */
[C---:B------:R-:W-:Y:S01]  /*1f060*/  VIADD R14, R90.reuse, 0x100 ;  /* 0x000001005a0e7836 */ /* 0x040fe20000000000 */
[C---:B------:R-:W-:Y:S01]  /*1f070*/  R2UR UR14, R90.reuse ;  /* 0x000000005a0e72ca */ /* 0x040fe200000e0000 */
[C---:B------:R-:W-:Y:S01]  /*1f080*/  VIADD R88, R90.reuse, 0x200 ;  /* 0x000002005a587836 */ /* 0x040fe20000000000 */
[----:B0-----:R-:W-:Y:S01]  /*1f090*/  MOV R17, UR7 ;  /* 0x0000000700117c02 */ /* 0x001fe20008000f00 */
        /* <DEDUP_REMOVED lines=24> */
[----:B------:R-:W-:Y:S01]  /*1f220*/  MOV R236, UR11 ;  /* 0x0000000b00ec7c02 */ /* 0x000fe20008000f00 */
[----:B------:R-:W-:Y:S01]  /*1f230*/  UMOV UR11, UR25 ;  /* 0x00000019000b7c82 */ /* 0x000fe20008000000 */
[----:B------:R-:W-:Y:S01]  /*1f240*/  R2UR UR24, R14 ;  /* 0x000000000e1872ca */ /* 0x000fe200000e0000 */
[----:B------:R-:W-:Y:S01]  /*1f250*/  VIADD R14, R90, 0x4 ;  /* 0x000000045a0e7836 */ /* 0x000fe20000000000 */
[----:B------:R-:W-:Y:S01]  /*1f260*/  R2UR UR10, R88 ;  /* 0x00000000580a72ca */ /* 0x000fe200000e0000 */
[----:B------:R-:W-:Y:S01]  /*1f270*/  UMOV UR7, UR29 ;  /* 0x0000001d00077c82 */ /* 0x000fe20008000000 */
[C---:B------:R-:W-:Y:S01]  /*1f280*/  R2UR UR25, R9.reuse ;  /* 0x00000000091972ca */ /* 0x040fe200000e0000 */
[----:B------:R-:W-:Y:S01]  /*1f290*/  VIADD R88, R90, 0x204 ;  /* 0x000002045a587836 */ /* 0x000fe20000000000 */
[----:B------:R-:W-:Y:S01]  /*1f2a0*/  R2UR UR6, R14 ;  /* 0x000000000e0672ca */ /* 0x000fe200000e0000 */
[----:B------:R-:W-:Y:S01]  /*1f2b0*/  VIADD R14, R90, 0x304 ;  /* 0x000003045a0e7836 */ /* 0x000fe20000000000 */
[----:B------:R-:W-:Y:S01]  /*1f2c0*/  R2UR UR29, R9 ;  /* 0x00000000091d72ca */ /* 0x000fe200000e0000 */
[----:B------:R-:W-:Y:S01]  /*1f2d0*/  IMAD.MOV.U32 R93, RZ, RZ, 0x40000040 ;  /* 0x40000040ff5d7424 */ /* 0x000fe200078e00ff */
[----:B------:R-:W-:Y:S01]  /*1f2e0*/  MOV R19, UR11 ;  /* 0x0000000b00137c02 */ /* 0x000fe20008000f00 */
[----:B------:R-:W-:Y:S01]  /*1f2f0*/  UMOV UR11, UR19 ;  /* 0x00000013000b7c82 */ /* 0x000fe20008000000 */
[----:B------:R-:W-:Y:S01]  /*1f300*/  R2UR UR14, R88 ;  /* 0x00000000580e72ca */ /* 0x000fe200000e0000 */
[----:B------:R-:W-:Y:S01]  /*1f310*/  VIADD R88, R90, 0x404 ;  /* 0x000004045a587836 */ /* 0x000fe20000000000 */
[----:B------:R-:W-:Y:S01]  /*1f320*/  R2UR UR19, R15 ;  /* 0x000000000f1372ca */ /* 0x000fe200000e0000 */
[----:B------:R-:W-:Y:S01]  /*1f330*/  IMAD.MOV.U32 R15, RZ, RZ, 0x40000040 ;  /* 0x40000040ff0f7424 */ /* 0x000fe200078e00ff */
[----:B------:R-:W-:Y:S01]  /*1f340*/  R2UR UR15, R89 ;  /* 0x00000000590f72ca */ /* 0x000fe200000e0000 */
[----:B------:R-:W-:Y:S01]  /*1f350*/  IMAD.MOV.U32 R89, RZ, RZ, 0x40000040 ;  /* 0x40000040ff597424 */ /* 0x000fe200078e00ff */
[----:B------:R-:W-:Y:S01]  /*1f360*/  MOV R24, UR7 ;  /* 0x0000000700187c02 */ /* 0x000fe20008000f00 */
[----:B------:R-:W-:Y:S01]  /*1f370*/  UMOV UR7, UR9 ;  /* 0x0000000900077c82 */ /* 0x000fe20008000000 */
[----:B---3--:R-:W-:Y:S01]  /*1f380*/  MOV R0, UR6 ;  /* 0x0000000600007c02 */ /* 0x008fe20008000f00 */
[----:B------:R-:W-:Y:S01]  /*1f390*/  UMOV UR6, UR10 ;  /* 0x0000000a00067c82 */ /* 0x000fe20008000000 */
[----:B------:R-:W-:Y:S01]  /*1f3a0*/  R2UR UR10, R92 ;  /* 0x000000005c0a72ca */ /* 0x000fe200000e0000 */
[----:B------:R-:W-:Y:S01]  /*1f3b0*/  VIADD R92, R90, 0x206 ;  /* 0x000002065a5c7836 */ /* 0x000fe20000000000 */
[----:B-1----:R-:W-:Y:S01]  /*1f3c0*/  MOV R16, UR6 ;  /* 0x0000000600107c02 */ /* 0x002fe20008000f00 */
[----:B------:R-:W-:Y:S01]  /*1f3d0*/  UMOV UR6, UR28 ;  /* 0x0000001c00067c82 */ /* 0x000fe20008000000 */
[----:B------:R-:W-:-:S02]  /*1f3e0*/  R2UR UR28, R8 ;  /* 0x00000000081c72ca */ /* 0x000fc400000e0000 */
[----:B------:R-:W-:Y:S01]  /*1f3f0*/  MOV R23, UR6 ;  /* 0x0000000600177c02 */ /* 0x000fe20008000f00 */
[----:B------:R-:W-:Y:S01]  /*1f400*/  UMOV UR6, UR8 ;  /* 0x0000000800067c82 */ /* 0x000fe20008000000 */
[C---:B------:R-:W-:Y:S02]  /*1f410*/  R2UR UR8, R8.reuse ;  /* 0x00000000080872ca */ /* 0x040fe400000e0000 */
[----:B------:R-:W-:Y:S02]  /*1f420*/  R2UR UR9, R9 ;  /* 0x00000000090972ca */ /* 0x000fe400000e0000 */
[----:B------:R-:W-:Y:S01]  /*1f430*/  MOV R95, UR11 ;  /* 0x0000000b005f7c02 */ /* 0x000fe20008000f00 */
[----:B------:R-:W-:Y:S01]  /*1f440*/  UMOV UR11, UR5 ;  /* 0x00000005000b7c82 */ /* 0x000fe20008000000 */
[----:B------:R-:W-:Y:S01]  /*1f450*/  MOV R13, UR10 ;  /* 0x0000000a000d7c02 */ /* 0x000fe20008000f00 */
[----:B------:R-:W-:Y:S01]  /*1f460*/  UMOV UR10, UR24 ;  /* 0x00000018000a7c82 */ /* 0x000fe20008000000 */
[----:B------:R-:W-:-:S02]  /*1f470*/  R2UR UR24, R8 ;  /* 0x00000000081872ca */ /* 0x000fc400000e0000 */
[----:B------:R-:W-:Y:S01]  /*1f480*/  MOV R18, UR10 ;  /* 0x0000000a00127c02 */ /* 0x000fe20008000f00 */
[----:B------:R-:W-:Y:S01]  /*1f490*/  UMOV UR10, UR18 ;  /* 0x00000012000a7c82 */ /* 0x000fe20008000000 */
[----:B------:R-:W-:Y:S01]  /*1f4a0*/  R2UR UR18, R14 ;  /* 0x000000000e1272ca */ /* 0x000fe200000e0000 */
[----:B------:R-:W-:Y:S01]  /*1f4b0*/  VIADD R14, R90, 0x504 ;  /* 0x000005045a0e7836 */ /* 0x000fe20000000000 */
[----:B------:R-:W-:Y:S02]  /*1f4c0*/  WARPGROUP.DEPBAR.LE gsb0, 0x0 ;  /* 0x00008000000079c5 */ /* 0x000fe40000010000 */
[----:B------:R-:W-:Y:S01]  /*1f4d0*/  WARPGROUP.ARRIVE ;  /* 0x00000000000079c5 */ /* 0x000fe20000000000 */
[----:B------:R-:W-:Y:S01]  /*1f4e0*/  MOV R94, UR10 ;  /* 0x0000000a005e7c02 */ /* 0x000fe20008000f00 */
[----:B------:R-:W-:Y:S01]  /*1f4f0*/  UMOV UR10, UR4 ;  /* 0x00000004000a7c82 */ /* 0x000fe20008000000 */
[----:B------:R-:W-:Y:S02]  /*1f500*/  R2UR UR42, R92 ;  /* 0x000000005c2a72ca */ /* 0x000fe400000e0000 */
[----:B------:R-:W-:Y:S01]  /*1f510*/  R2UR UR43, R93 ;  /* 0x000000005d2b72ca */ /* 0x000fe200000e0000 */
[----:B------:R-:W-:Y:S01]  /*1f520*/  QGMMA.64x32x32.F32.E4M3.E4M3 R168, gdesc[UR20], RZ, !UPT, gsb0 ;  /* 0x0060000014a879f3 */ /* 0x000fe2000c0008ff */
[----:B------:R-:W-:Y:S01]  /*1f530*/  R2UR UR22, R88 ;  /* 0x00000000581672ca */ /* 0x000fe200000e0000 */
[----:B------:R-:W-:Y:S01]  /*1f540*/  VIADD R88, R90, 0x604 ;  /* 0x000006045a587836 */ /* 0x000fe20000000000 */
[----:B------:R-:W-:Y:S01]  /*1f550*/  R2UR UR23, R89 ;  /* 0x00000000591772ca */ /* 0x000fe200000e0000 */
[----:B------:R-:W-:Y:S01]  /*1f560*/  IMAD.MOV.U32 R89, RZ, RZ, 0x40000040 ;  /* 0x40000040ff597424 */ /* 0x000fe200078e00ff */
[----:B------:R-:W-:-:S02]  /*1f570*/  R2UR UR4, R10 ;  /* 0x000000000a0472ca */ /* 0x000fc400000e0000 */
[C---:B------:R-:W-:Y:S02]  /*1f580*/  R2UR UR5, R11.reuse ;  /* 0x000000000b0572ca */ /* 0x040fe400000e0000 */
[----:B------:R-:W-:Y:S02]  /*1f590*/  R2UR UR12, R10 ;  /* 0x000000000a0c72ca */ /* 0x000fe400000e0000 */
[----:B------:R-:W-:Y:S02]  /*1f5a0*/  R2UR UR13, R11 ;  /* 0x000000000b0d72ca */ /* 0x000fe400000e0000 */
[----:B----4-:R-:W-:Y:S01]  /*1f5b0*/  MOV R12, UR15 ;  /* 0x0000000f000c7c02 */ /* 0x010fe20008000f00 */
[----:B------:R-:W-:Y:S01]  /*1f5c0*/  UMOV UR15, UR33 ;  /* 0x00000021000f7c82 */ /* 0x000fe20008000000 */
[----:B------:R-:W-:Y:S01]  /*1f5d0*/  MOV R2, UR14 ;  /* 0x0000000e00027c02 */ /* 0x000fe20008000f00 */
[----:B------:R-:W-:Y:S01]  /*1f5e0*/  UMOV UR14, UR32 ;  /* 0x00000020000e7c82 */ /* 0x000fe20008000000 */
[----:B------:R-:W-:Y:S01]  /*1f5f0*/  MOV R22, UR15 ;  /* 0x0000000f00167c02 */ /* 0x000fe20008000f00 */
[----:B------:R-:W-:Y:S01]  /*1f600*/  UMOV UR15, UR17 ;  /* 0x00000011000f7c82 */ /* 0x000fe20008000000 */
[----:B------:R-:W-:Y:S01]  /*1f610*/  MOV R21, UR14 ;  /* 0x0000000e00157c02 */ /* 0x000fe20008000f00 */
[----:B------:R-:W-:Y:S01]  /*1f620*/  UMOV UR14, UR16 ;  /* 0x00000010000e7c82 */ /* 0x000fe20008000000 */
        /* <DEDUP_REMOVED lines=25> */
[----:B------:R-:W-:Y:S02]  /*1f7c0*/  R2UR UR50, R88 ;  /* 0x00000000583272ca */ /* 0x000fe400000e0000 */
[----:B------:R-:W-:Y:S01]  /*1f7d0*/  R2UR UR51, R89 ;  /* 0x00000000593372ca */ /* 0x000fe200000e0000 */
        /* <DEDUP_REMOVED lines=14> */
[----:B------:R-:W-:-:S06]  /*1f8c0*/  WARPGROUP.ARRIVE ;  /* 0x00000000000079c5 */ /* 0x000fcc0000000000 */
        /* <DEDUP_REMOVED lines=132> */
.L_x_1474:
[----:B-----5:R-:W-:Y:S01]  /*20110*/  SHF.L.U32 R0, R12, 0x1f, RZ ;  /* 0x0000001f0c007819 */ /* 0x020fe200000006ff */
[----:B------:R-:W-:-:S04]  /*20120*/  IMAD R3, R20, 0x8, R17 ;  /* 0x0000000814037824 */ /* 0x000fc800078e0211 */
[----:B------:R0:W1:Y:S01]  /*20130*/  SYNCS.PHASECHK.TRANS64.TRYWAIT P2, [R3+URZ+0x2e850], R0 ;  /* 0x02e85000030075a7 */ /* 0x000062000804017f */
[----:B------:R-:W-:Y:S05]  /*20140*/  @!P0 BRA `(.L_x_1475) ;  /* 0x0000000000048947 */ /* 0x000fea0003800000 */
[----:B------:R-:W-:Y:S01]  /*20150*/  BPT.TRAP 0x1 ;  /* 0x000000040000795c */ /* 0x000fe20000300000 */
.L_x_1475:
[----:B-1----:R-:W-:Y:S05]  /*20160*/  @P2 BRA `(.L_x_1473) ;  /* 0x0000000000082947 */ /* 0x002fea0003800000 */
[----:B------:R-:W1:Y:S02]  /*20170*/  SYNCS.PHASECHK.TRANS64.TRYWAIT P2, [R3+URZ+0x2e850], R0 ;  /* 0x02e85000030075a7 */ /* 0x000e64000804017f */
[----:B-1----:R-:W-:Y:S05]  /*20180*/  @!P2 BRA `(.L_x_1476) ;  /* 0x0000014400b8a947 */ /* 0x002fea0003800000 */
.L_x_1473:
[----:B-----5:R-:W-:Y:S01]  /*20190*/  VIADD R12, R17, 0x400 ;  /* 0x00000400110c7836 */ /* 0x020fe20000000000 */
[----:B------:R-:W-:Y:S05]  /*201a0*/  WARPSYNC.ALL ;  /* 0x0000000000007948 */ /* 0x000fea0003800000 */
[----:B------:R-:W-:Y:S01]  /*201b0*/  SHF.R.U32.HI R12, RZ, 0x4, R12 ;  /* 0x00000004ff0c7819 */ /* 0x000fe2000001160c */
[----:B------:R-:W-:Y:S01]  /*201c0*/  IMAD.MOV.U32 R13, RZ, RZ, -0x3ffffff0 ;  /* 0xc0000010ff0d7424 */ /* 0x000fe200078e00ff */
[----:B------:R-:W-:Y:S02]  /*201d0*/  WARPGROUP.ARRIVE ;  /* 0x00000000000079c5 */ /* 0x000fe40000000000 */
[----:B------:R-:W-:-:S02]  /*201e0*/  LOP3.LUT R12, R12, 0x3fff, RZ, 0xc0, !PT ;  /* 0x00003fff0c0c7812 */ /* 0x000fc400078ec0ff */
[----:B------:R-:W-:Y:S02]  /*201f0*/  R2UR UR7, R13 ;  /* 0x000000000d0772ca */ /* 0x000fe400000e0000 */
[----:B------:R-:W-:-:S05]  /*20200*/  LOP3.LUT R12, R12, 0x10000, RZ, 0xfc, !PT ;  /* 0x000100000c0c7812 */ /* 0x000fca00078efcff */
[----:B------:R-:W-:-:S05]  /*20210*/  IMAD R12, R20, 0x700, R12 ;  /* 0x00000700140c7824 */ /* 0x000fca00078e020c */
[----:B------:R-:W-:-:S13]  /*20220*/  R2UR UR6, R12 ;  /* 0x000000000c0672ca */ /* 0x000fda00000e0000 */
[----:B------:R-:W-:Y:S01]  /*20230*/  QGMMA.64x128x32.F32.E4M3.E4M3 R24, R224, gdesc[UR4], R24, gsb0 ;  /* 0x01e00004e0187df3 */ /* 0x000fe20008000818 */
[----:B------:R-:W-:Y:S02]  /*20240*/  VIADD R14, R12, 0x100 ;  /* 0x000001000c0e7836 */ /* 0x000fe40000000000 */
[----:B------:R-:W-:-:S03]  /*20250*/  IMAD.MOV.U32 R15, RZ, RZ, -0x3ffffff0 ;  /* 0xc0000010ff0f7424 */ /* 0x000fc600078e00ff */
[----:B------:R-:W-:Y:S02]  /*20260*/  R2UR UR6, R14 ;  /* 0x000000000e0672ca */ /* 0x000fe400000e0000 */
[----:B------:R-:W-:Y:S02]  /*20270*/  R2UR UR7, R15 ;  /* 0x000000000f0772ca */ /* 0x000fe400000e0000 */
[----:B01----:R-:W-:-:S04]  /*20280*/  FMNMX.FTZ R0, R184, R21, !PT ;  /* 0x00000015b8007209 */ /* 0x003fc80007810000 */
        /* <DEDUP_REMOVED lines=8> */
[----:B------:R-:W-:Y:S01]  /*20310*/  FMNMX.FTZ R13, R169, R13, !PT ;  /* 0x0000000da90d7209 */ /* 0x000fe20007810000 */
[----:B------:R-:W-:Y:S01]  /*20320*/  VIADD R14, R12, 0x200 ;  /* 0x000002000c0e7836 */ /* 0x000fe20000000000 */
[----:B------:R-:W-:Y:S02]  /*20330*/  WARPGROUP.DEPBAR.LE gsb0, 0x0 ;  /* 0x00008000000079c5 */ /* 0x000fe40000010000 */
[----:B------:R-:W-:Y:S01]  /*20340*/  WARPGROUP.ARRIVE ;  /* 0x00000000000079c5 */ /* 0x000fe20000000000 */
[----:B------:R-:W-:Y:S01]  /*20350*/  IMAD.MOV.U32 R15, RZ, RZ, -0x3ffffff0 ;  /* 0xc0000010ff0f7424 */ /* 0x000fe200078e00ff */
[----:B------:R-:W-:Y:S01]  /*20360*/  FMNMX.FTZ R13, R172, R13, !PT ;  /* 0x0000000dac0d7209 */ /* 0x000fe20007810000 */
[----:B------:R-:W2:Y:S01]  /*20370*/  LDL.LU R227, [R1+0x4] ;  /* 0x0000040001e37983 */ /* 0x000ea20000300800 */
[----:B------:R-:W-:Y:S02]  /*20380*/  FMNMX.FTZ R0, R186, R234, !PT ;  /* 0x000000eaba007209 */ /* 0x000fe40007810000 */
[----:B------:R-:W-:Y:S01]  /*20390*/  QGMMA.64x128x32.F32.E4M3.E4M3 R24, R220, gdesc[UR4], R24, gsb0 ;  /* 0x01e00004dc187df3 */ /* 0x000fe20008000818 */
[----:B------:R-:W-:-:S02]  /*203a0*/  FMNMX.FTZ R13, R173, R13, !PT ;  /* 0x0000000dad0d7209 */ /* 0x000fc40007810000 */
[----:B------:R-:W-:Y:S01]  /*203b0*/  R2UR UR6, R14 ;  /* 0x000000000e0672ca */ /* 0x000fe200000e0000 */
[----:B------:R-:W-:Y:S01]  /*203c0*/  VIADD R14, R12, 0x300 ;  /* 0x000003000c0e7836 */ /* 0x000fe20000000000 */
[----:B------:R-:W-:Y:S01]  /*203d0*/  R2UR UR7, R15 ;  /* 0x000000000f0772ca */ /* 0x000fe200000e0000 */
[----:B------:R-:W-:Y:S01]  /*203e0*/  IMAD.MOV.U32 R15, RZ, RZ, -0x3ffffff0 ;  /* 0xc0000010ff0f7424 */ /* 0x000fe200078e00ff */
        /* <DEDUP_REMOVED lines=67> */
[----:B------:R-:W-:Y:S01]  /*20820*/  FMNMX.FTZ R0, R126, R0, !PT ;  /* 0x000000007e007209 */ /* 0x000fe20007810000 */
[----:B------:R-:W-:Y:S02]  /*20830*/  WARPGROUP.DEPBAR.LE gsb0, 0x0 ;  /* 0x00008000000079c5 */ /* 0x000fe40000010000 */
[----:B------:R-:W-:Y:S01]  /*20840*/  WARPGROUP.ARRIVE ;  /* 0x00000000000079c5 */ /* 0x000fe20000000000 */
[----:B------:R-:W-:-:S02]  /*20850*/  FMNMX.FTZ R13, R116, R13, !PT ;  /* 0x0000000d740d7209 */ /* 0x000fc40007810000 */
[----:B------:R-:W-:Y:S02]  /*20860*/  FMNMX.FTZ R0, R127, R0, !PT ;  /* 0x000000007f007209 */ /* 0x000fe40007810000 */
[----:B------:R-:W-:Y:S01]  /*20870*/  FMNMX.FTZ R13, R117, R13, !PT ;  /* 0x0000000d750d7209 */ /* 0x000fe20007810000 */
[----:B------:R-:W-:Y:S01]  /*20880*/  QGMMA.64x128x32.F32.E4M3.E4M3 R24, R216, gdesc[UR4], R24, gsb0 ;  /* 0x01e00004d8187df3 */ /* 0x000fe20008000818 */
[----:B------:R-:W-:Y:S02]  /*20890*/  R2UR UR6, R14 ;  /* 0x000000000e0672ca */ /* 0x000fe400000e0000 */
[----:B------:R-:W-:Y:S01]  /*208a0*/  R2UR UR7, R15 ;  /* 0x000000000f0772ca */ /* 0x000fe200000e0000 */
[----:B------:R-:W-:Y:S01]  /*208b0*/  IMAD.MOV.U32 R15, RZ, RZ, -0x3ffffff0 ;  /* 0xc0000010ff0f7424 */ /* 0x000fe200078e00ff */
        /* <DEDUP_REMOVED lines=15> */
[----:B------:R-:W-:-:S03]  /*209b0*/  FMNMX.FTZ R0, R111, R0, !PT ;  /* 0x000000006f007209 */ /* 0x000fc60007810000 */
[----:B------:R-:W0:Y:S01]  /*209c0*/  SHFL.BFLY PT, R14, R13, 0x2, 0x1f ;  /* 0x0c401f000d0e7f89 */ /* 0x000e2200000e0000 */
[----:B------:R-:W-:-:S04]  /*209d0*/  FMNMX.FTZ R0, R114, R0, !PT ;  /* 0x0000000072007209 */ /* 0x000fc80007810000 */
[----:B------:R-:W-:-:S04]  /*209e0*/  FMNMX.FTZ R0, R115, R0, !PT ;  /* 0x0000000073007209 */ /* 0x000fc80007810000 */
[----:B------:R-:W-:-:S04]  /*209f0*/  FMNMX.FTZ R0, R118, R0, !PT ;  /* 0x0000000076007209 */ /* 0x000fc80007810000 */
[----:B------:R-:W-:-:S04]  /*20a00*/  FMNMX.FTZ R0, R119, R0, !PT ;  /* 0x0000000077007209 */ /* 0x000fc80007810000 */
[----:B------:R-:W-:-:S04]  /*20a10*/  FMNMX.FTZ R0, R90, R0, !PT ;  /* 0x000000005a007209 */ /* 0x000fc80007810000 */
[----:B------:R-:W-:Y:S02]  /*20a20*/  FMNMX.FTZ R0, R91, R0, !PT ;  /* 0x000000005b007209 */ /* 0x000fe40007810000 */
[----:B0-----:R-:W-:Y:S01]  /*20a30*/  FMNMX.FTZ R13, R13, R14, !PT ;  /* 0x0000000e0d0d7209 */ /* 0x001fe20007810000 */
[----:B------:R-:W-:Y:S01]  /*20a40*/  VIADD R14, R12, 0x400 ;  /* 0x000004000c0e7836 */ /* 0x000fe20000000000 */
[----:B------:R-:W-:-:S04]  /*20a50*/  FMNMX.FTZ R0, R94, R0, !PT ;  /* 0x000000005e007209 */ /* 0x000fc80007810000 */
[----:B------:R-:W-:-:S04]  /*20a60*/  FMNMX.FTZ R0, R95, R0, !PT ;  /* 0x000000005f007209 */ /* 0x000fc80007810000 */
[----:B------:R-:W-:-:S04]  /*20a70*/  FMNMX.FTZ R0, R98, R0, !PT ;  /* 0x0000000062007209 */ /* 0x000fc80007810000 */
[----:B------:R-:W-:-:S04]  /*20a80*/  FMNMX.FTZ R0, R99, R0, !PT ;  /* 0x0000000063007209 */ /* 0x000fc80007810000 */
[----:B------:R-:W-:-:S04]  /*20a90*/  FMNMX.FTZ R0, R102, R0, !PT ;  /* 0x0000000066007209 */ /* 0x000fc80007810000 */
[----:B------:R-:W-:-:S05]  /*20aa0*/  FMNMX.FTZ R0, R103, R0, !PT ;  /* 0x0000000067007209 */ /* 0x000fca0007810000 */
[----:B------:R-:W0:Y:S02]  /*20ab0*/  SHFL.BFLY PT, R3, R0, 0x2, 0x1f ;  /* 0x0c401f0000037f89 */ /* 0x000e2400000e0000 */
[----:B0-----:R-:W-:Y:S02]  /*20ac0*/  FMNMX.FTZ R0, R0, R3, !PT ;  /* 0x0000000300007209 */ /* 0x001fe40007810000 */
[----:B------:R-:W0:Y:S02]  /*20ad0*/  SHFL.BFLY PT, R3, R13, 0x1, 0x1f ;  /* 0x0c201f000d037f89 */ /* 0x000e2400000e0000 */
[----:B0-----:R-:W-:Y:S01]  /*20ae0*/  FMNMX.FTZ R3, R13, R3, !PT ;  /* 0x000000030d037209 */ /* 0x001fe20007810000 */
[----:B------:R-:W-:Y:S02]  /*20af0*/  WARPGROUP.DEPBAR.LE gsb0, 0x0 ;  /* 0x00008000000079c5 */ /* 0x000fe40000010000 */
[----:B------:R-:W-:-:S06]  /*20b00*/  WARPGROUP.ARRIVE ;  /* 0x00000000000079c5 */ /* 0x000fcc0000000000 */
[----:B------:R-:W-:Y:S01]  /*20b10*/  QGMMA.64x128x32.F32.E4M3.E4M3 R24, R212, gdesc[UR4], R24, gsb0 ;  /* 0x01e00004d4187df3 */ /* 0x000fe20008000818 */
[----:B------:R-:W-:Y:S02]  /*20b20*/  R2UR UR6, R14 ;  /* 0x000000000e0672ca */ /* 0x000fe400000e0000 */
[----:B------:R-:W-:Y:S01]  /*20b30*/  R2UR UR7, R15 ;  /* 0x000000000f0772ca */ /* 0x000fe200000e0000 */
[----:B------:R-:W0:Y:S01]  /*20b40*/  SHFL.BFLY PT, R14, R0, 0x1, 0x1f ;  /* 0x0c201f00000e7f89 */ /* 0x000e2200000e0000 */
[----:B------:R-:W-:-:S04]  /*20b50*/  FFMA.FTZ R15, R2, R3, -8 ;  /* 0xc1000000020f7423 */ /* 0x000fc80000010003 */
        /* <DEDUP_REMOVED lines=19> */
[----:B0-----:R-:W-:Y:S01]  /*20c90*/  FMNMX.FTZ R0, R0, R14, !PT ;  /* 0x0000000e00007209 */ /* 0x001fe20007810000 */
[----:B------:R-:W-:Y:S01]  /*20ca0*/  FADD.FTZ R14, -R3, R21 ;  /* 0x00000015030e7221 */ /* 0x000fe20000010100 */
[----:B------:R-:W-:-:S01]  /*20cb0*/  FFMA.FTZ R21, R2, R184, -R15 ;  /* 0x000000b802157223 */ /* 0x000fc2000001080f */
[C-C-:B------:R-:W-:Y:S01]  /*20cc0*/  FFMA.FTZ R184, R2.reuse, R185, -R15.reuse ;  /* 0x000000b902b87223 */ /* 0x140fe2000001080f */
[----:B------:R-:W-:-:S01]  /*20cd0*/  FFMA.FTZ R185, R2, R188, -R15 ;  /* 0x000000bc02b97223 */ /* 0x000fc2000001080f */
[C---:B------:R-:W-:Y:S01]  /*20ce0*/  FMUL.FTZ R14, R2.reuse, R14 ;  /* 0x0000000e020e7220 */ /* 0x040fe20000410000 */
[----:B------:R-:W-:-:S01]  /*20cf0*/  FFMA.FTZ R188, R2, R189, -R15 ;  /* 0x000000bd02bc7223 */ /* 0x000fc2000001080f */
[C-C-:B------:R-:W-:Y:S01]  /*20d00*/  FFMA.FTZ R189, R2.reuse, R192, -R15.reuse ;  /* 0x000000c002bd7223 */ /* 0x140fe2000001080f */
        /* <DEDUP_REMOVED lines=35> */
[----:B------:R-:W-:Y:S01]  /*20f40*/  MUFU.EX2 R188, R188 ;  /* 0x000000bc00bc7308 */ /* 0x000fe20000000800 */
[----:B------:R-:W-:-:S01]  /*20f50*/  FADD.FTZ R13, -R0, R234 ;  /* 0x000000ea000d7221 */ /* 0x000fc20000010100 */
[----:B------:R-:W-:-:S03]  /*20f60*/  FFMA.FTZ R101, R2, R0, -8 ;  /* 0xc100000002657423 */ /* 0x000fc60000010000 */
        /* <DEDUP_REMOVED lines=53> */
[----:B------:R-:W-:-:S06]  /*212c0*/  FFMA.FTZ R119, R2, R119, -R101 ;  /* 0x0000007702777223 */ /* 0x000fcc0000010865 */
[----:B------:R-:W-:Y:S01]  /*212d0*/  MUFU.EX2 R172, R172 ;  /* 0x000000ac00ac7308 */ /* 0x000fe20000000800 */
[----:B------:R-:W-:Y:S02]  /*212e0*/  WARPGROUP.DEPBAR.LE gsb0, 0x0 ;  /* 0x00008000000079c5 */ /* 0x000fe40000010000 */
[----:B------:R-:W-:-:S05]  /*212f0*/  WARPGROUP.ARRIVE ;  /* 0x00000000000079c5 */ /* 0x000fca0000000000 */
[----:B------:R-:W0:Y:S01]  /*21300*/  MUFU.EX2 R186, R186 ;  /* 0x000000ba00ba7308 */ /* 0x000e220000000800 */
[----:B------:R-:W-:Y:S07]  /*21310*/  QGMMA.64x128x32.F32.E4M3.E4M3 R24, R208, gdesc[UR4], R24, gsb0 ;  /* 0x01e00004d0187df3 */ /* 0x000fee0008000818 */
[----:B------:R-:W-:Y:S08]  /*21320*/  MUFU.EX2 R173, R173 ;  /* 0x000000ad00ad7308 */ /* 0x000ff00000000800 */
[----:B------:R-:W1:Y:S01]  /*21330*/  MUFU.EX2 R187, R187 ;  /* 0x000000bb00bb7308 */ /* 0x000e620000000800 */
[----:B0-----:R-:W-:-:S07]  /*21340*/  FFMA.FTZ R237, R13, R237, R186 ;  /* 0x000000ed0ded7223 */ /* 0x001fce00000100ba */
[----:B------:R-:W-:Y:S08]  /*21350*/  MUFU.EX2 R176, R176 ;  /* 0x000000b000b07308 */ /* 0x000ff00000000800 */
[----:B------:R-:W0:Y:S01]  /*21360*/  MUFU.EX2 R190, R190 ;  /* 0x000000be00be7308 */ /* 0x000e220000000800 */
[----:B-1----:R-:W-:-:S07]  /*21370*/  FADD.FTZ R237, R187, R237 ;  /* 0x000000edbbed7221 */ /* 0x002fce0000010000 */
[----:B------:R-:W-:Y:S08]  /*21380*/  MUFU.EX2 R177, R177 ;  /* 0x000000b100b17308 */ /* 0x000ff00000000800 */
[----:B------:R-:W1:Y:S01]  /*21390*/  MUFU.EX2 R191, R191 ;  /* 0x000000bf00bf7308 */ /* 0x000e620000000800 */
[----:B0-----:R-:W-:-:S07]  /*213a0*/  FADD.FTZ R237, R190, R237 ;  /* 0x000000edbeed7221 */ /* 0x001fce0000010000 */
        /* <DEDUP_REMOVED lines=17> */
[----:B0-----:R-:W-:-:S01]  /*214c0*/  FADD.FTZ R237, R170, R237 ;  /* 0x000000edaaed7221 */ /* 0x001fc20000010000 */
[----:B------:R-:W-:-:S02]  /*214d0*/  WARPGROUP.DEPBAR.LE gsb0, 0x0 ;  /* 0x00008000000079c5 */ /* 0x000fc40000010000 */
[----:B------:R-:W-:-:S01]  /*214e0*/  FFMA.FTZ R208, R2, R89, -R15 ;  /* 0x0000005902d07223 */ /* 0x000fc2000001080f */
[----:B------:R-:W-:Y:S01]  /*214f0*/  IMAD.MOV.U32 R89, RZ, RZ, -0x3ffffff0 ;  /* 0xc0000010ff597424 */ /* 0x000fe200078e00ff */
[----:B------:R-:W-:Y:S02]  /*21500*/  WARPGROUP.ARRIVE ;  /* 0x00000000000079c5 */ /* 0x000fe40000000000 */
[----:B------:R0:W-:Y:S02]  /*21510*/  MUFU.EX2 R15, R88 ;  /* 0x00000058000f7308 */ /* 0x0001e40000000800 */
[----:B------:R-:W-:-:S06]  /*21520*/  R2UR UR7, R89 ;  /* 0x00000000590772ca */ /* 0x000fcc00000e0000 */
[----:B------:R-:W-:Y:S01]  /*21530*/  MUFU.EX2 R160, R160 ;  /* 0x000000a000a07308 */ /* 0x000fe20000000800 */
[----:B0-----:R-:W-:Y:S02]  /*21540*/  VIADD R88, R12, 0x500 ;  /* 0x000005000c587836 */ /* 0x001fe40000000000 */
[----:B-1----:R-:W-:-:S03]  /*21550*/  FADD.FTZ R237, R171, R237 ;  /* 0x000000edabed7221 */ /* 0x002fc60000010000 */
[----:B------:R-:W-:Y:S01]  /*21560*/  R2UR UR6, R88 ;  /* 0x00000000580672ca */ /* 0x000fe200000e0000 */
[----:B--2---:R-:W-:-:S01]  /*21570*/  FFMA.FTZ R88, R14, R227, R21 ;  /* 0x000000e30e587223 */ /* 0x004fc20000010015 */
[----:B------:R-:W0:Y:S01]  /*21580*/  MUFU.EX2 R174, R174 ;  /* 0x000000ae00ae7308 */ /* 0x000e220000000800 */
[----:B------:R-:W1:Y:S02]  /*21590*/  S2R R227, SR_TID.X ;  /* 0x0000000000e37919 */ /* 0x000e640000002100 */
[----:B------:R-:W-:-:S04]  /*215a0*/  FADD.FTZ R88, R184, R88 ;  /* 0x00000058b8587221 */ /* 0x000fc80000010000 */
[----:B------:R-:W-:Y:S01]  /*215b0*/  FADD.FTZ R88, R185, R88 ;  /* 0x00000058b9587221 */ /* 0x000fe20000010000 */
[----:B------:R-:W-:Y:S03]  /*215c0*/  MUFU.EX2 R161, R161 ;  /* 0x000000a100a17308 */ /* 0x000fe60000000800 */
[----:B------:R-:W-:-:S01]  /*215d0*/  FADD.FTZ R88, R188, R88 ;  /* 0x00000058bc587221 */ /* 0x000fc20000010000 */
[----:B------:R-:W-:Y:S03]  /*215e0*/  QGMMA.64x128x32.F32.E4M3.E4M3 R24, R204, gdesc[UR4], R24, gsb0 ;  /* 0x01e00004cc187df3 */ /* 0x000fe60008000818 */
[----:B------:R-:W-:-:S01]  /*215f0*/  FADD.FTZ R88, R189, R88 ;  /* 0x00000058bd587221 */ /* 0x000fc20000010000 */
[----:B------:R-:W2:Y:S01]  /*21600*/  MUFU.EX2 R175, R175 ;  /* 0x000000af00af7308 */ /* 0x000ea20000000800 */
[----:B0-----:R-:W-:-:S02]  /*21610*/  FADD.FTZ R237, R174, R237 ;  /* 0x000000edaeed7221 */ /* 0x001fc40000010000 */
[----:B------:R-:W-:-:S04]  /*21620*/  FADD.FTZ R88, R192, R88 ;  /* 0x00000058c0587221 */ /* 0x000fc80000010000 */
[----:B------:R-:W-:Y:S01]  /*21630*/  FADD.FTZ R88, R193, R88 ;  /* 0x00000058c1587221 */ /* 0x000fe20000010000 */
[----:B------:R-:W-:Y:S03]  /*21640*/  MUFU.EX2 R164, R164 ;  /* 0x000000a400a47308 */ /* 0x000fe60000000800 */
[----:B------:R-:W-:-:S04]  /*21650*/  FADD.FTZ R88, R196, R88 ;  /* 0x00000058c4587221 */ /* 0x000fc80000010000 */
[----:B------:R-:W-:Y:S01]  /*21660*/  FADD.FTZ R88, R168, R88 ;  /* 0x00000058a8587221 */ /* 0x000fe20000010000 */
[----:B------:R-:W0:Y:S01]  /*21670*/  MUFU.EX2 R178, R178 ;  /* 0x000000b200b27308 */ /* 0x000e220000000800 */
[----:B--2---:R-:W-:-:S02]  /*21680*/  FADD.FTZ R237, R175, R237 ;  /* 0x000000edafed7221 */ /* 0x004fc40000010000 */
[----:B------:R-:W-:-:S04]  /*21690*/  FADD.FTZ R88, R169, R88 ;  /* 0x00000058a9587221 */ /* 0x000fc80000010000 */
[----:B------:R-:W-:Y:S01]  /*216a0*/  FADD.FTZ R88, R172, R88 ;  /* 0x00000058ac587221 */ /* 0x000fe20000010000 */
[----:B------:R-:W-:Y:S03]  /*216b0*/  MUFU.EX2 R165, R165 ;  /* 0x000000a500a57308 */ /* 0x000fe60000000800 */
[----:B------:R-:W-:-:S04]  /*216c0*/  FADD.FTZ R88, R173, R88 ;  /* 0x00000058ad587221 */ /* 0x000fc80000010000 */
[----:B------:R-:W-:Y:S01]  /*216d0*/  FADD.FTZ R88, R176, R88 ;  /* 0x00000058b0587221 */ /* 0x000fe20000010000 */
        /* <DEDUP_REMOVED lines=18> */
[----:B------:R-:W0:Y:S03]  /*21800*/  MUFU.EX2 R140, R140 ;  /* 0x0000008c008c7308 */ /* 0x000e260000000800 */
[----:B------:R-:W-:-:S04]  /*21810*/  FADD.FTZ R88, R165, R88 ;  /* 0x00000058a5587221 */ /* 0x000fc80000010000 */
[----:B------:R-:W-:Y:S01]  /*21820*/  FADD.FTZ R88, R136, R88 ;  /* 0x0000005888587221 */ /* 0x000fe20000010000 */
[----:B------:R-:W3:Y:S01]  /*21830*/  MUFU.EX2 R154, R154 ;  /* 0x0000009a009a7308 */ /* 0x000ee20000000800 */
[----:B--2---:R-:W-:-:S02]  /*21840*/  FADD.FTZ R237, R183, R237 ;  /* 0x000000edb7ed7221 */ /* 0x004fc40000010000 */
[----:B------:R-:W-:-:S05]  /*21850*/  FADD.FTZ R88, R137, R88 ;  /* 0x0000005889587221 */ /* 0x000fca0000010000 */
[----:B------:R-:W2:Y:S01]  /*21860*/  MUFU.EX2 R141, R141 ;  /* 0x0000008d008d7308 */ /* 0x000ea20000000800 */
[----:B0-----:R-:W-:-:S07]  /*21870*/  FADD.FTZ R88, R140, R88 ;  /* 0x000000588c587221 */ /* 0x001fce0000010000 */
[----:B------:R-:W0:Y:S01]  /*21880*/  MUFU.EX2 R155, R155 ;  /* 0x0000009b009b7308 */ /* 0x000e220000000800 */
[----:B---3--:R-:W-:-:S07]  /*21890*/  FADD.FTZ R237, R154, R237 ;  /* 0x000000ed9aed7221 */ /* 0x008fce0000010000 */
[----:B------:R-:W3:Y:S01]  /*218a0*/  MUFU.EX2 R144, R144 ;  /* 0x0000009000907308 */ /* 0x000ee20000000800 */
[----:B--2---:R-:W-:-:S01]  /*218b0*/  FADD.FTZ R89, R141, R88 ;  /* 0x000000588d597221 */ /* 0x004fc20000010000 */
[----:B------:R-:W-:Y:S02]  /*218c0*/  VIADD R88, R12, 0x600 ;  /* 0x000006000c587836 */ /* 0x000fe40000000000 */
[----:B------:R-:W-:-:S03]  /*218d0*/  FFMA.FTZ R12, R2, R114, -R101 ;  /* 0x00000072020c7223 */ /* 0x000fc60000010865 */
[----:B------:R-:W-:Y:S01]  /*218e0*/  R2UR UR6, R88 ;  /* 0x00000000580672ca */ /* 0x000fe200000e0000 */
[----:B------:R-:W2:Y:S01]  /*218f0*/  MUFU.EX2 R158, R158 ;  /* 0x0000009e009e7308 */ /* 0x000ea20000000800 */
[----:B0-----:R-:W-:-:S01]  /*21900*/  FADD.FTZ R237, R155, R237 ;  /* 0x000000ed9bed7221 */ /* 0x001fc20000010000 */
[----:B------:R-:W-:Y:S01]  /*21910*/  FFMA.FTZ R88, R2, R118, -R101 ;  /* 0x0000007602587223 */ /* 0x000fe20000010865 */
[----:B------:R-:W-:-:S04]  /*21920*/  @!P1 IMAD R118, R232, 0x8, R17 ;  /* 0x00000008e8769824 */ /* 0x000fc800078e0211 */
[----:B------:R-:W-:Y:S01]  /*21930*/  @!P1 VIADD R118, R118, 0x2e840 ;  /* 0x0002e84076769836 */ /* 0x000fe20000000000 */
[----:B------:R-:W0:Y:S01]  /*21940*/  MUFU.EX2 R145, R145 ;  /* 0x0000009100917308 */ /* 0x000e220000000800 */
[----:B---3--:R-:W-:-:S03]  /*21950*/  FADD.FTZ R89, R144, R89 ;  /* 0x0000005990597221 */ /* 0x008fc60000010000 */
[----:B------:R-:W-:-:S04]  /*21960*/  @!P1 PRMT R118, RZ, 0x654, R118 ;  /* 0x00000654ff769816 */ /* 0x000fc80000000076 */
[----:B------:R-:W3:Y:S01]  /*21970*/  MUFU.EX2 R159, R159 ;  /* 0x0000009f009f7308 */ /* 0x000ee20000000800 */
[----:B--2---:R-:W-:-:S07]  /*21980*/  FADD.FTZ R237, R158, R237 ;  /* 0x000000ed9eed7221 */ /* 0x004fce0000010000 */
[----:B------:R-:W2:Y:S01]  /*21990*/  MUFU.EX2 R162, R162 ;  /* 0x000000a200a27308 */ /* 0x000ea20000000800 */
[----:B0-----:R-:W-:-:S01]  /*219a0*/  FADD.FTZ R114, R145, R89 ;  /* 0x0000005991727221 */ /* 0x001fc20000010000 */
[----:B------:R-:W-:Y:S01]  /*219b0*/  IMAD.MOV.U32 R89, RZ, RZ, -0x3ffffff0 ;  /* 0xc0000010ff597424 */ /* 0x000fe200078e00ff */
[----:B------:R-:W-:Y:S02]  /*219c0*/  WARPGROUP.DEPBAR.LE gsb0, 0x0 ;  /* 0x00008000000079c5 */ /* 0x000fe40000010000 */
[----:B------:R-:W-:Y:S01]  /*219d0*/  WARPGROUP.ARRIVE ;  /* 0x00000000000079c5 */ /* 0x000fe20000000000 */
[----:B-1----:R-:W-:Y:S02]  /*219e0*/  SHF.R.U32.HI R204, RZ, 0x7, R227 ;  /* 0x00000007ffcc7819 */ /* 0x002fe400000116e3 */
[----:B------:R-:W0:Y:S01]  /*219f0*/  MUFU.EX2 R163, R163 ;  /* 0x000000a300a37308 */ /* 0x000e220000000800 */
[----:B---3--:R-:W-:-:S01]  /*21a00*/  FADD.FTZ R237, R159, R237 ;  /* 0x000000ed9fed7221 */ /* 0x008fc20000010000 */
[----:B------:R-:W-:Y:S01]  /*21a10*/  R2UR UR7, R89 ;  /* 0x00000000590772ca */ /* 0x000fe200000e0000 */
        /* <DEDUP_REMOVED lines=9> */
[----:B------:R-:W-:Y:S01]  /*21ab0*/  FFMA.FTZ R101, R2, R103, -R101 ;  /* 0x0000006702657223 */ /* 0x000fe20000010865 */
[----:B------:R-:W-:-:S02]  /*21ac0*/  IADD3 R102, -R204, 0xb, RZ ;  /* 0x0000000bcc667810 */ /* 0x000fc40007ffe1ff */
[----:B------:R-:W-:Y:S01]  /*21ad0*/  QGMMA.64x128x32.F32.E4M3.E4M3 R24, R200, gdesc[UR4], R24, gsb0 ;  /* 0x01e00004c8187df3 */ /* 0x000fe20008000818 */
        /* <DEDUP_REMOVED lines=37> */
[----:B------:R2:W-:Y:S06]  /*21d30*/  BAR.ARV R102, 0x100 ;  /* 0x000400660000751d */ /* 0x0005ec0000002000 */
[----:B------:R-:W3:Y:S01]  /*21d40*/  MUFU.EX2 R122, R122 ;  /* 0x0000007a007a7308 */ /* 0x000ee20000000800 */
[----:B0-----:R-:W-:-:S01]  /*21d50*/  FADD.FTZ R237, R151, R237 ;  /* 0x000000ed97ed7221 */ /* 0x001fc20000010000 */
[----:B------:R0:W-:Y:S01]  /*21d60*/  @!P1 SYNCS.ARRIVE.TRANS64.RED.A1T0 RZ, [R118+URZ], RZ ;  /* 0x000000ff76ff99a7 */ /* 0x0001e2000810043f */
[----:B-1----:R-:W-:-:S05]  /*21d70*/  FADD.FTZ R114, R132, R114 ;  /* 0x0000007284727221 */ /* 0x002fca0000010000 */
[----:B------:R-:W1:Y:S08]  /*21d80*/  MUFU.EX2 R133, R133 ;  /* 0x0000008500857308 */ /* 0x000e700000000800 */
[----:B------:R-:W4:Y:S01]  /*21d90*/  MUFU.EX2 R123, R123 ;  /* 0x0000007b007b7308 */ /* 0x000f220000000800 */
[----:B---3--:R-:W-:-:S07]  /*21da0*/  FADD.FTZ R237, R122, R237 ;  /* 0x000000ed7aed7221 */ /* 0x008fce0000010000 */
[----:B------:R-:W3:Y:S01]  /*21db0*/  MUFU.EX2 R104, R104 ;  /* 0x0000006800687308 */ /* 0x000ee20000000800 */
[----:B-1----:R-:W-:-:S07]  /*21dc0*/  FADD.FTZ R114, R133, R114 ;  /* 0x0000007285727221 */ /* 0x002fce0000010000 */
[----:B------:R-:W1:Y:S01]  /*21dd0*/  MUFU.EX2 R126, R126 ;  /* 0x0000007e007e7308 */ /* 0x000e620000000800 */
[----:B----4-:R-:W-:-:S07]  /*21de0*/  FADD.FTZ R237, R123, R237 ;  /* 0x000000ed7bed7221 */ /* 0x010fce0000010000 */
        /* <DEDUP_REMOVED lines=53> */
[----:B----4-:R-:W-:-:S04]  /*22140*/  FADD.FTZ R103, R97, R103 ;  /* 0x0000006761677221 */ /* 0x010fc80000010000 */
[----:B------:R-:W-:-:S03]  /*22150*/  FADD.FTZ R103, R15, R103 ;  /* 0x000000670f677221 */ /* 0x000fc60000010000 */
[----:B------:R-:W2:Y:S01]  /*22160*/  MUFU.EX2 R100, R100 ;  /* 0x0000006400647308 */ /* 0x000ea20000000800 */
[----:B---3--:R-:W-:-:S07]  /*22170*/  FADD.FTZ R237, R119, R237 ;  /* 0x000000ed77ed7221 */ /* 0x008fce0000010000 */
[----:B------:R-:W3:Y:S01]  /*22180*/  MUFU.EX2 R90, R90 ;  /* 0x0000005a005a7308 */ /* 0x000ee20000000800 */
[----:B-1----:R-:W-:-:S07]  /*22190*/  FADD.FTZ R114, R89, R237 ;  /* 0x000000ed59727221 */ /* 0x002fce0000010000 */
[----:B------:R-:W1:Y:S01]  /*221a0*/  MUFU.EX2 R91, R91 ;  /* 0x0000005b005b7308 */ /* 0x000e620000000800 */
[----:B--2---:R-:W-:-:S05]  /*221b0*/  FADD.FTZ R102, R100, R103 ;  /* 0x0000006764667221 */ /* 0x004fca0000010000 */
[----:B------:R0:W-:Y:S02]  /*221c0*/  STL [R1+0x4], R102 ;  /* 0x0000046601007387 */ /* 0x0001e40000100800 */
[----:B------:R-:W2:Y:S01]  /*221d0*/  MUFU.EX2 R94, R94 ;  /* 0x0000005e005e7308 */ /* 0x000ea20000000800 */
[----:B---3--:R-:W-:-:S07]  /*221e0*/  FADD.FTZ R114, R90, R114 ;  /* 0x000000725a727221 */ /* 0x008fce0000010000 */
[----:B------:R-:W3:Y:S01]  /*221f0*/  MUFU.EX2 R95, R95 ;  /* 0x0000005f005f7308 */ /* 0x000ee20000000800 */
[----:B-1----:R-:W-:-:S07]  /*22200*/  FADD.FTZ R114, R91, R114 ;  /* 0x000000725b727221 */ /* 0x002fce0000010000 */
[----:B------:R-:W1:Y:S01]  /*22210*/  MUFU.EX2 R98, R98 ;  /* 0x0000006200627308 */ /* 0x000e620000000800 */
[----:B--2---:R-:W-:-:S07]  /*22220*/  FADD.FTZ R114, R94, R114 ;  /* 0x000000725e727221 */ /* 0x004fce0000010000 */
[----:B------:R-:W2:Y:S01]  /*22230*/  MUFU.EX2 R99, R99 ;  /* 0x0000006300637308 */ /* 0x000ea20000000800 */
[----:B---3--:R-:W-:-:S07]  /*22240*/  FADD.FTZ R114, R95, R114 ;  /* 0x000000725f727221 */ /* 0x008fce0000010000 */
[----:B------:R-:W3:Y:S01]  /*22250*/  MUFU.EX2 R101, R101 ;  /* 0x0000006500657308 */ /* 0x000ee20000000800 */
[----:B-1----:R-:W-:-:S04]  /*22260*/  FADD.FTZ R114, R98, R114 ;  /* 0x0000007262727221 */ /* 0x002fc80000010000 */
[----:B--2---:R-:W-:-:S04]  /*22270*/  FADD.FTZ R114, R99, R114 ;  /* 0x0000007263727221 */ /* 0x004fc80000010000 */
[----:B---3--:R-:W-:Y:S01]  /*22280*/  FADD.FTZ R237, R101, R114 ;  /* 0x0000007265ed7221 */ /* 0x008fe20000010000 */
[----:B0-----:R-:W-:Y:S06]  /*22290*/  @!P0 BRA `(.L_x_1477) ;  /* 0x0000000000048947 */ /* 0x001fec0003800000 */
[----:B------:R-:W-:Y:S01]  /*222a0*/  BPT.TRAP 0x1 ;  /* 0x000000040000795c */ /* 0x000fe20000300000 */
.L_x_1477:
[----:B------:R-:W2:Y:S01]  /*222b0*/  LDL R102, [R1+0x64] ;  /* 0x0000640001667983 */ /* 0x000ea20000100800 */
[----:B------:R-:W-:Y:S02]  /*222c0*/  F2FP.SATFINITE.E4M3.F32.PACK_AB_MERGE_C R185, R188, R185, RZ ;  /* 0x000000b9bcb9723e */ /* 0x000fe400048070ff */
[----:B--2---:R-:W-:Y:S02]  /*222d0*/  R2UR UR4, R102 ;  /* 0x00000000660472ca */ /* 0x004fe400000e0000 */
[----:B------:R-:W2:Y:S01]  /*222e0*/  LDL R102, [R1+0x48] ;  /* 0x0000480001667983 */ /* 0x000ea20000100800 */
[----:B------:R-:W-:Y:S01]  /*222f0*/  IMAD R20, R20, 0x8, R17 ;  /* 0x0000000814147824 */ /* 0x000fe200078e0211 */
[----:B------:R-:W-:Y:S01]  /*22300*/  F2FP.SATFINITE.E4M3.F32.PACK_AB_MERGE_C R224, R184, R21, R185 ;  /* 0x00000015b8e0723e */ /* 0x000fe200048070b9 */
[----:B------:R-:W-:Y:S01]  /*22310*/  FMUL.FTZ R24, R24, R14 ;  /* 0x0000000e18187220 */ /* 0x000fe20000410000 */
[----:B------:R-:W-:Y:S01]  /*22320*/  F2FP.SATFINITE.E4M3.F32.PACK_AB_MERGE_C R124, R125, R124, RZ ;  /* 0x0000007c7d7c723e */ /* 0x000fe200048070ff */
[----:B------:R-:W-:Y:S01]  /*22330*/  VIADD R20, R20, 0x2e860 ;  /* 0x0002e86014147836 */ /* 0x000fe20000000000 */
[----:B------:R-:W-:Y:S01]  /*22340*/  F2FP.SATFINITE.E4M3.F32.PACK_AB_MERGE_C R88, R119, R88, RZ ;  /* 0x000000587758723e */ /* 0x000fe200048070ff */
[----:B------:R-:W-:Y:S01]  /*22350*/  FMUL.FTZ R25, R25, R14 ;  /* 0x0000000e19197220 */ /* 0x000fe20000410000 */
[----:B------:R-:W-:Y:S01]  /*22360*/  F2FP.SATFINITE.E4M3.F32.PACK_AB_MERGE_C R92, R93, R92, RZ ;  /* 0x0000005c5d5c723e */ /* 0x000fe200048070ff */
[----:B------:R-:W-:Y:S01]  /*22370*/  FMUL.FTZ R28, R28, R14 ;  /* 0x0000000e1c1c7220 */ /* 0x000fe20000410000 */
[----:B------:R-:W-:Y:S01]  /*22380*/  F2FP.SATFINITE.E4M3.F32.PACK_AB_MERGE_C R124, R121, R120, R124 ;  /* 0x00000078797c723e */ /* 0x000fe2000480707c */
[----:B------:R-:W-:Y:S01]  /*22390*/  IMAD.U32 R21, RZ, RZ, UR4 ;  /* 0x00000004ff157e24 */ /* 0x000fe2000f8e00ff */
[----:B------:R-:W-:Y:S01]  /*223a0*/  F2FP.SATFINITE.E4M3.F32.PACK_AB_MERGE_C R190, R191, R190, RZ ;  /* 0x000000bebfbe723e */ /* 0x000fe200048070ff */
[-C--:B------:R-:W-:Y:S01]  /*223b0*/  FMUL.FTZ R29, R29, R14.reuse ;  /* 0x0000000e1d1d7220 */ /* 0x080fe20000410000 */
[----:B------:R-:W-:Y:S01]  /*223c0*/  F2FP.SATFINITE.E4M3.F32.PACK_AB_MERGE_C R193, R196, R193, RZ ;  /* 0x000000c1c4c1723e */ /* 0x000fe200048070ff */
[-C--:B------:R-:W-:Y:S01]  /*223d0*/  FMUL.FTZ R32, R32, R14.reuse ;  /* 0x0000000e20207220 */ /* 0x080fe20000410000 */
[----:B------:R-:W-:Y:S01]  /*223e0*/  PRMT R20, R21, 0x654, R20 ;  /* 0x0000065415147816 */ /* 0x000fe20000000014 */
[----:B------:R-:W-:Y:S01]  /*223f0*/  FMUL.FTZ R33, R33, R14 ;  /* 0x0000000e21217220 */ /* 0x000fe20000410000 */
[----:B------:R-:W-:Y:S01]  /*22400*/  F2FP.SATFINITE.E4M3.F32.PACK_AB_MERGE_C R198, R199, R198, RZ ;  /* 0x000000c6c7c6723e */ /* 0x000fe200048070ff */
[----:B------:R-:W-:Y:S01]  /*22410*/  FMUL.FTZ R36, R36, R14 ;  /* 0x0000000e24247220 */ /* 0x000fe20000410000 */
[----:B------:R-:W-:Y:S01]  /*22420*/  F2FP.SATFINITE.E4M3.F32.PACK_AB_MERGE_C R172, R173, R172, RZ ;  /* 0x000000acadac723e */ /* 0x000fe200048070ff */
[----:B------:R0:W-:Y:S01]  /*22430*/  SYNCS.ARRIVE.TRANS64.RED.A1T0 RZ, [R20+URZ], RZ ;  /* 0x000000ff14ff79a7 */ /* 0x0001e2000810043f */
        /* <DEDUP_REMOVED lines=103> */
[----:B------:R-:W-:-:S02]  /*22ab0*/  IMAD.MOV.U32 R234, RZ, RZ, R0 ;  /* 0x000000ffffea7224 */ /* 0x000fc400078e0000 */
[----:B------:R-:W-:Y:S02]  /*22ac0*/  IMAD.MOV.U32 R21, RZ, RZ, R3 ;  /* 0x000000ffff157224 */ /* 0x000fe400078e0003 */
[----:B------:R-:W-:Y:S02]  /*22ad0*/  IMAD.MOV.U32 R12, RZ, RZ, R231 ;  /* 0x000000ffff0c7224 */ /* 0x000fe400078e00e7 */
[----:B0-----:R-:W-:Y:S02]  /*22ae0*/  IMAD.MOV.U32 R20, RZ, RZ, R232 ;  /* 0x000000ffff147224 */ /* 0x001fe400078e00e8 */
[----:B------:R-:W-:Y:S01]  /*22af0*/  IMAD.MOV.U32 R208, RZ, RZ, R124 ;  /* 0x000000ffffd07224 */ /* 0x000fe200078e007c */
[C---:B--2---:R-:W-:Y:S01]  /*22b00*/  ISETP.GT.AND P2, PT, R235.reuse, R102, PT ;  /* 0x00000066eb00720c */ /* 0x044fe20003f44270 */
[----:B------:R-:W-:-:S12]  /*22b10*/  VIADD R235, R235, 0xffffffff ;  /* 0xffffffffebeb7836 */ /* 0x000fd80000000000 */
[----:B------:R-:W-:Y:S05]  /*22b20*/  @P2 BRA `(.L_x_1478) ;  /* 0xffffffc0001c2947 */ /* 0x000fea000383ffff */
[----:B------:R-:W-:-:S07]  /*22b30*/  IMAD.MOV.U32 R12, RZ, RZ, R235 ;  /* 0x000000ffff0c7224 */ /* 0x000fce00078e00eb */
.L_x_1467:
[----:B------:R-:W2:Y:S02]  /*22b40*/  LDL R13, [R1+0x70] ;  /* 0x00007000010d7983 */ /* 0x000ea40000100800 */
[----:B--2---:R-:W-:-:S13]  /*22b50*/  ISETP.GE.AND P2, PT, R12, R13, PT ;  /* 0x0000000d0c00720c */ /* 0x004fda0003f46270 */
[----:B------:R-:W-:Y:S05]  /*22b60*/  @!P2 BRA `(.L_x_1479) ;  /* 0x0000006400e4a947 */ /* 0x000fea0003800000 */
[----:B------:R-:W-:Y:S02]  /*22b70*/  IMAD.MOV.U32 R236, RZ, RZ, R0 ;  /* 0x000000ffffec7224 */ /* 0x000fe400078e0000 */
[----:B------:R-:W-:Y:S02]  /*22b80*/  IMAD.MOV.U32 R235, RZ, RZ, R3 ;  /* 0x000000ffffeb7224 */ /* 0x000fe400078e0003 */
[----:B------:R-:W-:Y:S02]  /*22b90*/  IMAD.MOV.U32 R234, RZ, RZ, R231 ;  /* 0x000000ffffea7224 */ /* 0x000fe400078e00e7 */
[----:B------:R-:W-:-:S07]  /*22ba0*/  IMAD.MOV.U32 R13, RZ, RZ, R232 ;  /* 0x000000ffff0d7224 */ /* 0x000fce00078e00e8 */
.L_x_1498:
        /* <DEDUP_REMOVED lines=9> */
.L_x_1481:
        /* <DEDUP_REMOVED lines=8> */
.L_x_1482:
[----:B------:R-:W-:Y:S04]  /*22cc0*/  BSSY B0, `(.L_x_1480) ;  /* 0x0000004000007945 */ /* 0x000fe80003800000 */
[----:B-1----:R-:W-:Y:S05]  /*22cd0*/  @P3 BRA `(.L_x_1483) ;  /* 0x0000000000083947 */ /* 0x002fea0003800000 */
[----:B------:R-:W1:Y:S02]  /*22ce0*/  SYNCS.PHASECHK.TRANS64.TRYWAIT P3, [R0+URZ+0x2e830], R3 ;  /* 0x02e83003000075a7 */ /* 0x000e64000806017f */
[----:B-1----:R-:W-:Y:S05]  /*22cf0*/  @!P3 BRA `(.L_x_1484) ;  /* 0x0000011800f0b947 */ /* 0x002fea0003800000 */
.L_x_1483:
[----:B------:R-:W-:Y:S05]  /*22d00*/  BSYNC B0 ;  /* 0x0000000000007941 */ /* 0x000fea0003800000 */
.L_x_1480:
        /* <DEDUP_REMOVED lines=26> */
[----:B------:R1:W-:Y:S01]  /*22eb0*/  STL [R1+0xbc], R19 ;  /* 0x0000bc1301007387 */ /* 0x0003e20000100800 */
[----:B------:R-:W-:-:S02]  /*22ec0*/  R2UR UR31, R91 ;  /* 0x000000005b1f72ca */ /* 0x000fc400000e0000 */
[----:B------:R-:W-:Y:S01]  /*22ed0*/  R2UR UR39, R15 ;  /* 0x000000000f2772ca */ /* 0x000fe200000e0000 */
[----:B------:R-:W-:Y:S01]  /*22ee0*/  STL [R1+0xb8], R18 ;  /* 0x0000b81201007387 */ /* 0x000fe20000100800 */
[----:B------:R-:W-:Y:S02]  /*22ef0*/  R2UR UR36, R8 ;  /* 0x00000000082472ca */ /* 0x000fe400000e0000 */
[----:B0-----:R-:W-:Y:S01]  /*22f00*/  SHF.R.U32.HI R0, RZ, 0x7, R0 ;  /* 0x00000007ff007819 */ /* 0x001fe20000011600 */
[----:B------:R-:W-:Y:S01]  /*22f10*/  STL [R1+0xb4], R17 ;  /* 0x0000b41101007387 */ /* 0x000fe20000100800 */
[----:B------:R-:W-:Y:S02]  /*22f20*/  R2UR UR37, R9 ;  /* 0x00000000092572ca */ /* 0x000fe400000e0000 */
[----:B------:R-:W-:Y:S01]  /*22f30*/  R2UR UR47, R21 ;  /* 0x00000000152f72ca */ /* 0x000fe200000e0000 */
[----:B------:R-:W-:Y:S01]  /*22f40*/  VIADD R0, R0, 0x8 ;  /* 0x0000000800007836 */ /* 0x000fe20000000000 */
[----:B------:R-:W-:Y:S01]  /*22f50*/  STL [R1+0xb0], R16 ;  /* 0x0000b01001007387 */ /* 0x000fe20000100800 */
        /* <DEDUP_REMOVED lines=20> */
[----:B-1----:R-:W-:Y:S01]  /*230a0*/  MOV R19, UR7 ;  /* 0x0000000700137c02 */ /* 0x002fe20008000f00 */
        /* <DEDUP_REMOVED lines=24> */
[----:B---3--:R-:W-:Y:S01]  /*23230*/  MOV R12, UR11 ;  /* 0x0000000b000c7c02 */ /* 0x008fe20008000f00 */
        /* <DEDUP_REMOVED lines=21> */
[----:B0-----:R-:W-:Y:S01]  /*23390*/  MOV R0, UR6 ;  /* 0x0000000600007c02 */ /* 0x001fe20008000f00 */
[----:B------:R-:W-:Y:S01]  /*233a0*/  UMOV UR6, UR10 ;  /* 0x0000000a00067c82 */ /* 0x000fe20008000000 */
[----:B------:R-:W-:Y:S01]  /*233b0*/  R2UR UR10, R90 ;  /* 0x000000005a0a72ca */ /* 0x000fe200000e0000 */
[----:B------:R-:W-:Y:S01]  /*233c0*/  VIADD R90, R88, 0x206 ;  /* 0x00000206585a7836 */ /* 0x000fe20000000000 */
[----:B------:R-:W-:Y:S01]  /*233d0*/  MOV R18, UR6 ;  /* 0x0000000600127c02 */ /* 0x000fe20008000f00 */
        /* <DEDUP_REMOVED lines=8> */
[----:B----4-:R-:W-:Y:S01]  /*23460*/  MOV R2, UR10 ;  /* 0x0000000a00027c02 */ /* 0x010fe20008000f00 */
        /* <DEDUP_REMOVED lines=21> */
[----:B------:R-:W-:Y:S01]  /*235c0*/  MOV R17, UR15 ;  /* 0x0000000f00117c02 */ /* 0x000fe20008000f00 */
        /* <DEDUP_REMOVED lines=183> */
.L_x_1486:
[----:B------:R-:W-:Y:S01]  /*24140*/  SHF.L.U32 R0, R234, 0x1f, RZ ;  /* 0x0000001fea007819 */ /* 0x000fe200000006ff */
[----:B-----5:R-:W-:-:S04]  /*24150*/  IMAD R3, R13, 0x8, R17 ;  /* 0x000000080d037824 */ /* 0x020fc800078e0211 */
[----:B------:R0:W1:Y:S01]  /*24160*/  SYNCS.PHASECHK.TRANS64.TRYWAIT P2, [R3+URZ+0x2e850], R0 ;  /* 0x02e85000030075a7 */ /* 0x000062000804017f */
[----:B------:R-:W-:Y:S05]  /*24170*/  @!P0 BRA `(.L_x_1487) ;  /* 0x0000000000048947 */ /* 0x000fea0003800000 */
[----:B------:R-:W-:Y:S01]  /*24180*/  BPT.TRAP 0x1 ;  /* 0x000000040000795c */ /* 0x000fe20000300000 */
.L_x_1487:
[----:B-1----:R-:W-:Y:S05]  /*24190*/  @P2 BRA `(.L_x_1485) ;  /* 0x0000000000082947 */ /* 0x002fea0003800000 */
[----:B------:R-:W1:Y:S02]  /*241a0*/  SYNCS.PHASECHK.TRANS64.TRYWAIT P2, [R3+URZ+0x2e850], R0 ;  /* 0x02e85000030075a7 */ /* 0x000e64000804017f */
[----:B-1----:R-:W-:Y:S05]  /*241b0*/  @!P2 BRA `(.L_x_1488) ;  /* 0x0000010400d4a947 */ /* 0x002fea0003800000 */
.L_x_1485:
[----:B-----5:R-:W-:Y:S01]  /*241c0*/  VIADD R14, R17, 0x400 ;  /* 0x00000400110e7836 */ /* 0x020fe20000000000 */
[----:B------:R-:W-:Y:S05]  /*241d0*/  WARPSYNC.ALL ;  /* 0x0000000000007948 */ /* 0x000fea0003800000 */
[----:B------:R-:W-:Y:S01]  /*241e0*/  SHF.R.U32.HI R14, RZ, 0x4, R14 ;  /* 0x00000004ff0e7819 */ /* 0x000fe2000001160e */
[----:B------:R-:W-:Y:S01]  /*241f0*/  IMAD.MOV.U32 R15, RZ, RZ, -0x3ffffff0 ;  /* 0xc0000010ff0f7424 */ /* 0x000fe200078e00ff */
[----:B01----:R-:W2:Y:S01]  /*24200*/  LDL R0, [R1+0x80] ;  /* 0x0000800001007983 */ /* 0x003ea20000100800 */
[----:B------:R-:W-:Y:S01]  /*24210*/  IMAD.MOV.U32 R21, RZ, RZ, -0x3ffffff0 ;  /* 0xc0000010ff157424 */ /* 0x000fe200078e00ff */
[----:B------:R-:W-:Y:S01]  /*24220*/  LOP3.LUT R14, R14, 0x3fff, RZ, 0xc0, !PT ;  /* 0x00003fff0e0e7812 */ /* 0x000fe200078ec0ff */
[----:B------:R-:W0:Y:S01]  /*24230*/  LDC R3, c[0x0][0x448] ;  /* 0x00011200ff037b82 */ /* 0x000e220000000800 */
[----:B------:R-:W3:Y:S01]  /*24240*/  LDL R234, [R1+0x10] ;  /* 0x0000100001ea7983 */ /* 0x000ee20000100800 */
[----:B------:R-:W-:Y:S01]  /*24250*/  R2UR UR7, R15 ;  /* 0x000000000f0772ca */ /* 0x000fe200000e0000 */
[----:B------:R-:W-:Y:S01]  /*24260*/  WARPGROUP.ARRIVE ;  /* 0x00000000000079c5 */ /* 0x000fe20000000000 */
[----:B------:R-:W-:Y:S01]  /*24270*/  LOP3.LUT R14, R14, 0x10000, RZ, 0xfc, !PT ;  /* 0x000100000e0e7812 */ /* 0x000fe200078efcff */
[----:B------:R-:W-:Y:S01]  /*24280*/  ULDC UR4, c[0x0][0x9dc] ;  /* 0x0002770000047ab9 */ /* 0x000fe20000000800 */
[----:B------:R-:W-:-:S03]  /*24290*/  ULDC UR5, c[0x0][0x9e0] ;  /* 0x0002780000057ab9 */ /* 0x000fc60000000800 */
        /* <DEDUP_REMOVED lines=10> */
[----:B------:R-:W2:Y:S04]  /*24340*/  LDL R225, [R1+0x60] ;  /* 0x0000600001e17983 */ /* 0x000ea80000100800 */
[----:B------:R-:W4:Y:S02]  /*24350*/  LDL R226, [R1+0x6c] ;  /* 0x00006c0001e27983 */ /* 0x000f240000100800 */
[----:B------:R-:W-:Y:S01]  /*24360*/  QGMMA.64x128x32.F32.E4M3.E4M3 R24, R220, gdesc[UR4], R24, gsb0 ;  /* 0x01e00004dc187df3 */ /* 0x000fe20008000818 */
[----:B------:R-:W-:-:S02]  /*24370*/  R2UR UR6, R20 ;  /* 0x00000000140672ca */ /* 0x000fc400000e0000 */
[----:B------:R-:W-:Y:S01]  /*24380*/  R2UR UR7, R21 ;  /* 0x00000000150772ca */ /* 0x000fe200000e0000 */
[----:B------:R-:W-:Y:S01]  /*24390*/  VIADD R20, R14, 0x300 ;  /* 0x000003000e147836 */ /* 0x000fe20000000000 */
[----:B------:R-:W3:Y:S01]  /*243a0*/  LDL R227, [R1+0x14] ;  /* 0x0000140001e37983 */ /* 0x000ee20000100800 */
[----:B------:R-:W-:Y:S01]  /*243b0*/  IMAD.MOV.U32 R21, RZ, RZ, -0x3ffffff0 ;  /* 0xc0000010ff157424 */ /* 0x000fe200078e00ff */
[----:B0-----:R-:W-:Y:S01]  /*243c0*/  ISETP.NE.AND P2, PT, R3, 0x1, PT ;  /* 0x000000010300780c */ /* 0x001fe20003f45270 */
[----:B------:R-:W-:Y:S01]  /*243d0*/  IMAD.MOV.U32 R15, RZ, RZ, -0x3ffffff0 ;  /* 0xc0000010ff0f7424 */ /* 0x000fe200078e00ff */
[----:B------:R-:W-:-:S11]  /*243e0*/  ULOP3.LUT UR4, URZ, UR4, URZ, 0x33, !UPT ;  /* 0x000000043f047292 */ /* 0x000fd6000f8e333f */
[----:B------:R-:W0:Y:S01]  /*243f0*/  @P2 LDC R3, c[0x0][0x450] ;  /* 0x00011400ff032b82 */ /* 0x000e220000000800 */
        /* <DEDUP_REMOVED lines=9> */
[----:B--2---:R-:W-:-:S05]  /*24490*/  IMAD.IADD R0, R0, 0x1, R225 ;  /* 0x0000000100007824 */ /* 0x004fca00078e02e1 */
[----:B------:R-:W1:Y:S03]  /*244a0*/  S2R R225, SR_TID.X ;  /* 0x0000000000e17919 */ /* 0x000e660000002100 */
[----:B------:R-:W-:Y:S01]  /*244b0*/  QGMMA.64x128x32.F32.E4M3.E4M3 R24, R212, gdesc[UR4], R24, gsb0 ;  /* 0x01e00004d4187df3 */ /* 0x000fe20008000818 */
[----:B------:R-:W-:Y:S01]  /*244c0*/  R2UR UR6, R20 ;  /* 0x00000000140672ca */ /* 0x000fe200000e0000 */
[C---:B------:R-:W-:Y:S01]  /*244d0*/  VIADD R20, R14.reuse, 0x500 ;  /* 0x000005000e147836 */ /* 0x040fe20000000000 */
[----:B------:R-:W-:Y:S01]  /*244e0*/  R2UR UR7, R21 ;  /* 0x00000000150772ca */ /* 0x000fe200000e0000 */
[----:B------:R-:W-:Y:S02]  /*244f0*/  IMAD.MOV.U32 R21, RZ, RZ, -0x3ffffff0 ;  /* 0xc0000010ff157424 */ /* 0x000fe400078e00ff */
[----:B------:R-:W-:Y:S01]  /*24500*/  VIADD R14, R14, 0x600 ;  /* 0x000006000e0e7836 */ /* 0x000fe20000000000 */
[----:B-1----:R-:W-:Y:S01]  /*24510*/  SHF.R.U32.HI R225, RZ, 0x7, R225 ;  /* 0x00000007ffe17819 */ /* 0x002fe200000116e1 */
[----:B------:R-:W-:-:S02]  /*24520*/  WARPGROUP.DEPBAR.LE gsb0, 0x0 ;  /* 0x00008000000079c5 */ /* 0x000fc40000010000 */
[----:B------:R-:W-:-:S06]  /*24530*/  WARPGROUP.ARRIVE ;  /* 0x00000000000079c5 */ /* 0x000fcc0000000000 */
[----:B------:R-:W-:Y:S01]  /*24540*/  QGMMA.64x128x32.F32.E4M3.E4M3 R24, R208, gdesc[UR4], R24, gsb0 ;  /* 0x01e00004d0187df3 */ /* 0x000fe20008000818 */
[----:B------:R-:W-:Y:S02]  /*24550*/  R2UR UR6, R20 ;  /* 0x00000000140672ca */ /* 0x000fe400000e0000 */
[----:B------:R-:W-:Y:S01]  /*24560*/  R2UR UR7, R21 ;  /* 0x00000000150772ca */ /* 0x000fe200000e0000 */
[----:B------:R-:W-:Y:S02]  /*24570*/  WARPGROUP.DEPBAR.LE gsb0, 0x0 ;  /* 0x00008000000079c5 */ /* 0x000fe40000010000 */
[----:B------:R-:W-:-:S10]  /*24580*/  WARPGROUP.ARRIVE ;  /* 0x00000000000079c5 */ /* 0x000fd40000000000 */
[----:B------:R-:W-:Y:S01]  /*24590*/  QGMMA.64x128x32.F32.E4M3.E4M3 R24, R204, gdesc[UR4], R24, gsb0 ;  /* 0x01e00004cc187df3 */ /* 0x000fe20008000818 */
[----:B------:R-:W-:Y:S01]  /*245a0*/  R2UR UR6, R14 ;  /* 0x000000000e0672ca */ /* 0x000fe200000e0000 */
[----:B------:R-:W-:Y:S01]  /*245b0*/  @!P1 IMAD R14, R232, 0x8, R17 ;  /* 0x00000008e80e9824 */ /* 0x000fe200078e0211 */
[----:B------:R-:W-:Y:S02]  /*245c0*/  R2UR UR7, R15 ;  /* 0x000000000f0772ca */ /* 0x000fe400000e0000 */
[----:B------:R-:W1:Y:S01]  /*245d0*/  @P2 LDC R15, c[0x0][0x44c] ;  /* 0x00011300ff0f2b82 */ /* 0x000e620000000800 */
[----:B------:R-:W-:-:S05]  /*245e0*/  @!P1 VIADD R14, R14, 0x2e840 ;  /* 0x0002e8400e0e9836 */ /* 0x000fca0000000000 */
[----:B------:R-:W-:Y:S01]  /*245f0*/  @!P1 PRMT R14, RZ, 0x654, R14 ;  /* 0x00000654ff0e9816 */ /* 0x000fe2000000000e */
[----:B-1----:R-:W-:-:S05]  /*24600*/  @P2 IMAD.HI.U32 R15, R0, R15, RZ ;  /* 0x0000000f000f2227 */ /* 0x002fca00078e00ff */
[----:B0-----:R-:W-:Y:S01]  /*24610*/  @P2 SHF.R.U32.HI R0, RZ, R3, R15 ;  /* 0x00000003ff002219 */ /* 0x001fe2000001160f */
[----:B------:R-:W-:Y:S01]  /*24620*/  IMAD R3, R12, -0xe0, RZ ;  /* 0xffffff200c037824 */ /* 0x000fe200078e02ff */
[----:B------:R-:W-:Y:S01]  /*24630*/  IADD3 R15, -R225, 0xb, RZ ;  /* 0x0000000be10f7810 */ /* 0x000fe20007ffe1ff */
[----:B------:R-:W-:Y:S02]  /*24640*/  WARPGROUP.DEPBAR.LE gsb0, 0x0 ;  /* 0x00008000000079c5 */ /* 0x000fe40000010000 */
[----:B------:R-:W-:Y:S01]  /*24650*/  WARPGROUP.ARRIVE ;  /* 0x00000000000079c5 */ /* 0x000fe20000000000 */
[----:B------:R-:W0:Y:S05]  /*24660*/  LDC R205, c[0x0][0x9e4] ;  /* 0x00027900ffcd7b82 */ /* 0x000e2a0000000800 */
[----:B------:R-:W-:Y:S01]  /*24670*/  QGMMA.64x128x32.F32.E4M3.E4M3 R24, R200, gdesc[UR4], R24, gsb0 ;  /* 0x01e00004c8187df3 */ /* 0x000fe20008000818 */
[----:B0-----:R-:W-:-:S02]  /*24680*/  ISETP.GE.AND P2, PT, R205, 0x1, PT ;  /* 0x00000001cd00780c */ /* 0x001fc40003f46270 */
[----:B------:R-:W-:Y:S02]  /*24690*/  WARPGROUP.DEPBAR.LE gsb0, 0x0 ;  /* 0x00008000000079c5 */ /* 0x000fe40000010000 */
[----:B------:R-:W0:Y:S01]  /*246a0*/  SHFL.IDX PT, R203, R0, RZ, 0x1c1f ;  /* 0x001c1fff00cb7589 */ /* 0x000e2200000e0000 */
[----:B------:R-:W-:Y:S01]  /*246b0*/  VIADD R200, R3, 0x1 ;  /* 0x0000000103c87836 */ /* 0x000fe20000000000 */
[----:B------:R1:W-:Y:S06]  /*246c0*/  BAR.ARV R15, 0x100 ;  /* 0x0004000f0000751d */ /* 0x0003ec0000002000 */
[----:B----4-:R-:W-:Y:S01]  /*246d0*/  IMAD R200, R226, -0x2, R200 ;  /* 0xfffffffee2c87824 */ /* 0x010fe200078e02c8 */
[----:B------:R1:W-:Y:S04]  /*246e0*/  @!P1 SYNCS.ARRIVE.TRANS64.RED.A1T0 RZ, [R14+URZ], RZ ;  /* 0x000000ff0eff99a7 */ /* 0x0003e8000810043f */
[----:B---3--:R-:W-:Y:S01]  /*246f0*/  IADD3 R21, -R234, R200, R227 ;  /* 0x000000c8ea157210 */ /* 0x008fe20007ffe1e3 */
[----:B------:R-:W-:-:S04]  /*24700*/  VIADD R200, R200, 0xffffffff ;  /* 0xffffffffc8c87836 */ /* 0x000fc80000000000 */
[C---:B------:R-:W-:Y:S02]  /*24710*/  VIADD R20, R21.reuse, UR5 ;  /* 0x0000000515147c36 */ /* 0x040fe40008000000 */
[----:B------:R-:W-:Y:S02]  /*24720*/  VIADD R21, R21, UR4 ;  /* 0x0000000415157c36 */ /* 0x000fe40008000000 */
[--C-:B0-----:R-:W-:Y:S02]  /*24730*/  IMAD.IADD R201, R20, 0x1, R203.reuse ;  /* 0x0000000114c97824 */ /* 0x101fe400078e02cb */
[----:B------:R-:W-:Y:S01]  /*24740*/  IMAD.IADD R202, R21, 0x1, R203 ;  /* 0x0000000115ca7824 */ /* 0x000fe200078e02cb */
[----:B-1----:R-:W-:Y:S06]  /*24750*/  @!P2 BRA `(.L_x_1489) ;  /* 0x00000000005ca947 */ /* 0x002fec0003800000 */
        /* <DEDUP_REMOVED lines=13> */
.L_x_1491:
[----:B------:R-:W-:Y:S02]  /*24830*/  ULDC UR4, c[0x0][0x9e4] ;  /* 0x0002790000047ab9 */ /* 0x000fe40000000800 */
[----:B------:R-:W-:-:S05]  /*24840*/  IMAD.U32 R204, RZ, RZ, UR4 ;  /* 0x00000004ffcc7e24 */ /* 0x000fca000f8e00ff */
[----:B------:R-:W-:-:S13]  /*24850*/  ISETP.NE.AND P2, PT, R204, 0x1, PT ;  /* 0x00000001cc00780c */ /* 0x000fda0003f45270 */
[----:B------:R-:W0:Y:S02]  /*24860*/  @P2 LDC.64 R14, c[0x0][0x9e8] ;  /* 0x00027a00ff0e2b82 */ /* 0x000e240000000a00 */
[----:B0-----:R-:W-:-:S05]  /*24870*/  @P2 IMAD.HI.U32 R14, R203, R14, RZ ;  /* 0x0000000ecb0e2227 */ /* 0x001fca00078e00ff */
[----:B------:R-:W-:-:S07]  /*24880*/  @P2 SHF.R.U32.HI R203, RZ, R15, R14 ;  /* 0x0000000fffcb2219 */ /* 0x000fce000001160e */
.L_x_1492:
[----:B------:R-:W-:Y:S05]  /*24890*/  BSYNC B0 ;  /* 0x0000000000007941 */ /* 0x000fea0003800000 */
.L_x_1490:
[----:B------:R-:W-:-:S05]  /*248a0*/  IMAD R203, R203, R204, R200 ;  /* 0x000000cccbcb7224 */ /* 0x000fca00078e02c8 */
[----:B------:R-:W-:Y:S02]  /*248b0*/  VIMNMX R202, R202, R203, !PT ;  /* 0x000000cbcaca7248 */ /* 0x000fe40007fe0100 */
[----:B------:R-:W-:-:S07]  /*248c0*/  VIADDMNMX R201, R203, R204, R201, PT ;  /* 0x000000cccbc97246 */ /* 0x000fce00038001c9 */
.L_x_1489:
[----:B------:R-:W2:Y:S01]  /*248d0*/  LDL.LU R203, [R1] ;  /* 0x0000000001cb7983 */ /* 0x000ea20000300800 */
[C---:B------:R-:W-:Y:S02]  /*248e0*/  ISETP.GE.AND P2, PT, R3.reuse, 0x2, PT ;  /* 0x000000020300780c */ /* 0x040fe40003f46270 */
        /* <DEDUP_REMOVED lines=331> */
[----:B------:R-:W-:-:S13]  /*25da0*/  ISETP.GE.AND P6, PT, R205, 0x1, PT ;  /* 0x00000001cd00780c */ /* 0x000fda0003fc6270 */
        /* <DEDUP_REMOVED lines=14> */
.L_x_1495:
[----:B------:R-:W-:Y:S02]  /*25e90*/  ULDC UR4, c[0x0][0x9e4] ;  /* 0x0002790000047ab9 */ /* 0x000fe40000000800 */
[----:B------:R-:W-:-:S05]  /*25ea0*/  IMAD.U32 R3, RZ, RZ, UR4 ;  /* 0x00000004ff037e24 */ /* 0x000fca000f8e00ff */
[----:B------:R-:W-:-:S13]  /*25eb0*/  ISETP.NE.AND P6, PT, R3, 0x1, PT ;  /* 0x000000010300780c */ /* 0x000fda0003fc5270 */
[----:B------:R-:W0:Y:S02]  /*25ec0*/  @P6 LDC.64 R14, c[0x0][0x9e8] ;  /* 0x00027a00ff0e6b82 */ /* 0x000e240000000a00 */
[----:B0-----:R-:W-:-:S05]  /*25ed0*/  @P6 IMAD.HI.U32 R14, R0, R14, RZ ;  /* 0x0000000e000e6227 */ /* 0x001fca00078e00ff */
[----:B------:R-:W-:-:S07]  /*25ee0*/  @P6 SHF.R.U32.HI R0, RZ, R15, R14 ;  /* 0x0000000fff006219 */ /* 0x000fce000001160e */
.L_x_1496:
[----:B------:R-:W-:Y:S05]  /*25ef0*/  BSYNC B0 ;  /* 0x0000000000007941 */ /* 0x000fea0003800000 */
.L_x_1494:
[----:B------:R-:W-:-:S05]  /*25f00*/  IMAD R0, R0, R3, R200 ;  /* 0x0000000300007224 */ /* 0x000fca00078e02c8 */
[----:B------:R-:W-:Y:S02]  /*25f10*/  VIADDMNMX R20, R0, R3, R20, PT ;  /* 0x0000000300147246 */ /* 0x000fe40003800114 */
[----:B------:R-:W-:-:S07]  /*25f20*/  VIMNMX R21, R21, R0, !PT ;  /* 0x0000000015157248 */ /* 0x000fce0007fe0100 */
.L_x_1493:
        /* <DEDUP_REMOVED lines=119> */
[----:B------:R-:W-:-:S04]  /*266a0*/  ISETP.GT.AND P2, PT, R21, 0x91, !P2 ;  /* 0x000000911500780c */ /* 0x000fc80005744270 */
[----:B------:R-:W-:-:S04]  /*266b0*/  ISETP.LT.OR P2, PT, R20, 0x92, P2 ;  /* 0x000000921400780c */ /* 0x000fc80001741670 */
        /* <DEDUP_REMOVED lines=78> */
[----:B------:R-:W-:Y:S02]  /*26ba0*/  FMNMX.FTZ R0, R125, R0, !PT ;  /* 0x000000007d007209 */ /* 0x000fe40007810000 */
        /* <DEDUP_REMOVED lines=28> */
[----:B------:R-:W-:-:S02]  /*26d70*/  FMNMX.FTZ R0, R88, R0, !PT ;  /* 0x0000000058007209 */ /* 0x000fc40007810000 */
        /* <DEDUP_REMOVED lines=14> */
[C---:B------:R-:W-:Y:S02]  /*26e60*/  LOP3.LUT P2, RZ, R16.reuse, 0x800, RZ, 0xc0, !PT ;  /* 0x0000080010ff7812 */ /* 0x040fe4000784c0ff */
[----:B------:R-:W-:Y:S02]  /*26e70*/  FMNMX.FTZ R0, R101, R0, !PT ;  /* 0x0000000065007209 */ /* 0x000fe40007810000 */
[----:B------:R-:W-:Y:S02]  /*26e80*/  ISETP.GT.AND P2, PT, R21, 0xc0, !P2 ;  /* 0x000000c01500780c */ /* 0x000fe40005744270 */
[----:B------:R-:W-:Y:S01]  /*26e90*/  LOP3.LUT P6, RZ, R16, 0x100, RZ, 0xc0, !PT ;  /* 0x0000010010ff7812 */ /* 0x000fe200078cc0ff */
[----:B------:R-:W0:Y:S01]  /*26ea0*/  SHFL.BFLY PT, R3, R0, 0x2, 0x1f ;  /* 0x0c401f0000037f89 */ /* 0x000e2200000e0000 */
[----:B------:R-:W-:-:S04]  /*26eb0*/  ISETP.LT.OR P2, PT, R20, 0xc1, P2 ;  /* 0x000000c11400780c */ /* 0x000fc80001741670 */
[----:B------:R-:W-:Y:S02]  /*26ec0*/  FSEL R90, R90, -INF , !P2 ;  /* 0xff8000005a5a7808 */ /* 0x000fe40005000000 */
[----:B------:R-:W-:-:S04]  /*26ed0*/  LOP3.LUT P2, RZ, R16, 0x400, RZ, 0xc0, !PT ;  /* 0x0000040010ff7812 */ /* 0x000fc8000784c0ff */
[----:B------:R-:W-:-:S04]  /*26ee0*/  ISETP.GT.AND P2, PT, R21, 0xc1, !P2 ;  /* 0x000000c11500780c */ /* 0x000fc80005744270 */
[----:B------:R-:W-:-:S04]  /*26ef0*/  ISETP.LT.OR P2, PT, R20, 0xc2, P2 ;  /* 0x000000c21400780c */ /* 0x000fc80001741670 */
[----:B------:R-:W-:Y:S02]  /*26f00*/  FSEL R91, R91, -INF , !P2 ;  /* 0xff8000005b5b7808 */ /* 0x000fe40005000000 */
[----:B------:R-:W-:Y:S02]  /*26f10*/  LOP3.LUT P2, RZ, R16, 0x200, RZ, 0xc0, !PT ;  /* 0x0000020010ff7812 */ /* 0x000fe4000784c0ff */
[----:B0-----:R-:W-:Y:S02]  /*26f20*/  FMNMX.FTZ R3, R0, R3, !PT ;  /* 0x0000000300037209 */ /* 0x001fe40007810000 */
[----:B------:R-:W-:-:S03]  /*26f30*/  ISETP.GT.AND P2, PT, R21, 0xc8, !P2 ;  /* 0x000000c81500780c */ /* 0x000fc60005744270 */
[----:B------:R-:W0:Y:S01]  /*26f40*/  SHFL.BFLY PT, R0, R3, 0x1, 0x1f ;  /* 0x0c201f0003007f89 */ /* 0x000e2200000e0000 */
[----:B------:R-:W-:-:S04]  /*26f50*/  ISETP.LT.OR P2, PT, R20, 0xc9, P2 ;  /* 0x000000c91400780c */ /* 0x000fc80001741670 */
[----:B------:R-:W-:Y:S02]  /*26f60*/  FSEL R94, R94, -INF , !P2 ;  /* 0xff8000005e5e7808 */ /* 0x000fe40005000000 */
[----:B------:R-:W-:Y:S02]  /*26f70*/  ISETP.GT.AND P2, PT, R21, 0xc9, !P6 ;  /* 0x000000c91500780c */ /* 0x000fe40007744270 */
[----:B------:R-:W-:Y:S02]  /*26f80*/  LOP3.LUT P6, RZ, R203, 0x1, RZ, 0xc0, !PT ;  /* 0x00000001cbff7812 */ /* 0x000fe400078cc0ff */
[----:B------:R-:W-:-:S04]  /*26f90*/  ISETP.LT.OR P2, PT, R20, 0xca, P2 ;  /* 0x000000ca1400780c */ /* 0x000fc80001741670 */
[----:B------:R-:W-:Y:S02]  /*26fa0*/  FSEL R95, R95, -INF , !P2 ;  /* 0xff8000005f5f7808 */ /* 0x000fe40005000000 */
[----:B------:R-:W-:-:S04]  /*26fb0*/  ISETP.GT.AND P2, PT, R21, RZ, !P6 ;  /* 0x000000ff1500720c */ /* 0x000fc80007744270 */
[----:B------:R-:W-:-:S04]  /*26fc0*/  ISETP.LT.OR P2, PT, R20, 0x1, P2 ;  /* 0x000000011400780c */ /* 0x000fc80001741670 */
[----:B------:R-:W-:Y:S02]  /*26fd0*/  FSEL R186, R186, -INF , !P2 ;  /* 0xff800000baba7808 */ /* 0x000fe40005000000 */
[----:B0-----:R-:W-:Y:S02]  /*26fe0*/  FMNMX.FTZ R3, R3, R0, !PT ;  /* 0x0000000003037209 */ /* 0x001fe40007810000 */
        /* <DEDUP_REMOVED lines=49> */
[----:B------:R-:W-:Y:S02]  /*27300*/  ISETP.GT.AND P3, PT, R21, 0xd0, !P3 ;  /* 0x000000d01500780c */ /* 0x000fe40005f64270 */
        /* <DEDUP_REMOVED lines=8> */
[----:B------:R-:W-:Y:S01]  /*27390*/  FMNMX.FTZ R0, R95, R0, !PT ;  /* 0x000000005f007209 */ /* 0x000fe20007810000 */
[----:B------:R-:W-:-:S01]  /*273a0*/  FFMA.FTZ R15, R2, R3, -8 ;  /* 0xc1000000020f7423 */ /* 0x000fc20000010003 */
[----:B------:R-:W-:-:S02]  /*273b0*/  FSEL R99, R99, -INF , !P4 ;  /* 0xff80000063637808 */ /* 0x000fc40006000000 */
[----:B------:R-:W-:Y:S02]  /*273c0*/  ISETP.LT.OR P5, PT, R20, 0xd9, P5 ;  /* 0x000000d91400780c */ /* 0x000fe40002fa1670 */
[----:B------:R-:W-:Y:S02]  /*273d0*/  FSETP.NEU.FTZ.AND P2, PT, R3, -INF , PT ;  /* 0xff8000000300780b */ /* 0x000fe40003f5d000 */
[----:B------:R-:W-:Y:S02]  /*273e0*/  ISETP.GT.AND P3, PT, R21, 0xd9, !P6 ;  /* 0x000000d91500780c */ /* 0x000fe40007764270 */
[----:B------:R-:W-:Y:S02]  /*273f0*/  FMNMX.FTZ R0, R98, R0, !PT ;  /* 0x0000000062007209 */ /* 0x000fe40007810000 */
[----:B------:R-:W-:Y:S02]  /*27400*/  FSEL R102, R102, -INF , !P5 ;  /* 0xff80000066667808 */ /* 0x000fe40006800000 */
[----:B------:R-:W-:-:S02]  /*27410*/  FSEL R15, R15, RZ, P2 ;  /* 0x000000ff0f0f7208 */ /* 0x000fc40001000000 */
[----:B------:R-:W-:Y:S02]  /*27420*/  ISETP.LT.OR P3, PT, R20, 0xda, P3 ;  /* 0x000000da1400780c */ /* 0x000fe40001f61670 */
[----:B------:R-:W-:Y:S01]  /*27430*/  FMNMX.FTZ R0, R99, R0, !PT ;  /* 0x0000000063007209 */ /* 0x000fe20007810000 */
[----:B------:R-:W-:-:S01]  /*27440*/  FFMA.FTZ R20, R2, R152, -R15 ;  /* 0x0000009802147223 */ /* 0x000fc2000001080f */
[----:B------:R-:W-:Y:S02]  /*27450*/  FSEL R103, R103, -INF , !P3 ;  /* 0xff80000067677808 */ /* 0x000fe40005800000 */
        /* <DEDUP_REMOVED lines=8> */
[----:B------:R-:W-:-:S02]  /*274e0*/  FFMA.FTZ R164, R2, R165, -R15 ;  /* 0x000000a502a47223 */ /* 0x000fc4000001080f */
[----:B------:R-:W0:Y:S01]  /*274f0*/  SHFL.BFLY PT, R165, R0, 0x2, 0x1f ;  /* 0x0c401f0000a57f89 */ /* 0x000e2200000e0000 */
[----:B------:R-:W-:-:S01]  /*27500*/  FFMA.FTZ R14, R2, R184, -R15 ;  /* 0x000000b8020e7223 */ /* 0x000fc2000001080f */
        /* <DEDUP_REMOVED lines=47> */
[--C-:B------:R-:W-:Y:S01]  /*27800*/  FFMA.FTZ R100, R2, R100, -R15.reuse ;  /* 0x0000006402647223 */ /* 0x100fe2000001080f */
[----:B0-----:R-:W-:Y:S01]  /*27810*/  FMNMX.FTZ R0, R0, R165, !PT ;  /* 0x000000a500007209 */ /* 0x001fe20007810000 */
[----:B------:R-:W-:Y:S01]  /*27820*/  FFMA.FTZ R15, R2, R101, -R15 ;  /* 0x00000065020f7223 */ /* 0x000fe2000001080f */
[----:B------:R-:W-:-:S03]  /*27830*/  FSEL R165, R3, RZ, P2 ;  /* 0x000000ff03a57208 */ /* 0x000fc60001000000 */
[----:B------:R0:W-:Y:S01]  /*27840*/  MUFU.EX2 R101, R15 ;  /* 0x0000000f00657308 */ /* 0x0001e20000000800 */
[----:B------:R-:W-:Y:S01]  /*27850*/  FSETP.NEU.FTZ.AND P2, PT, R0, -INF , PT ;  /* 0xff8000000000780b */ /* 0x000fe20003f5d000 */
[----:B------:R-:W-:Y:S01]  /*27860*/  FADD.FTZ R165, -R165, R235 ;  /* 0x000000eba5a57221 */ /* 0x000fe20000010100 */
[----:B0-----:R-:W-:-:S03]  /*27870*/  FFMA.FTZ R15, R2, R0, -8 ;  /* 0xc1000000020f7423 */ /* 0x001fc60000010000 */
[----:B------:R-:W-:Y:S02]  /*27880*/  FMUL.FTZ R181, R2, R165 ;  /* 0x000000a502b57220 */ /* 0x000fe40000410000 */
[----:B------:R-:W-:Y:S01]  /*27890*/  MUFU.EX2 R14, R14 ;  /* 0x0000000e000e7308 */ /* 0x000fe20000000800 */
[----:B------:R-:W-:-:S07]  /*278a0*/  FSEL R165, R15, RZ, P2 ;  /* 0x000000ff0fa57208 */ /* 0x000fce0001000000 */
[----:B------:R0:W2:Y:S02]  /*278b0*/  MUFU.EX2 R15, R181 ;  /* 0x000000b5000f7308 */ /* 0x0000a40000000800 */
[----:B0-----:R-:W-:-:S01]  /*278c0*/  FFMA.FTZ R181, R2, R186, -R165 ;  /* 0x000000ba02b57223 */ /* 0x001fc200000108a5 */
[----:B------:R-:W-:-:S05]  /*278d0*/  FFMA.FTZ R186, R2, R187, -R165 ;  /* 0x000000bb02ba7223 */ /* 0x000fca00000108a5 */
[----:B------:R-:W0:Y:S01]  /*278e0*/  MUFU.EX2 R184, R184 ;  /* 0x000000b800b87308 */ /* 0x000e220000000800 */
[----:B------:R-:W-:-:S01]  /*278f0*/  FFMA.FTZ R187, R2, R190, -R165 ;  /* 0x000000be02bb7223 */ /* 0x000fc200000108a5 */
[C-C-:B------:R-:W-:Y:S01]  /*27900*/  FFMA.FTZ R190, R2.reuse, R191, -R165.reuse ;  /* 0x000000bf02be7223 */ /* 0x140fe200000108a5 */
[----:B------:R-:W-:-:S01]  /*27910*/  FFMA.FTZ R191, R2, R194, -R165 ;  /* 0x000000c202bf7223 */ /* 0x000fc200000108a5 */
[C-C-:B------:R-:W-:Y:S01]  /*27920*/  FFMA.FTZ R194, R2.reuse, R195, -R165.reuse ;  /* 0x000000c302c27223 */ /* 0x140fe200000108a5 */
[----:B------:R-:W-:-:S01]  /*27930*/  FFMA.FTZ R195, R2, R198, -R165 ;  /* 0x000000c602c37223 */ /* 0x000fc200000108a5 */
[--C-:B------:R-:W-:Y:S02]  /*27940*/  FFMA.FTZ R198, R2, R142, -R165.reuse ;  /* 0x0000008e02c67223 */ /* 0x100fe400000108a5 */
[----:B------:R-:W1:Y:S01]  /*27950*/  MUFU.EX2 R185, R185 ;  /* 0x000000b900b97308 */ /* 0x000e620000000800 */
[----:B------:R-:W-:Y:S01]  /*27960*/  FSEL R142, R0, RZ, P2 ;  /* 0x000000ff008e7208 */ /* 0x000fe20001000000 */
[C-C-:B------:R-:W-:Y:S01]  /*27970*/  FFMA.FTZ R197, R2.reuse, R199, -R165.reuse ;  /* 0x000000c702c57223 */ /* 0x140fe200000108a5 */
[----:B------:R-:W-:-:S01]  /*27980*/  FFMA.FTZ R170, R2, R170, -R165 ;  /* 0x000000aa02aa7223 */ /* 0x000fc200000108a5 */
[----:B------:R-:W-:-:S04]  /*27990*/  FFMA.FTZ R171, R2, R171, -R165 ;  /* 0x000000ab02ab7223 */ /* 0x000fc800000108a5 */
[----:B------:R-:W3:Y:S01]  /*279a0*/  MUFU.EX2 R188, R188 ;  /* 0x000000bc00bc7308 */ /* 0x000ee20000000800 */
[----:B------:R-:W-:-:S01]  /*279b0*/  FADD.FTZ R142, -R142, R236 ;  /* 0x000000ec8e8e7221 */ /* 0x000fc20000010100 */
[C-C-:B------:R-:W-:Y:S01]  /*279c0*/  FFMA.FTZ R174, R2.reuse, R174, -R165.reuse ;  /* 0x000000ae02ae7223 */ /* 0x140fe200000108a5 */
[----:B------:R-:W-:-:S01]  /*279d0*/  FFMA.FTZ R175, R2, R175, -R165 ;  /* 0x000000af02af7223 */ /* 0x000fc200000108a5 */
[C-C-:B------:R-:W-:Y:S01]  /*279e0*/  FFMA.FTZ R178, R2.reuse, R178, -R165.reuse ;  /* 0x000000b202b27223 */ /* 0x140fe200000108a5 */
[----:B------:R-:W-:-:S01]  /*279f0*/  FFMA.FTZ R179, R2, R179, -R165 ;  /* 0x000000b302b37223 */ /* 0x000fc200000108a5 */
[C-C-:B------:R-:W-:Y:S01]  /*27a00*/  FFMA.FTZ R182, R2.reuse, R182, -R165.reuse ;  /* 0x000000b602b67223 */ /* 0x140fe200000108a5 */
[----:B------:R-:W-:-:S01]  /*27a10*/  FFMA.FTZ R183, R2, R183, -R165 ;  /* 0x000000b702b77223 */ /* 0x000fc200000108a5 */
[----:B------:R-:W4:Y:S01]  /*27a20*/  MUFU.EX2 R189, R189 ;  /* 0x000000bd00bd7308 */ /* 0x000f220000000800 */
        /* <DEDUP_REMOVED lines=39> */
[----:B--2---:R-:W-:Y:S01]  /*27ca0*/  FFMA.FTZ R165, R15, R200, R14 ;  /* 0x000000c80fa57223 */ /* 0x004fe2000001000e */
[----:B------:R-:W-:Y:S01]  /*27cb0*/  FMUL.FTZ R142, R2, R142 ;  /* 0x0000008e028e7220 */ /* 0x000fe20000410000 */
[----:B------:R-:W2:Y:S02]  /*27cc0*/  MUFU.EX2 R192, R192 ;  /* 0x000000c000c07308 */ /* 0x000ea40000000800 */
[----:B0-----:R-:W-:-:S04]  /*27cd0*/  FADD.FTZ R165, R184, R165 ;  /* 0x000000a5b8a57221 */ /* 0x001fc80000010000 */
[----:B-1----:R-:W-:Y:S02]  /*27ce0*/  FADD.FTZ R165, R185, R165 ;  /* 0x000000a5b9a57221 */ /* 0x002fe40000010000 */
[----:B------:R-:W0:Y:S02]  /*27cf0*/  MUFU.EX2 R193, R193 ;  /* 0x000000c100c17308 */ /* 0x000e240000000800 */
[----:B---3--:R-:W-:-:S06]  /*27d00*/  FADD.FTZ R165, R188, R165 ;  /* 0x000000a5bca57221 */ /* 0x008fcc0000010000 */
[----:B------:R-:W-:Y:S08]  /*27d10*/  MUFU.EX2 R181, R181 ;  /* 0x000000b500b57308 */ /* 0x000ff00000000800 */
[----:B------:R-:W1:Y:S01]  /*27d20*/  MUFU.EX2 R142, R142 ;  /* 0x0000008e008e7308 */ /* 0x000e620000000800 */
[----:B----4-:R-:W-:-:S07]  /*27d30*/  FADD.FTZ R165, R189, R165 ;  /* 0x000000a5bda57221 */ /* 0x010fce0000010000 */
[----:B------:R-:W3:Y:S08]  /*27d40*/  MUFU.EX2 R196, R196 ;  /* 0x000000c400c47308 */ /* 0x000ef00000000800 */
[----:B------:R-:W4:Y:S01]  /*27d50*/  MUFU.EX2 R186, R186 ;  /* 0x000000ba00ba7308 */ /* 0x000f220000000800 */
[----:B--2---:R-:W-:-:S07]  /*27d60*/  FADD.FTZ R165, R192, R165 ;  /* 0x000000a5c0a57221 */ /* 0x004fce0000010000 */
[----:B------:R-:W2:Y:S08]  /*27d70*/  MUFU.EX2 R168, R168 ;  /* 0x000000a800a87308 */ /* 0x000eb00000000800 */
[----:B------:R-:W5:Y:S01]  /*27d80*/  MUFU.EX2 R187, R187 ;  /* 0x000000bb00bb7308 */ /* 0x000f620000000800 */
[----:B0-----:R-:W-:-:S01]  /*27d90*/  FADD.FTZ R165, R193, R165 ;  /* 0x000000a5c1a57221 */ /* 0x001fc20000010000 */
[----:B-1----:R-:W-:-:S06]  /*27da0*/  FFMA.FTZ R237, R142, R237, R181 ;  /* 0x000000ed8eed7223 */ /* 0x002fcc00000100b5 */
[----:B------:R-:W0:Y:S08]  /*27db0*/  MUFU.EX2 R169, R169 ;  /* 0x000000a900a97308 */ /* 0x000e300000000800 */
[----:B------:R-:W1:Y:S01]  /*27dc0*/  MUFU.EX2 R190, R190 ;  /* 0x000000be00be7308 */ /* 0x000e620000000800 */
[----:B---3--:R-:W-:-:S01]  /*27dd0*/  FADD.FTZ R165, R196, R165 ;  /* 0x000000a5c4a57221 */ /* 0x008fc20000010000 */
[----:B----4-:R-:W-:-:S06]  /*27de0*/  FADD.FTZ R199, R186, R237 ;  /* 0x000000edbac77221 */ /* 0x010fcc0000010000 */
[----:B------:R-:W3:Y:S08]  /*27df0*/  MUFU.EX2 R172, R172 ;  /* 0x000000ac00ac7308 */ /* 0x000ef00000000800 */
[----:B------:R-:W4:Y:S01]  /*27e00*/  MUFU.EX2 R191, R191 ;  /* 0x000000bf00bf7308 */ /* 0x000f220000000800 */
[----:B--2---:R-:W-:-:S01]  /*27e10*/  FADD.FTZ R165, R168, R165 ;  /* 0x000000a5a8a57221 */ /* 0x004fc20000010000 */
[----:B-----5:R-:W-:-:S06]  /*27e20*/  FADD.FTZ R199, R187, R199 ;  /* 0x000000c7bbc77221 */ /* 0x020fcc0000010000 */
[----:B------:R-:W2:Y:S08]  /*27e30*/  MUFU.EX2 R173, R173 ;  /* 0x000000ad00ad7308 */ /* 0x000eb00000000800 */
[----:B------:R-:W5:Y:S01]  /*27e40*/  MUFU.EX2 R194, R194 ;  /* 0x000000c200c27308 */ /* 0x000f620000000800 */
[----:B0-----:R-:W-:-:S01]  /*27e50*/  FADD.FTZ R165, R169, R165 ;  /* 0x000000a5a9a57221 */ /* 0x001fc20000010000 */
[----:B-1----:R-:W-:-:S06]  /*27e60*/  FADD.FTZ R199, R190, R199 ;  /* 0x000000c7bec77221 */ /* 0x002fcc0000010000 */
        /* <DEDUP_REMOVED lines=172> */
[----:B------:R-:W3:Y:S01]  /*28930*/  MUFU.EX2 R91, R91 ;  /* 0x0000005b005b7308 */ /* 0x000ee20000000800 */
[----:B--2---:R-:W-:-:S01]  /*28940*/  FADD.FTZ R165, R97, R165 ;  /* 0x000000a561a57221 */ /* 0x004fc20000010000 */
[----:B-----5:R-:W-:-:S06]  /*28950*/  FADD.FTZ R199, R119, R199 ;  /* 0x000000c777c77221 */ /* 0x020fcc0000010000 */
[----:B------:R-:W2:Y:S01]  /*28960*/  MUFU.EX2 R94, R94 ;  /* 0x0000005e005e7308 */ /* 0x000ea20000000800 */
[----:B0-----:R-:W-:-:S01]  /*28970*/  FADD.FTZ R165, R100, R165 ;  /* 0x000000a564a57221 */ /* 0x001fc20000010000 */
[----:B-1----:R-:W-:-:S06]  /*28980*/  FADD.FTZ R199, R90, R199 ;  /* 0x000000c75ac77221 */ /* 0x002fcc0000010000 */
[----:B------:R-:W0:Y:S01]  /*28990*/  MUFU.EX2 R95, R95 ;  /* 0x0000005f005f7308 */ /* 0x000e220000000800 */
[----:B------:R-:W-:-:S01]  /*289a0*/  FADD.FTZ R165, R101, R165 ;  /* 0x000000a565a57221 */ /* 0x000fc20000010000 */
[----:B---3--:R-:W-:-:S06]  /*289b0*/  FADD.FTZ R199, R91, R199 ;  /* 0x000000c75bc77221 */ /* 0x008fcc0000010000 */
[----:B------:R-:W1:Y:S01]  /*289c0*/  MUFU.EX2 R98, R98 ;  /* 0x0000006200627308 */ /* 0x000e620000000800 */
[----:B--2---:R-:W-:-:S01]  /*289d0*/  FADD.FTZ R199, R94, R199 ;  /* 0x000000c75ec77221 */ /* 0x004fc20000010000 */
        /* <DEDUP_REMOVED lines=11> */
.L_x_1497:
        /* <DEDUP_REMOVED lines=12> */
[-C--:B------:R-:W-:Y:S01]  /*28b50*/  FMUL.FTZ R28, R28, R15.reuse ;  /* 0x0000000f1c1c7220 */ /* 0x080fe20000410000 */
[----:B------:R-:W-:Y:S01]  /*28b60*/  F2FP.SATFINITE.E4M3.F32.PACK_AB_MERGE_C R172, R173, R172, RZ ;  /* 0x000000acadac723e */ /* 0x000fe200048070ff */
[----:B------:R-:W-:Y:S01]  /*28b70*/  IMAD.U32 R14, RZ, RZ, UR4 ;  /* 0x00000004ff0e7e24 */ /* 0x000fe2000f8e00ff */
[----:B------:R-:W-:Y:S01]  /*28b80*/  F2FP.SATFINITE.E4M3.F32.PACK_AB_MERGE_C R174, R175, R174, RZ ;  /* 0x000000aeafae723e */ /* 0x000fe200048070ff */
[-C--:B------:R-:W-:Y:S01]  /*28b90*/  FMUL.FTZ R29, R29, R15.reuse ;  /* 0x0000000f1d1d7220 */ /* 0x080fe20000410000 */
[----:B------:R-:W-:Y:S01]  /*28ba0*/  F2FP.SATFINITE.E4M3.F32.PACK_AB_MERGE_C R21, R21, R180, RZ ;  /* 0x000000b41515723e */ /* 0x000fe200048070ff */
[-C--:B------:R-:W-:Y:S01]  /*28bb0*/  FMUL.FTZ R32, R32, R15.reuse ;  /* 0x0000000f20207220 */ /* 0x080fe20000410000 */
[----:B------:R-:W-:Y:S01]  /*28bc0*/  PRMT R13, R14, 0x654, R13 ;  /* 0x000006540e0d7816 */ /* 0x000fe2000000000d */
[-C--:B------:R-:W-:Y:S01]  /*28bd0*/  FMUL.FTZ R33, R33, R15.reuse ;  /* 0x0000000f21217220 */ /* 0x080fe20000410000 */
[----:B------:R-:W-:Y:S01]  /*28be0*/  F2FP.SATFINITE.E4M3.F32.PACK_AB_MERGE_C R182, R183, R182, RZ ;  /* 0x000000b6b7b6723e */ /* 0x000fe200048070ff */
[----:B------:R-:W-:Y:S01]  /*28bf0*/  FMUL.FTZ R36, R36, R15 ;  /* 0x0000000f24247220 */ /* 0x000fe20000410000 */
[----:B------:R-:W-:Y:S01]  /*28c00*/  F2FP.SATFINITE.E4M3.F32.PACK_AB_MERGE_C R153, R156, R153, RZ ;  /* 0x000000999c99723e */ /* 0x000fe200048070ff */
[----:B------:R0:W-:Y:S01]  /*28c10*/  SYNCS.ARRIVE.TRANS64.RED.A1T0 RZ, [R13+URZ], RZ ;  /* 0x000000ff0dff79a7 */ /* 0x0001e2000810043f */
        /* <DEDUP_REMOVED lines=106> */
[----:B0-----:R-:W-:Y:S01]  /*292c0*/  IMAD.MOV.U32 R13, RZ, RZ, R232 ;  /* 0x000000ffff0d7224 */ /* 0x001fe200078e00e8 */
[C---:B--2---:R-:W-:Y:S01]  /*292d0*/  ISETP.GT.AND P2, PT, R12.reuse, R165, PT ;  /* 0x000000a50c00720c */ /* 0x044fe20003f44270 */
[----:B------:R-:W-:-:S12]  /*292e0*/  VIADD R12, R12, 0xffffffff ;  /* 0xffffffff0c0c7836 */ /* 0x000fd80000000000 */
[----:B------:R-:W-:Y:S05]  /*292f0*/  @P2 BRA `(.L_x_1498) ;  /* 0xffffff98002c2947 */ /* 0x000fea000383ffff */
.L_x_1479:
[----:B------:R-:W-:Y:S05]  /*29300*/  WARPSYNC.ALL ;  /* 0x0000000000007948 */ /* 0x000fea0003800000 */
[----:B------:R-:W-:Y:S06]  /*29310*/  BAR.ARV 0x8, 0x180 ;  /* 0x0206000000007b1d */ /* 0x000fec0000002000 */
[----:B------:R-:W-:Y:S05]  /*29320*/  @!P0 BRA `(.L_x_1499) ;  /* 0x0000000000048947 */ /* 0x000fea0003800000 */
[----:B------:R-:W-:Y:S01]  /*29330*/  BPT.TRAP 0x1 ;  /* 0x000000040000795c */ /* 0x000fe20000300000 */
.L_x_1499:
[----:B------:R-:W-:Y:S01]  /*29340*/  IMAD R13, R232, 0x8, R17 ;  /* 0x00000008e80d7824 */ /* 0x000fe200078e0211 */
[----:B------:R-:W-:-:S04]  /*29350*/  SHF.L.U32 R4, R231, 0x1f, RZ ;  /* 0x0000001fe7047819 */ /* 0x000fc800000006ff */
[----:B------:R0:W1:Y:S01]  /*29360*/  SYNCS.PHASECHK.TRANS64.TRYWAIT P1, [R13+URZ+0x2e850], R4 ;  /* 0x02e850040d0075a7 */ /* 0x000062000802017f */
[----:B------:R-:W-:Y:S05]  /*29370*/  @!P0 BRA `(.L_x_1500) ;  /* 0x0000000000048947 */ /* 0x000fea0003800000 */
[----:B------:R-:W-:Y:S01]  /*29380*/  BPT.TRAP 0x1 ;  /* 0x000000040000795c */ /* 0x000fe20000300000 */
.L_x_1500:
[----:B------:R-:W-:-:S05]  /*29390*/  VIADD R17, R17, 0x400 ;  /* 0x0000040011117836 */ /* 0x000fca0000000000 */
[----:B------:R-:W-:-:S04]  /*293a0*/  SHF.R.U32.HI R17, RZ, 0x4, R17 ;  /* 0x00000004ff117819 */ /* 0x000fc80000011611 */
[----:B------:R-:W-:-:S04]  /*293b0*/  LOP3.LUT R17, R17, 0x3fff, RZ, 0xc0, !PT ;  /* 0x00003fff11117812 */ /* 0x000fc800078ec0ff */
[----:B------:R-:W-:Y:S01]  /*293c0*/  LOP3.LUT R17, R17, 0x10000, RZ, 0xfc, !PT ;  /* 0x0001000011117812 */ /* 0x000fe200078efcff */
[----:B-1----:R-:W-:Y:S06]  /*293d0*/  @P1 BRA `(.L_x_1501) ;  /* 0x0000000000081947 */ /* 0x002fec0003800000 */
[----:B------:R-:W1:Y:S02]  /*293e0*/  SYNCS.PHASECHK.TRANS64.TRYWAIT P1, [R13+URZ+0x2e850], R4 ;  /* 0x02e850040d0075a7 */ /* 0x000e64000802017f */
[----:B-1----:R-:W-:Y:S05]  /*293f0*/  @!P1 BRA `(.L_x_1502) ;  /* 0x000000b400589947 */ /* 0x002fea0003800000 */
.L_x_1501:
[----:B01----:R-:W-:Y:S01]  /*29400*/  IMAD R4, R232, 0x700, R17 ;  /* 0x00000700e8047824 */ /* 0x003fe200078e0211 */
[----:B------:R-:W2:Y:S01]  /*29410*/  LDL.LU R20, [R1+0x7c] ;  /* 0x00007c0001147983 */ /* 0x000ea20000300800 */
[----:B------:R-:W-:Y:S01]  /*29420*/  IMAD.MOV.U32 R5, RZ, RZ, -0x3ffffff0 ;  /* 0xc0000010ff057424 */ /* 0x000fe200078e00ff */
[----:B------:R-:W-:Y:S05]  /*29430*/  WARPSYNC.ALL ;  /* 0x0000000000007948 */ /* 0x000fea0003800000 */
[C---:B------:R-:W-:Y:S01]  /*29440*/  R2UR UR6, R4.reuse ;  /* 0x00000000040672ca */ /* 0x040fe200000e0000 */
[----:B------:R-:W-:Y:S01]  /*29450*/  VIADD R6, R4, 0x100 ;  /* 0x0000010004067836 */ /* 0x000fe20000000000 */
[----:B------:R-:W-:Y:S01]  /*29460*/  R2UR UR7, R5 ;  /* 0x00000000050772ca */ /* 0x000fe200000e0000 */
[----:B------:R-:W-:Y:S01]  /*29470*/  WARPGROUP.ARRIVE ;  /* 0x00000000000079c5 */ /* 0x000fe20000000000 */
[----:B------:R-:W-:Y:S01]  /*29480*/  IMAD.MOV.U32 R7, RZ, RZ, -0x3ffffff0 ;  /* 0xc0000010ff077424 */ /* 0x000fe200078e00ff */
[----:B------:R-:W3:Y:S01]  /*29490*/  LDL.LU R14, [R1+0x78] ;  /* 0x00007800010e7983 */ /* 0x000ee20000300800 */
[----:B------:R-:W-:-:S03]  /*294a0*/  ULDC.64 UR4, c[0x0][0x9a0] ;  /* 0x0002680000047ab9 */ /* 0x000fc60000000a00 */
[----:B------:R-:W4:Y:S01]  /*294b0*/  LDL.LU R12, [R1+0x4] ;  /* 0x00000400010c7983 */ /* 0x000f220000300800 */
[----:B------:R-:W-:Y:S01]  /*294c0*/  ISETP.NE.U32.AND P1, PT, RZ, UR4, PT ;  /* 0x00000004ff007c0c */ /* 0x000fe2000bf25070 */
[----:B------:R-:W-:Y:S01]  /*294d0*/  IMAD.MOV.U32 R15, RZ, RZ, -0x3ffffff0 ;  /* 0xc0000010ff0f7424 */ /* 0x000fe200078e00ff */
[----:B------:R-:W-:Y:S02]  /*294e0*/  ULDC.64 UR8, c[0x0][0x208] ;  /* 0x0000820000087ab9 */ /* 0x000fe40000000a00 */
[----:B------:R-:W-:Y:S01]  /*294f0*/  ISETP.NE.AND.EX P1, PT, RZ, UR5, PT, P1 ;  /* 0x00000005ff007c0c */ /* 0x000fe2000bf25310 */
[----:B------:R-:W-:Y:S01]  /*29500*/  QGMMA.64x128x32.F32.E4M3.E4M3 R24, R224, gdesc[UR4], R24, gsb0 ;  /* 0x01e00004e0187df3 */ /* 0x000fe20008000818 */
[----:B------:R-:W-:Y:S01]  /*29510*/  R2UR UR6, R6 ;  /* 0x00000000060672ca */ /* 0x000fe200000e0000 */
[----:B------:R-:W-:Y:S01]  /*29520*/  VIADD R6, R4, 0x200 ;  /* 0x0000020004067836 */ /* 0x000fe20000000000 */
[----:B------:R-:W-:Y:S01]  /*29530*/  R2UR UR7, R7 ;  /* 0x00000000070772ca */ /* 0x000fe200000e0000 */
[----:B------:R-:W-:-:S08]  /*29540*/  IMAD.MOV.U32 R7, RZ, RZ, -0x3ffffff0 ;  /* 0xc0000010ff077424 */ /* 0x000fd000078e00ff */
[----:B------:R-:W0:Y:S08]  /*29550*/  @P1 LDC.64 R8, c[0x0][0x9c8] ;  /* 0x00027200ff081b82 */ /* 0x000e300000000a00 */
[----:B------:R-:W1:Y:S01]  /*29560*/  @P1 LDC.64 R10, c[0x0][0x9d0] ;  /* 0x00027400ff0a1b82 */ /* 0x000e620000000a00 */
[----:B------:R-:W-:Y:S02]  /*29570*/  WARPGROUP.DEPBAR.LE gsb0, 0x0 ;  /* 0x00008000000079c5 */ /* 0x000fe40000010000 */
[----:B------:R-:W-:-:S06]  /*29580*/  WARPGROUP.ARRIVE ;  /* 0x00000000000079c5 */ /* 0x000fcc0000000000 */
[----:B------:R-:W-:Y:S01]  /*29590*/  QGMMA.64x128x32.F32.E4M3.E4M3 R24, R220, gdesc[UR4], R24, gsb0 ;  /* 0x01e00004dc187df3 */ /* 0x000fe20008000818 */
[----:B------:R-:W-:Y:S01]  /*295a0*/  R2UR UR6, R6 ;  /* 0x00000000060672ca */ /* 0x000fe200000e0000 */
[----:B------:R-:W-:Y:S01]  /*295b0*/  VIADD R6, R4, 0x300 ;  /* 0x0000030004067836 */ /* 0x000fe20000000000 */
[----:B------:R-:W-:Y:S01]  /*295c0*/  R2UR UR7, R7 ;  /* 0x00000000070772ca */ /* 0x000fe200000e0000 */
[----:B------:R-:W-:Y:S01]  /*295d0*/  IMAD.MOV.U32 R7, RZ, RZ, -0x3ffffff0 ;  /* 0xc0000010ff077424 */ /* 0x000fe200078e00ff */
[----:B--2---:R-:W-:Y:S01]  /*295e0*/  @P1 SHF.R.S32.HI R5, RZ, 0x1f, R20 ;  /* 0x0000001fff051819 */ /* 0x004fe20000011414 */
[----:B------:R-:W-:Y:S02]  /*295f0*/  WARPGROUP.DEPBAR.LE gsb0, 0x0 ;  /* 0x00008000000079c5 */ /* 0x000fe40000010000 */
[----:B------:R-:W-:-:S08]  /*29600*/  WARPGROUP.ARRIVE ;  /* 0x00000000000079c5 */ /* 0x000fd00000000000 */
[----:B------:R-:W-:Y:S01]  /*29610*/  QGMMA.64x128x32.F32.E4M3.E4M3 R24, R216, gdesc[UR4], R24, gsb0 ;  /* 0x01e00004d8187df3 */ /* 0x000fe20008000818 */
[----:B------:R-:W-:Y:S01]  /*29620*/  R2UR UR6, R6 ;  /* 0x00000000060672ca */ /* 0x000fe200000e0000 */
[----:B0-----:R-:W-:Y:S01]  /*29630*/  @P1 IMAD R6, R5, R8, RZ ;  /* 0x0000000805061224 */ /* 0x001fe200078e02ff */
[----:B------:R-:W-:-:S03]  /*29640*/  R2UR UR7, R7 ;  /* 0x00000000070772ca */ /* 0x000fc600000e0000 */
[C---:B------:R-:W-:Y:S01]  /*29650*/  @P1 IMAD R5, R20.reuse, R9, R6 ;  /* 0x0000000914051224 */ /* 0x040fe200078e0206 */
[----:B---3--:R-:W-:Y:S01]  /*29660*/  @P1 SHF.R.S32.HI R9, RZ, 0x1f, R14 ;  /* 0x0000001fff091819 */ /* 0x008fe2000001140e */
[----:B------:R-:W-:-:S04]  /*29670*/  @P1 IMAD.WIDE.U32 R6, R20, R8, RZ ;  /* 0x0000000814061225 */ /* 0x000fc800078e00ff */
[-C--:B-1----:R-:W-:Y:S02]  /*29680*/  @P1 IMAD R8, R9, R10.reuse, RZ ;  /* 0x0000000a09081224 */ /* 0x082fe400078e02ff */
[----:B------:R-:W-:Y:S02]  /*29690*/  @P1 IMAD.IADD R7, R7, 0x1, R5 ;  /* 0x0000000107071824 */ /* 0x000fe400078e0205 */
[C---:B------:R-:W-:Y:S02]  /*296a0*/  @P1 IMAD R5, R14.reuse, R11, R8 ;  /* 0x0000000b0e051224 */ /* 0x040fe400078e0208 */
[----:B------:R-:W-:-:S04]  /*296b0*/  @P1 IMAD.WIDE.U32 R6, R14, R10, R6 ;  /* 0x0000000a0e061225 */ /* 0x000fc800078e0006 */
[----:B------:R-:W-:Y:S01]  /*296c0*/  VIADD R14, R4, 0x400 ;  /* 0x00000400040e7836 */ /* 0x000fe20000000000 */
[----:B------:R-:W-:Y:S01]  /*296d0*/  @P1 LEA R8, P2, R6, UR4, 0x2 ;  /* 0x0000000406081c11 */ /* 0x000fe2000f8410ff */
[----:B------:R-:W-:Y:S02]  /*296e0*/  @P1 IMAD.IADD R5, R7, 0x1, R5 ;  /* 0x0000000107051824 */ /* 0x000fe400078e0205 */
[----:B------:R-:W-:-:S03]  /*296f0*/  IMAD.MOV.U32 R10, RZ, RZ, 0x3f800000 ;  /* 0x3f800000ff0a7424 */ /* 0x000fc600078e00ff */
[----:B------:R-:W-:-:S05]  /*29700*/  @P1 LEA.HI.X R9, R6, UR5, R5, 0x2, P2 ;  /* 0x0000000506091c11 */ /* 0x000fca00090f1405 */
        /* <DEDUP_REMOVED lines=13> */
[----:B------:R-:W-:Y:S02]  /*297e0*/  VIADD R4, R4, 0x600 ;  /* 0x0000060004047836 */ /* 0x000fe40000000000 */
[----:B------:R-:W-:Y:S01]  /*297f0*/  IMAD.MOV.U32 R5, RZ, RZ, -0x3ffffff0 ;  /* 0xc0000010ff057424 */ /* 0x000fe200078e00ff */
[----:B----4-:R-:W1:Y:S01]  /*29800*/  SHFL.BFLY PT, R6, R12, 0x2, 0x1f ;  /* 0x0c401f000c067f89 */ /* 0x010e6200000e0000 */
[----:B------:R-:W-:Y:S02]  /*29810*/  WARPGROUP.DEPBAR.LE gsb0, 0x0 ;  /* 0x00008000000079c5 */ /* 0x000fe40000010000 */
[----:B------:R-:W-:-:S06]  /*29820*/  WARPGROUP.ARRIVE ;  /* 0x00000000000079c5 */ /* 0x000fcc0000000000 */
[----:B------:R-:W-:Y:S01]  /*29830*/  QGMMA.64x128x32.F32.E4M3.E4M3 R24, R204, gdesc[UR4], R24, gsb0 ;  /* 0x01e00004cc187df3 */ /* 0x000fe20008000818 */
[----:B------:R-:W-:Y:S02]  /*29840*/  R2UR UR6, R4 ;  /* 0x00000000040672ca */ /* 0x000fe400000e0000 */
[----:B------:R-:W-:Y:S01]  /*29850*/  R2UR UR7, R5 ;  /* 0x00000000050772ca */ /* 0x000fe200000e0000 */
[----:B------:R-:W3:Y:S01]  /*29860*/  SHFL.BFLY PT, R4, R237, 0x2, 0x1f ;  /* 0x0c401f00ed047f89 */ /* 0x000ee200000e0000 */
[----:B-1----:R-:W-:-:S05]  /*29870*/  FADD.FTZ R6, R6, R12 ;  /* 0x0000000c06067221 */ /* 0x002fca0000010000 */
[----:B------:R-:W1:Y:S01]  /*29880*/  SHFL.BFLY PT, R5, R6, 0x1, 0x1f ;  /* 0x0c201f0006057f89 */ /* 0x000e6200000e0000 */
[----:B---3--:R-:W-:-:S05]  /*29890*/  FADD.FTZ R4, R4, R237 ;  /* 0x000000ed04047221 */ /* 0x008fca0000010000 */
[----:B------:R-:W3:Y:S01]  /*298a0*/  SHFL.BFLY PT, R7, R4, 0x1, 0x1f ;  /* 0x0c201f0004077f89 */ /* 0x000ee200000e0000 */
[----:B-1----:R-:W-:-:S05]  /*298b0*/  FADD.FTZ R11, R6, R5 ;  /* 0x00000005060b7221 */ /* 0x002fca0000010000 */
[C---:B------:R-:W-:Y:S01]  /*298c0*/  FSETP.NE.FTZ.AND P1, PT, R11.reuse, RZ, PT ;  /* 0x000000ff0b00720b */ /* 0x040fe20003f35000 */
[----:B------:R-:W-:Y:S01]  /*298d0*/  FMUL.FTZ R14, R11, 0.00390625 ;  /* 0x3b8000000b0e7820 */ /* 0x000fe20000410000 */
[----:B------:R-:W-:-:S04]  /*298e0*/  IMAD.MOV.U32 R5, RZ, RZ, RZ ;  /* 0x000000ffff057224 */ /* 0x000fc800078e00ff */
[----:B------:R-:W-:Y:S01]  /*298f0*/  FSETP.NE.FTZ.AND P2, PT, R14, RZ, PT ;  /* 0x000000ff0e00720b */ /* 0x000fe20003f55000 */
[----:B---3--:R-:W-:-:S04]  /*29900*/  FADD.FTZ R12, R4, R7 ;  /* 0x00000007040c7221 */ /* 0x008fc80000010000 */
[----:B0-----:R-:W-:Y:S02]  /*29910*/  FMUL.FTZ R8, R12, 0.00390625 ;  /* 0x3b8000000c087820 */ /* 0x001fe40000410000 */
        /* <DEDUP_REMOVED lines=9> */
[----:B------:R-:W3:Y:S01]  /*299b0*/  @P1 MUFU.RCP R9, R12 ;  /* 0x0000000c00091308 */ /* 0x000ee20000001000 */
[C---:B------:R-:W-:Y:S01]  /*299c0*/  @P2 FMUL.FTZ R4, R2.reuse, 0.69314718246459960938 ;  /* 0x3f31721802042820 */ /* 0x040fe20000410000 */
[----:B------:R-:W-:Y:S01]  /*299d0*/  @P3 FMUL.FTZ R2, R2, 0.69314718246459960938 ;  /* 0x3f31721802023820 */ /* 0x000fe20000410000 */
[----:B0-----:R-:W-:Y:S01]  /*299e0*/  @P2 FMUL.FTZ R7, R6, 0.69314718246459960938 ;  /* 0x3f31721806072820 */ /* 0x001fe20000410000 */
[----:B------:R-:W-:-:S02]  /*299f0*/  IMAD.MOV.U32 R88, RZ, RZ, -0x800000 ;  /* 0xff800000ff587424 */ /* 0x000fc400078e00ff */
[----:B------:R-:W-:Y:S02]  /*29a00*/  IMAD.MOV.U32 R89, RZ, RZ, -0x800000 ;  /* 0xff800000ff597424 */ /* 0x000fe400078e00ff */
[----:B-1----:R-:W-:Y:S01]  /*29a10*/  @P3 FMUL.FTZ R11, R8, 0.69314718246459960938 ;  /* 0x3f317218080b3820 */ /* 0x002fe20000410000 */
[----:B------:R-:W-:-:S01]  /*29a20*/  @P2 FFMA.FTZ R88, R4, R3, R7 ;  /* 0x0000000304582223 */ /* 0x000fc20000010007 */
[----:B--2---:R-:W-:Y:S02]  /*29a30*/  FMUL.FTZ R7, R5, R10 ;  /* 0x0000000a05077220 */ /* 0x004fe40000410000 */
[----:B------:R-:W-:-:S01]  /*29a40*/  @P3 FFMA.FTZ R89, R2, R0, R11 ;  /* 0x0000000002593223 */ /* 0x000fc2000001000b */
[----:B---3--:R-:W-:Y:S01]  /*29a50*/  FMUL.FTZ R2, R9, R10 ;  /* 0x0000000a09027220 */ /* 0x008fe20000410000 */
[----:B------:R-:W-:Y:S02]  /*29a60*/  WARPGROUP.DEPBAR.LE gsb0, 0x0 ;  /* 0x00008000000079c5 */ /* 0x000fe40000010000 */
[----:B------:R-:W-:Y:S05]  /*29a70*/  @!P0 BRA `(.L_x_1503) ;  /* 0x0000000000048947 */ /* 0x000fea0003800000 */
[----:B------:R-:W-:Y:S01]  /*29a80*/  BPT.TRAP 0x1 ;  /* 0x000000040000795c */ /* 0x000fe20000300000 */
.L_x_1503:
        /* <DEDUP_REMOVED lines=67> */
[----:B--2---:R-:W-:Y:S01]  /*29ec0*/  R2UR UR4, R0 ;  /* 0x00000000000472ca */ /* 0x004fe200000e0000 */
[----:B------:R-:W-:Y:S02]  /*29ed0*/  VIADD R0, R13, 0x2e860 ;  /* 0x0002e8600d007836 */ /* 0x000fe40000000000 */
[-C--:B------:R-:W-:Y:S01]  /*29ee0*/  FMUL.FTZ R13, R72, R7.reuse ;  /* 0x00000007480d7220 */ /* 0x080fe20000410000 */
[----:B------:R-:W-:-:S09]  /*29ef0*/  FMUL.FTZ R7, R85, R7 ;  /* 0x0000000755077220 */ /* 0x000fd20000410000 */
[----:B------:R-:W-:Y:S01]  /*29f00*/  IMAD.U32 R3, RZ, RZ, UR4 ;  /* 0x00000004ff037e24 */ /* 0x000fe2000f8e00ff */
[----:B---3--:R-:W-:Y:S01]  /*29f10*/  R2UR UR4, R4 ;  /* 0x00000000040472ca */ /* 0x008fe200000e0000 */
[----:B------:R-:W-:-:S03]  /*29f20*/  FMUL.FTZ R4, R79, R2 ;  /* 0x000000024f047220 */ /* 0x000fc60000410000 */
[----:B------:R-:W-:-:S04]  /*29f30*/  PRMT R0, R3, 0x654, R0 ;  /* 0x0000065403007816 */ /* 0x000fc80000000000 */
[----:B------:R0:W-:Y:S05]  /*29f40*/  SYNCS.ARRIVE.TRANS64.RED.A1T0 RZ, [R0+URZ], RZ ;  /* 0x000000ff00ff79a7 */ /* 0x0001ea000810043f */
[----:B------:R-:W-:Y:S01]  /*29f50*/  UIADD3 UR4, UR4, 0x1, URZ ;  /* 0x0000000104047890 */ /* 0x000fe2000fffe03f */
[----:B0-----:R-:W-:-:S05]  /*29f60*/  SEL R0, RZ, 0x1, P1 ;  /* 0x00000001ff007807 */ /* 0x001fca0000800000 */
[----:B------:R-:W-:Y:S01]  /*29f70*/  IMAD.U32 R3, RZ, RZ, UR4 ;  /* 0x00000004ff037e24 */ /* 0x000fe2000f8e00ff */
[----:B------:R-:W-:-:S04]  /*29f80*/  LOP3.LUT R231, R231, R0, RZ, 0x3c, !PT ;  /* 0x00000000e7e77212 */ /* 0x000fc800078e3cff */
[----:B------:R0:W-:Y:S03]  /*29f90*/  STL [R1+0x9c], R3 ;  /* 0x00009c0301007387 */ /* 0x0001e60000100800 */
.L_x_1392:
[----:B------:R-:W1:Y:S01]  /*29fa0*/  S2R R98, SR_TID.X ;  /* 0x0000000000627919 */ /* 0x000e620000002100 */
[----:B------:R-:W-:Y:S05]  /*29fb0*/  WARPSYNC.ALL ;  /* 0x0000000000007948 */ /* 0x000fea0003800000 */
[----:B-1----:R-:W-:-:S05]  /*29fc0*/  VIADD R70, R98, 0xffffff80 ;  /* 0xffffff8062467836 */ /* 0x002fca0000000000 */
[----:B------:R-:W-:-:S04]  /*29fd0*/  SHF.R.S32.HI R85, RZ, 0x1f, R70 ;  /* 0x0000001fff557819 */ /* 0x000fc80000011446 */
[----:B------:R-:W-:-:S04]  /*29fe0*/  LEA.HI R66, R85, R70, RZ, 0x3 ;  /* 0x0000004655427211 */ /* 0x000fc800078f18ff */
[----:B------:R-:W-:Y:S02]  /*29ff0*/  LOP3.LUT R83, R66, 0xfffffff8, RZ, 0xc0, !PT ;  /* 0xfffffff842537812 */ /* 0x000fe400078ec0ff */
[----:B------:R-:W-:-:S03]  /*2a000*/  SHF.R.S32.HI R66, RZ, 0x3, R66 ;  /* 0x00000003ff427819 */ /* 0x000fc60000011442 */
[----:B------:R-:W-:-:S04]  /*2a010*/  IMAD.IADD R83, R70, 0x1, -R83 ;  /* 0x0000000146537824 */ /* 0x000fc800078e0a53 */
[----:B------:R-:W-:-:S04]  /*2a020*/  IMAD.SHL.U32 R79, R83, 0x8, RZ ;  /* 0x00000008534f7824 */ /* 0x000fc800078e00ff */
[----:B------:R-:W-:Y:S01]  /*2a030*/  VIADD R81, R79, 0x40 ;  /* 0x000000404f517836 */ /* 0x000fe20000000000 */
[----:B------:R-:W-:-:S04]  /*2a040*/  SHF.R.S32.HI R62, RZ, 0x1f, R79 ;  /* 0x0000001fff3e7819 */ /* 0x000fc8000001144f */
[----:B------:R-:W-:Y:S01]  /*2a050*/  SHF.R.S32.HI R64, RZ, 0x1f, R81 ;  /* 0x0000001fff407819 */ /* 0x000fe20000011451 */
[----:B------:R-:W1:Y:S08]  /*2a060*/  S2UR UR5, SR_CgaCtaId ;  /* 0x00000000000579c3 */ /* 0x000e700000008800 */
[----:B------:R-:W-:Y:S06]  /*2a070*/  BAR.SYNC.DEFER_BLOCKING 0x5, 0x180 ;  /* 0x0146000000007b1d */ /* 0x000fec0000010000 */
[----:B------:R-:W-:Y:S01]  /*2a080*/  UMOV UR4, 0x400 ;  /* 0x0000040000047882 */ /* 0x000fe20000000000 */
[----:B------:R-:W-:Y:S01]  /*2a090*/  BSSY B0, `(.L_x_1504) ;  /* 0x000029c000007945 */ /* 0x000fe20003800000 */
[----:B-1----:R-:W-:-:S02]  /*2a0a0*/  ULEA UR4, UR5, UR4, 0x18 ;  /* 0x0000000405047291 */ /* 0x002fc4000f8ec03f */
[----:B------:R-:W-:-:S04]  /*2a0b0*/  IMAD.U32 R0, RZ, RZ, UR5 ;  /* 0x00000005ff007e24 */ /* 0x000fc8000f8e00ff */
[----:B------:R-:W-:Y:S01]  /*2a0c0*/  IMAD.U32 R17, RZ, RZ, UR4 ;  /* 0x00000004ff117e24 */ /* 0x000fe2000f8e00ff */
[----:B------:R-:W-:Y:S04]  /*2a0d0*/  STL [R1+0x64], R0 ;  /* 0x0000640001007387 */ /* 0x000fe80000100800 */
[----:B------:R-:W1:Y:S04]  /*2a0e0*/  LDS.128 R100, [R17+0x2e8d0] ;  /* 0x02e8d00011647984 */ /* 0x000e680000000c00 */
[----:B-1----:R1:W-:Y:S04]  /*2a0f0*/  STL.64 [R1+0x70], R100 ;  /* 0x0000706401007387 */ /* 0x0023e80000100a00 */
[----:B------:R1:W-:Y:S01]  /*2a100*/  STL.64 [R1+0x78], R102 ;  /* 0x0000786601007387 */ /* 0x0003e20000100a00 */
[----:B------:R-:W-:Y:S06]  /*2a110*/  BAR.ARV 0x4, 0x180 ;  /* 0x0106000000007b1d */ /* 0x000fec0000002000 */
[----:B------:R-:W-:Y:S05]  /*2a120*/  @P0 BRA `(.L_x_1505) ;  /* 0x0000001c00540947 */ /* 0x000fea0003800000 */
[----:B------:R-:W2:Y:S01]  /*2a130*/  LDL R42, [R1+0x84] ;  /* 0x00008400012a7983 */ /* 0x000ea20000100800 */
[----:B------:R-:W-:Y:S01]  /*2a140*/  IMAD.SHL.U32 R0, R98, 0x4, RZ ;  /* 0x0000000462007824 */ /* 0x000fe200078e00ff */
[----:B------:R-:W-:Y:S01]  /*2a150*/  ULDC.64 UR4, c[0x4][0x38] ;  /* 0x01000e0000047ab9 */ /* 0x000fe20000000a00 */
[----:B------:R-:W-:-:S03]  /*2a160*/  ULDC.64 UR6, c[0x0][0x208] ;  /* 0x0000820000067ab9 */ /* 0x000fc60000000a00 */
[----:B------:R-:W-:-:S04]  /*2a170*/  LOP3.LUT R0, R0, 0xc, RZ, 0xc0, !PT ;  /* 0x0000000c00007812 */ /* 0x000fc800078ec0ff */
[----:B------:R-:W-:-:S05]  /*2a180*/  IADD3 R2, P0, R0, UR4, RZ ;  /* 0x0000000400027c10 */ /* 0x000fca000ff1e0ff */
[----:B0-----:R-:W-:-:S05]  /*2a190*/  IMAD.X R3, RZ, RZ, UR5, P0 ;  /* 0x00000005ff037e24 */ /* 0x001fca00080e06ff */
[----:B------:R0:W3:Y:S01]  /*2a1a0*/  LDG.E.CONSTANT R0, desc[UR6][R2.64] ;  /* 0x0000000602007981 */ /* 0x0000e2000c1e9900 */
[----:B------:R-:W-:Y:S01]  /*2a1b0*/  F2FP.BF16.F32.PACK_AB R49, R40, R49 ;  /* 0x000000312831723e */ /* 0x000fe200000010ff */
[----:B------:R-:W-:Y:S01]  /*2a1c0*/  UMOV UR4, 0xffffffff ;  /* 0xffffffff00047882 */ /* 0x000fe20000000000 */
[----:B------:R-:W-:Y:S01]  /*2a1d0*/  F2FP.BF16.F32.PACK_AB R54, R54, R27 ;  /* 0x0000001b3636723e */ /* 0x000fe200000010ff */
[----:B------:R-:W4:Y:S01]  /*2a1e0*/  S2R R40, SR_SWINHI ;  /* 0x0000000000287919 */ /* 0x000f220000002f00 */
[----:B------:R-:W-:Y:S02]  /*2a1f0*/  F2FP.BF16.F32.PACK_AB R58, R25, R58 ;  /* 0x0000003a193a723e */ /* 0x000fe400000010ff */
[----:B------:R-:W-:Y:S02]  /*2a200*/  F2FP.BF16.F32.PACK_AB R48, R48, R57 ;  /* 0x000000393030723e */ /* 0x000fe400000010ff */
[----:B------:R-:W-:Y:S02]  /*2a210*/  F2FP.BF16.F32.PACK_AB R57, R47, R30 ;  /* 0x0000001e2f39723e */ /* 0x000fe400000010ff */
[----:B0-----:R-:W-:-:S02]  /*2a220*/  LEA.HI R2, R85, R70, RZ, 0x4 ;  /* 0x0000004655027211 */ /* 0x001fc400078f20ff */
[----:B------:R-:W-:Y:S02]  /*2a230*/  F2FP.BF16.F32.PACK_AB R35, R68, R21 ;  /* 0x000000154423723e */ /* 0x000fe400000010ff */
[----:B------:R-:W-:Y:S02]  /*2a240*/  SHF.R.S32.HI R27, RZ, 0x4, R2 ;  /* 0x00000004ff1b7819 */ /* 0x000fe40000011402 */
[C---:B------:R-:W-:Y:S02]  /*2a250*/  LOP3.LUT R3, R2.reuse, 0x3fffff0, RZ, 0xc0, !PT ;  /* 0x03fffff002037812 */ /* 0x040fe400078ec0ff */
[----:B------:R-:W-:Y:S02]  /*2a260*/  LEA.HI R25, R2, R27, RZ, 0x1 ;  /* 0x0000001b02197211 */ /* 0x000fe400078f08ff */
[----:B------:R-:W-:Y:S01]  /*2a270*/  F2FP.BF16.F32.PACK_AB R30, R69, R14 ;  /* 0x0000000e451e723e */ /* 0x000fe200000010ff */
[----:B------:R-:W-:Y:S01]  /*2a280*/  IMAD.IADD R3, R70, 0x1, -R3 ;  /* 0x0000000146037824 */ /* 0x000fe200078e0a03 */
[----:B------:R-:W-:-:S02]  /*2a290*/  LOP3.LUT R2, R25, 0x1ffffffe, RZ, 0xc0, !PT ;  /* 0x1ffffffe19027812 */ /* 0x000fc400078ec0ff */
[----:B------:R-:W-:Y:S02]  /*2a2a0*/  F2FP.BF16.F32.PACK_AB R43, R84, R5 ;  /* 0x00000005542b723e */ /* 0x000fe400000010ff */
[----:B------:R-:W-:Y:S01]  /*2a2b0*/  F2FP.BF16.F32.PACK_AB R37, R44, R37 ;  /* 0x000000252c25723e */ /* 0x000fe200000010ff */
[----:B------:R-:W-:Y:S01]  /*2a2c0*/  IMAD.IADD R2, R27, 0x1, -R2 ;  /* 0x000000011b027824 */ /* 0x000fe200078e0a02 */
[----:B------:R-:W-:Y:S02]  /*2a2d0*/  F2FP.BF16.F32.PACK_AB R44, R7, R8 ;  /* 0x00000008072c723e */ /* 0x000fe400000010ff */
[----:B------:R-:W-:Y:S02]  /*2a2e0*/  F2FP.BF16.F32.PACK_AB R50, R87, R6 ;  /* 0x000000065732723e */ /* 0x000fe400000010ff */
[----:B------:R-:W-:Y:S02]  /*2a2f0*/  F2FP.BF16.F32.PACK_AB R67, R15, R20 ;  /* 0x000000140f43723e */ /* 0x000fe400000010ff */
[----:B------:R-:W-:-:S02]  /*2a300*/  F2FP.BF16.F32.PACK_AB R73, R78, R11 ;  /* 0x0000000b4e49723e */ /* 0x000fc400000010ff */
[----:B------:R-:W-:Y:S02]  /*2a310*/  MOV R68, R17 ;  /* 0x0000001100447202 */ /* 0x000fe40000000f00 */
[----:B----4-:R-:W-:Y:S02]  /*2a320*/  MOV R69, R40 ;  /* 0x0000002800457202 */ /* 0x010fe40000000f00 */
        /* <DEDUP_REMOVED lines=17> */
[----:B------:R-:W-:Y:S01]  /*2a440*/  F2FP.BF16.F32.PACK_AB R34, R71, R12 ;  /* 0x0000000c4722723e */ /* 0x000fe200000010ff */
[----:B--2---:R-:W-:Y:S01]  /*2a450*/  IMAD R3, R3, 0x40, R42 ;  /* 0x0000004003037824 */ /* 0x004fe200078e022a */
[----:B------:R-:W-:-:S03]  /*2a460*/  F2FP.BF16.F32.PACK_AB R42, R4, R75 ;  /* 0x0000004b042a723e */ /* 0x000fc600000010ff */
[----:B------:R-:W-:Y:S01]  /*2a470*/  IMAD R3, R2, 0x8, R3 ;  /* 0x0000000802037824 */ /* 0x000fe200078e0203 */
[----:B------:R-:W-:-:S03]  /*2a480*/  LOP3.LUT P0, R2, R98, 0x3, RZ, 0xc0, !PT ;  /* 0x0000000362027812 */ /* 0x000fc6000780c0ff */
[----:B------:R-:W-:Y:S01]  /*2a490*/  IMAD.WIDE R4, R3, 0x2, R68 ;  /* 0x0000000203047825 */ /* 0x000fe200078e0244 */
[----:B------:R-:W-:Y:S02]  /*2a4a0*/  ISETP.EQ.OR P0, PT, R2, 0x3, !P0 ;  /* 0x000000030200780c */ /* 0x000fe40004702670 */
[C---:B------:R-:W-:Y:S02]  /*2a4b0*/  IADD3 R7, P5, R4.reuse, 0x4060, RZ ;  /* 0x0000406004077810 */ /* 0x040fe40007fbe0ff */
[C---:B------:R-:W-:Y:S02]  /*2a4c0*/  IADD3 R9, P1, R4.reuse, 0x4040, RZ ;  /* 0x0000404004097810 */ /* 0x040fe40007f3e0ff */
[----:B------:R-:W-:Y:S02]  /*2a4d0*/  LOP3.LUT R6, R7, 0x380, RZ, 0xc0, !PT ;  /* 0x0000038007067812 */ /* 0x000fe400078ec0ff */
[----:B------:R-:W-:Y:S02]  /*2a4e0*/  LOP3.LUT R8, R9, 0x380, RZ, 0xc0, !PT ;  /* 0x0000038009087812 */ /* 0x000fe400078ec0ff */
[----:B------:R-:W-:-:S02]  /*2a4f0*/  IADD3 R15, P3, R4, 0x4000, RZ ;  /* 0x00004000040f7810 */ /* 0x000fc40007f7e0ff */
[----:B------:R-:W-:Y:S02]  /*2a500*/  SHF.R.U64 R6, R6, 0x3, RZ ;  /* 0x0000000306067819 */ /* 0x000fe400000012ff */
[----:B------:R-:W-:Y:S02]  /*2a510*/  SHF.R.U64 R8, R8, 0x3, RZ ;  /* 0x0000000308087819 */ /* 0x000fe400000012ff */
[----:B------:R-:W-:Y:S02]  /*2a520*/  LOP3.LUT R14, R15, 0x380, RZ, 0xc0, !PT ;  /* 0x000003800f0e7812 */ /* 0x000fe400078ec0ff */
[----:B------:R-:W-:Y:S01]  /*2a530*/  LOP3.LUT R6, R6, R7, RZ, 0x3c, !PT ;  /* 0x0000000706067212 */ /* 0x000fe200078e3cff */
[--C-:B------:R-:W-:Y:S01]  /*2a540*/  IMAD.X R7, RZ, RZ, R5.reuse, P5 ;  /* 0x000000ffff077224 */ /* 0x100fe200028e0605 */
[----:B------:R-:W-:Y:S01]  /*2a550*/  LOP3.LUT R8, R8, R9, RZ, 0x3c, !PT ;  /* 0x0000000908087212 */ /* 0x000fe200078e3cff */
[----:B------:R-:W-:Y:S01]  /*2a560*/  IMAD.X R9, RZ, RZ, R5, P1 ;  /* 0x000000ffff097224 */ /* 0x000fe200008e0605 */
[----:B------:R-:W-:-:S02]  /*2a570*/  SHF.R.U64 R14, R14, 0x3, RZ ;  /* 0x000000030e0e7819 */ /* 0x000fc400000012ff */
[C---:B------:R-:W-:Y:S02]  /*2a580*/  IADD3 R11, P2, R4.reuse, 0x4020, RZ ;  /* 0x00004020040b7810 */ /* 0x040fe40007f5e0ff */
[C---:B------:R-:W-:Y:S02]  /*2a590*/  IADD3 R21, P4, R4.reuse, 0x60, RZ ;  /* 0x0000006004157810 */ /* 0x040fe40007f9e0ff */
[C---:B------:R-:W-:Y:S02]  /*2a5a0*/  IADD3 R25, P5, R4.reuse, 0x40, RZ ;  /* 0x0000004004197810 */ /* 0x040fe40007fbe0ff */
[----:B------:R-:W-:Y:S02]  /*2a5b0*/  IADD3 R27, P1, R4, 0x20, RZ ;  /* 0x00000020041b7810 */ /* 0x000fe40007f3e0ff */
[----:B------:R-:W-:Y:S02]  /*2a5c0*/  LOP3.LUT R14, R14, R15, RZ, 0x3c, !PT ;  /* 0x0000000f0e0e7212 */ /* 0x000fe400078e3cff */
[----:B------:R-:W-:-:S02]  /*2a5d0*/  LOP3.LUT R10, R11, 0x380, RZ, 0xc0, !PT ;  /* 0x000003800b0a7812 */ /* 0x000fc400078ec0ff */
[----:B------:R-:W-:Y:S02]  /*2a5e0*/  LOP3.LUT R20, R21, 0x380, RZ, 0xc0, !PT ;  /* 0x0000038015147812 */ /* 0x000fe400078ec0ff */
[----:B------:R-:W-:Y:S02]  /*2a5f0*/  LOP3.LUT R24, R25, 0x380, RZ, 0xc0, !PT ;  /* 0x0000038019187812 */ /* 0x000fe400078ec0ff */
[----:B------:R-:W-:Y:S02]  /*2a600*/  LOP3.LUT R26, R27, 0x380, RZ, 0xc0, !PT ;  /* 0x000003801b1a7812 */ /* 0x000fe400078ec0ff */
[----:B------:R-:W-:Y:S02]  /*2a610*/  LOP3.LUT R15, R4, 0x380, RZ, 0xc0, !PT ;  /* 0x00000380040f7812 */ /* 0x000fe400078ec0ff */
[----:B------:R-:W-:Y:S02]  /*2a620*/  SHF.R.U64 R10, R10, 0x3, RZ ;  /* 0x000000030a0a7819 */ /* 0x000fe400000012ff */
[----:B------:R-:W-:-:S02]  /*2a630*/  SHF.R.U64 R20, R20, 0x3, RZ ;  /* 0x0000000314147819 */ /* 0x000fc400000012ff */
[----:B------:R-:W-:Y:S02]  /*2a640*/  SHF.R.U64 R24, R24, 0x3, RZ ;  /* 0x0000000318187819 */ /* 0x000fe400000012ff */
        /* <DEDUP_REMOVED lines=12> */
[----:B------:R-:W-:-:S02]  /*2a710*/  SEL R13, R96, R95, P0 ;  /* 0x0000005f600d7207 */ /* 0x000fc40000000000 */
[----:B------:R-:W-:Y:S02]  /*2a720*/  SEL R3, R95, R96, P0 ;  /* 0x000000605f037207 */ /* 0x000fe40000000000 */
        /* <DEDUP_REMOVED lines=8> */
[----:B---3--:R-:W-:Y:S01]  /*2a7b0*/  LOP3.LUT R2, R0, 0x2, RZ, 0x3c, !PT ;  /* 0x0000000200027812 */ /* 0x008fe200078e3cff */
        /* <DEDUP_REMOVED lines=10> */
[----:B------:R-:W-:Y:S02]  /*2a860*/  SEL R21, R36, R37, P0 ;  /* 0x0000002524157207 */ /* 0x000fe40000000000 */
[----:B------:R-:W-:Y:S01]  /*2a870*/  SEL R31, R28, R31, P0 ;  /* 0x0000001f1c1f7207 */ /* 0x000fe20000000000 */
[----:B------:R-:W-:Y:S01]  /*2a880*/  SHFL.IDX PT, R7, R7, R2, 0x1c1f ;  /* 0x001c1f0207077589 */ /* 0x000fe200000e0000 */
[----:B------:R-:W-:Y:S02]  /*2a890*/  SEL R35, R30, R35, P0 ;  /* 0x000000231e237207 */ /* 0x000fe40000000000 */
[----:B------:R-:W-:Y:S01]  /*2a8a0*/  SEL R5, R92, R91, P0 ;  /* 0x0000005b5c057207 */ /* 0x000fe20000000000 */
[----:B------:R-:W-:Y:S01]  /*2a8b0*/  SHFL.IDX PT, R30, R25, R0, 0x1c1f ;  /* 0x001c1f00191e7589 */ /* 0x000fe200000e0000 */
[----:B------:R-:W-:Y:S02]  /*2a8c0*/  SEL R37, R39, R40, P0 ;  /* 0x0000002827257207 */ /* 0x000fe40000000000 */
[----:B------:R-:W-:Y:S01]  /*2a8d0*/  SEL R45, R48, R49, P0 ;  /* 0x00000031302d7207 */ /* 0x000fe20000000000 */
[----:B------:R-:W0:Y:S01]  /*2a8e0*/  SHFL.IDX PT, R10, R5, R0, 0x1c1f ;  /* 0x001c1f00050a7589 */ /* 0x000e2200000e0000 */
        /* <DEDUP_REMOVED lines=11> */
[----:B------:R-:W2:Y:S01]  /*2a9a0*/  SHFL.IDX PT, R21, R21, R2, 0x1c1f ;  /* 0x001c1f0215157589 */ /* 0x000ea200000e0000 */
[----:B------:R-:W-:Y:S02]  /*2a9b0*/  SEL R65, R67, R34, P0 ;  /* 0x0000002243417207 */ /* 0x000fe40000000000 */
[----:B------:R-:W-:Y:S01]  /*2a9c0*/  SEL R71, R73, R42, P0 ;  /* 0x0000002a49477207 */ /* 0x000fe20000000000 */
[----:B------:R-:W-:Y:S01]  /*2a9d0*/  SHFL.IDX PT, R37, R37, R0, 0x1c1f ;  /* 0x001c1f0025257589 */ /* 0x000fe200000e0000 */
[----:B------:R-:W-:Y:S02]  /*2a9e0*/  SEL R43, R44, R43, P0 ;  /* 0x0000002b2c2b7207 */ /* 0x000fe40000000000 */
[----:B------:R-:W-:Y:S01]  /*2a9f0*/  SEL R51, R51, R38, P0 ;  /* 0x0000002633337207 */ /* 0x000fe20000000000 */
[----:B------:R-:W3:Y:S01]  /*2aa00*/  SHFL.IDX PT, R20, R39, R2, 0x1c1f ;  /* 0x001c1f0227147589 */ /* 0x000ee200000e0000 */
[----:B------:R-:W-:-:S02]  /*2aa10*/  SEL R59, R59, R54, P0 ;  /* 0x000000363b3b7207 */ /* 0x000fc40000000000 */
[----:B------:R-:W-:Y:S01]  /*2aa20*/  SEL R63, R63, R58, P0 ;  /* 0x0000003a3f3f7207 */ /* 0x000fe20000000000 */
[----:B------:R-:W4:Y:S01]  /*2aa30*/  SHFL.IDX PT, R38, R33, R0, 0x1c1f ;  /* 0x001c1f0021267589 */ /* 0x000f2200000e0000 */
[----:B------:R-:W-:Y:S02]  /*2aa40*/  SEL R67, R34, R67, P0 ;  /* 0x0000004322437207 */ /* 0x000fe40000000000 */
[----:B------:R-:W-:Y:S01]  /*2aa50*/  SEL R73, R42, R73, P0 ;  /* 0x000000492a497207 */ /* 0x000fe20000000000 */
[----:B------:R-:W5:Y:S01]  /*2aa60*/  SHFL.IDX PT, R34, R29, R0, 0x1c1f ;  /* 0x001c1f001d227589 */ /* 0x000f6200000e0000 */
[----:B------:R-:W-:Y:S02]  /*2aa70*/  SEL R75, R77, R50, P0 ;  /* 0x000000324d4b7207 */ /* 0x000fe40000000000 */
[----:B------:R-:W-:Y:S01]  /*2aa80*/  SEL R77, R50, R77, P0 ;  /* 0x0000004d324d7207 */ /* 0x000fe20000000000 */
[----:B------:R-:W-:Y:S01]  /*2aa90*/  SHFL.IDX PT, R41, R41, R0, 0x1c1f ;  /* 0x001c1f0029297589 */ /* 0x000fe200000e0000 */
[----:B0-----:R-:W-:-:S02]  /*2aaa0*/  SEL R8, R10, R7, P0 ;  /* 0x000000070a087207 */ /* 0x001fc40000000000 */
[----:B------:R-:W-:Y:S01]  /*2aab0*/  SEL R28, R30, R27, P0 ;  /* 0x0000001b1e1c7207 */ /* 0x000fe20000000000 */
[----:B------:R-:W0:Y:S01]  /*2aac0*/  SHFL.IDX PT, R40, R43, R2, 0x1c1f ;  /* 0x001c1f022b287589 */ /* 0x000e2200000e0000 */
[----:B------:R-:W-:Y:S02]  /*2aad0*/  SEL R4, R6, R3, P0 ;  /* 0x0000000306047207 */ /* 0x000fe40000000000 */
[----:B------:R-:W-:Y:S01]  /*2aae0*/  SEL R10, R7, R10, P0 ;  /* 0x0000000a070a7207 */ /* 0x000fe20000000000 */
[----:B------:R-:W-:Y:S01]  /*2aaf0*/  SHFL.IDX PT, R45, R45, R0, 0x1c1f ;  /* 0x001c1f002d2d7589 */ /* 0x000fe200000e0000 */
[----:B--2---:R-:W-:Y:S02]  /*2ab00*/  SEL R24, R26, R21, P0 ;  /* 0x000000151a187207 */ /* 0x004fe40000000000 */
[----:B------:R-:W-:Y:S01]  /*2ab10*/  SEL R30, R27, R30, P0 ;  /* 0x0000001e1b1e7207 */ /* 0x000fe20000000000 */
[----:B------:R-:W-:Y:S01]  /*2ab20*/  SHFL.IDX PT, R49, R49, R0, 0x1c1f ;  /* 0x001c1f0031317589 */ /* 0x000fe200000e0000 */
[----:B---3--:R-:W-:-:S02]  /*2ab30*/  SEL R12, R37, R20, P0 ;  /* 0x00000014250c7207 */ /* 0x008fc40000000000 */
[----:B------:R-:W-:Y:S01]  /*2ab40*/  SEL R14, R20, R37, P0 ;  /* 0x00000025140e7207 */ /* 0x000fe20000000000 */
[----:B------:R-:W-:Y:S01]  /*2ab50*/  SHFL.IDX PT, R53, R53, R0, 0x1c1f ;  /* 0x001c1f0035357589 */ /* 0x000fe200000e0000 */
[----:B----4-:R-:W-:Y:S02]  /*2ab60*/  SEL R36, R38, R35, P0 ;  /* 0x0000002326247207 */ /* 0x010fe40000000000 */
[----:B------:R-:W-:Y:S01]  /*2ab70*/  SEL R38, R35, R38, P0 ;  /* 0x0000002623267207 */ /* 0x000fe20000000000 */
[----:B------:R-:W-:Y:S01]  /*2ab80*/  SHFL.IDX PT, R57, R57, R0, 0x1c1f ;  /* 0x001c1f0039397589 */ /* 0x000fe200000e0000 */
[----:B-----5:R-:W-:Y:S02]  /*2ab90*/  SEL R32, R34, R31, P0 ;  /* 0x0000001f22207207 */ /* 0x020fe40000000000 */
[----:B------:R-:W-:Y:S01]  /*2aba0*/  SEL R34, R31, R34, P0 ;  /* 0x000000221f227207 */ /* 0x000fe20000000000 */
[----:B------:R-:W-:Y:S01]  /*2abb0*/  SHFL.IDX PT, R61, R61, R0, 0x1c1f ;  /* 0x001c1f003d3d7589 */ /* 0x000fe200000e0000 */
[----:B------:R-:W-:-:S02]  /*2abc0*/  SEL R6, R3, R6, P0 ;  /* 0x0000000603067207 */ /* 0x000fc40000000000 */
[----:B------:R-:W-:Y:S01]  /*2abd0*/  SEL R26, R21, R26, P0 ;  /* 0x0000001a151a7207 */ /* 0x000fe20000000000 */
[----:B------:R-:W-:Y:S01]  /*2abe0*/  SHFL.IDX PT, R65, R65, R0, 0x1c1f ;  /* 0x001c1f0041417589 */ /* 0x000fe200000e0000 */
[----:B0-----:R-:W-:Y:S02]  /*2abf0*/  SEL R52, R41, R40, P0 ;  /* 0x0000002829347207 */ /* 0x001fe40000000000 */
[----:B------:R-:W-:Y:S01]  /*2ac00*/  SEL R54, R40, R41, P0 ;  /* 0x0000002928367207 */ /* 0x000fe20000000000 */
[----:B------:R-:W-:Y:S04]  /*2ac10*/  SHFL.IDX PT, R71, R71, R0, 0x1c1f ;  /* 0x001c1f0047477589 */ /* 0x000fe800000e0000 */
[----:B------:R-:W0:Y:S04]  /*2ac20*/  SHFL.IDX PT, R42, R47, R2, 0x1c1f ;  /* 0x001c1f022f2a7589 */ /* 0x000e2800000e0000 */
[----:B------:R-:W2:Y:S04]  /*2ac30*/  SHFL.IDX PT, R44, R51, R2, 0x1c1f ;  /* 0x001c1f02332c7589 */ /* 0x000ea800000e0000 */
[----:B------:R-:W3:Y:S04]  /*2ac40*/  SHFL.IDX PT, R46, R55, R2, 0x1c1f ;  /* 0x001c1f02372e7589 */ /* 0x000ee800000e0000 */
[----:B------:R-:W4:Y:S04]  /*2ac50*/  SHFL.IDX PT, R48, R59, R2, 0x1c1f ;  /* 0x001c1f023b307589 */ /* 0x000f2800000e0000 */
[----:B------:R-:W5:Y:S04]  /*2ac60*/  SHFL.IDX PT, R50, R63, R2, 0x1c1f ;  /* 0x001c1f023f327589 */ /* 0x000f6800000e0000 */
[----:B------:R-:W1:Y:S04]  /*2ac70*/  SHFL.IDX PT, R56, R67, R2, 0x1c1f ;  /* 0x001c1f0243387589 */ /* 0x000e6800000e0000 */
[----:B------:R-:W1:Y:S01]  /*2ac80*/  SHFL.IDX PT, R58, R73, R2, 0x1c1f ;  /* 0x001c1f02493a7589 */ /* 0x000e6200000e0000 */
[----:B0-----:R-:W-:-:S02]  /*2ac90*/  SEL R5, R45, R42, P0 ;  /* 0x0000002a2d057207 */ /* 0x001fc40000000000 */
[----:B------:R-:W-:Y:S01]  /*2aca0*/  SEL R7, R42, R45, P0 ;  /* 0x0000002d2a077207 */ /* 0x000fe20000000000 */
[----:B------:R-:W0:Y:S01]  /*2acb0*/  SHFL.IDX PT, R75, R75, R0, 0x1c1f ;  /* 0x001c1f004b4b7589 */ /* 0x000e2200000e0000 */
[----:B--2---:R-:W-:Y:S02]  /*2acc0*/  SEL R9, R49, R44, P0 ;  /* 0x0000002c31097207 */ /* 0x004fe40000000000 */
[----:B------:R-:W-:Y:S01]  /*2acd0*/  SEL R11, R44, R49, P0 ;  /* 0x000000312c0b7207 */ /* 0x000fe20000000000 */
[----:B------:R2:W0:Y:S01]  /*2ace0*/  SHFL.IDX PT, R60, R77, R2, 0x1c1f ;  /* 0x001c1f024d3c7589 */ /* 0x00042200000e0000 */
[----:B---3--:R-:W-:Y:S02]  /*2acf0*/  SEL R25, R53, R46, P0 ;  /* 0x0000002e35197207 */ /* 0x008fe40000000000 */
[----:B------:R-:W-:Y:S02]  /*2ad00*/  SEL R27, R46, R53, P0 ;  /* 0x000000352e1b7207 */ /* 0x000fe40000000000 */
[----:B----4-:R-:W-:-:S02]  /*2ad10*/  SEL R29, R57, R48, P0 ;  /* 0x00000030391d7207 */ /* 0x010fc40000000000 */
[----:B------:R-:W-:Y:S02]  /*2ad20*/  SEL R31, R48, R57, P0 ;  /* 0x00000039301f7207 */ /* 0x000fe40000000000 */
[----:B-----5:R-:W-:Y:S01]  /*2ad30*/  SEL R33, R61, R50, P0 ;  /* 0x000000323d217207 */ /* 0x020fe20000000000 */
[----:B--2---:R-:W-:Y:S01]  /*2ad40*/  IMAD.MOV.U32 R2, RZ, RZ, RZ ;  /* 0x000000ffff027224 */ /* 0x004fe200078e00ff */
[----:B------:R-:W-:Y:S02]  /*2ad50*/  SEL R35, R50, R61, P0 ;  /* 0x0000003d32237207 */ /* 0x000fe40000000000 */
[----:B-1----:R-:W-:Y:S02]  /*2ad60*/  SEL R37, R65, R56, P0 ;  /* 0x0000003841257207 */ /* 0x002fe40000000000 */
[----:B------:R-:W-:Y:S02]  /*2ad70*/  SEL R39, R56, R65, P0 ;  /* 0x0000004138277207 */ /* 0x000fe40000000000 */
[----:B------:R-:W-:-:S02]  /*2ad80*/  SEL R13, R71, R58, P0 ;  /* 0x0000003a470d7207 */ /* 0x000fc40000000000 */
[----:B------:R-:W-:-:S07]  /*2ad90*/  SEL R15, R58, R71, P0 ;  /* 0x000000473a0f7207 */ /* 0x000fce0000000000 */
.L_x_1734:
[----:B------:R-:W2:Y:S04]  /*2ada0*/  LDL R40, [R1+0x98] ;  /* 0x0000980001287983 */ /* 0x000ea80000100800 */
[----:B------:R-:W3:Y:S01]  /*2adb0*/  LDL R56, [R1+0x94] ;  /* 0x0000940001387983 */ /* 0x000ee20000100800 */
[----:B------:R-:W-:Y:S05]  /*2adc0*/  WARPSYNC.ALL ;  /* 0x0000000000007948 */ /* 0x000fea0003800000 */
[----:B------:R-:W-:Y:S01]  /*2add0*/  BAR.SYNC.DEFER_BLOCKING 0x1, 0x100 ;  /* 0x0044000000007b1d */ /* 0x000fe20000010000 */
[----:B0-----:R-:W-:-:S02]  /*2ade0*/  SEL R53, R75, R60, P0 ;  /* 0x0000003c4b357207 */ /* 0x001fc40000000000 */
[----:B------:R-:W-:-:S03]  /*2adf0*/  SEL R55, R60, R75, P0 ;  /* 0x0000004b3c377207 */ /* 0x000fc60000000000 */
[----:B------:R-:W-:Y:S02]  /*2ae00*/  ULDC.64 UR4, c[0x0][0xc00] ;  /* 0x0003000000047ab9 */ /* 0x000fe40000000a00 */
[----:B------:R-:W0:Y:S01]  /*2ae10*/  LDC R47, c[0x0][0xbe8] ;  /* 0x0002fa00ff2f7b82 */ /* 0x000e220000000800 */
[----:B------:R-:W-:Y:S01]  /*2ae20*/  ISETP.NE.U32.AND P2, PT, RZ, UR4, PT ;  /* 0x00000004ff007c0c */ /* 0x000fe2000bf45070 */
[----:B------:R-:W-:-:S03]  /*2ae30*/  ULDC.64 UR6, c[0x0][0x208] ;  /* 0x0000820000067ab9 */ /* 0x000fc60000000a00 */
[----:B------:R-:W-:Y:S01]  /*2ae40*/  ISETP.NE.AND.EX P2, PT, RZ, UR5, PT, P2 ;  /* 0x00000005ff007c0c */ /* 0x000fe2000bf45320 */
[----:B------:R-:W-:Y:S02]  /*2ae50*/  ULDC.64 UR4, c[0x0][0xc08] ;  /* 0x0003020000047ab9 */ /* 0x000fe40000000a00 */
[----:B------:R-:W-:Y:S01]  /*2ae60*/  ISETP.NE.U32.AND P0, PT, RZ, UR4, PT ;  /* 0x00000004ff007c0c */ /* 0x000fe2000bf05070 */
[----:B------:R-:W2:Y:S03]  /*2ae70*/  LDC.64 R20, c[0x0][0xc00] ;  /* 0x00030000ff147b82 */ /* 0x000ea60000000a00 */
[----:B------:R-:W-:Y:S01]  /*2ae80*/  ISETP.NE.AND.EX P0, PT, RZ, UR5, PT, P0 ;  /* 0x00000005ff007c0c */ /* 0x000fe2000bf05300 */
[----:B------:R1:W-:Y:S04]  /*2ae90*/  STSM.16.M88.4 [R86], R4 ;  /* 0x0000000456007844 */ /* 0x0003e80000000200 */
[----:B------:R4:W-:Y:S01]  /*2aea0*/  STSM.16.M88.4 [R84], R8 ;  /* 0x0000000854007844 */ /* 0x0009e20000000200 */
[----:B0-----:R-:W-:-:S03]  /*2aeb0*/  ISETP.NE.AND P1, PT, R47, 0x1, PT ;  /* 0x000000012f00780c */ /* 0x001fc60003f25270 */
[----:B------:R0:W-:Y:S04]  /*2aec0*/  STSM.16.M88.4 [R82], R24 ;  /* 0x0000001852007844 */ /* 0x0001e80000000200 */
[----:B------:R0:W-:Y:S01]  /*2aed0*/  STSM.16.M88.4 [R80], R28 ;  /* 0x0000001c50007844 */ /* 0x0001e20000000200 */
[----:B-1----:R-:W1:Y:S03]  /*2aee0*/  @P0 LDC.64 R4, c[0x0][0xc08] ;  /* 0x00030200ff040b82 */ /* 0x002e660000000a00 */
[----:B------:R0:W-:Y:S04]  /*2aef0*/  STSM.16.M88.4 [R78], R32 ;  /* 0x000000204e007844 */ /* 0x0001e80000000200 */
[----:B------:R0:W-:Y:S01]  /*2af00*/  STSM.16.M88.4 [R76], R36 ;  /* 0x000000244c007844 */ /* 0x0001e20000000200 */
[----:B------:R-:W0:Y:S03]  /*2af10*/  @P1 LDC R6, c[0x0][0xbec] ;  /* 0x0002fb00ff061b82 */ /* 0x000e260000000800 */
[----:B------:R0:W-:Y:S04]  /*2af20*/  STSM.16.M88.4 [R74], R12 ;  /* 0x0000000c4a007844 */ /* 0x0001e80000000200 */
[----:B------:R0:W-:Y:S01]  /*2af30*/  STSM.16.M88.4 [R72], R52 ;  /* 0x0000003448007844 */ /* 0x0001e20000000200 */
[----:B----4-:R-:W4:Y:S01]  /*2af40*/  @P1 LDC R11, c[0x0][0xbf0] ;  /* 0x0002fc00ff0b1b82 */ /* 0x010f220000000800 */
[----:B------:R-:W-:-:S02]  /*2af50*/  ULDC UR4, c[0x0][0xa88] ;  /* 0x0002a20000047ab9 */ /* 0x000fc40000000800 */
[----:B------:R-:W-:-:S05]  /*2af60*/  IMAD.U32 R0, RZ, RZ, UR4 ;  /* 0x00000004ff007e24 */ /* 0x000fca000f8e00ff */
[----:B------:R-:W-:Y:S01]  /*2af70*/  BAR.SYNC.DEFER_BLOCKING 0x1, 0x100 ;  /* 0x0044000000007b1d */ /* 0x000fe20000010000 */
[----:B--2---:R-:W-:-:S04]  /*2af80*/  IMAD.WIDE R20, R40, 0x4, R20 ;  /* 0x0000000428147825 */ /* 0x004fc800078e0214 */
[----:B-1----:R-:W-:Y:S01]  /*2af90*/  @P0 IMAD.WIDE R4, R40, 0x4, R4 ;  /* 0x0000000428040825 */ /* 0x002fe200078e0204 */
[----:B------:R1:W5:Y:S01]  /*2afa0*/  @P2 LDG.E R2, desc[UR6][R20.64] ;  /* 0x0000000614022981 */ /* 0x000362000c1e1900 */
[----:B---3--:R-:W-:-:S03]  /*2afb0*/  SHF.R.S32.HI R48, RZ, 0x1f, R56 ;  /* 0x0000001fff307819 */ /* 0x008fc60000011438 */
[----:B------:R1:W5:Y:S01]  /*2afc0*/  @P0 LDG.E R0, desc[UR6][R4.64] ;  /* 0x0000000604000981 */ /* 0x000362000c1e1900 */
[----:B0---4-:R-:W-:Y:S05]  /*2afd0*/  @P0 BRA `(.L_x_1507) ;  /* 0x0000000000140947 */ /* 0x011fea0003800000 */
[----:B------:R-:W-:Y:S05]  /*2afe0*/  @!P2 BRA `(.L_x_1507) ;  /* 0x000000000010a947 */ /* 0x000fea0003800000 */
[----:B------:R-:W-:Y:S02]  /*2aff0*/  ULDC.64 UR4, c[0x0][0x208] ;  /* 0x0000820000047ab9 */ /* 0x000fe40000000a00 */
[----:B------:R-:W2:Y:S04]  /*2b000*/  LDG.E R3, desc[UR4][R20.64] ;  /* 0x0000000414037981 */ /* 0x000ea8000c1e1900 */
[----:B-----5:R-:W2:Y:S02]  /*2b010*/  LDG.E R0, desc[UR4][R20.64+0x4] ;  /* 0x0000040414007981 */ /* 0x020ea4000c1e1900 */
[----:B--2---:R-:W-:-:S07]  /*2b020*/  IMAD.IADD R0, R0, 0x1, -R3 ;  /* 0x0000000100007824 */ /* 0x004fce00078e0a03 */
.L_x_1507:
[----:B------:R-:W2:Y:S01]  /*2b030*/  LDL R8, [R1+0x80] ;  /* 0x0000800001087983 */ /* 0x000ea20000100800 */
[----:B------:R-:W-:-:S03]  /*2b040*/  ULDC.64 UR4, c[0x0][0xb90] ;  /* 0x0002e40000047ab9 */ /* 0x000fc60000000a00 */
[----:B------:R-:W2:Y:S01]  /*2b050*/  LDL.LU R50, [R1+0x60] ;  /* 0x0000600001327983 */ /* 0x000ea20000300800 */
[----:B-----5:R-:W-:Y:S01]  /*2b060*/  SHF.R.S32.HI R3, RZ, 0x1f, R2 ;  /* 0x0000001fff037819 */ /* 0x020fe20000011402 */
[----:B-1----:R-:W-:Y:S01]  /*2b070*/  IMAD R4, R48, UR4, RZ ;  /* 0x0000000430047c24 */ /* 0x002fe2000f8e02ff */
[----:B------:R-:W-:Y:S01]  /*2b080*/  LEA.HI R85, R85, R70, RZ, 0x7 ;  /* 0x0000004655557211 */ /* 0x000fe200078f38ff */
[----:B------:R-:W-:Y:S01]  /*2b090*/  IMAD R7, R66, 0x40, R79 ;  /* 0x0000004042077824 */ /* 0x000fe200078e024f */
[----:B------:R-:W-:Y:S01]  /*2b0a0*/  SHF.R.S32.HI R46, RZ, 0x1f, R40 ;  /* 0x0000001fff2e7819 */ /* 0x000fe20000011428 */
[----:B------:R-:W-:Y:S01]  /*2b0b0*/  IMAD R9, R56, UR5, R4 ;  /* 0x0000000538097c24 */ /* 0x000fe2000f8e0204 */
[----:B------:R-:W-:Y:S01]  /*2b0c0*/  SEL R49, R40, RZ, !P2 ;  /* 0x000000ff28317207 */ /* 0x000fe20005000000 */
[----:B------:R-:W-:Y:S01]  /*2b0d0*/  IMAD.WIDE.U32 R4, R56, UR4, R2 ;  /* 0x0000000438047c25 */ /* 0x000fe2000f8e0002 */
[----:B------:R-:W-:Y:S01]  /*2b0e0*/  SHF.R.S32.HI R10, RZ, 0x7, R85 ;  /* 0x00000007ff0a7819 */ /* 0x000fe20000011455 */
[----:B------:R-:W-:Y:S01]  /*2b0f0*/  ULDC.64 UR4, c[0x0][0xb98] ;  /* 0x0002e60000047ab9 */ /* 0x000fe20000000a00 */
[----:B------:R-:W-:Y:S01]  /*2b100*/  SEL R46, R46, RZ, !P2 ;  /* 0x000000ff2e2e7207 */ /* 0x000fe20005000000 */
[----:B------:R-:W-:Y:S01]  /*2b110*/  IMAD.WIDE R68, R7, 0x2, R68 ;  /* 0x0000000207447825 */ /* 0x000fe200078e0244 */
[----:B------:R-:W-:-:S03]  /*2b120*/  ULDC.64 UR6, c[0x0][0x208] ;  /* 0x0000820000067ab9 */ /* 0x000fc60000000a00 */
[----:B------:R-:W-:Y:S01]  /*2b130*/  IMAD.IADD R5, R5, 0x1, R9 ;  /* 0x0000000105057824 */ /* 0x000fe200078e0209 */
[C---:B------:R-:W-:Y:S01]  /*2b140*/  LEA.HI R9, R85.reuse, R10, RZ, 0x1 ;  /* 0x0000000a55097211 */ /* 0x040fe200078f08ff */
[----:B------:R-:W-:Y:S01]  /*2b150*/  IMAD R51, R0, R47, RZ ;  /* 0x0000002f00337224 */ /* 0x000fe200078e02ff */
[----:B------:R-:W-:Y:S01]  /*2b160*/  LOP3.LUT R85, R85, 0xffffff80, RZ, 0xc0, !PT ;  /* 0xffffff8055557812 */ /* 0x000fe200078ec0ff */
[----:B------:R-:W-:Y:S01]  /*2b170*/  IMAD.WIDE.U32 R4, R49, UR4, R4 ;  /* 0x0000000431047c25 */ /* 0x000fe2000f8e0004 */
[----:B------:R-:W-:-:S03]  /*2b180*/  IADD3 R29, P3, R68, 0x4000, RZ ;  /* 0x00004000441d7810 */ /* 0x000fc60007f7e0ff */
[----:B------:R-:W-:Y:S01]  /*2b190*/  IMAD.IADD R85, R70, 0x1, -R85 ;  /* 0x0000000146557824 */ /* 0x000fe200078e0a55 */
[----:B------:R-:W-:-:S04]  /*2b1a0*/  LOP3.LUT R28, R29, 0x380, RZ, 0xc0, !PT ;  /* 0x000003801d1c7812 */ /* 0x000fc800078ec0ff */
[----:B------:R-:W-:-:S04]  /*2b1b0*/  SHF.R.U64 R28, R28, 0x3, RZ ;  /* 0x000000031c1c7819 */ /* 0x000fc800000012ff */
[----:B------:R-:W-:Y:S01]  /*2b1c0*/  LOP3.LUT R28, R28, R29, RZ, 0x3c, !PT ;  /* 0x0000001d1c1c7212 */ /* 0x000fe200078e3cff */
[----:B------:R-:W-:Y:S02]  /*2b1d0*/  IMAD.X R29, RZ, RZ, R69, P3 ;  /* 0x000000ffff1d7224 */ /* 0x000fe400018e0645 */
[----:B------:R-:W-:Y:S01]  /*2b1e0*/  IMAD R83, R83, 0x20, R66 ;  /* 0x0000002053537824 */ /* 0x000fe200078e0242 */
[----:B------:R-:W-:Y:S01]  /*2b1f0*/  BSSY B1, `(.L_x_1508) ;  /* 0x0000098000017945 */ /* 0x000fe20003800000 */
[----:B--2---:R-:W-:Y:S02]  /*2b200*/  IMAD.IADD R13, R8, 0x1, R50 ;  /* 0x00000001080d7824 */ /* 0x004fe400078e0232 */
[----:B------:R-:W-:Y:S02]  /*2b210*/  IMAD R8, R46, UR4, RZ ;  /* 0x000000042e087c24 */ /* 0x000fe4000f8e02ff */
[----:B------:R-:W-:-:S04]  /*2b220*/  @P1 IMAD.HI.U32 R6, R13, R6, RZ ;  /* 0x000000060d061227 */ /* 0x000fc800078e00ff */
[----:B------:R-:W-:Y:S01]  /*2b230*/  IMAD.MOV.U32 R7, RZ, RZ, R13 ;  /* 0x000000ffff077224 */ /* 0x000fe200078e000d */
[----:B------:R-:W-:Y:S01]  /*2b240*/  @P1 SHF.R.U32.HI R7, RZ, R11, R6 ;  /* 0x0000000bff071219 */ /* 0x000fe20000011606 */
[----:B------:R-:W-:Y:S01]  /*2b250*/  IMAD R8, R49, UR5, R8 ;  /* 0x0000000531087c24 */ /* 0x000fe2000f8e0208 */
[----:B------:R-:W-:Y:S01]  /*2b260*/  LOP3.LUT R11, R9, 0x3fffffe, RZ, 0xc0, !PT ;  /* 0x03fffffe090b7812 */ /* 0x000fe200078ec0ff */
[----:B------:R-:W-:Y:S01]  /*2b270*/  ULDC.64 UR4, c[0x0][0xb88] ;  /* 0x0002e20000047ab9 */ /* 0x000fe20000000a00 */
[--C-:B------:R-:W-:Y:S01]  /*2b280*/  SHF.R.S32.HI R9, RZ, 0x1f, R7.reuse ;  /* 0x0000001fff097819 */ /* 0x100fe20000011407 */
[----:B------:R-:W-:Y:S01]  /*2b290*/  IMAD.MOV R6, RZ, RZ, -R7 ;  /* 0x000000ffff067224 */ /* 0x000fe200078e0a07 */
[----:B------:R-:W-:Y:S01]  /*2b2a0*/  IADD3 R4, P0, R7, R4, RZ ;  /* 0x0000000407047210 */ /* 0x000fe20007f1e0ff */
[----:B------:R-:W-:Y:S02]  /*2b2b0*/  IMAD.IADD R10, R10, 0x1, -R11 ;  /* 0x000000010a0a7824 */ /* 0x000fe400078e0a0b */
[----:B------:R-:W-:Y:S01]  /*2b2c0*/  IMAD R7, R47, R6, R13 ;  /* 0x000000062f077224 */ /* 0x000fe200078e020d */
[----:B------:R-:W-:-:S02]  /*2b2d0*/  IADD3.X R5, R9, R5, R8, P0, !PT ;  /* 0x0000000509057210 */ /* 0x000fc400007fe408 */
[----:B------:R-:W-:Y:S02]  /*2b2e0*/  SHF.R.S32.HI R8, RZ, 0x1f, R85 ;  /* 0x0000001fff087819 */ /* 0x000fe40000011455 */
[----:B------:R-:W-:Y:S01]  /*2b2f0*/  SHF.R.S32.HI R6, RZ, 0x1f, R7 ;  /* 0x0000001fff067819 */ /* 0x000fe20000011407 */
[----:B------:R-:W-:Y:S01]  /*2b300*/  IMAD.WIDE.U32 R4, R7, UR4, R4 ;  /* 0x0000000407047c25 */ /* 0x000fe2000f8e0004 */
[-C--:B------:R-:W-:Y:S02]  /*2b310*/  LEA.HI R14, R8, R85.reuse, RZ, 0x2 ;  /* 0x00000055080e7211 */ /* 0x080fe400078f10ff */
[----:B------:R-:W-:Y:S01]  /*2b320*/  LOP3.LUT P0, RZ, R85, 0x3, RZ, 0xc0, !PT ;  /* 0x0000000355ff7812 */ /* 0x000fe2000780c0ff */
[----:B------:R-:W-:Y:S01]  /*2b330*/  IMAD R6, R6, UR4, RZ ;  /* 0x0000000406067c24 */ /* 0x000fe2000f8e02ff */
[----:B------:R-:W-:Y:S02]  /*2b340*/  LEA.HI R85, R8, R85, RZ, 0x5 ;  /* 0x0000005508557211 */ /* 0x000fe400078f28ff */
[----:B------:R-:W-:Y:S01]  /*2b350*/  IADD3 R9, P5, R68, 0x1000, RZ ;  /* 0x0000100044097810 */ /* 0x000fe20007fbe0ff */
[----:B------:R-:W-:Y:S01]  /*2b360*/  IMAD R11, R7, UR5, R6 ;  /* 0x00000005070b7c24 */ /* 0x000fe2000f8e0206 */
[--C-:B------:R-:W-:Y:S01]  /*2b370*/  SHF.R.S32.HI R7, RZ, 0x2, R14.reuse ;  /* 0x00000002ff077819 */ /* 0x100fe2000001140e */
[----:B------:R-:W-:Y:S01]  /*2b380*/  ULDC.64 UR4, c[0x0][0xb50] ;  /* 0x0002d40000047ab9 */ /* 0x000fe20000000a00 */
[----:B------:R-:W-:Y:S01]  /*2b390*/  SHF.R.S32.HI R14, RZ, 0x1f, R14 ;  /* 0x0000001fff0e7819 */ /* 0x000fe2000001140e */
[----:B------:R-:W-:Y:S01]  /*2b3a0*/  IMAD.IADD R5, R5, 0x1, R11 ;  /* 0x0000000105057824 */ /* 0x000fe200078e020b */
[----:B------:R-:W-:-:S02]  /*2b3b0*/  LEA R6, P2, R4, UR4, 0x2 ;  /* 0x0000000404067c11 */ /* 0x000fc4000f8410ff */
[----:B------:R-:W-:Y:S02]  /*2b3c0*/  LEA.HI R14, R14, R7, RZ, 0x3 ;  /* 0x000000070e0e7211 */ /* 0x000fe400078f18ff */
[----:B------:R-:W-:Y:S01]  /*2b3d0*/  SHF.R.S32.HI R85, RZ, 0x5, R85 ;  /* 0x00000005ff557819 */ /* 0x000fe20000011455 */
[----:B------:R-:W-:Y:S01]  /*2b3e0*/  SHFL.IDX PT, R20, R6, RZ, 0x1c1f ;  /* 0x001c1fff06147589 */ /* 0x000fe200000e0000 */
[----:B------:R-:W-:Y:S02]  /*2b3f0*/  LOP3.LUT R14, R14, 0xfffffff8, RZ, 0xc0, !PT ;  /* 0xfffffff80e0e7812 */ /* 0x000fe400078ec0ff */
[----:B------:R-:W-:Y:S01]  /*2b400*/  LEA.HI.X R4, R4, UR5, R5, 0x2, P2 ;  /* 0x0000000504047c11 */ /* 0x000fe200090f1405 */
[----:B------:R-:W-:Y:S01]  /*2b410*/  SHFL.IDX PT, R44, R6, 0x1, 0x1c1f ;  /* 0x003c1f00062c7f89 */ /* 0x000fe200000e0000 */
[C---:B------:R-:W-:Y:S01]  /*2b420*/  IADD3 R25, P2, R68.reuse, 0x3000, RZ ;  /* 0x0000300044197810 */ /* 0x040fe20007f5e0ff */
[----:B------:R-:W-:Y:S01]  /*2b430*/  IMAD.IADD R14, R7, 0x1, -R14 ;  /* 0x00000001070e7824 */ /* 0x000fe200078e0a0e */
[C---:B------:R-:W-:Y:S01]  /*2b440*/  IADD3 R5, P3, R68.reuse, 0x7000, RZ ;  /* 0x0000700044057810 */ /* 0x040fe20007f7e0ff */
[----:B------:R-:W0:Y:S01]  /*2b450*/  SHFL.IDX PT, R21, R4, RZ, 0x1c1f ;  /* 0x001c1fff04157589 */ /* 0x000e2200000e0000 */
[----:B------:R-:W-:Y:S01]  /*2b460*/  LOP3.LUT R24, R25, 0x380, RZ, 0xc0, !PT ;  /* 0x0000038019187812 */ /* 0x000fe200078ec0ff */
[----:B------:R-:W-:Y:S01]  /*2b470*/  IMAD R85, R85, 0x10, R14 ;  /* 0x0000001055557824 */ /* 0x000fe200078e020e */
[----:B------:R-:W-:Y:S01]  /*2b480*/  IADD3 R13, P4, R68, 0x2000, RZ ;  /* 0x00002000440d7810 */ /* 0x000fe20007f9e0ff */
[----:B------:R-:W1:Y:S01]  /*2b490*/  SHFL.IDX PT, R45, R4, 0x1, 0x1c1f ;  /* 0x003c1f00042d7f89 */ /* 0x000e6200000e0000 */
[----:B------:R-:W-:Y:S01]  /*2b4a0*/  SHF.R.U64 R24, R24, 0x3, RZ ;  /* 0x0000000318187819 */ /* 0x000fe200000012ff */
[----:B------:R-:W-:Y:S01]  /*2b4b0*/  IMAD R10, R10, 0x40, R85 ;  /* 0x000000400a0a7824 */ /* 0x000fe200078e0255 */
[----:B------:R-:W-:Y:S01]  /*2b4c0*/  ULDC.64 UR4, c[0x0][0xaa0] ;  /* 0x0002a80000047ab9 */ /* 0x000fe20000000a00 */
[----:B------:R-:W-:Y:S01]  /*2b4d0*/  LOP3.LUT R8, R9, 0x380, RZ, 0xc0, !PT ;  /* 0x0000038009087812 */ /* 0x000fe200078ec0ff */
[----:B------:R-:W-:Y:S01]  /*2b4e0*/  IMAD.IADD R83, R50, 0x1, R83 ;  /* 0x0000000132537824 */ /* 0x000fe200078e0253 */
[----:B------:R-:W-:Y:S01]  /*2b4f0*/  LOP3.LUT R24, R24, R25, RZ, 0x3c, !PT ;  /* 0x0000001918187212 */ /* 0x000fe200078e3cff */
[----:B------:R-:W-:Y:S01]  /*2b500*/  IMAD.IADD R0, R10, 0x1, R50 ;  /* 0x000000010a007824 */ /* 0x000fe200078e0232 */
[----:B------:R-:W-:Y:S01]  /*2b510*/  LOP3.LUT R12, R13, 0x380, RZ, 0xc0, !PT ;  /* 0x000003800d0c7812 */ /* 0x000fe200078ec0ff */
[--C-:B------:R-:W-:Y:S01]  /*2b520*/  IMAD.X R25, RZ, RZ, R69.reuse, P2 ;  /* 0x000000ffff197224 */ /* 0x100fe200010e0645 */
[----:B------:R-:W-:Y:S01]  /*2b530*/  SHF.R.U64 R8, R8, 0x3, RZ ;  /* 0x0000000308087819 */ /* 0x000fe200000012ff */
[--C-:B------:R-:W-:Y:S01]  /*2b540*/  IMAD.X R41, RZ, RZ, R69.reuse, P3 ;  /* 0x000000ffff297224 */ /* 0x100fe200018e0645 */
[C---:B------:R-:W-:Y:S01]  /*2b550*/  ISETP.GE.OR P2, PT, R0.reuse, R51, P0 ;  /* 0x000000330000720c */ /* 0x040fe20000746670 */
[----:B------:R-:W-:Y:S01]  /*2b560*/  VIADD R0, R0, 0x8 ;  /* 0x0000000800007836 */ /* 0x000fe20000000000 */
[----:B------:R-:W-:Y:S01]  /*2b570*/  SHF.R.U64 R12, R12, 0x3, RZ ;  /* 0x000000030c0c7819 */ /* 0x000fe200000012ff */
[----:B------:R-:W-:Y:S01]  /*2b580*/  IMAD R3, R3, UR4, RZ ;  /* 0x0000000403037c24 */ /* 0x000fe2000f8e02ff */
[----:B------:R-:W-:Y:S01]  /*2b590*/  LOP3.LUT R8, R8, R9, RZ, 0x3c, !PT ;  /* 0x0000000908087212 */ /* 0x000fe200078e3cff */
[----:B------:R-:W-:Y:S01]  /*2b5a0*/  IMAD.X R9, RZ, RZ, R69, P5 ;  /* 0x000000ffff097224 */ /* 0x000fe200028e0645 */
[----:B------:R-:W-:-:S02]  /*2b5b0*/  ISETP.GE.OR P0, PT, R0, R51, P0 ;  /* 0x000000330000720c */ /* 0x000fc40000706670 */
[----:B------:R-:W-:Y:S02]  /*2b5c0*/  LOP3.LUT R0, R5, 0x380, RZ, 0xc0, !PT ;  /* 0x0000038005007812 */ /* 0x000fe400078ec0ff */
[----:B------:R-:W-:Y:S01]  /*2b5d0*/  LOP3.LUT R12, R12, R13, RZ, 0x3c, !PT ;  /* 0x0000000d0c0c7212 */ /* 0x000fe200078e3cff */
[----:B------:R-:W-:Y:S01]  /*2b5e0*/  IMAD.X R13, RZ, RZ, R69, P4 ;  /* 0x000000ffff0d7224 */ /* 0x000fe200020e0645 */
[----:B------:R-:W-:Y:S01]  /*2b5f0*/  SHF.R.U64 R0, R0, 0x3, RZ ;  /* 0x0000000300007819 */ /* 0x000fe200000012ff */
[----:B0-----:R0:W-:Y:S01]  /*2b600*/  @!P2 ST.E desc[UR6][R20.64], R88 ;  /* 0x000000581400a985 */ /* 0x0011e2000c101906 */
[----:B------:R-:W-:Y:S02]  /*2b610*/  IADD3 R33, P5, R68, 0x5000, RZ ;  /* 0x0000500044217810 */ /* 0x000fe40007fbe0ff */
[----:B------:R-:W-:Y:S02]  /*2b620*/  LOP3.LUT R40, R0, R5, RZ, 0x3c, !PT ;  /* 0x0000000500287212 */ /* 0x000fe400078e3cff */
[----:B------:R-:W-:Y:S01]  /*2b630*/  IADD3 R37, P4, R68, 0x6000, RZ ;  /* 0x0000600044257810 */ /* 0x000fe20007f9e0ff */
[----:B-1----:R1:W-:Y:S01]  /*2b640*/  @!P0 ST.E desc[UR6][R44.64], R89 ;  /* 0x000000592c008985 */ /* 0x0023e2000c101906 */
[----:B------:R-:W-:-:S02]  /*2b650*/  LOP3.LUT R32, R33, 0x380, RZ, 0xc0, !PT ;  /* 0x0000038021207812 */ /* 0x000fc400078ec0ff */
[----:B------:R-:W-:Y:S01]  /*2b660*/  LOP3.LUT R36, R37, 0x380, RZ, 0xc0, !PT ;  /* 0x0000038025247812 */ /* 0x000fe200078ec0ff */
[----:B------:R-:W5:Y:S01]  /*2b670*/  LD.E.128 R8, desc[UR6][R8.64] ;  /* 0x0000000608087980 */ /* 0x000f62000c101d00 */
[----:B------:R-:W-:Y:S01]  /*2b680*/  LOP3.LUT R7, R68, 0x380, RZ, 0xc0, !PT ;  /* 0x0000038044077812 */ /* 0x000fe200078ec0ff */
[----:B0-----:R-:W0:Y:S01]  /*2b690*/  @P1 LDC R20, c[0x0][0xbec] ;  /* 0x0002fb00ff141b82 */ /* 0x001e220000000800 */
[----:B------:R-:W-:Y:S01]  /*2b6a0*/  IMAD R21, R2, UR5, R3 ;  /* 0x0000000502157c24 */ /* 0x000fe2000f8e0203 */
[----:B------:R-:W-:-:S06]  /*2b6b0*/  SHF.R.U64 R32, R32, 0x3, RZ ;  /* 0x0000000320207819 */ /* 0x000fcc00000012ff */
[----:B-1----:R-:W1:Y:S01]  /*2b6c0*/  @P1 LDC R45, c[0x0][0xbf0] ;  /* 0x0002fc00ff2d1b82 */ /* 0x002e620000000800 */
[----:B------:R-:W-:Y:S01]  /*2b6d0*/  IMAD.WIDE.U32 R2, R2, UR4, RZ ;  /* 0x0000000402027c25 */ /* 0x000fe2000f8e00ff */
[----:B------:R-:W-:Y:S01]  /*2b6e0*/  ULDC.64 UR4, c[0x0][0xae8] ;  /* 0x0002ba0000047ab9 */ /* 0x000fe20000000a00 */
[----:B------:R-:W-:Y:S01]  /*2b6f0*/  SHF.R.U64 R36, R36, 0x3, RZ ;  /* 0x0000000324247819 */ /* 0x000fe200000012ff */
[----:B------:R-:W5:Y:S01]  /*2b700*/  LD.E.128 R12, desc[UR6][R12.64] ;  /* 0x000000060c0c7980 */ /* 0x000f62000c101d00 */
[----:B------:R-:W-:Y:S01]  /*2b710*/  IMAD.IADD R3, R3, 0x1, R21 ;  /* 0x0000000103037824 */ /* 0x000fe200078e0215 */
[----:B------:R-:W-:Y:S01]  /*2b720*/  SHF.R.U64 R7, R7, 0x3, RZ ;  /* 0x0000000307077819 */ /* 0x000fe200000012ff */
[----:B------:R-:W-:Y:S01]  /*2b730*/  IMAD R0, R48, UR4, RZ ;  /* 0x0000000430007c24 */ /* 0x000fe2000f8e02ff */
[----:B------:R-:W-:Y:S01]  /*2b740*/  LOP3.LUT R32, R32, R33, RZ, 0x3c, !PT ;  /* 0x0000002120207212 */ /* 0x000fe200078e3cff */
[----:B------:R-:W-:Y:S01]  /*2b750*/  IMAD.WIDE.U32 R2, R56, UR4, R2 ;  /* 0x0000000438027c25 */ /* 0x000fe2000f8e0002 */
[----:B------:R-:W-:Y:S01]  /*2b760*/  LOP3.LUT R36, R36, R37, RZ, 0x3c, !PT ;  /* 0x0000002524247212 */ /* 0x000fe200078e3cff */
[----:B------:R-:W5:Y:S01]  /*2b770*/  LD.E.128 R24, desc[UR6][R24.64] ;  /* 0x0000000618187980 */ /* 0x000f62000c101d00 */
[----:B------:R-:W-:Y:S01]  /*2b780*/  LOP3.LUT R68, R7, R68, RZ, 0x3c, !PT ;  /* 0x0000004407447212 */ /* 0x000fe200078e3cff */
[----:B------:R-:W-:Y:S01]  /*2b790*/  IMAD R21, R56, UR5, R0 ;  /* 0x0000000538157c24 */ /* 0x000fe2000f8e0200 */
[----:B------:R-:W-:Y:S01]  /*2b7a0*/  ULDC.64 UR4, c[0x0][0xaf0] ;  /* 0x0002bc0000047ab9 */ /* 0x000fe20000000a00 */
[----:B------:R-:W-:Y:S01]  /*2b7b0*/  IMAD.X R33, RZ, RZ, R69, P5 ;  /* 0x000000ffff217224 */ /* 0x000fe200028e0645 */
[----:B------:R-:W5:Y:S01]  /*2b7c0*/  LD.E.128 R28, desc[UR6][R28.64] ;  /* 0x000000061c1c7980 */ /* 0x000f62000c101d00 */
[----:B0-----:R-:W-:-:S03]  /*2b7d0*/  @P1 IMAD.HI.U32 R0, R83, R20, RZ ;  /* 0x0000001453001227 */ /* 0x001fc600078e00ff */
[----:B------:R0:W5:Y:S01]  /*2b7e0*/  LD.E.128 R4, desc[UR6][R68.64] ;  /* 0x0000000644047980 */ /* 0x000162000c101d00 */
[----:B------:R-:W-:Y:S02]  /*2b7f0*/  IMAD.IADD R3, R3, 0x1, R21 ;  /* 0x0000000103037824 */ /* 0x000fe400078e0215 */
[----:B------:R-:W-:Y:S01]  /*2b800*/  IMAD.MOV.U32 R21, RZ, RZ, R83 ;  /* 0x000000ffff157224 */ /* 0x000fe200078e0053 */
[----:B-1----:R-:W-:Y:S01]  /*2b810*/  @P1 SHF.R.U32.HI R21, RZ, R45, R0 ;  /* 0x0000002dff151219 */ /* 0x002fe20000011600 */
[----:B------:R-:W-:Y:S01]  /*2b820*/  IMAD R20, R46, UR4, RZ ;  /* 0x000000042e147c24 */ /* 0x000fe2000f8e02ff */
[----:B------:R-:W5:Y:S01]  /*2b830*/  LD.E.128 R32, desc[UR6][R32.64] ;  /* 0x0000000620207980 */ /* 0x000f62000c101d00 */
[C---:B------:R-:W-:Y:S01]  /*2b840*/  IMAD.WIDE.U32 R2, R49.reuse, UR4, R2 ;  /* 0x0000000431027c25 */ /* 0x040fe2000f8e0002 */
[----:B------:R-:W-:Y:S02]  /*2b850*/  SHF.R.S32.HI R0, RZ, 0x1f, R21 ;  /* 0x0000001fff007819 */ /* 0x000fe40000011415 */
[----:B------:R-:W5:Y:S01]  /*2b860*/  LD.E.128 R40, desc[UR6][R40.64] ;  /* 0x0000000628287980 */ /* 0x000f62000c101d00 */
[----:B------:R-:W-:Y:S01]  /*2b870*/  IMAD R45, R49, UR5, R20 ;  /* 0x00000005312d7c24 */ /* 0x000fe2000f8e0214 */
[----:B------:R-:W-:Y:S01]  /*2b880*/  ULDC.64 UR4, c[0x0][0xae0] ;  /* 0x0002b80000047ab9 */ /* 0x000fe20000000a00 */
[----:B------:R-:W-:-:S02]  /*2b890*/  IMAD.X R37, RZ, RZ, R69, P4 ;  /* 0x000000ffff257224 */ /* 0x000fc400020e0645 */
[----:B------:R-:W-:Y:S02]  /*2b8a0*/  IMAD.MOV R20, RZ, RZ, -R21 ;  /* 0x000000ffff147224 */ /* 0x000fe400078e0a15 */
[----:B------:R-:W-:Y:S02]  /*2b8b0*/  IMAD.IADD R3, R3, 0x1, R45 ;  /* 0x0000000103037824 */ /* 0x000fe400078e022d */
[----:B------:R-:W-:Y:S01]  /*2b8c0*/  IMAD R0, R0, UR4, RZ ;  /* 0x0000000400007c24 */ /* 0x000fe2000f8e02ff */
[----:B------:R-:W5:Y:S01]  /*2b8d0*/  LD.E.128 R36, desc[UR6][R36.64] ;  /* 0x0000000624247980 */ /* 0x000f62000c101d00 */
[----:B------:R-:W-:Y:S02]  /*2b8e0*/  IMAD R45, R47, R20, R83 ;  /* 0x000000142f2d7224 */ /* 0x000fe400078e0253 */
[C---:B------:R-:W-:Y:S01]  /*2b8f0*/  IMAD R47, R21.reuse, UR5, R0 ;  /* 0x00000005152f7c24 */ /* 0x040fe2000f8e0200 */
[----:B------:R-:W-:Y:S01]  /*2b900*/  @!PT LDS RZ, [RZ] ;  /* 0x00000000fffff984 */ /* 0x000fe20000000800 */
[----:B------:R-:W-:Y:S01]  /*2b910*/  @!PT LDS RZ, [RZ] ;  /* 0x00000000fffff984 */ /* 0x000fe20000000800 */
[----:B------:R-:W-:Y:S01]  /*2b920*/  @!PT LDS RZ, [RZ] ;  /* 0x00000000fffff984 */ /* 0x000fe20000000800 */
[----:B------:R-:W-:Y:S01]  /*2b930*/  @!PT LDS RZ, [RZ] ;  /* 0x00000000fffff984 */ /* 0x000fe20000000800 */
[----:B------:R1:W-:Y:S06]  /*2b940*/  MEMBAR.ALL.CTA ;  /* 0x0000000000007992 */ /* 0x0003ec0000008000 */
[----:B-1----:R-:W1:Y:S01]  /*2b950*/  FENCE.VIEW.ASYNC.S ;  /* 0x00000000000073c6 */ /* 0x002e620000000000 */
[----:B------:R-:W-:Y:S01]  /*2b960*/  IMAD.WIDE.U32 R2, R21, UR4, R2 ;  /* 0x0000000415027c25 */ /* 0x000fe2000f8e0002 */
[----:B------:R-:W-:Y:S01]  /*2b970*/  SHF.R.S32.HI R0, RZ, 0x1f, R45 ;  /* 0x0000001fff007819 */ /* 0x000fe2000001142d */
[----:B------:R-:W-:-:S02]  /*2b980*/  ULDC.64 UR4, c[0x0][0xad8] ;  /* 0x0002b60000047ab9 */ /* 0x000fc40000000a00 */
[----:B------:R-:W-:Y:S02]  /*2b990*/  IMAD.IADD R66, R66, 0x1, R50 ;  /* 0x0000000142427824 */ /* 0x000fe400078e0232 */
[----:B------:R-:W-:Y:S02]  /*2b9a0*/  IMAD.IADD R3, R3, 0x1, R47 ;  /* 0x0000000103037824 */ /* 0x000fe400078e022f */
[----:B------:R-:W-:Y:S02]  /*2b9b0*/  IMAD R20, R0, UR4, RZ ;  /* 0x0000000400147c24 */ /* 0x000fe4000f8e02ff */
[----:B------:R-:W-:Y:S02]  /*2b9c0*/  VIADD R0, R66, 0x20 ;  /* 0x0000002042007836 */ /* 0x000fe40000000000 */
[C---:B------:R-:W-:Y:S02]  /*2b9d0*/  IMAD R21, R45.reuse, UR5, R20 ;  /* 0x000000052d157c24 */ /* 0x040fe4000f8e0214 */
[----:B------:R-:W-:Y:S01]  /*2b9e0*/  IMAD.WIDE.U32 R2, R45, UR4, R2 ;  /* 0x000000042d027c25 */ /* 0x000fe2000f8e0002 */
[-C--:B------:R-:W-:Y:S01]  /*2b9f0*/  ISETP.GE.AND P0, PT, R0, R51.reuse, PT ;  /* 0x000000330000720c */ /* 0x080fe20003f06270 */
[----:B------:R-:W-:Y:S01]  /*2ba00*/  ULDC.64 UR4, c[0x0][0xa80] ;  /* 0x0002a00000047ab9 */ /* 0x000fe20000000a00 */
[----:B------:R-:W-:Y:S01]  /*2ba10*/  ISETP.GE.AND P2, PT, R66, R51, PT ;  /* 0x000000334200720c */ /* 0x000fe20003f46270 */
[----:B------:R-:W-:Y:S01]  /*2ba20*/  VIADD R0, R17, 0x2e820 ;  /* 0x0002e82011007836 */ /* 0x000fe20000000000 */
[----:B------:R-:W-:Y:S01]  /*2ba30*/  LEA R44, P3, R2, UR4, 0x1 ;  /* 0x00000004022c7c11 */ /* 0x000fe2000f8608ff */
[----:B------:R-:W-:-:S02]  /*2ba40*/  IMAD.IADD R3, R3, 0x1, R21 ;  /* 0x0000000103037824 */ /* 0x000fc400078e0215 */
[----:B------:R-:W-:Y:S01]  /*2ba50*/  VIADD R20, R66, 0x40 ;  /* 0x0000004042147836 */ /* 0x000fe20000000000 */
[----:B------:R-:W-:Y:S02]  /*2ba60*/  PRMT R0, RZ, 0x654, R0 ;  /* 0x00000654ff007816 */ /* 0x000fe40000000000 */
[----:B------:R-:W-:Y:S02]  /*2ba70*/  LEA.HI.X R45, R2, UR5, R3, 0x1, P3 ;  /* 0x00000005022d7c11 */ /* 0x000fe400098f0c03 */
[----:B------:R-:W-:Y:S01]  /*2ba80*/  ISETP.GE.AND P1, PT, R20, R51, PT ;  /* 0x000000331400720c */ /* 0x000fe20003f26270 */
[----:B-1----:R1:W-:Y:S01]  /*2ba90*/  SYNCS.ARRIVE.TRANS64.RED.A1T0 RZ, [R0+URZ], RZ ;  /* 0x000000ff00ff79a7 */ /* 0x0023e2000810043f */
[----:B------:R0:W2:Y:S04]  /*2baa0*/  SHFL.IDX PT, R20, R44, RZ, 0x181f ;  /* 0x00181fff2c147589 */ /* 0x0000a800000e0000 */
[----:B-1----:R0:W1:Y:S01]  /*2bab0*/  SHFL.IDX PT, R0, R45, RZ, 0x181f ;  /* 0x00181fff2d007589 */ /* 0x00206200000e0000 */
[----:B------:R-:W-:Y:S06]  /*2bac0*/  @P2 BRA `(.L_x_1509) ;  /* 0x0000000000282947 */ /* 0x000fec0003800000 */
[----:B------:R-:W-:Y:S01]  /*2bad0*/  ULDC UR4, c[0x0][0xac8] ;  /* 0x0002b20000047ab9 */ /* 0x000fe20000000800 */
[----:B------:R-:W-:Y:S01]  /*2bae0*/  ULDC.64 UR6, c[0x0][0x208] ;  /* 0x0000820000067ab9 */ /* 0x000fe20000000a00 */
[----:B------:R-:W-:Y:S02]  /*2baf0*/  ISETP.GE.AND P2, PT, R79, UR4, PT ;  /* 0x000000044f007c0c */ /* 0x000fe4000bf46270 */
[----:B------:R-:W-:-:S11]  /*2bb00*/  ISETP.GE.AND P3, PT, R81, UR4, PT ;  /* 0x0000000451007c0c */ /* 0x000fd6000bf66270 */
[-C--:B--2---:R-:W-:Y:S02]  /*2bb10*/  @!P2 LEA R2, P4, R79, R20.reuse, 0x1 ;  /* 0x000000144f02a211 */ /* 0x084fe400078808ff */
[----:B------:R-:W-:Y:S02]  /*2bb20*/  @!P3 LEA R20, P5, R81, R20, 0x1 ;  /* 0x000000145114b211 */ /* 0x000fe400078a08ff */
[-C--:B-1----:R-:W-:Y:S02]  /*2bb30*/  @!P2 LEA.HI.X R3, R79, R0.reuse, R62, 0x1, P4 ;  /* 0x000000004f03a211 */ /* 0x082fe400020f0c3e */
[----:B------:R-:W-:-:S03]  /*2bb40*/  @!P3 LEA.HI.X R21, R81, R0, R64, 0x1, P5 ;  /* 0x000000005115b211 */ /* 0x000fc600028f0c40 */
[----:B-----5:R3:W-:Y:S04]  /*2bb50*/  @!P2 ST.E.128 desc[UR6][R2.64], R4 ;  /* 0x000000040200a985 */ /* 0x0207e8000c101d06 */
[----:B------:R3:W-:Y:S02]  /*2bb60*/  @!P3 ST.E.128 desc[UR6][R20.64], R28 ;  /* 0x0000001c1400b985 */ /* 0x0007e4000c101d06 */
.L_x_1509:
[----:B------:R-:W-:Y:S05]  /*2bb70*/  BSYNC B1 ;  /* 0x0000000000017941 */ /* 0x000fea0003800000 */
.L_x_1508:
[----:B-1----:R1:W4:Y:S01]  /*2bb80*/  SHFL.IDX PT, R0, R45, 0x1, 0x181f ;  /* 0x00381f002d007f89 */ /* 0x00232200000e0000 */
[----:B------:R-:W-:Y:S03]  /*2bb90*/  BSSY B1, `(.L_x_1510) ;  /* 0x000000d000017945 */ /* 0x000fe60003800000 */
[----:B---3-5:R1:W3:Y:S01]  /*2bba0*/  SHFL.IDX PT, R4, R44, 0x1, 0x181f ;  /* 0x00381f002c047f89 */ /* 0x0282e200000e0000 */
[----:B------:R-:W-:Y:S05]  /*2bbb0*/  @P0 BRA `(.L_x_1511) ;  /* 0x0000000000280947 */ /* 0x000fea0003800000 */
[----:B------:R-:W-:Y:S01]  /*2bbc0*/  ULDC UR4, c[0x0][0xac8] ;  /* 0x0002b20000047ab9 */ /* 0x000fe20000000800 */
[----:B------:R-:W-:Y:S01]  /*2bbd0*/  ULDC.64 UR6, c[0x0][0x208] ;  /* 0x0000820000067ab9 */ /* 0x000fe20000000a00 */
        /* <DEDUP_REMOVED lines=8> */
.L_x_1511:
[----:B------:R-:W-:Y:S05]  /*2bc60*/  BSYNC B1 ;  /* 0x0000000000017941 */ /* 0x000fea0003800000 */
.L_x_1510:
[----:B----4-:R4:W0:Y:S01]  /*2bc70*/  SHFL.IDX PT, R0, R45, 0x2, 0x181f ;  /* 0x00581f002d007f89 */ /* 0x01082200000e0000 */
[----:B------:R-:W-:Y:S03]  /*2bc80*/  BSSY B1, `(.L_x_1512) ;  /* 0x000000d000017945 */ /* 0x000fe60003800000 */
[----:B---3--:R4:W3:Y:S01]  /*2bc90*/  SHFL.IDX PT, R4, R44, 0x2, 0x181f ;  /* 0x00581f002c047f89 */ /* 0x0088e200000e0000 */
[----:B------:R-:W-:Y:S05]  /*2bca0*/  @P1 BRA `(.L_x_1513) ;  /* 0x0000000000281947 */ /* 0x000fea0003800000 */
[----:B------:R-:W-:Y:S01]  /*2bcb0*/  ULDC UR4, c[0x0][0xac8] ;  /* 0x0002b20000047ab9 */ /* 0x000fe20000000800 */
[----:B------:R-:W-:Y:S01]  /*2bcc0*/  ULDC.64 UR6, c[0x0][0x208] ;  /* 0x0000820000067ab9 */ /* 0x000fe20000000a00 */
        /* <DEDUP_REMOVED lines=8> */
.L_x_1513:
[----:B------:R-:W-:Y:S05]  /*2bd50*/  BSYNC B1 ;  /* 0x0000000000017941 */ /* 0x000fea0003800000 */
.L_x_1512:
[----:B0-----:R-:W-:Y:S01]  /*2bd60*/  VIADD R0, R66, 0x60 ;  /* 0x0000006042007836 */ /* 0x001fe20000000000 */
[----:B-1--4-:R-:W0:Y:S04]  /*2bd70*/  SHFL.IDX PT, R45, R45, 0x3, 0x181f ;  /* 0x00781f002d2d7f89 */ /* 0x012e2800000e0000 */
[----:B------:R-:W-:Y:S01]  /*2bd80*/  ISETP.GE.AND P0, PT, R0, R51, PT ;  /* 0x000000330000720c */ /* 0x000fe20003f06270 */
[----:B------:R-:W1:-:S12]  /*2bd90*/  SHFL.IDX PT, R44, R44, 0x3, 0x181f ;  /* 0x00781f002c2c7f89 */ /* 0x000e5800000e0000 */
[----:B------:R-:W-:Y:S05]  /*2bda0*/  @P0 BRA `(.L_x_1514) ;  /* 0x0000000c00280947 */ /* 0x000fea0003800000 */
[----:B------:R-:W-:Y:S01]  /*2bdb0*/  ULDC UR4, c[0x0][0xac8] ;  /* 0x0002b20000047ab9 */ /* 0x000fe20000000800 */
[----:B------:R-:W-:Y:S01]  /*2bdc0*/  ULDC.64 UR6, c[0x0][0x208] ;  /* 0x0000820000067ab9 */ /* 0x000fe20000000a00 */
[----:B------:R-:W-:-:S13]  /*2bdd0*/  ISETP.GE.AND P1, PT, R79, UR4, PT ;  /* 0x000000044f007c0c */ /* 0x000fda000bf26270 */
[----:B-1----:R-:W-:-:S04]  /*2bde0*/  @!P1 LEA R2, P0, R79, R44, 0x1 ;  /* 0x0000002c4f029211 */ /* 0x002fc800078008ff */
[----:B0-----:R-:W-:Y:S02]  /*2bdf0*/  @!P1 LEA.HI.X R3, R79, R45, R62, 0x1, P0 ;  /* 0x0000002d4f039211 */ /* 0x001fe400000f0c3e */
[----:B------:R-:W-:-:S03]  /*2be00*/  ISETP.GE.AND P0, PT, R81, UR4, PT ;  /* 0x0000000451007c0c */ /* 0x000fc6000bf06270 */
[----:B------:R4:W-:Y:S10]  /*2be10*/  @!P1 ST.E.128 desc[UR6][R2.64], R24 ;  /* 0x0000001802009985 */ /* 0x0009f4000c101d06 */
[----:B------:R-:W-:Y:S05]  /*2be20*/  @P0 BRA `(.L_x_1514) ;  /* 0x0000000c00080947 */ /* 0x000fea0003800000 */
[----:B----4-:R-:W-:Y:S01]  /*2be30*/  LEA R2, P0, R81, R44, 0x1 ;  /* 0x0000002c51027211 */ /* 0x010fe200078008ff */
[----:B------:R-:W-:-:S03]  /*2be40*/  ULDC.64 UR4, c[0x0][0x208] ;  /* 0x0000820000047ab9 */ /* 0x000fc60000000a00 */
[----:B------:R-:W-:-:S05]  /*2be50*/  LEA.HI.X R3, R81, R45, R64, 0x1, P0 ;  /* 0x0000002d51037211 */ /* 0x000fca00000f0c40 */
[----:B------:R0:W-:Y:S01]  /*2be60*/  ST.E.128 desc[UR4][R2.64], R40 ;  /* 0x0000002802007985 */ /* 0x0001e2000c101d04 */
[----:B------:R-:W-:Y:S05]  /*2be70*/  BRA `(.L_x_1514) ;  /* 0x0000000800f47947 */ /* 0x000fea0003800000 */
.L_x_1505:
[----:B------:R-:W2:Y:S01]  /*2be80*/  LDL R8, [R1+0x98] ;  /* 0x0000980001087983 */ /* 0x000ea20000100800 */
[----:B------:R-:W-:Y:S01]  /*2be90*/  ULDC.64 UR4, c[0x0][0xc00] ;  /* 0x0003000000047ab9 */ /* 0x000fe20000000a00 */
[----:B------:R-:W3:Y:S01]  /*2bea0*/  LDC R25, c[0x0][0xbe8] ;  /* 0x0002fa00ff197b82 */ /* 0x000ee20000000800 */
[----:B------:R-:W-:Y:S01]  /*2beb0*/  ISETP.NE.U32.AND P0, PT, RZ, UR4, PT ;  /* 0x00000004ff007c0c */ /* 0x000fe2000bf05070 */
[----:B------:R-:W-:Y:S01]  /*2bec0*/  IMAD.MOV.U32 R0, RZ, RZ, RZ ;  /* 0x000000ffff007224 */ /* 0x000fe200078e00ff */
[----:B------:R-:W-:Y:S02]  /*2bed0*/  ULDC.64 UR6, c[0x0][0x208] ;  /* 0x0000820000067ab9 */ /* 0x000fe40000000a00 */
[----:B------:R-:W-:Y:S01]  /*2bee0*/  ISETP.NE.AND.EX P0, PT, RZ, UR5, PT, P0 ;  /* 0x00000005ff007c0c */ /* 0x000fe2000bf05300 */
[----:B------:R-:W-:Y:S02]  /*2bef0*/  ULDC.64 UR4, c[0x0][0xc08] ;  /* 0x0003020000047ab9 */ /* 0x000fe40000000a00 */
[----:B------:R-:W-:Y:S01]  /*2bf00*/  ISETP.NE.U32.AND P1, PT, RZ, UR4, PT ;  /* 0x00000004ff007c0c */ /* 0x000fe2000bf25070 */
[----:B0-----:R-:W2:Y:S03]  /*2bf10*/  LDC.64 R2, c[0x0][0xc00] ;  /* 0x00030000ff027b82 */ /* 0x001ea60000000a00 */
[----:B------:R-:W-:-:S02]  /*2bf20*/  ISETP.NE.AND.EX P1, PT, RZ, UR5, PT, P1 ;  /* 0x00000005ff007c0c */ /* 0x000fc4000bf25310 */
[----:B---3--:R-:W-:-:S11]  /*2bf30*/  ISETP.NE.AND P2, PT, R25, 0x1, PT ;  /* 0x000000011900780c */ /* 0x008fd60003f45270 */
[----:B------:R-:W0:Y:S01]  /*2bf40*/  @P1 LDC.64 R4, c[0x0][0xc08] ;  /* 0x00030200ff041b82 */ /* 0x000e220000000a00 */
[----:B------:R-:W-:-:S07]  /*2bf50*/  ULDC UR4, c[0x0][0xa88] ;  /* 0x0002a20000047ab9 */ /* 0x000fce0000000800 */
[----:B------:R-:W3:Y:S08]  /*2bf60*/  @P2 LDC R14, c[0x0][0xbec] ;  /* 0x0002fb00ff0e2b82 */ /* 0x000ef00000000800 */
[----:B------:R-:W4:Y:S01]  /*2bf70*/  @P2 LDC R27, c[0x0][0xbf0] ;  /* 0x0002fc00ff1b2b82 */ /* 0x000f220000000800 */
[----:B------:R-:W-:Y:S01]  /*2bf80*/  IMAD.U32 R6, RZ, RZ, UR4 ;  /* 0x00000004ff067e24 */ /* 0x000fe2000f8e00ff */
[----:B------:R-:W-:Y:S01]  /*2bf90*/  ISETP.GE.AND P3, PT, R70, 0x80, PT ;  /* 0x000000804600780c */ /* 0x000fe20003f66270 */
[----:B--2---:R-:W-:-:S04]  /*2bfa0*/  IMAD.WIDE R2, R8, 0x4, R2 ;  /* 0x0000000408027825 */ /* 0x004fc800078e0202 */
[----:B0-----:R-:W-:Y:S01]  /*2bfb0*/  @P1 IMAD.WIDE R4, R8, 0x4, R4 ;  /* 0x0000000408041825 */ /* 0x001fe200078e0204 */
[----:B------:R0:W5:Y:S01]  /*2bfc0*/  @P0 LDG.E R0, desc[UR6][R2.64] ;  /* 0x0000000602000981 */ /* 0x000162000c1e1900 */
[----:B------:R-:W-:-:S03]  /*2bfd0*/  SHF.R.S32.HI R7, RZ, 0x1f, R8 ;  /* 0x0000001fff077819 */ /* 0x000fc60000011408 */
[----:B------:R0:W5:Y:S01]  /*2bfe0*/  @P1 LDG.E R6, desc[UR6][R4.64] ;  /* 0x0000000604061981 */ /* 0x000162000c1e1900 */
[----:B---34-:R-:W-:Y:S05]  /*2bff0*/  @P1 BRA `(.L_x_1515) ;  /* 0x0000000000141947 */ /* 0x018fea0003800000 */
[----:B------:R-:W-:Y:S05]  /*2c000*/  @!P0 BRA `(.L_x_1515) ;  /* 0x0000000000108947 */ /* 0x000fea0003800000 */
[----:B------:R-:W-:Y:S02]  /*2c010*/  ULDC.64 UR4, c[0x0][0x208] ;  /* 0x0000820000047ab9 */ /* 0x000fe40000000a00 */
[----:B0-----:R-:W2:Y:S04]  /*2c020*/  LDG.E R5, desc[UR4][R2.64] ;  /* 0x0000000402057981 */ /* 0x001ea8000c1e1900 */
[----:B-----5:R-:W2:Y:S02]  /*2c030*/  LDG.E R6, desc[UR4][R2.64+0x4] ;  /* 0x0000040402067981 */ /* 0x020ea4000c1e1900 */
[----:B--2---:R-:W-:-:S07]  /*2c040*/  IMAD.IADD R6, R6, 0x1, -R5 ;  /* 0x0000000106067824 */ /* 0x004fce00078e0a05 */
.L_x_1515:
[----:B------:R-:W2:Y:S04]  /*2c050*/  LDL R24, [R1+0x94] ;  /* 0x0000940001187983 */ /* 0x000ea80000100800 */
[----:B------:R3:W5:Y:S01]  /*2c060*/  LDL R20, [R1+0x60] ;  /* 0x0000600001147983 */ /* 0x0007620000100800 */
[----:B------:R-:W-:Y:S01]  /*2c070*/  BSSY B1, `(.L_x_1516) ;  /* 0x000002d000017945 */ /* 0x000fe20003800000 */
[----:B------:R-:W-:Y:S02]  /*2c080*/  SEL R13, R8, RZ, !P0 ;  /* 0x000000ff080d7207 */ /* 0x000fe40004000000 */
[----:B------:R-:W-:Y:S02]  /*2c090*/  SEL R12, R7, RZ, !P0 ;  /* 0x000000ff070c7207 */ /* 0x000fe40004000000 */
[----:B-----5:R-:W-:-:S02]  /*2c0a0*/  SHF.R.S32.HI R11, RZ, 0x1f, R0 ;  /* 0x0000001fff0b7819 */ /* 0x020fc40000011400 */
[----:B--2---:R-:W-:Y:S01]  /*2c0b0*/  SHF.R.S32.HI R10, RZ, 0x1f, R24 ;  /* 0x0000001fff0a7819 */ /* 0x004fe20000011418 */
[----:B---3--:R-:W-:Y:S06]  /*2c0c0*/  @P3 BRA `(.L_x_1517) ;  /* 0x00000000009c3947 */ /* 0x008fec0003800000 */
[----:B------:R-:W0:Y:S01]  /*2c0d0*/  LDC R9, c[0x0][0xbe8] ;  /* 0x0002fa00ff097b82 */ /* 0x000e220000000800 */
[----:B------:R-:W-:Y:S01]  /*2c0e0*/  IADD3 R8, R20, -0x80, R98 ;  /* 0xffffff8014087810 */ /* 0x000fe20007ffe062 */
[----:B0-----:R-:W-:-:S05]  /*2c0f0*/  IMAD R2, R6, R9, RZ ;  /* 0x0000000906027224 */ /* 0x001fca00078e02ff */
[----:B------:R-:W-:-:S13]  /*2c100*/  ISETP.GE.AND P0, PT, R8, R2, PT ;  /* 0x000000020800720c */ /* 0x000fda0003f06270 */
[----:B------:R-:W-:Y:S05]  /*2c110*/  @P0 BRA `(.L_x_1517) ;  /* 0x0000000000880947 */ /* 0x000fea0003800000 */
[----:B------:R-:W-:Y:S01]  /*2c120*/  ISETP.NE.AND P0, PT, R9, 0x1, PT ;  /* 0x000000010900780c */ /* 0x000fe20003f05270 */
[----:B------:R-:W-:Y:S01]  /*2c130*/  ULDC.64 UR4, c[0x0][0xb90] ;  /* 0x0002e40000047ab9 */ /* 0x000fe20000000a00 */
[----:B------:R-:W-:Y:S01]  /*2c140*/  IMAD.MOV.U32 R2, RZ, RZ, R0 ;  /* 0x000000ffff027224 */ /* 0x000fe200078e0000 */
[----:B------:R-:W-:Y:S01]  /*2c150*/  ULDC.64 UR6, c[0x0][0x208] ;  /* 0x0000820000067ab9 */ /* 0x000fe20000000a00 */
[----:B------:R-:W-:Y:S02]  /*2c160*/  IMAD R7, R10, UR4, RZ ;  /* 0x000000040a077c24 */ /* 0x000fe4000f8e02ff */
[----:B------:R-:W-:Y:S02]  /*2c170*/  IMAD.MOV.U32 R3, RZ, RZ, R11 ;  /* 0x000000ffff037224 */ /* 0x000fe400078e000b */
[----:B------:R-:W-:Y:S02]  /*2c180*/  IMAD.MOV.U32 R5, RZ, RZ, R8 ;  /* 0x000000ffff057224 */ /* 0x000fe400078e0008 */
[----:B------:R-:W-:-:S03]  /*2c190*/  IMAD.WIDE.U32 R2, R24, UR4, R2 ;  /* 0x0000000418027c25 */ /* 0x000fc6000f8e0002 */
        /* <DEDUP_REMOVED lines=26> */
.L_x_1517:
[----:B------:R-:W-:Y:S05]  /*2c340*/  BSYNC B1 ;  /* 0x0000000000017941 */ /* 0x000fea0003800000 */
.L_x_1516:
[----:B------:R-:W-:Y:S01]  /*2c350*/  ULDC.64 UR4, c[0x0][0xaa0] ;  /* 0x0002a80000047ab9 */ /* 0x000fe20000000a00 */
[----:B------:R-:W-:Y:S02]  /*2c360*/  IMAD R83, R83, 0x20, R66 ;  /* 0x0000002053537824 */ /* 0x000fe400078e0242 */
[----:B0-2---:R-:W-:Y:S02]  /*2c370*/  IMAD R3, R11, UR4, RZ ;  /* 0x000000040b037c24 */ /* 0x005fe4000f8e02ff */
[----:B------:R-:W-:Y:S02]  /*2c380*/  IMAD.IADD R83, R20, 0x1, R83 ;  /* 0x0000000114537824 */ /* 0x000fe400078e0253 */
[C---:B------:R-:W-:Y:S02]  /*2c390*/  IMAD R5, R0.reuse, UR5, R3 ;  /* 0x0000000500057c24 */ /* 0x040fe4000f8e0203 */
[----:B------:R-:W-:Y:S01]  /*2c3a0*/  IMAD.WIDE.U32 R2, R0, UR4, RZ ;  /* 0x0000000400027c25 */ /* 0x000fe2000f8e00ff */
[----:B------:R-:W-:-:S03]  /*2c3b0*/  ULDC.64 UR4, c[0x0][0xae8] ;  /* 0x0002ba0000047ab9 */ /* 0x000fc60000000a00 */
[----:B------:R-:W-:Y:S02]  /*2c3c0*/  IMAD.IADD R3, R3, 0x1, R5 ;  /* 0x0000000103037824 */ /* 0x000fe400078e0205 */
[----:B------:R-:W-:Y:S02]  /*2c3d0*/  IMAD R4, R10, UR4, RZ ;  /* 0x000000040a047c24 */ /* 0x000fe4000f8e02ff */
[----:B------:R-:W-:-:S04]  /*2c3e0*/  @P2 IMAD.HI.U32 R0, R83, R14, RZ ;  /* 0x0000000e53002227 */ /* 0x000fc800078e00ff */
[C---:B------:R-:W-:Y:S02]  /*2c3f0*/  IMAD R7, R24.reuse, UR5, R4 ;  /* 0x0000000518077c24 */ /* 0x040fe4000f8e0204 */
[----:B------:R-:W-:Y:S01]  /*2c400*/  IMAD.WIDE.U32 R2, R24, UR4, R2 ;  /* 0x0000000418027c25 */ /* 0x000fe2000f8e0002 */
[----:B------:R-:W-:-:S03]  /*2c410*/  ULDC.64 UR4, c[0x0][0xaf0] ;  /* 0x0002bc0000047ab9 */ /* 0x000fc60000000a00 */
        /* <DEDUP_REMOVED lines=8> */
[----:B------:R-:W-:Y:S02]  /*2c4a0*/  IMAD.MOV R4, RZ, RZ, -R5 ;  /* 0x000000ffff047224 */ /* 0x000fe400078e0a05 */
[----:B------:R-:W-:Y:S02]  /*2c4b0*/  IMAD.IADD R3, R3, 0x1, R7 ;  /* 0x0000000103037824 */ /* 0x000fe400078e0207 */
        /* <DEDUP_REMOVED lines=18> */
.L_x_1737:
[----:B------:R-:W-:Y:S01]  /*2c5e0*/  IMAD R25, R6, R25, RZ ;  /* 0x0000001906197224 */ /* 0x000fe200078e02ff */
[----:B------:R-:W-:Y:S01]  /*2c5f0*/  BSSY B1, `(.L_x_1519) ;  /* 0x000000e000017945 */ /* 0x000fe20003800000 */
[----:B------:R-:W-:-:S05]  /*2c600*/  IMAD.IADD R66, R66, 0x1, R20 ;  /* 0x0000000142427824 */ /* 0x000fca00078e0214 */
[----:B------:R-:W-:-:S13]  /*2c610*/  ISETP.GE.AND P0, PT, R66, R25, PT ;  /* 0x000000194200720c */ /* 0x000fda0003f06270 */
[----:B------:R-:W-:Y:S05]  /*2c620*/  @P0 BRA `(.L_x_1520) ;  /* 0x0000000000280947 */ /* 0x000fea0003800000 */
[----:B------:R-:W-:Y:S01]  /*2c630*/  ULDC UR4, c[0x0][0xac8] ;  /* 0x0002b20000047ab9 */ /* 0x000fe20000000800 */
[----:B------:R-:W-:Y:S01]  /*2c640*/  ULDC.64 UR6, c[0x0][0x208] ;  /* 0x0000820000067ab9 */ /* 0x000fe20000000a00 */
[----:B------:R-:W-:Y:S02]  /*2c650*/  ISETP.GE.AND P2, PT, R79, UR4, PT ;  /* 0x000000044f007c0c */ /* 0x000fe4000bf46270 */
[----:B------:R-:W-:-:S11]  /*2c660*/  ISETP.GE.AND P3, PT, R81, UR4, PT ;  /* 0x0000000451007c0c */ /* 0x000fd6000bf66270 */
[-C--:B---3--:R-:W-:Y:S02]  /*2c670*/  @!P2 LEA R4, P0, R79, R14.reuse, 0x1 ;  /* 0x0000000e4f04a211 */ /* 0x088fe400078008ff */
[----:B------:R-:W-:Y:S02]  /*2c680*/  @!P3 LEA R14, P1, R81, R14, 0x1 ;  /* 0x0000000e510eb211 */ /* 0x000fe400078208ff */
[-C--:B--2---:R-:W-:Y:S02]  /*2c690*/  @!P2 LEA.HI.X R5, R79, R0.reuse, R62, 0x1, P0 ;  /* 0x000000004f05a211 */ /* 0x084fe400000f0c3e */
[----:B------:R-:W-:-:S03]  /*2c6a0*/  @!P3 LEA.HI.X R15, R81, R0, R64, 0x1, P1 ;  /* 0x00000000510fb211 */ /* 0x000fc600008f0c40 */
[----:B------:R4:W-:Y:S04]  /*2c6b0*/  @!P2 ST.E.128 desc[UR6][R4.64], RZ ;  /* 0x000000ff0400a985 */ /* 0x0009e8000c101d06 */
[----:B------:R4:W-:Y:S02]  /*2c6c0*/  @!P3 ST.E.128 desc[UR6][R14.64], RZ ;  /* 0x000000ff0e00b985 */ /* 0x0009e4000c101d06 */
.L_x_1520:
[----:B------:R-:W-:Y:S05]  /*2c6d0*/  BSYNC B1 ;  /* 0x0000000000017941 */ /* 0x000fea0003800000 */
.L_x_1519:
[----:B------:R-:W-:-:S03]  /*2c6e0*/  UMOV UR4, 0xffffffff ;  /* 0xffffffff00047882 */ /* 0x000fc60000000000 */
[----:B------:R-:W-:Y:S05]  /*2c6f0*/  BRA.DIV UR4, `(.L_x_1521) ;  /* 0x0000009204dc7947 */ /* 0x000fea000b800000 */
[----:B--2---:R2:W0:Y:S04]  /*2c700*/  SHFL.IDX PT, R0, R3, 0x1, 0x181f ;  /* 0x00381f0003007f89 */ /* 0x00442800000e0000 */
[----:B---34-:R2:W3:Y:S02]  /*2c710*/  SHFL.IDX PT, R14, R2, 0x1, 0x181f ;  /* 0x00381f00020e7f89 */ /* 0x0184e400000e0000 */
.L_x_1741:
[----:B------:R-:W-:Y:S01]  /*2c720*/  VIADD R4, R66, 0x20 ;  /* 0x0000002042047836 */ /* 0x000fe20000000000 */
[----:B------:R-:W-:Y:S04]  /*2c730*/  BSSY B1, `(.L_x_1522) ;  /* 0x000000d000017945 */ /* 0x000fe80003800000 */
        /* <DEDUP_REMOVED lines=10> */
[----:B------:R4:W-:Y:S04]  /*2c7e0*/  @!P2 ST.E.128 desc[UR6][R4.64], RZ ;  /* 0x000000ff0400a985 */ /* 0x0009e8000c101d06 */
[----:B------:R4:W-:Y:S02]  /*2c7f0*/  @!P3 ST.E.128 desc[UR6][R14.64], RZ ;  /* 0x000000ff0e00b985 */ /* 0x0009e4000c101d06 */
.L_x_1523:
[----:B------:R-:W-:Y:S05]  /*2c800*/  BSYNC B1 ;  /* 0x0000000000017941 */ /* 0x000fea0003800000 */
.L_x_1522:
[----:B------:R-:W-:-:S03]  /*2c810*/  UMOV UR4, 0xffffffff ;  /* 0xffffffff00047882 */ /* 0x000fc60000000000 */
[----:B------:R-:W-:Y:S05]  /*2c820*/  BRA.DIV UR4, `(.L_x_1524) ;  /* 0x0000009204d87947 */ /* 0x000fea000b800000 */
[----:B0-----:R0:W0:Y:S04]  /*2c830*/  SHFL.IDX PT, R0, R3, 0x2, 0x181f ;  /* 0x00581f0003007f89 */ /* 0x00102800000e0000 */
[----:B---34-:R3:W4:Y:S02]  /*2c840*/  SHFL.IDX PT, R14, R2, 0x2, 0x181f ;  /* 0x00581f00020e7f89 */ /* 0x01872400000e0000 */
.L_x_1745:
        /* <DEDUP_REMOVED lines=8> */
[-C--:B----4-:R-:W-:Y:S02]  /*2c8d0*/  @!P2 LEA R4, P0, R79, R14.reuse, 0x1 ;  /* 0x0000000e4f04a211 */ /* 0x090fe400078008ff */
[----:B------:R-:W-:Y:S02]  /*2c8e0*/  @!P3 LEA R14, P1, R81, R14, 0x1 ;  /* 0x0000000e510eb211 */ /* 0x000fe400078208ff */
[-C--:B0-----:R-:W-:Y:S02]  /*2c8f0*/  @!P2 LEA.HI.X R5, R79, R0.reuse, R62, 0x1, P0 ;  /* 0x000000004f05a211 */ /* 0x081fe400000f0c3e */
[----:B------:R-:W-:-:S03]  /*2c900*/  @!P3 LEA.HI.X R15, R81, R0, R64, 0x1, P1 ;  /* 0x00000000510fb211 */ /* 0x000fc600008f0c40 */
[----:B------:R0:W-:Y:S04]  /*2c910*/  @!P2 ST.E.128 desc[UR6][R4.64], RZ ;  /* 0x000000ff0400a985 */ /* 0x0001e8000c101d06 */
[----:B------:R0:W-:Y:S02]  /*2c920*/  @!P3 ST.E.128 desc[UR6][R14.64], RZ ;  /* 0x000000ff0e00b985 */ /* 0x0001e4000c101d06 */
.L_x_1526:
[----:B------:R-:W-:Y:S05]  /*2c930*/  BSYNC B1 ;  /* 0x0000000000017941 */ /* 0x000fea0003800000 */
.L_x_1525:
[----:B------:R-:W-:-:S03]  /*2c940*/  UMOV UR4, 0xffffffff ;  /* 0xffffffff00047882 */ /* 0x000fc60000000000 */
[----:B------:R-:W-:Y:S05]  /*2c950*/  BRA.DIV UR4, `(.L_x_1527) ;  /* 0x0000009204d47947 */ /* 0x000fea000b800000 */
[----:B0-----:R0:W0:Y:S04]  /*2c960*/  SHFL.IDX PT, R0, R3, 0x3, 0x181f ;  /* 0x00781f0003007f89 */ /* 0x00102800000e0000 */
[----:B----4-:R4:W0:Y:S02]  /*2c970*/  SHFL.IDX PT, R14, R2, 0x3, 0x181f ;  /* 0x00781f00020e7f89 */ /* 0x01082400000e0000 */
.L_x_1749:
[----:B--234-:R-:W-:-:S05]  /*2c980*/  VIADD R2, R66, 0x60 ;  /* 0x0000006042027836 */ /* 0x01cfca0000000000 */
[----:B------:R-:W-:-:S13]  /*2c990*/  ISETP.GE.AND P0, PT, R2, R25, PT ;  /* 0x000000190200720c */ /* 0x000fda0003f06270 */
[----:B------:R-:W-:Y:S05]  /*2c9a0*/  @P0 BRA `(.L_x_1514) ;  /* 0x0000000000280947 */ /* 0x000fea0003800000 */
[----:B------:R-:W-:Y:S01]  /*2c9b0*/  ULDC UR4, c[0x0][0xac8] ;  /* 0x0002b20000047ab9 */ /* 0x000fe20000000800 */
[----:B------:R-:W-:Y:S01]  /*2c9c0*/  ULDC.64 UR6, c[0x0][0x208] ;  /* 0x0000820000067ab9 */ /* 0x000fe20000000a00 */
[----:B------:R-:W-:Y:S02]  /*2c9d0*/  ISETP.GE.AND P2, PT, R79, UR4, PT ;  /* 0x000000044f007c0c */ /* 0x000fe4000bf46270 */
[----:B------:R-:W-:-:S11]  /*2c9e0*/  ISETP.GE.AND P3, PT, R81, UR4, PT ;  /* 0x0000000451007c0c */ /* 0x000fd6000bf66270 */
[-C--:B0-----:R-:W-:Y:S02]  /*2c9f0*/  @!P2 LEA R2, P0, R79, R14.reuse, 0x1 ;  /* 0x0000000e4f02a211 */ /* 0x081fe400078008ff */
[----:B------:R-:W-:Y:S02]  /*2ca00*/  @!P3 LEA R14, P1, R81, R14, 0x1 ;  /* 0x0000000e510eb211 */ /* 0x000fe400078208ff */
[-C--:B------:R-:W-:Y:S02]  /*2ca10*/  @!P2 LEA.HI.X R3, R79, R0.reuse, R62, 0x1, P0 ;  /* 0x000000004f03a211 */ /* 0x080fe400000f0c3e */
[----:B------:R-:W-:-:S03]  /*2ca20*/  @!P3 LEA.HI.X R15, R81, R0, R64, 0x1, P1 ;  /* 0x00000000510fb211 */ /* 0x000fc600008f0c40 */
[----:B------:R0:W-:Y:S04]  /*2ca30*/  @!P2 ST.E.128 desc[UR6][R2.64], RZ ;  /* 0x000000ff0200a985 */ /* 0x0001e8000c101d06 */
[----:B------:R0:W-:Y:S02]  /*2ca40*/  @!P3 ST.E.128 desc[UR6][R14.64], RZ ;  /* 0x000000ff0e00b985 */ /* 0x0001e4000c101d06 */
.L_x_1514:
[----:B------:R-:W-:Y:S05]  /*2ca50*/  BSYNC B0 ;  /* 0x0000000000007941 */ /* 0x000fea0003800000 */
.L_x_1504:
[----:B0-----:R-:W5:Y:S01]  /*2ca60*/  LDL R0, [R1+0x7c] ;  /* 0x00007c0001007983 */ /* 0x001f620000100800 */
[----:B------:R-:W-:Y:S02]  /*2ca70*/  ULDC UR4, c[0x0][0xc3c] ;  /* 0x00030f0000047ab9 */ /* 0x000fe40000000800 */
[----:B-----5:R-:W-:-:S13]  /*2ca80*/  ISETP.GE.AND P0, PT, R0, UR4, PT ;  /* 0x0000000400007c0c */ /* 0x020fda000bf06270 */
[----:B------:R-:W-:Y:S05]  /*2ca90*/  @!P0 BRA `(.L_x_1528) ;  /* 0xfffffd4400888947 */ /* 0x000fea000383ffff */
[----:B------:R-:W-:Y:S05]  /*2caa0*/  BRA `(.L_x_1282) ;  /* 0x0000007000687947 */ /* 0x000fea0003800000 */
.L_x_1280:
[----:B------:R-:W-:-:S08]  /*2cab0*/  NOP ;  /* 0x0000000000007918 */ /* 0x000fd00000000000 */
[----:B0-----:R-:W0:-:S00]  /*2cac0*/  USETMAXREG.DEALLOC.CTAPOOL 0x18 ;  /* 0x00000018000079c8 */ /* 0x001e0000080e0500 */
[----:B0-----:R-:W2:Y:S01]  /*2cad0*/  LDL.LU R2, [R1] ;  /* 0x0000000001027983 */ /* 0x001ea20000300800 */
[----:B------:R-:W-:Y:S01]  /*2cae0*/  LOP3.LUT R0, R0, 0x3, RZ, 0xc0, !PT ;  /* 0x0000000300007812 */ /* 0x000fe200078ec0ff */
[----:B------:R-:W-:-:S05]  /*2caf0*/  IMAD.MOV.U32 R5, RZ, RZ, RZ ;  /* 0x000000ffff057224 */ /* 0x000fca00078e00ff */
[----:B------:R-:W0:Y:S02]  /*2cb00*/  SHFL.IDX PT, R0, R0, RZ, 0x1f ;  /* 0x00001fff00007589 */ /* 0x000e2400000e0000 */
[----:B0-----:R-:W-:Y:S02]  /*2cb10*/  ISETP.NE.AND P0, PT, R0, RZ, PT ;  /* 0x000000ff0000720c */ /* 0x001fe40003f05270 */
[----:B--2---:R-:W-:-:S11]  /*2cb20*/  LOP3.LUT R2, R2, 0xfffffffd, RZ, 0xc0, !PT ;  /* 0xfffffffd02027812 */ /* 0x004fd600078ec0ff */
[----:B------:R-:W-:-:S05]  /*2cb30*/  @P0 LOP3.LUT R2, R2, 0x2, RZ, 0xfc, !PT ;  /* 0x0000000202020812 */ /* 0x000fca00078efcff */
[----:B------:R0:W-:Y:S01]  /*2cb40*/  STL [R1], R2 ;  /* 0x0000000201007387 */ /* 0x0001e20000100800 */
[----:B------:R-:W-:Y:S05]  /*2cb50*/  @!P0 BRA `(.L_x_1529) ;  /* 0x00000000001c8947 */ /* 0x000fea0003800000 */
[----:B------:R-:W1:Y:S08]  /*2cb60*/  S2UR UR5, SR_CgaCtaId ;  /* 0x00000000000579c3 */ /* 0x000e700000008800 */
[----:B------:R-:W-:Y:S06]  /*2cb70*/  BAR.SYNC.DEFER_BLOCKING 0x5, 0x180 ;  /* 0x0146000000007b1d */ /* 0x000fec0000010000 */
[----:B------:R-:W-:-:S02]  /*2cb80*/  UMOV UR4, 0x400 ;  /* 0x0000040000047882 */ /* 0x000fc40000000000 */
[----:B-1----:R-:W-:-:S09]  /*2cb90*/  ULEA UR4, UR5, UR4, 0x18 ;  /* 0x0000000405047291 */ /* 0x002fd2000f8ec03f */
[----:B------:R-:W2:Y:S01]  /*2cba0*/  LDS.128 R16, [UR4+0x2e8d0] ;  /* 0x02e8d004ff107984 */ /* 0x000ea20008000c00 */
[----:B------:R-:W-:Y:S06]  /*2cbb0*/  BAR.ARV 0x4, 0x180 ;  /* 0x0106000000007b1d */ /* 0x000fec0000002000 */
[----:B------:R-:W-:Y:S05]  /*2cbc0*/  BRA `(.L_x_1530) ;  /* 0x0000000800947947 */ /* 0x000fea0003800000 */
.L_x_1529:
[----:B------:R-:W1:Y:S01]  /*2cbd0*/  S2R R0, SR_TID.X ;  /* 0x0000000000007919 */ /* 0x000e620000002100 */
[----:B------:R-:W-:Y:S01]  /*2cbe0*/  ULDC UR4, c[0x0][0xc3c] ;  /* 0x00030f0000047ab9 */ /* 0x000fe20000000800 */
[----:B------:R-:W-:Y:S01]  /*2cbf0*/  ULDC.64 UR6, c[0x0][0x208] ;  /* 0x0000820000067ab9 */ /* 0x000fe20000000a00 */
[----:B------:R-:W-:Y:S01]  /*2cc00*/  ULDC UR5, c[0x0][0xc38] ;  /* 0x00030e0000057ab9 */ /* 0x000fe20000000800 */
[----:B-1----:R-:W-:-:S04]  /*2cc10*/  LOP3.LUT R0, R0, 0x1f, RZ, 0xc0, !PT ;  /* 0x0000001f00007812 */ /* 0x002fc800078ec0ff */
[----:B------:R-:W-:-:S04]  /*2cc20*/  ISETP.NE.AND P0, PT, R0, 0x1f, PT ;  /* 0x0000001f0000780c */ /* 0x000fc80003f05270 */
[----:B------:R-:W-:-:S13]  /*2cc30*/  ISETP.GE.OR P1, PT, R0, UR4, !P0 ;  /* 0x0000000400007c0c */ /* 0x000fda000c726670 */
[----:B0-----:R-:W0:Y:S02]  /*2cc40*/  @!P1 LDC.64 R2, c[0x0][0xc80] ;  /* 0x00032000ff029b82 */ /* 0x001e240000000a00 */
[----:B0-----:R-:W-:-:S05]  /*2cc50*/  @!P1 IMAD.WIDE.U32 R2, R0, 0x4, R2 ;  /* 0x0000000400029825 */ /* 0x001fca00078e0002 */
[----:B------:R-:W2:Y:S01]  /*2cc60*/  @!P1 LDG.E R5, desc[UR6][R2.64] ;  /* 0x0000000602059981 */ /* 0x000ea2000c1e1900 */
[C---:B------:R-:W-:Y:S01]  /*2cc70*/  ISETP.NE.AND P1, PT, R0.reuse, RZ, PT ;  /* 0x000000ff0000720c */ /* 0x040fe20003f25270 */
[----:B------:R-:W0:Y:S01]  /*2cc80*/  S2UR UR6, SR_CTAID.X ;  /* 0x00000000000679c3 */ /* 0x000e220000002500 */
[C---:B------:R-:W-:Y:S01]  /*2cc90*/  ISETP.GE.U32.AND P2, PT, R0.reuse, 0x2, PT ;  /* 0x000000020000780c */ /* 0x040fe20003f46070 */
[----:B------:R-:W-:Y:S01]  /*2cca0*/  UMOV UR4, URZ ;  /* 0x0000003f00047c82 */ /* 0x000fe20008000000 */
[C---:B------:R-:W-:Y:S01]  /*2ccb0*/  ISETP.GE.U32.AND P3, PT, R0.reuse, 0x4, PT ;  /* 0x000000040000780c */ /* 0x040fe20003f66070 */
[----:B------:R-:W-:Y:S01]  /*2ccc0*/  IMAD.MOV.U32 R16, RZ, RZ, RZ ;  /* 0x000000ffff107224 */ /* 0x000fe200078e00ff */
[C---:B------:R-:W-:Y:S02]  /*2ccd0*/  ISETP.GE.U32.AND P4, PT, R0.reuse, 0x8, PT ;  /* 0x000000080000780c */ /* 0x040fe40003f86070 */
[----:B------:R-:W-:Y:S01]  /*2cce0*/  ISETP.GE.U32.AND P5, PT, R0, 0x10, PT ;  /* 0x000000100000780c */ /* 0x000fe20003fa6070 */
[----:B--2---:R-:W1:Y:S02]  /*2ccf0*/  SHFL.UP PT, R4, R5, 0x1, RZ ;  /* 0x0420000005047989 */ /* 0x004e6400000e00ff */
        /* <DEDUP_REMOVED lines=14> */
[----:B------:R-:W1:Y:S02]  /*2cde0*/  SHFL.IDX PT, R2, R4, 0x1f, 0x1f ;  /* 0x03e01f0004027f89 */ /* 0x000e6400000e0000 */
[----:B-1----:R-:W-:-:S04]  /*2cdf0*/  IMAD R6, R2, UR5, RZ ;  /* 0x0000000502067c24 */ /* 0x002fc8000f8e02ff */
[----:B------:R-:W-:Y:S01]  /*2ce00*/  IMAD.MOV.U32 R7, RZ, RZ, R6 ;  /* 0x000000ffff077224 */ /* 0x000fe200078e0006 */
[----:B0-----:R-:W-:-:S13]  /*2ce10*/  ISETP.GT.AND P6, PT, R6, UR6, PT ;  /* 0x0000000606007c0c */ /* 0x001fda000bfc4270 */
[----:B------:R-:W-:Y:S05]  /*2ce20*/  @P6 BRA `(.L_x_1531) ;  /* 0x0000000000a06947 */ /* 0x000fea0003800000 */
[----:B------:R-:W0:Y:S01]  /*2ce30*/  LDC R4, c[0x0][0xc3c] ;  /* 0x00030f00ff047b82 */ /* 0x000e220000000800 */
[----:B------:R-:W-:Y:S01]  /*2ce40*/  IMAD.MOV.U32 R6, RZ, RZ, R7 ;  /* 0x000000ffff067224 */ /* 0x000fe200078e0007 */
[----:B------:R-:W-:Y:S01]  /*2ce50*/  UMOV UR4, URZ ;  /* 0x0000003f00047c82 */ /* 0x000fe20008000000 */
[----:B------:R-:W-:Y:S01]  /*2ce60*/  ULDC UR7, c[0x0][0xc3c] ;  /* 0x00030f0000077ab9 */ /* 0x000fe20000000800 */
[----:B------:R-:W-:-:S05]  /*2ce70*/  ULDC UR5, c[0x0][0xc38] ;  /* 0x00030e0000057ab9 */ /* 0x000fca0000000800 */
.L_x_1535:
[----:B------:R-:W-:Y:S01]  /*2ce80*/  UIADD3 UR4, UR4, 0x1f, URZ ;  /* 0x0000001f04047890 */ /* 0x000fe2000fffe03f */
[----:B------:R-:W-:-:S05]  /*2ce90*/  IMAD.U32 R19, RZ, RZ, UR7 ;  /* 0x00000007ff137e24 */ /* 0x000fca000f8e00ff */
[----:B0-----:R-:W-:-:S13]  /*2cea0*/  ISETP.LE.AND P6, PT, R4, UR4, PT ;  /* 0x0000000404007c0c */ /* 0x001fda000bfc3270 */
[----:B------:R-:W-:Y:S05]  /*2ceb0*/  @P6 BRA `(.L_x_1532) ;  /* 0x0000000400b46947 */ /* 0x000fea0003800000 */
[----:B------:R-:W-:Y:S01]  /*2cec0*/  VIADD R7, R0, UR4 ;  /* 0x0000000400077c36 */ /* 0x000fe20008000000 */
[----:B------:R-:W-:Y:S01]  /*2ced0*/  BSSY B0, `(.L_x_1533) ;  /* 0x0000008000007945 */ /* 0x000fe20003800000 */
[----:B------:R-:W-:-:S03]  /*2cee0*/  IMAD.MOV.U32 R5, RZ, RZ, RZ ;  /* 0x000000ffff057224 */ /* 0x000fc600078e00ff */
[----:B------:R-:W-:-:S13]  /*2cef0*/  ISETP.GE.OR P6, PT, R7, R4, !P0 ;  /* 0x000000040700720c */ /* 0x000fda00047c6670 */
[----:B------:R-:W-:Y:S05]  /*2cf00*/  @P6 BRA `(.L_x_1534) ;  /* 0x0000000000106947 */ /* 0x000fea0003800000 */
[----:B------:R-:W0:Y:S01]  /*2cf10*/  LDC.64 R2, c[0x0][0xc80] ;  /* 0x00032000ff027b82 */ /* 0x000e220000000a00 */
[----:B------:R-:W-:Y:S01]  /*2cf20*/  ULDC.64 UR8, c[0x0][0x208] ;  /* 0x0000820000087ab9 */ /* 0x000fe20000000a00 */
[----:B0-----:R-:W-:-:S05]  /*2cf30*/  IMAD.WIDE R2, R7, 0x4, R2 ;  /* 0x0000000407027825 */ /* 0x001fca00078e0202 */
[----:B------:R0:W5:Y:S02]  /*2cf40*/  LDG.E R5, desc[UR8][R2.64] ;  /* 0x0000000802057981 */ /* 0x000164000c1e1900 */
.L_x_1534:
[----:B------:R-:W-:Y:S05]  /*2cf50*/  BSYNC B0 ;  /* 0x0000000000007941 */ /* 0x000fea0003800000 */
.L_x_1533:
        /* <DEDUP_REMOVED lines=16> */
[----:B0-----:R-:W-:-:S04]  /*2d060*/  IMAD R7, R2, UR5, RZ ;  /* 0x0000000502077c24 */ /* 0x001fc8000f8e02ff */
[----:B------:R-:W-:-:S05]  /*2d070*/  IMAD.IADD R6, R7, 0x1, R6 ;  /* 0x0000000107067824 */ /* 0x000fca00078e0206 */
[----:B------:R-:W-:-:S13]  /*2d080*/  ISETP.GT.AND P6, PT, R6, UR6, PT ;  /* 0x0000000606007c0c */ /* 0x000fda000bfc4270 */
[----:B------:R-:W-:Y:S05]  /*2d090*/  @!P6 BRA `(.L_x_1535) ;  /* 0xfffffffc0078e947 */ /* 0x000fea000383ffff */
[----:B------:R-:W-:-:S07]  /*2d0a0*/  IMAD.MOV.U32 R4, RZ, RZ, R10 ;  /* 0x000000ffff047224 */ /* 0x000fce00078e000a */
.L_x_1531:
[----:B------:R-:W-:Y:S01]  /*2d0b0*/  IMAD.IADD R7, R6, 0x1, -R7 ;  /* 0x0000000106077824 */ /* 0x000fe200078e0a07 */
[----:B------:R-:W-:-:S03]  /*2d0c0*/  ULDC.64 UR8, c[0x0][0x208] ;  /* 0x0000820000087ab9 */ /* 0x000fc60000000a00 */
[----:B------:R-:W-:-:S05]  /*2d0d0*/  IMAD R2, R4, UR5, R7 ;  /* 0x0000000504027c24 */ /* 0x000fca000f8e0207 */
[----:B------:R-:W-:Y:S02]  /*2d0e0*/  ISETP.GT.AND P0, PT, R2, UR6, PT ;  /* 0x0000000602007c0c */ /* 0x000fe4000bf04270 */
[----:B------:R-:W0:Y:S11]  /*2d0f0*/  LDC.64 R2, c[0x0][0xc90] ;  /* 0x00032400ff027b82 */ /* 0x000e360000000a00 */
[----:B------:R-:W-:-:S04]  /*2d100*/  VOTE.ANY R11, PT, !P0 ;  /* 0x00000000000b7806 */ /* 0x000fc800040e0100 */
[----:B------:R-:W1:Y:S02]  /*2d110*/  POPC R6, R11 ;  /* 0x0000000b00067309 */ /* 0x000e640000000000 */
[----:B-1----:R-:W-:-:S04]  /*2d120*/  VIADD R19, R6, UR4 ;  /* 0x0000000406137c36 */ /* 0x002fc80008000000 */
[----:B0-----:R-:W-:-:S05]  /*2d130*/  IMAD.WIDE R2, R19, 0x4, R2 ;  /* 0x0000000413027825 */ /* 0x001fca00078e0202 */
[----:B------:R-:W2:Y:S01]  /*2d140*/  LDG.E R10, desc[UR8][R2.64] ;  /* 0x00000008020a7981 */ /* 0x000ea2000c1e1900 */
[----:B------:R-:W-:-:S03]  /*2d150*/  ISETP.NE.AND P0, PT, R11, RZ, PT ;  /* 0x000000ff0b00720c */ /* 0x000fc60003f05270 */
[----:B------:R-:W2:Y:S02]  /*2d160*/  SHFL.IDX PT, R5, R5, R6, 0x1f ;  /* 0x00001f0605057589 */ /* 0x000ea400000e0000 */
[----:B--2---:R-:W-:-:S05]  /*2d170*/  IMAD R8, R5, R10, RZ ;  /* 0x0000000a05087224 */ /* 0x004fca00078e02ff */
[----:B------:R-:W-:-:S04]  /*2d180*/  IABS R9, R8 ;  /* 0x0000000800097213 */ /* 0x000fc80000000000 */
[----:B------:R-:W0:Y:S08]  /*2d190*/  I2F.RP R12, R9 ;  /* 0x00000009000c7306 */ /* 0x000e300000209400 */
[----:B0-----:R-:W0:Y:S02]  /*2d1a0*/  MUFU.RCP R12, R12 ;  /* 0x0000000c000c7308 */ /* 0x001e240000001000 */
[----:B0-----:R-:W-:-:S06]  /*2d1b0*/  VIADD R13, R12, 0xffffffe ;  /* 0x0ffffffe0c0d7836 */ /* 0x001fcc0000000000 */
[----:B------:R0:W1:Y:S01]  /*2d1c0*/  F2I.FTZ.U32.TRUNC.NTZ R3, R13 ;  /* 0x0000000d00037305 */ /* 0x000062000021f000 */
[----:B------:R-:W-:Y:S05]  /*2d1d0*/  @!P0 BRA `(.L_x_1536) ;  /* 0x0000000000088947 */ /* 0x000fea0003800000 */
[----:B------:R-:W-:-:S05]  /*2d1e0*/  VIADD R11, R6, 0xffffffff ;  /* 0xffffffff060b7836 */ /* 0x000fca0000000000 */
[----:B------:R2:W3:Y:S02]  /*2d1f0*/  SHFL.IDX PT, R16, R4, R11, 0x1f ;  /* 0x00001f0b04107589 */ /* 0x0004e400000e0000 */
.L_x_1536:
[----:B-1----:R-:W-:Y:S01]  /*2d200*/  IMAD.MOV R2, RZ, RZ, -R3 ;  /* 0x000000ffff027224 */ /* 0x002fe200078e0a03 */
[----:B--2---:R-:W-:Y:S01]  /*2d210*/  IABS R4, R8 ;  /* 0x0000000800047213 */ /* 0x004fe20000000000 */
[----:B---3--:R-:W-:Y:S02]  /*2d220*/  IMAD R16, R16, UR5, R7 ;  /* 0x0000000510107c24 */ /* 0x008fe4000f8e0207 */
[----:B------:R-:W-:Y:S02]  /*2d230*/  IMAD R7, R2, R9, RZ ;  /* 0x0000000902077224 */ /* 0x000fe400078e02ff */
[----:B------:R-:W-:Y:S02]  /*2d240*/  IMAD.MOV.U32 R2, RZ, RZ, RZ ;  /* 0x000000ffff027224 */ /* 0x000fe400078e00ff */
[----:B------:R-:W-:Y:S02]  /*2d250*/  IMAD.MOV R4, RZ, RZ, -R4 ;  /* 0x000000ffff047224 */ /* 0x000fe400078e0a04 */
[----:B------:R-:W-:Y:S01]  /*2d260*/  IMAD.HI.U32 R2, R3, R7, R2 ;  /* 0x0000000703027227 */ /* 0x000fe200078e0002 */
[----:B------:R-:W-:-:S04]  /*2d270*/  IADD3 R7, -R16, UR6, RZ ;  /* 0x0000000610077c10 */ /* 0x000fc8000fffe1ff */
[----:B------:R-:W-:-:S05]  /*2d280*/  IABS R3, R7 ;  /* 0x0000000700037213 */ /* 0x000fca0000000000 */
        /* <DEDUP_REMOVED lines=10> */
[----:B------:R-:W-:-:S04]  /*2d330*/  IMAD.MOV.U32 R9, RZ, RZ, R2 ;  /* 0x000000ffff097224 */ /* 0x000fc800078e0002 */
[----:B------:R-:W-:Y:S01]  /*2d340*/  @!P2 IMAD.MOV R9, RZ, RZ, -R9 ;  /* 0x000000ffff09a224 */ /* 0x000fe200078e0a09 */
[----:B------:R-:W-:-:S05]  /*2d350*/  @!P1 LOP3.LUT R9, RZ, R8, RZ, 0x33, !PT ;  /* 0x00000008ff099212 */ /* 0x000fca00078e33ff */
[----:B------:R-:W-:Y:S02]  /*2d360*/  IMAD R4, R10, R9, RZ ;  /* 0x000000090a047224 */ /* 0x000fe400078e02ff */
[----:B------:R-:W-:Y:S02]  /*2d370*/  IMAD.MOV R9, RZ, RZ, -R9 ;  /* 0x000000ffff097224 */ /* 0x000fe400078e0a09 */
[----:B------:R-:W-:Y:S02]  /*2d380*/  IMAD.MOV R3, RZ, RZ, -R4 ;  /* 0x000000ffff037224 */ /* 0x000fe400078e0a04 */
[----:B------:R-:W-:-:S03]  /*2d390*/  IMAD R7, R8, R9, R7 ;  /* 0x0000000908077224 */ /* 0x000fc600078e0207 */
[----:B------:R-:W-:Y:S01]  /*2d3a0*/  VIADDMNMX R10, R3, UR5, R10, PT ;  /* 0x00000005030a7c46 */ /* 0x000fe2000b80010a */
[----:B------:R-:W-:Y:S01]  /*2d3b0*/  IMAD.IADD R4, R7, 0x1, R4 ;  /* 0x0000000107047824 */ /* 0x000fe200078e0204 */
[----:B------:R-:W-:Y:S02]  /*2d3c0*/  IABS R8, R7 ;  /* 0x0000000700087213 */ /* 0x000fe40000000000 */
[----:B------:R-:W-:-:S04]  /*2d3d0*/  IABS R6, R10 ;  /* 0x0000000a00067213 */ /* 0x000fc80000000000 */
[----:B------:R-:W1:Y:S08]  /*2d3e0*/  I2F.RP R11, R6 ;  /* 0x00000006000b7306 */ /* 0x000e700000209400 */
[----:B-1----:R-:W1:Y:S02]  /*2d3f0*/  MUFU.RCP R11, R11 ;  /* 0x0000000b000b7308 */ /* 0x002e640000001000 */
[----:B-1----:R-:W-:-:S06]  /*2d400*/  VIADD R2, R11, 0xffffffe ;  /* 0x0ffffffe0b027836 */ /* 0x002fcc0000000000 */
[----:B------:R1:W2:Y:S02]  /*2d410*/  F2I.FTZ.U32.TRUNC.NTZ R3, R2 ;  /* 0x0000000200037305 */ /* 0x0002a4000021f000 */
[----:B-1----:R-:W-:Y:S02]  /*2d420*/  IMAD.MOV.U32 R2, RZ, RZ, RZ ;  /* 0x000000ffff027224 */ /* 0x002fe400078e00ff */
[----:B--2---:R-:W-:-:S04]  /*2d430*/  IMAD.MOV R9, RZ, RZ, -R3 ;  /* 0x000000ffff097224 */ /* 0x004fc800078e0a03 */
[----:B------:R-:W-:-:S04]  /*2d440*/  IMAD R9, R9, R6, RZ ;  /* 0x0000000609097224 */ /* 0x000fc800078e02ff */
[----:B------:R-:W-:Y:S01]  /*2d450*/  IMAD.HI.U32 R3, R3, R9, R2 ;  /* 0x0000000903037227 */ /* 0x000fe200078e0002 */
[-C--:B------:R-:W-:Y:S02]  /*2d460*/  IABS R9, R10.reuse ;  /* 0x0000000a00097213 */ /* 0x080fe40000000000 */
[----:B------:R-:W-:-:S03]  /*2d470*/  LOP3.LUT R2, R7, R10, RZ, 0x3c, !PT ;  /* 0x0000000a07027212 */ /* 0x000fc600078e3cff */
[----:B------:R-:W-:Y:S01]  /*2d480*/  IMAD.MOV R9, RZ, RZ, -R9 ;  /* 0x000000ffff097224 */ /* 0x000fe200078e0a09 */
[----:B------:R-:W-:Y:S01]  /*2d490*/  ISETP.GE.AND P2, PT, R2, RZ, PT ;  /* 0x000000ff0200720c */ /* 0x000fe20003f46270 */
[----:B------:R-:W-:-:S04]  /*2d4a0*/  IMAD.HI.U32 R3, R3, R8, RZ ;  /* 0x0000000803037227 */ /* 0x000fc800078e00ff */
[----:B------:R-:W-:-:S05]  /*2d4b0*/  IMAD R9, R3, R9, R8 ;  /* 0x0000000903097224 */ /* 0x000fca00078e0208 */
[----:B------:R-:W-:-:S13]  /*2d4c0*/  ISETP.GT.U32.AND P1, PT, R6, R9, PT ;  /* 0x000000090600720c */ /* 0x000fda0003f24070 */
[----:B------:R-:W-:Y:S02]  /*2d4d0*/  @!P1 IMAD.IADD R9, R9, 0x1, -R6 ;  /* 0x0000000109099824 */ /* 0x000fe400078e0a06 */
[----:B------:R-:W-:Y:S01]  /*2d4e0*/  @!P1 VIADD R3, R3, 0x1 ;  /* 0x0000000103039836 */ /* 0x000fe20000000000 */
[----:B------:R-:W-:Y:S02]  /*2d4f0*/  ISETP.NE.AND P1, PT, R10, RZ, PT ;  /* 0x000000ff0a00720c */ /* 0x000fe40003f25270 */
[----:B------:R-:W-:-:S13]  /*2d500*/  ISETP.GE.U32.AND P0, PT, R9, R6, PT ;  /* 0x000000060900720c */ /* 0x000fda0003f06070 */
[----:B------:R-:W-:-:S04]  /*2d510*/  @P0 VIADD R3, R3, 0x1 ;  /* 0x0000000103030836 */ /* 0x000fc80000000000 */
[----:B------:R-:W-:Y:S01]  /*2d520*/  @!P2 IMAD.MOV R3, RZ, RZ, -R3 ;  /* 0x000000ffff03a224 */ /* 0x000fe200078e0a03 */
[----:B------:R-:W-:Y:S01]  /*2d530*/  @!P1 LOP3.LUT R3, RZ, R10, RZ, 0x33, !PT ;  /* 0x0000000aff039212 */ /* 0x000fe200078e33ff */
[----:B------:R-:W-:-:S03]  /*2d540*/  IMAD.MOV R10, RZ, RZ, -R10 ;  /* 0x000000ffff0a7224 */ /* 0x000fc600078e0a0a */
[----:B------:R-:W-:Y:S01]  /*2d550*/  LOP3.LUT R2, RZ, R3, RZ, 0x33, !PT ;  /* 0x00000003ff027212 */ /* 0x000fe200078e33ff */
[----:B------:R-:W-:-:S04]  /*2d560*/  IMAD R18, R3, R10, R4 ;  /* 0x0000000a03127224 */ /* 0x000fc800078e0204 */
[----:B------:R-:W-:Y:S01]  /*2d570*/  IMAD.IADD R17, R5, 0x1, R2 ;  /* 0x0000000105117824 */ /* 0x000fe200078e0202 */
[----:B------:R-:W-:Y:S06]  /*2d580*/  BRA `(.L_x_1537) ;  /* 0x00000000000c7947 */ /* 0x000fec0003800000 */
.L_x_1532:
[----:B------:R-:W-:Y:S02]  /*2d590*/  IMAD.MOV.U32 R17, RZ, RZ, RZ ;  /* 0x000000ffff117224 */ /* 0x000fe400078e00ff */
[----:B------:R-:W-:Y:S02]  /*2d5a0*/  IMAD.U32 R16, RZ, RZ, UR6 ;  /* 0x00000006ff107e24 */ /* 0x000fe4000f8e00ff */
[----:B------:R-:W-:-:S07]  /*2d5b0*/  IMAD.MOV.U32 R18, RZ, RZ, RZ ;  /* 0x000000ffff127224 */ /* 0x000fce00078e00ff */
.L_x_1537:
[----:B------:R-:W-:-:S13]  /*2d5c0*/  ISETP.NE.AND P0, PT, R0, RZ, PT ;  /* 0x000000ff0000720c */ /* 0x000fda0003f05270 */
[----:B------:R-:W1:Y:S01]  /*2d5d0*/  @!P0 S2R R3, SR_CgaCtaId ;  /* 0x0000000000038919 */ /* 0x000e620000008800 */
[----:B------:R-:W-:-:S04]  /*2d5e0*/  @!P0 MOV R0, 0x400 ;  /* 0x0000040000008802 */ /* 0x000fc80000000f00 */
[----:B-1----:R-:W-:-:S05]  /*2d5f0*/  @!P0 LEA R0, R3, R0, 0x18 ;  /* 0x0000000003008211 */ /* 0x002fca00078ec0ff */
[----:B------:R1:W-:Y:S01]  /*2d600*/  @!P0 STS.128 [R0+0x2e8d0], R16 ;  /* 0x02e8d01000008388 */ /* 0x0003e20000000c00 */
[----:B------:R-:W-:Y:S06]  /*2d610*/  BAR.ARV 0x5, 0x180 ;  /* 0x0146000000007b1d */ /* 0x000fec0000002000 */
.L_x_1530:
[----:B-1----:R-:W-:Y:S01]  /*2d620*/  IMAD.MOV.U32 R0, RZ, RZ, 0x1 ;  /* 0x00000001ff007424 */ /* 0x002fe200078e00ff */
[----:B------:R1:W-:Y:S01]  /*2d630*/  STL [R1+0x8], RZ ;  /* 0x000008ff01007387 */ /* 0x0003e20000100800 */
[----:B------:R-:W-:Y:S02]  /*2d640*/  ULDC UR4, c[0x0][0xc3c] ;  /* 0x00030f0000047ab9 */ /* 0x000fe40000000800 */
[----:B--2---:R-:W-:Y:S01]  /*2d650*/  ISETP.GE.AND P0, PT, R19, UR4, PT ;  /* 0x0000000413007c0c */ /* 0x004fe2000bf06270 */
[----:B------:R1:W-:Y:S04]  /*2d660*/  STL [R1+0x10], R0 ;  /* 0x0000100001007387 */ /* 0x0003e80000100800 */
[----:B------:R1:W-:Y:S08]  /*2d670*/  STL [R1+0x54], RZ ;  /* 0x000054ff01007387 */ /* 0x0003f00000100800 */
[----:B-1----:R-:W-:Y:S05]  /*2d680*/  @P0 BRA `(.L_x_1538) ;  /* 0x0000006000640947 */ /* 0x002fea0003800000 */
        /* <DEDUP_REMOVED lines=23> */
[----:B------:R-:W-:Y:S01]  /*2d800*/  IMAD.SHL.U32 R3, R9, 0x80, RZ ;  /* 0x0000008009037824 */ /* 0x000fe200078e00ff */
[----:B------:R-:W-:Y:S01]  /*2d810*/  LOP3.LUT R4, R4, 0x60, R5, 0xf8, !PT ;  /* 0x0000006004047812 */ /* 0x000fe200078ef805 */
[----:B------:R-:W-:-:S03]  /*2d820*/  ULOP3.LUT UR39, UR6, 0x2, URZ, 0xfc, !UPT ;  /* 0x0000000206277892 */ /* 0x000fc6000f8efc3f */
        /* <DEDUP_REMOVED lines=25> */
.L_x_1656:
[----:B------:R-:W-:Y:S05]  /*2d9c0*/  YIELD ;  /* 0x0000000000007946 */ /* 0x000fea0003800000 */
[----:B------:R-:W-:Y:S01]  /*2d9d0*/  ULDC.64 UR4, c[0x0][0xa28] ;  /* 0x00028a0000047ab9 */ /* 0x000fe20000000a00 */
[----:B------:R-:W-:Y:S02]  /*2d9e0*/  CS2R R6, SRZ ;  /* 0x0000000000067805 */ /* 0x000fe4000001ff00 */
[----:B------:R-:W-:Y:S01]  /*2d9f0*/  ISETP.NE.U32.AND P0, PT, RZ, UR4, PT ;  /* 0x00000004ff007c0c */ /* 0x000fe2000bf05070 */
[----:B-1----:R-:W1:Y:S01]  /*2da00*/  LDC.64 R12, c[0x0][0xa00] ;  /* 0x00028000ff0c7b82 */ /* 0x002e620000000a00 */
[----:B------:R-:W-:Y:S01]  /*2da10*/  ULDC.64 UR10, c[0x0][0x208] ;  /* 0x00008200000a7ab9 */ /* 0x000fe20000000a00 */
[----:B------:R-:W-:Y:S01]  /*2da20*/  ULDC.64 UR6, c[0x0][0xa08] ;  /* 0x0002820000067ab9 */ /* 0x000fe20000000a00 */
[----:B------:R-:W-:Y:S01]  /*2da30*/  ISETP.NE.AND.EX P0, PT, RZ, UR5, PT, P0 ;  /* 0x00000005ff007c0c */ /* 0x000fe2000bf05300 */
[----:B------:R-:W-:Y:S01]  /*2da40*/  ULDC.64 UR4, c[0x0][0xa18] ;  /* 0x0002860000047ab9 */ /* 0x000fe20000000a00 */
[----:B------:R-:W-:-:S03]  /*2da50*/  ULDC.64 UR8, c[0x0][0xa10] ;  /* 0x0002840000087ab9 */ /* 0x000fc60000000a00 */
[----:B0-----:R-:W0:Y:S08]  /*2da60*/  LDC.64 R4, c[0x0][0xa08] ;  /* 0x00028200ff047b82 */ /* 0x001e300000000a00 */
[----:B--2---:R-:W2:Y:S02]  /*2da70*/  @P0 LDC.64 R2, c[0x0][0xa28] ;  /* 0x00028a00ff020b82 */ /* 0x004ea40000000a00 */
[----:B--2---:R-:W-:-:S05]  /*2da80*/  @P0 IMAD.WIDE R2, R19, 0x4, R2 ;  /* 0x0000000413020825 */ /* 0x004fca00078e0202 */
[----:B------:R2:W5:Y:S01]  /*2da90*/  @P0 LDG.E R6, desc[UR10][R2.64] ;  /* 0x0000000a02060981 */ /* 0x000562000c1e1900 */
[----:B------:R-:W-:Y:S01]  /*2daa0*/  ISETP.NE.U32.AND P0, PT, RZ, UR4, PT ;  /* 0x00000004ff007c0c */ /* 0x000fe2000bf05070 */
[----:B-1----:R-:W-:Y:S01]  /*2dab0*/  IMAD.WIDE R12, R19, 0x4, R12 ;  /* 0x00000004130c7825 */ /* 0x002fe200078e020c */
[----:B------:R-:W-:Y:S02]  /*2dac0*/  ISETP.NE.U32.AND P2, PT, RZ, UR6, PT ;  /* 0x00000006ff007c0c */ /* 0x000fe4000bf45070 */
[----:B------:R-:W-:Y:S01]  /*2dad0*/  ISETP.NE.AND.EX P0, PT, RZ, UR5, PT, P0 ;  /* 0x00000005ff007c0c */ /* 0x000fe2000bf05300 */
[----:B------:R-:W-:Y:S01]  /*2dae0*/  ULDC.64 UR4, c[0x0][0xa00] ;  /* 0x0002800000047ab9 */ /* 0x000fe20000000a00 */
[----:B------:R-:W-:Y:S01]  /*2daf0*/  ISETP.NE.U32.AND P4, PT, RZ, UR8, PT ;  /* 0x00000008ff007c0c */ /* 0x000fe2000bf85070 */
[----:B------:R-:W-:Y:S01]  /*2db00*/  IMAD.MOV.U32 R8, RZ, RZ, RZ ;  /* 0x000000ffff087224 */ /* 0x000fe200078e00ff */
[----:B------:R-:W-:Y:S01]  /*2db10*/  ISETP.NE.U32.AND P1, PT, RZ, UR4, PT ;  /* 0x00000004ff007c0c */ /* 0x000fe2000bf25070 */
[----:B--2---:R-:W1:Y:S01]  /*2db20*/  LDC.64 R2, c[0x0][0xa10] ;  /* 0x00028400ff027b82 */ /* 0x004e620000000a00 */
[----:B------:R-:W-:-:S02]  /*2db30*/  IMAD.MOV.U32 R0, RZ, RZ, RZ ;  /* 0x000000ffff007224 */ /* 0x000fc400078e00ff */
[----:B------:R-:W-:Y:S01]  /*2db40*/  ISETP.NE.AND.EX P3, PT, RZ, UR5, PT, P1 ;  /* 0x00000005ff007c0c */ /* 0x000fe2000bf65310 */
[----:B0-----:R-:W-:-:S04]  /*2db50*/  IMAD.WIDE R4, R19, 0x4, R4 ;  /* 0x0000000413047825 */ /* 0x001fc800078e0204 */
[----:B------:R-:W0:Y:S01]  /*2db60*/  @P0 LDC.64 R10, c[0x0][0xa18] ;  /* 0x00028600ff0a0b82 */ /* 0x000e220000000a00 */
[----:B------:R-:W-:Y:S01]  /*2db70*/  ULDC UR4, c[0x0][0x288] ;  /* 0x0000a20000047ab9 */ /* 0x000fe20000000800 */
[----:B------:R-:W-:Y:S02]  /*2db80*/  ISETP.NE.AND.EX P1, PT, RZ, UR7, PT, P2 ;  /* 0x00000007ff007c0c */ /* 0x000fe4000bf25320 */
[----:B------:R-:W-:-:S04]  /*2db90*/  ISETP.NE.AND.EX P2, PT, RZ, UR9, PT, P4 ;  /* 0x00000009ff007c0c */ /* 0x000fc8000bf45340 */
[----:B------:R-:W2:Y:S07]  /*2dba0*/  @P3 LDG.E R7, desc[UR10][R12.64] ;  /* 0x0000000a0c073981 */ /* 0x000eae000c1e1900 */
[----:B------:R-:W5:Y:S01]  /*2dbb0*/  @P1 LDG.E R8, desc[UR10][R4.64] ;  /* 0x0000000a04081981 */ /* 0x000f62000c1e1900 */
[----:B-1----:R-:W-:-:S05]  /*2dbc0*/  IMAD.WIDE R2, R19, 0x4, R2 ;  /* 0x0000000413027825 */ /* 0x002fca00078e0202 */
[----:B------:R-:W5:Y:S01]  /*2dbd0*/  @P2 LDG.E R0, desc[UR10][R2.64] ;  /* 0x0000000a02002981 */ /* 0x000f62000c1e1900 */
[----:B0-----:R-:W-:-:S03]  /*2dbe0*/  @P0 IMAD.WIDE R10, R19, 0x4, R10 ;  /* 0x00000004130a0825 */ /* 0x001fc600078e020a */
        /* <DEDUP_REMOVED lines=12> */
[----:B--2---:R0:W-:Y:S01]  /*2dcb0*/  STL [R1+0x38], R7 ;  /* 0x0000380701007387 */ /* 0x0041e20000100800 */
[----:B------:R-:W-:Y:S02]  /*2dcc0*/  IMAD.MOV.U32 R11, RZ, RZ, R7 ;  /* 0x000000ffff0b7224 */ /* 0x000fe400078e0007 */
[----:B0-----:R-:W-:Y:S01]  /*2dcd0*/  IMAD.U32 R7, RZ, RZ, UR4 ;  /* 0x00000004ff077e24 */ /* 0x001fe2000f8e00ff */
[----:B------:R-:W-:Y:S06]  /*2dce0*/  @P0 BRA `(.L_x_1539) ;  /* 0x0000000000180947 */ /* 0x000fec0003800000 */
[----:B------:R-:W-:Y:S05]  /*2dcf0*/  @!P3 BRA `(.L_x_1539) ;  /* 0x000000000014b947 */ /* 0x000fea0003800000 */
[----:B------:R-:W-:Y:S02]  /*2dd00*/  ULDC.64 UR4, c[0x0][0x208] ;  /* 0x0000820000047ab9 */ /* 0x000fe40000000a00 */
[----:B------:R-:W2:Y:S04]  /*2dd10*/  LDG.E R9, desc[UR4][R12.64] ;  /* 0x000000040c097981 */ /* 0x000ea8000c1e1900 */
[----:B------:R-:W2:Y:S02]  /*2dd20*/  LDG.E R12, desc[UR4][R12.64+0x4] ;  /* 0x000004040c0c7981 */ /* 0x000ea4000c1e1900 */
[----:B--2---:R-:W-:-:S05]  /*2dd30*/  IMAD.IADD R11, R12, 0x1, -R9 ;  /* 0x000000010c0b7824 */ /* 0x004fca00078e0a09 */
[----:B------:R0:W-:Y:S02]  /*2dd40*/  STL [R1+0x38], R11 ;  /* 0x0000380b01007387 */ /* 0x0001e40000100800 */
.L_x_1539:
[----:B-----5:R-:W-:Y:S01]  /*2dd50*/  IMAD.IADD R8, R8, 0x1, R6 ;  /* 0x0000000108087824 */ /* 0x020fe200078e0206 */
[----:B------:R-:W-:Y:S02]  /*2dd60*/  ULDC.64 UR4, c[0x0][0xa20] ;  /* 0x0002880000047ab9 */ /* 0x000fe40000000a00 */
[----:B------:R-:W-:Y:S02]  /*2dd70*/  ISETP.NE.U32.AND P0, PT, RZ, UR4, PT ;  /* 0x00000004ff007c0c */ /* 0x000fe4000bf05070 */
[----:B------:R1:W-:Y:S02]  /*2dd80*/  STL [R1+0x24], R8 ;  /* 0x0000240801007387 */ /* 0x0003e40000100800 */
[----:B------:R-:W-:-:S13]  /*2dd90*/  ISETP.NE.AND.EX P0, PT, RZ, UR5, PT, P0 ;  /* 0x00000005ff007c0c */ /* 0x000fda000bf05300 */
[----:B-1----:R-:W-:Y:S05]  /*2dda0*/  @!P0 BRA `(.L_x_1540) ;  /* 0x0000000000148947 */ /* 0x002fea0003800000 */
[----:B------:R-:W1:Y:S01]  /*2ddb0*/  LDC.64 R4, c[0x0][0xa20] ;  /* 0x00028800ff047b82 */ /* 0x000e620000000a00 */
[----:B------:R-:W-:Y:S01]  /*2ddc0*/  ULDC.64 UR4, c[0x0][0x208] ;  /* 0x0000820000047ab9 */ /* 0x000fe20000000a00 */
[----:B-1----:R-:W-:-:S05]  /*2ddd0*/  IMAD.WIDE R4, R19, 0x4, R4 ;  /* 0x0000000413047825 */ /* 0x002fca00078e0204 */
[----:B------:R1:W5:Y:S01]  /*2dde0*/  LDG.E R7, desc[UR4][R4.64] ;  /* 0x0000000404077981 */ /* 0x000362000c1e1900 */
[----:B------:R-:W-:Y:S05]  /*2ddf0*/  BRA `(.L_x_1541) ;  /* 0x0000000000147947 */ /* 0x000fea0003800000 */
.L_x_1540:
[----:B------:R-:W-:Y:S05]  /*2de00*/  @!P1 BRA `(.L_x_1541) ;  /* 0x0000000000109947 */ /* 0x000fea0003800000 */
[----:B------:R-:W-:Y:S02]  /*2de10*/  ULDC.64 UR4, c[0x0][0x208] ;  /* 0x0000820000047ab9 */ /* 0x000fe40000000a00 */
[----:B------:R-:W2:Y:S04]  /*2de20*/  LDG.E R7, desc[UR4][R4.64] ;  /* 0x0000000404077981 */ /* 0x000ea8000c1e1900 */
[----:B------:R-:W2:Y:S02]  /*2de30*/  LDG.E R4, desc[UR4][R4.64+0x4] ;  /* 0x0000040404047981 */ /* 0x000ea4000c1e1900 */
[----:B--2---:R-:W-:-:S07]  /*2de40*/  IMAD.IADD R7, R4, 0x1, -R7 ;  /* 0x0000000104077824 */ /* 0x004fce00078e0a07 */
.L_x_1541:
[----:B------:R-:W-:Y:S02]  /*2de50*/  ULDC.64 UR4, c[0x0][0x208] ;  /* 0x0000820000047ab9 */ /* 0x000fe40000000a00 */
[----:B-1----:R-:W2:Y:S04]  /*2de60*/  @P2 LDG.E R4, desc[UR4][R2.64] ;  /* 0x0000000402042981 */ /* 0x002ea8000c1e1900 */
[----:B------:R1:W2:Y:S01]  /*2de70*/  @P2 LDG.E R2, desc[UR4][R2.64+0x4] ;  /* 0x0000040402022981 */ /* 0x0002a2000c1e1900 */
[----:B------:R-:W-:Y:S02]  /*2de80*/  IMAD.SHL.U32 R12, R17, 0x80, RZ ;  /* 0x00000080110c7824 */ /* 0x000fe400078e00ff */
[----:B-----5:R-:W-:Y:S02]  /*2de90*/  IMAD.IADD R9, R7, 0x1, -R6 ;  /* 0x0000000107097824 */ /* 0x020fe400078e0a06 */
[----:B------:R-:W-:Y:S01]  /*2dea0*/  VIADD R6, R12, 0x7f ;  /* 0x0000007f0c067836 */ /* 0x000fe20000000000 */
[----:B------:R3:W-:Y:S01]  /*2deb0*/  STL [R1+0x28], R12 ;  /* 0x0000280c01007387 */ /* 0x0007e20000100800 */
[----:B-1----:R-:W1:Y:S02]  /*2dec0*/  LDC R3, c[0x0][0x448] ;  /* 0x00011200ff037b82 */ /* 0x002e640000000800 */
[----:B-1----:R-:W-:-:S13]  /*2ded0*/  ISETP.NE.AND P1, PT, R3, 0x1, PT ;  /* 0x000000010300780c */ /* 0x002fda0003f25270 */
[----:B------:R-:W1:Y:S08]  /*2dee0*/  @P1 LDC R3, c[0x0][0x44c] ;  /* 0x00011300ff031b82 */ /* 0x000e700000000800 */
[----:B------:R-:W4:Y:S01]  /*2def0*/  @P1 LDC R5, c[0x0][0x450] ;  /* 0x00011400ff051b82 */ /* 0x000f220000000800 */
[----:B--2---:R-:W-:Y:S02]  /*2df00*/  @P2 IMAD.IADD R10, R2, 0x1, -R4 ;  /* 0x00000001020a2824 */ /* 0x004fe400078e0a04 */
[----:B-1----:R-:W-:-:S04]  /*2df10*/  @P1 IMAD.HI.U32 R2, R6, R3, RZ ;  /* 0x0000000306021227 */ /* 0x002fc800078e00ff */
[----:B------:R-:W-:Y:S01]  /*2df20*/  IMAD.IADD R7, R9, 0x1, R10 ;  /* 0x0000000109077824 */ /* 0x000fe200078e020a */
[----:B----4-:R-:W-:Y:S01]  /*2df30*/  @P1 SHF.R.U32.HI R6, RZ, R5, R2 ;  /* 0x00000005ff061219 */ /* 0x010fe20000011602 */
[----:B------:R-:W-:Y:S02]  /*2df40*/  IMAD.MOV.U32 R2, RZ, RZ, RZ ;  /* 0x000000ffff027224 */ /* 0x000fe400078e00ff */
[C---:B------:R-:W-:Y:S01]  /*2df50*/  VIADD R3, R7.reuse, 0xdf ;  /* 0x000000df07037836 */ /* 0x040fe20000000000 */
[----:B------:R-:W-:-:S03]  /*2df60*/  IADD3 R17, R7, 0x1, -R11 ;  /* 0x0000000107117810 */ /* 0x000fc60007ffe80b */
[----:B------:R-:W-:-:S04]  /*2df70*/  IMAD.HI R2, R3, -0x6db6db6d, R2 ;  /* 0x9249249303027827 */ /* 0x000fc800078e0202 */
[----:B------:R-:W-:Y:S01]  /*2df80*/  IMAD.IADD R6, R17, 0x1, R6 ;  /* 0x0000000111067824 */ /* 0x000fe200078e0206 */
[----:B------:R-:W-:-:S04]  /*2df90*/  SHF.R.U32.HI R21, RZ, 0x1f, R2 ;  /* 0x0000001fff157819 */ /* 0x000fc80000011602 */
[----:B------:R-:W-:Y:S02]  /*2dfa0*/  LEA.HI.SX32 R21, R2, R21, 0x19 ;  /* 0x0000001502157211 */ /* 0x000fe400078fcaff */
[----:B------:R-:W1:Y:S02]  /*2dfb0*/  LDC.64 R2, c[0x0][0x9e0] ;  /* 0x00027800ff027b82 */ /* 0x000e640000000a00 */
[----:B-1----:R-:W-:Y:S01]  /*2dfc0*/  ISETP.GE.AND P3, PT, R3, 0x1, PT ;  /* 0x000000010300780c */ /* 0x002fe20003f66270 */
[----:B------:R-:W-:-:S12]  /*2dfd0*/  IMAD.IADD R8, R6, 0x1, R2 ;  /* 0x0000000106087824 */ /* 0x000fd800078e0202 */
[----:B---3--:R-:W-:Y:S05]  /*2dfe0*/  @!P3 BRA `(.L_x_1542) ;  /* 0x000000000048b947 */ /* 0x008fea0003800000 */
[C---:B------:R-:W-:Y:S01]  /*2dff0*/  ISETP.GT.AND P0, PT, R6.reuse, RZ, PT ;  /* 0x000000ff0600720c */ /* 0x040fe20003f04270 */
[----:B------:R-:W-:Y:S01]  /*2e000*/  BSSY B0, `(.L_x_1543) ;  /* 0x000000e000007945 */ /* 0x000fe20003800000 */
[----:B------:R-:W-:-:S11]  /*2e010*/  VIADD R2, R6, 0xffffffff ;  /* 0xffffffff06027836 */ /* 0x000fd60000000000 */
[----:B------:R-:W-:Y:S05]  /*2e020*/  @P0 BRA `(.L_x_1544) ;  /* 0x00000000001c0947 */ /* 0x000fea0003800000 */
[----:B------:R-:W-:Y:S01]  /*2e030*/  ISETP.NE.AND P0, PT, R3, 0x1, PT ;  /* 0x000000010300780c */ /* 0x000fe20003f05270 */
[----:B------:R-:W-:-:S12]  /*2e040*/  IMAD.MOV R2, RZ, RZ, -R6 ;  /* 0x000000ffff027224 */ /* 0x000fd800078e0a06 */
[----:B------:R-:W1:Y:S02]  /*2e050*/  @P0 LDC.64 R4, c[0x0][0x9e8] ;  /* 0x00027a00ff040b82 */ /* 0x000e640000000a00 */
[----:B-1----:R-:W-:-:S05]  /*2e060*/  @P0 IMAD.HI.U32 R4, R2, R4, RZ ;  /* 0x0000000402040227 */ /* 0x002fca00078e00ff */
[----:B------:R-:W-:-:S04]  /*2e070*/  @P0 SHF.R.U32.HI R2, RZ, R5, R4 ;  /* 0x00000005ff020219 */ /* 0x000fc80000011604 */
[----:B------:R-:W-:Y:S01]  /*2e080*/  LOP3.LUT R2, RZ, R2, RZ, 0x33, !PT ;  /* 0x00000002ff027212 */ /* 0x000fe200078e33ff */
[----:B------:R-:W-:Y:S06]  /*2e090*/  BRA `(.L_x_1545) ;  /* 0x0000000000107947 */ /* 0x000fec0003800000 */
.L_x_1544:
[----:B------:R-:W-:-:S13]  /*2e0a0*/  ISETP.NE.AND P0, PT, R3, 0x1, PT ;  /* 0x000000010300780c */ /* 0x000fda0003f05270 */
[----:B------:R-:W1:Y:S02]  /*2e0b0*/  @P0 LDC.64 R4, c[0x0][0x9e8] ;  /* 0x00027a00ff040b82 */ /* 0x000e640000000a00 */
[----:B-1----:R-:W-:-:S05]  /*2e0c0*/  @P0 IMAD.HI.U32 R4, R2, R4, RZ ;  /* 0x0000000402040227 */ /* 0x002fca00078e00ff */
[----:B------:R-:W-:-:S07]  /*2e0d0*/  @P0 SHF.R.U32.HI R2, RZ, R5, R4 ;  /* 0x00000005ff020219 */ /* 0x000fce0000011604 */
.L_x_1545:
[----:B------:R-:W-:Y:S05]  /*2e0e0*/  BSYNC B0 ;  /* 0x0000000000007941 */ /* 0x000fea0003800000 */
.L_x_1543:
[----:B------:R-:W-:-:S05]  /*2e0f0*/  IMAD R2, R2, R3, R3 ;  /* 0x0000000302027224 */ /* 0x000fca00078e0203 */
[----:B------:R-:W-:-:S07]  /*2e100*/  VIMNMX R8, R8, R2, PT ;  /* 0x0000000208087248 */ /* 0x000fce0003fe0100 */
.L_x_1542:
[----:B------:R-:W1:Y:S01]  /*2e110*/  @P1 LDC R4, c[0x0][0x44c] ;  /* 0x00011300ff041b82 */ /* 0x000e620000000800 */
[----:B------:R-:W-:Y:S01]  /*2e120*/  IMAD.MOV.U32 R2, RZ, RZ, R12 ;  /* 0x000000ffff027224 */ /* 0x000fe200078e000c */
[----:B------:R-:W-:Y:S01]  /*2e130*/  ULDC UR4, c[0x0][0x9dc] ;  /* 0x0002770000047ab9 */ /* 0x000fe20000000800 */
[----:B------:R-:W-:-:S05]  /*2e140*/  IMAD.IADD R20, R7, 0x1, -R11 ;  /* 0x0000000107147824 */ /* 0x000fca00078e0a0b */
[----:B------:R-:W2:Y:S01]  /*2e150*/  @P1 LDC R5, c[0x0][0x450] ;  /* 0x00011400ff051b82 */ /* 0x000ea20000000800 */
[----:B-1----:R-:W-:-:S05]  /*2e160*/  @P1 IMAD.HI.U32 R4, R12, R4, RZ ;  /* 0x000000040c041227 */ /* 0x002fca00078e00ff */
[----:B--2---:R-:W-:-:S05]  /*2e170*/  @P1 SHF.R.U32.HI R2, RZ, R5, R4 ;  /* 0x00000005ff021219 */ /* 0x004fca0000011604 */
        /* <DEDUP_REMOVED lines=8> */
[----:B------:R-:W1:Y:S02]  /*2e200*/  @P0 LDC.64 R4, c[0x0][0x9e8] ;  /* 0x00027a00ff040b82 */ /* 0x000e640000000a00 */
[----:B-1----:R-:W-:-:S05]  /*2e210*/  @P0 IMAD.HI.U32 R4, R2, R4, RZ ;  /* 0x0000000402040227 */ /* 0x002fca00078e00ff */
[----:B------:R-:W-:-:S04]  /*2e220*/  @P0 SHF.R.U32.HI R2, RZ, R5, R4 ;  /* 0x00000005ff020219 */ /* 0x000fc80000011604 */
[----:B------:R-:W-:Y:S01]  /*2e230*/  LOP3.LUT R2, RZ, R2, RZ, 0x33, !PT ;  /* 0x00000002ff027212 */ /* 0x000fe200078e33ff */
[----:B------:R-:W-:Y:S06]  /*2e240*/  BRA `(.L_x_1549) ;  /* 0x0000000000107947 */ /* 0x000fec0003800000 */
.L_x_1548:
[----:B------:R-:W-:-:S13]  /*2e250*/  ISETP.NE.AND P0, PT, R3, 0x1, PT ;  /* 0x000000010300780c */ /* 0x000fda0003f05270 */
[----:B------:R-:W1:Y:S02]  /*2e260*/  @P0 LDC.64 R4, c[0x0][0x9e8] ;  /* 0x00027a00ff040b82 */ /* 0x000e640000000a00 */
[----:B-1----:R-:W-:-:S05]  /*2e270*/  @P0 IMAD.HI.U32 R4, R2, R4, RZ ;  /* 0x0000000402040227 */ /* 0x002fca00078e00ff */
[----:B------:R-:W-:-:S07]  /*2e280*/  @P0 SHF.R.U32.HI R2, RZ, R5, R4 ;  /* 0x00000005ff020219 */ /* 0x000fce0000011604 */
.L_x_1549:
[----:B------:R-:W-:Y:S05]  /*2e290*/  BSYNC B0 ;  /* 0x0000000000007941 */ /* 0x000fea0003800000 */
.L_x_1547:
[----:B------:R-:W-:-:S05]  /*2e2a0*/  IMAD R2, R2, R3, RZ ;  /* 0x0000000302027224 */ /* 0x000fca00078e02ff */
[----:B------:R-:W-:-:S07]  /*2e2b0*/  VIMNMX R6, R6, R2, !PT ;  /* 0x0000000206067248 */ /* 0x000fce0007fe0100 */
.L_x_1546:
[----:B------:R-:W-:Y:S01]  /*2e2c0*/  VIADD R3, R8, 0xdf ;  /* 0x000000df08037836 */ /* 0x000fe20000000000 */
[----:B------:R-:W-:Y:S01]  /*2e2d0*/  BSSY B0, `(.L_x_1550) ;  /* 0x00000f4000007945 */ /* 0x000fe20003800000 */
[----:B------:R-:W-:Y:S02]  /*2e2e0*/  IMAD.MOV.U32 R2, RZ, RZ, RZ ;  /* 0x000000ffff027224 */ /* 0x000fe400078e00ff */
[----:B------:R-:W-:Y:S02]  /*2e2f0*/  IMAD.MOV.U32 R4, RZ, RZ, RZ ;  /* 0x000000ffff047224 */ /* 0x000fe400078e00ff */
[----:B------:R-:W-:-:S04]  /*2e300*/  IMAD.HI R2, R3, -0x6db6db6d, R2 ;  /* 0x9249249303027827 */ /* 0x000fc800078e0202 */
[----:B------:R-:W-:Y:S01]  /*2e310*/  IMAD.MOV.U32 R5, RZ, RZ, R6 ;  /* 0x000000ffff057224 */ /* 0x000fe200078e0006 */
[----:B------:R-:W-:Y:S01]  /*2e320*/  SHF.R.U32.HI R3, RZ, 0x1f, R2 ;  /* 0x0000001fff037819 */ /* 0x000fe20000011602 */
[----:B------:R-:W-:-:S03]  /*2e330*/  IMAD.HI R6, R6, -0x6db6db6d, R4 ;  /* 0x9249249306067827 */ /* 0x000fc600078e0204 */
[----:B------:R-:W-:Y:S02]  /*2e340*/  LEA.HI.SX32 R3, R2, R3, 0x19 ;  /* 0x0000000302037211 */ /* 0x000fe400078fcaff */
[----:B------:R-:W-:Y:S02]  /*2e350*/  SHF.R.U32.HI R2, RZ, 0x1f, R6 ;  /* 0x0000001fff027819 */ /* 0x000fe40000011606 */
[----:B------:R-:W-:Y:S02]  /*2e360*/  VIMNMX R4, R21, R3, PT ;  /* 0x0000000315047248 */ /* 0x000fe40003fe0100 */
[----:B------:R-:W-:-:S03]  /*2e370*/  LEA.HI.SX32 R6, R6, R2, 0x19 ;  /* 0x0000000206067211 */ /* 0x000fc600078fcaff */
[----:B------:R-:W-:Y:S01]  /*2e380*/  IMAD R4, R4, 0xe0, -R9 ;  /* 0x000000e004047824 */ /* 0x000fe200078e0a09 */
[----:B------:R-:W-:-:S04]  /*2e390*/  VIMNMX R6, RZ, R6, !PT ;  /* 0x00000006ff067248 */ /* 0x000fc80007fe0100 */
[----:B------:R-:W-:Y:S01]  /*2e3a0*/  VIMNMX R4, R4, R10, PT ;  /* 0x0000000a04047248 */ /* 0x000fe20003fe0100 */
[----:B------:R-:W-:-:S05]  /*2e3b0*/  IMAD R2, R6, 0xe0, -R9 ;  /* 0x000000e006027824 */ /* 0x000fca00078e0a09 */
[----:B------:R-:W-:-:S04]  /*2e3c0*/  VIMNMX R2, RZ, R2, !PT ;  /* 0x00000002ff027248 */ /* 0x000fc80007fe0100 */
[----:B------:R-:W-:Y:S02]  /*2e3d0*/  ISETP.GT.AND P0, PT, R4, R2, PT ;  /* 0x000000020400720c */ /* 0x000fe40003f04270 */
[----:B------:R-:W-:-:S05]  /*2e3e0*/  SHF.R.U32.HI R2, RZ, 0x5, R2 ;  /* 0x00000005ff027819 */ /* 0x000fca0000011602 */
[----:B------:R-:W-:-:S04]  /*2e3f0*/  IMAD.WIDE.U32 R2, R2, 0x24924925, RZ ;  /* 0x2492492502027825 */ /* 0x000fc800078e00ff */
[----:B------:R-:W-:Y:S02]  /*2e400*/  IMAD.MOV.U32 R8, RZ, RZ, R3 ;  /* 0x000000ffff087224 */ /* 0x000fe400078e0003 */
        /* <DEDUP_REMOVED lines=11> */
[----:B------:R-:W1:Y:S02]  /*2e4c0*/  S2R R4, SR_TID.X ;  /* 0x0000000000047919 */ /* 0x000e640000002100 */
[----:B-1----:R-:W-:-:S04]  /*2e4d0*/  SHF.R.U32.HI R4, RZ, 0x5, R4 ;  /* 0x00000005ff047819 */ /* 0x002fc80000011604 */
[----:B------:R-:W-:-:S05]  /*2e4e0*/  LOP3.LUT R4, R4, 0x3, RZ, 0xc0, !PT ;  /* 0x0000000304047812 */ /* 0x000fca00078ec0ff */
[----:B------:R1:W2:Y:S02]  /*2e4f0*/  SHFL.IDX PT, R14, R4, RZ, 0x1f ;  /* 0x00001fff040e7589 */ /* 0x0002a400000e0000 */
.L_x_1752:
[----:B--2---:R-:W-:Y:S02]  /*2e500*/  ISETP.NE.AND P0, PT, R14, RZ, PT ;  /* 0x000000ff0e00720c */ /* 0x004fe40003f05270 */
[----:B------:R-:W-:-:S11]  /*2e510*/  PLOP3.LUT P6, PT, PT, PT, PT, 0x8, 0x0 ;  /* 0x000000000000781c */ /* 0x000fd60003fce170 */
[----:B------:R-:W-:Y:S05]  /*2e520*/  @P0 BRA `(.L_x_1553) ;  /* 0x00000000000c0947 */ /* 0x000fea0003800000 */
[----:B------:R-:W-:-:S03]  /*2e530*/  UMOV UR4, 0xffffffff ;  /* 0xffffffff00047882 */ /* 0x000fc60000000000 */
[----:B------:R-:W-:Y:S05]  /*2e540*/  BRA.DIV UR4, `(.L_x_1554) ;  /* 0x0000007a04547947 */ /* 0x000fea000b800000 */
[----:B------:R-:W-:-:S13]  /*2e550*/  ELECT P6, URZ, PT ;  /* 0x00000000003f782f */ /* 0x000fda00038c0000 */
.L_x_1553:
[----:B-1----:R-:W2:Y:S04]  /*2e560*/  LDL R4, [R1+0x54] ;  /* 0x0000540001047983 */ /* 0x002ea80000100800 */
[----:B------:R-:W3:Y:S01]  /*2e570*/  LDL R6, [R1+0x4] ;  /* 0x0000040001067983 */ /* 0x000ee20000100800 */
[----:B------:R-:W-:Y:S01]  /*2e580*/  BSSY B1, `(.L_x_1555) ;  /* 0x0000008000017945 */ /* 0x000fe20003800000 */
[----:B--2---:R-:W-:-:S05]  /*2e590*/  VIADD R4, R4, 0x1 ;  /* 0x0000000104047836 */ /* 0x004fca0000000000 */
[----:B------:R-:W-:-:S04]  /*2e5a0*/  LEA.HI R5, R4, R4, RZ, 0x1 ;  /* 0x0000000404057211 */ /* 0x000fc800078f08ff */
[----:B------:R-:W-:-:S05]  /*2e5b0*/  LOP3.LUT R5, R5, 0xfffffffe, RZ, 0xc0, !PT ;  /* 0xfffffffe05057812 */ /* 0x000fca00078ec0ff */
[----:B------:R-:W-:-:S05]  /*2e5c0*/  IMAD.IADD R4, R4, 0x1, -R5 ;  /* 0x0000000104047824 */ /* 0x000fca00078e0a05 */
[----:B------:R-:W-:-:S04]  /*2e5d0*/  SHF.L.U32 R4, R4, 0x1f, RZ ;  /* 0x0000001f04047819 */ /* 0x000fc800000006ff */
[----:B---3--:R-:W1:Y:S02]  /*2e5e0*/  SYNCS.PHASECHK.TRANS64.TRYWAIT P0, [R6+URZ+0x2e820], R4 ;  /* 0x02e82004060075a7 */ /* 0x008e64000800017f */
[----:B-1----:R-:W-:Y:S05]  /*2e5f0*/  @!P0 BRA `(.L_x_1556) ;  /* 0x0000007800488947 */ /* 0x002fea0003800000 */
.L_x_1755:
[----:B------:R-:W-:Y:S05]  /*2e600*/  BSYNC B1 ;  /* 0x0000000000017941 */ /* 0x000fea0003800000 */
.L_x_1555:
[----:B------:R-:W-:Y:S04]  /*2e610*/  BSSY B1, `(.L_x_1557) ;  /* 0x0000053000017945 */ /* 0x000fe80003800000 */
[----:B------:R-:W-:Y:S05]  /*2e620*/  @!P6 BRA `(.L_x_1558) ;  /* 0x000000040044e947 */ /* 0x000fea0003800000 */
[----:B------:R-:W2:Y:S04]  /*2e630*/  LDL R6, [R1+0x4] ;  /* 0x0000040001067983 */ /* 0x000ea80000100800 */
[----:B------:R-:W3:Y:S01]  /*2e640*/  LDL R7, [R1+0xc] ;  /* 0x00000c0001077983 */ /* 0x000ee20000100800 */
[----:B-1----:R-:W1:Y:S01]  /*2e650*/  S2R R5, SR_TID.X ;  /* 0x0000000000057919 */ /* 0x002e620000002100 */
[----:B--2---:R-:W-:Y:S02]  /*2e660*/  IMAD.MOV.U32 R9, RZ, RZ, R6 ;  /* 0x000000ffff097224 */ /* 0x004fe400078e0006 */
[----:B------:R-:W2:Y:S02]  /*2e670*/  LDL R6, [R1+0x14] ;  /* 0x0000140001067983 */ /* 0x000ea40000100800 */
[----:B---3--:R-:W-:Y:S01]  /*2e680*/  IMAD R4, R7, 0x8, R9 ;  /* 0x0000000807047824 */ /* 0x008fe200078e0209 */
[----:B-1----:R-:W-:Y:S01]  /*2e690*/  LOP3.LUT R5, R5, 0x7f, RZ, 0xc0, !PT ;  /* 0x0000007f05057812 */ /* 0x002fe200078ec0ff */
[----:B------:R-:W-:Y:S03]  /*2e6a0*/  BSSY B2, `(.L_x_1559) ;  /* 0x0000005000027945 */ /* 0x000fe60003800000 */
[----:B------:R-:W-:-:S02]  /*2e6b0*/  ISETP.NE.AND P1, PT, R5, RZ, PT ;  /* 0x000000ff0500720c */ /* 0x000fc40003f25270 */
[----:B--2---:R-:W-:-:S04]  /*2e6c0*/  SHF.L.U32 R9, R6, 0x1f, RZ ;  /* 0x0000001f06097819 */ /* 0x004fc800000006ff */
[----:B------:R-:W1:Y:S02]  /*2e6d0*/  SYNCS.PHASECHK.TRANS64.TRYWAIT P0, [R4+URZ+0x2e8a0], R9 ;  /* 0x02e8a009040075a7 */ /* 0x000e64000800017f */
[----:B-1----:R-:W-:Y:S05]  /*2e6e0*/  @!P0 BRA `(.L_x_1560) ;  /* 0x0000007800248947 */ /* 0x002fea0003800000 */
.L_x_1756:
[----:B------:R-:W-:Y:S05]  /*2e6f0*/  BSYNC B2 ;  /* 0x0000000000027941 */ /* 0x000fea0003800000 */
.L_x_1559:
        /* <DEDUP_REMOVED lines=9> */
.L_x_1562:
[----:B------:R-:W-:Y:S05]  /*2e790*/  BSYNC B2 ;  /* 0x0000000000027941 */ /* 0x000fea0003800000 */
.L_x_1561:
[----:B------:R-:W2:Y:S04]  /*2e7a0*/  LDL R7, [R1+0x4] ;  /* 0x0000040001077983 */ /* 0x000ea80000100800 */
[----:B------:R-:W2:Y:S01]  /*2e7b0*/  LDL R6, [R1+0xc] ;  /* 0x00000c0001067983 */ /* 0x000ea20000100800 */
[----:B0-----:R-:W-:Y:S01]  /*2e7c0*/  IMAD.MOV.U32 R11, RZ, RZ, RZ ;  /* 0x000000ffff0b7224 */ /* 0x001fe200078e00ff */
        /* <DEDUP_REMOVED lines=11> */
.L_x_1563:
        /* <DEDUP_REMOVED lines=9> */
[----:B0-----:R-:W-:Y:S05]  /*2e910*/  @P0 BRA.U.ANY `(.L_x_1563) ;  /* 0xfffffffd00d80947 */ /* 0x001fea000393ffff */
[----:B------:R-:W0:Y:S01]  /*2e920*/  SYNCS.PHASECHK.TRANS64.TRYWAIT P0, [R4+URZ+0x2e8c0], R9 ;  /* 0x02e8c009040075a7 */ /* 0x000e22000800017f */
[----:B------:R-:W-:Y:S04]  /*2e930*/  BSSY B2, `(.L_x_1564) ;  /* 0x0000002000027945 */ /* 0x000fe80003800000 */
[----:B0-----:R-:W-:Y:S05]  /*2e940*/  @!P0 BRA `(.L_x_1565) ;  /* 0x0000007400a08947 */ /* 0x001fea0003800000 */
.L_x_1757:
[----:B------:R-:W-:Y:S05]  /*2e950*/  BSYNC B2 ;  /* 0x0000000000027941 */ /* 0x000fea0003800000 */
.L_x_1564:
        /* <DEDUP_REMOVED lines=9> */
[----:B---3--:R-:W-:Y:S05]  /*2e9f0*/  @!P0 BRA `(.L_x_1567) ;  /* 0x0000000000048947 */ /* 0x008fea0003800000 */
[----:B------:R-:W-:Y:S01]  /*2ea00*/  BPT.TRAP 0x1 ;  /* 0x000000040000795c */ /* 0x000fe20000300000 */
.L_x_1567:
[----:B------:R-:W-:Y:S05]  /*2ea10*/  BSYNC B2 ;  /* 0x0000000000027941 */ /* 0x000fea0003800000 */
.L_x_1566:
[----:B------:R-:W-:Y:S01]  /*2ea20*/  R2UR UR10, R11 ;  /* 0x000000000b0a72ca */ /* 0x000fe200000e0000 */
[----:B------:R-:W-:Y:S01]  /*2ea30*/  UIADD3 UR4, UP0, UR36, 0x670, URZ ;  /* 0x0000067024047890 */ /* 0x000fe2000ff1e03f */
[----:B------:R-:W-:Y:S01]  /*2ea40*/  R2UR UR7, R7 ;  /* 0x00000000070772ca */ /* 0x000fe200000e0000 */
[----:B01----:R-:W-:Y:S01]  /*2ea50*/  VIADD R4, R4, 0x2e8b0 ;  /* 0x0002e8b004047836 */ /* 0x003fe20000000000 */
[----:B------:R-:W-:Y:S01]  /*2ea60*/  R2UR UR6, R6 ;  /* 0x00000000060672ca */ /* 0x000fe200000e0000 */
[----:B------:R-:W-:Y:S01]  /*2ea70*/  VIADD R6, R10, 0xe400 ;  /* 0x0000e4000a067836 */ /* 0x000fe20000000000 */
[----:B------:R-:W-:Y:S01]  /*2ea80*/  PLOP3.LUT P0, PT, PT, PT, PT, 0x80, 0x0 ;  /* 0x000000000000781c */ /* 0x000fe20003f0f070 */
[----:B------:R-:W-:-:S12]  /*2ea90*/  UIADD3.X UR5, URZ, UR37, URZ, UP0, !UPT ;  /* 0x000000253f057290 */ /* 0x000fd800087fe43f */
.L_x_1568:
        /* <DEDUP_REMOVED lines=9> */
[----:B--2---:R-:W-:Y:S05]  /*2eb30*/  @P0 BRA.U.ANY `(.L_x_1568) ;  /* 0xfffffffd00d80947 */ /* 0x004fea000393ffff */
.L_x_1558:
[----:B------:R-:W-:Y:S05]  /*2eb40*/  BSYNC B1 ;  /* 0x0000000000017941 */ /* 0x000fea0003800000 */
.L_x_1557:
[----:B------:R-:W2:Y:S04]  /*2eb50*/  LDL.LU R9, [R1+0xc] ;  /* 0x00000c0001097983 */ /* 0x000ea80000300800 */
[----:B------:R-:W3:Y:S01]  /*2eb60*/  LDL.LU R7, [R1+0x14] ;  /* 0x0000140001077983 */ /* 0x000ee20000300800 */
[----:B-1----:R-:W-:Y:S01]  /*2eb70*/  VIADD R4, R8, 0xfffffffe ;  /* 0xfffffffe08047836 */ /* 0x002fe20000000000 */
        /* <DEDUP_REMOVED lines=10> */
.L_x_1581:
[----:B------:R-:W-:Y:S05]  /*2ec20*/  YIELD ;  /* 0x0000000000007946 */ /* 0x000fea0003800000 */
[----:B------:R-:W-:Y:S04]  /*2ec30*/  BSSY B1, `(.L_x_1569) ;  /* 0x0000051000017945 */ /* 0x000fe80003800000 */
[----:B--2---:R-:W-:Y:S05]  /*2ec40*/  @!P6 BRA `(.L_x_1570) ;  /* 0x00000004003ce947 */ /* 0x004fea0003800000 */
[----:B------:R-:W2:Y:S04]  /*2ec50*/  LDL R8, [R1+0x4] ;  /* 0x0000040001087983 */ /* 0x000ea80000100800 */
[----:B-1----:R-:W2:Y:S04]  /*2ec60*/  LDL R5, [R1+0xc] ;  /* 0x00000c0001057983 */ /* 0x002ea80000100800 */
[----:B------:R-:W3:Y:S01]  /*2ec70*/  LDL R6, [R1+0x14] ;  /* 0x0000140001067983 */ /* 0x000ee20000100800 */
[----:B------:R-:W1:Y:S01]  /*2ec80*/  S2R R7, SR_TID.X ;  /* 0x0000000000077919 */ /* 0x000e620000002100 */
[----:B------:R-:W-:Y:S01]  /*2ec90*/  BSSY B2, `(.L_x_1571) ;  /* 0x0000007000027945 */ /* 0x000fe20003800000 */
[----:B-1----:R-:W-:-:S04]  /*2eca0*/  LOP3.LUT R7, R7, 0x7f, RZ, 0xc0, !PT ;  /* 0x0000007f07077812 */ /* 0x002fc800078ec0ff */
[----:B------:R-:W-:Y:S01]  /*2ecb0*/  ISETP.NE.AND P2, PT, R7, RZ, PT ;  /* 0x000000ff0700720c */ /* 0x000fe20003f45270 */
[----:B--2---:R-:W-:Y:S01]  /*2ecc0*/  IMAD R5, R5, 0x8, R8 ;  /* 0x0000000805057824 */ /* 0x004fe200078e0208 */
[----:B---3--:R-:W-:-:S04]  /*2ecd0*/  SHF.L.U32 R6, R6, 0x1f, RZ ;  /* 0x0000001f06067819 */ /* 0x008fc800000006ff */
[----:B------:R-:W1:Y:S02]  /*2ece0*/  SYNCS.PHASECHK.TRANS64.TRYWAIT P1, [R5+URZ+0x2e8a0], R6 ;  /* 0x02e8a006050075a7 */ /* 0x000e64000802017f */
[----:B-1----:R-:W-:Y:S05]  /*2ecf0*/  @!P1 BRA `(.L_x_1572) ;  /* 0x0000007000c89947 */ /* 0x002fea0003800000 */
.L_x_1758:
[----:B------:R-:W-:Y:S05]  /*2ed00*/  BSYNC B2 ;  /* 0x0000000000027941 */ /* 0x000fea0003800000 */
.L_x_1571:
        /* <DEDUP_REMOVED lines=9> */
.L_x_1574:
[----:B------:R-:W-:Y:S05]  /*2eda0*/  BSYNC B2 ;  /* 0x0000000000027941 */ /* 0x000fea0003800000 */
.L_x_1573:
[----:B------:R-:W2:Y:S04]  /*2edb0*/  LDL R8, [R1+0x4] ;  /* 0x0000040001087983 */ /* 0x000ea80000100800 */
[----:B------:R-:W2:Y:S01]  /*2edc0*/  LDL R7, [R1+0xc] ;  /* 0x00000c0001077983 */ /* 0x000ea20000100800 */
[----:B0-----:R-:W-:Y:S01]  /*2edd0*/  IMAD.MOV.U32 R11, RZ, RZ, RZ ;  /* 0x000000ffff0b7224 */ /* 0x001fe200078e00ff */
        /* <DEDUP_REMOVED lines=10> */
.L_x_1575:
        /* <DEDUP_REMOVED lines=13> */
.L_x_1759:
[----:B------:R-:W-:Y:S05]  /*2ef50*/  BSYNC B2 ;  /* 0x0000000000027941 */ /* 0x000fea0003800000 */
.L_x_1576:
        /* <DEDUP_REMOVED lines=11> */
.L_x_1579:
[----:B------:R-:W-:Y:S05]  /*2f010*/  BSYNC B2 ;  /* 0x0000000000027941 */ /* 0x000fea0003800000 */
.L_x_1578:
        /* <DEDUP_REMOVED lines=8> */
.L_x_1580:
        /* <DEDUP_REMOVED lines=10> */
.L_x_1570:
[----:B------:R-:W-:Y:S05]  /*2f140*/  BSYNC B1 ;  /* 0x0000000000017941 */ /* 0x000fea0003800000 */
.L_x_1569:
[----:B------:R-:W1:Y:S04]  /*2f150*/  LDL.LU R6, [R1+0xc] ;  /* 0x00000c0001067983 */ /* 0x000e680000300800 */
[----:B------:R-:W2:Y:S01]  /*2f160*/  LDL.LU R9, [R1+0x14] ;  /* 0x0000140001097983 */ /* 0x000ea20000300800 */
[C---:B------:R-:W-:Y:S01]  /*2f170*/  ISETP.GT.AND P2, PT, R4.reuse, R3, PT ;  /* 0x000000030400720c */ /* 0x040fe20003f44270 */
[----:B------:R-:W-:Y:S02]  /*2f180*/  VIADD R4, R4, 0xffffffff ;  /* 0xffffffff04047836 */ /* 0x000fe40000000000 */
[----:B-1----:R-:W-:-:S05]  /*2f190*/  VIADD R5, R6, 0x1 ;  /* 0x0000000106057836 */ /* 0x002fca0000000000 */
[----:B------:R-:W-:-:S04]  /*2f1a0*/  ISETP.NE.AND P1, PT, R5, 0x2, PT ;  /* 0x000000020500780c */ /* 0x000fc80003f25270 */
[----:B------:R-:W-:Y:S02]  /*2f1b0*/  SEL R6, RZ, 0x1, P1 ;  /* 0x00000001ff067807 */ /* 0x000fe40000800000 */
[----:B------:R-:W-:Y:S02]  /*2f1c0*/  SEL R5, R5, RZ, P1 ;  /* 0x000000ff05057207 */ /* 0x000fe40000800000 */
[----:B--2---:R-:W-:-:S05]  /*2f1d0*/  LOP3.LUT R9, R9, R6, RZ, 0x3c, !PT ;  /* 0x0000000609097212 */ /* 0x004fca00078e3cff */
[----:B------:R2:W-:Y:S04]  /*2f1e0*/  STL [R1+0x14], R9 ;  /* 0x0000140901007387 */ /* 0x0005e80000100800 */
[----:B------:R2:W-:Y:S01]  /*2f1f0*/  STL [R1+0xc], R5 ;  /* 0x00000c0501007387 */ /* 0x0005e20000100800 */
[----:B------:R-:W-:Y:S05]  /*2f200*/  @P2 BRA `(.L_x_1581) ;  /* 0xfffffff800842947 */ /* 0x000fea000383ffff */
.L_x_1551:
[----:B------:R-:W-:Y:S05]  /*2f210*/  BSYNC B0 ;  /* 0x0000000000007941 */ /* 0x000fea0003800000 */
.L_x_1550:
[----:B-1----:R-:W3:Y:S01]  /*2f220*/  LDL R7, [R1+0x28] ;  /* 0x0000280001077983 */ /* 0x002ee20000100800 */
[----:B------:R-:W1:Y:S01]  /*2f230*/  LDC R0, c[0x0][0x448] ;  /* 0x00011200ff007b82 */ /* 0x000e620000000800 */
[----:B------:R-:W-:Y:S07]  /*2f240*/  @!P0 WARPSYNC.ALL ;  /* 0x0000000000008948 */ /* 0x000fee0003800000 */
[----:B------:R-:W-:Y:S01]  /*2f250*/  @!P0 BAR.SYNC.DEFER_BLOCKING 0xc, 0x180 ;  /* 0x0306000000008b1d */ /* 0x000fe20000010000 */
[----:B-1----:R-:W-:-:S13]  /*2f260*/  ISETP.NE.AND P1, PT, R0, 0x1, PT ;  /* 0x000000010000780c */ /* 0x002fda0003f25270 */
[----:B------:R-:W1:Y:S08]  /*2f270*/  @P1 LDC R2, c[0x0][0x44c] ;  /* 0x00011300ff021b82 */ /* 0x000e700000000800 */
[----:B------:R-:W4:Y:S01]  /*2f280*/  @P1 LDC R3, c[0x0][0x450] ;  /* 0x00011400ff031b82 */ /* 0x000f220000000800 */
[----:B---3--:R-:W-:-:S04]  /*2f290*/  VIADD R0, R7, 0x7f ;  /* 0x0000007f07007836 */ /* 0x008fc80000000000 */
[----:B-1----:R-:W-:-:S05]  /*2f2a0*/  @P1 IMAD.HI.U32 R2, R0, R2, RZ ;  /* 0x0000000200021227 */ /* 0x002fca00078e00ff */
[----:B----4-:R-:W-:Y:S02]  /*2f2b0*/  @P1 SHF.R.U32.HI R0, RZ, R3, R2 ;  /* 0x00000003ff001219 */ /* 0x010fe40000011602 */
[----:B------:R-:W1:Y:S03]  /*2f2c0*/  LDC.64 R2, c[0x0][0x9e0] ;  /* 0x00027800ff027b82 */ /* 0x000e660000000a00 */
[----:B------:R-:W-:Y:S01]  /*2f2d0*/  IMAD.IADD R0, R17, 0x1, R0 ;  /* 0x0000000111007824 */ /* 0x000fe200078e0200 */
[----:B-1----:R-:W-:-:S03]  /*2f2e0*/  ISETP.GE.AND P2, PT, R3, 0x1, PT ;  /* 0x000000010300780c */ /* 0x002fc60003f46270 */
[----:B------:R-:W-:-:S10]  /*2f2f0*/  IMAD.IADD R2, R0, 0x1, R2 ;  /* 0x0000000100027824 */ /* 0x000fd400078e0202 */
[----:B------:R-:W-:Y:S05]  /*2f300*/  @!P2 BRA `(.L_x_1582) ;  /* 0x000000000048a947 */ /* 0x000fea0003800000 */
[C---:B------:R-:W-:Y:S01]  /*2f310*/  ISETP.GT.AND P0, PT, R0.reuse, RZ, PT ;  /* 0x000000ff0000720c */ /* 0x040fe20003f04270 */
[----:B------:R-:W-:Y:S01]  /*2f320*/  BSSY B0, `(.L_x_1583) ;  /* 0x000000e000007945 */ /* 0x000fe20003800000 */
[----:B------:R-:W-:-:S11]  /*2f330*/  VIADD R6, R0, 0xffffffff ;  /* 0xffffffff00067836 */ /* 0x000fd60000000000 */
[----:B------:R-:W-:Y:S05]  /*2f340*/  @P0 BRA `(.L_x_1584) ;  /* 0x00000000001c0947 */ /* 0x000fea0003800000 */
[----:B------:R-:W-:Y:S01]  /*2f350*/  ISETP.NE.AND P0, PT, R3, 0x1, PT ;  /* 0x000000010300780c */ /* 0x000fe20003f05270 */
[----:B------:R-:W-:-:S12]  /*2f360*/  IMAD.MOV R0, RZ, RZ, -R0 ;  /* 0x000000ffff007224 */ /* 0x000fd800078e0a00 */
[----:B--2---:R-:W1:Y:S02]  /*2f370*/  @P0 LDC.64 R4, c[0x0][0x9e8] ;  /* 0x00027a00ff040b82 */ /* 0x004e640000000a00 */
[----:B-1----:R-:W-:-:S05]  /*2f380*/  @P0 IMAD.HI.U32 R4, R0, R4, RZ ;  /* 0x0000000400040227 */ /* 0x002fca00078e00ff */
[----:B------:R-:W-:-:S04]  /*2f390*/  @P0 SHF.R.U32.HI R0, RZ, R5, R4 ;  /* 0x00000005ff000219 */ /* 0x000fc80000011604 */
[----:B------:R-:W-:Y:S01]  /*2f3a0*/  LOP3.LUT R6, RZ, R0, RZ, 0x33, !PT ;  /* 0x00000000ff067212 */ /* 0x000fe200078e33ff */
[----:B------:R-:W-:Y:S06]  /*2f3b0*/  BRA `(.L_x_1585) ;  /* 0x0000000000107947 */ /* 0x000fec0003800000 */
.L_x_1584:
[----:B------:R-:W-:-:S13]  /*2f3c0*/  ISETP.NE.AND P0, PT, R3, 0x1, PT ;  /* 0x000000010300780c */ /* 0x000fda0003f05270 */
[----:B--2---:R-:W1:Y:S02]  /*2f3d0*/  @P0 LDC.64 R4, c[0x0][0x9e8] ;  /* 0x00027a00ff040b82 */ /* 0x004e640000000a00 */
[----:B-1----:R-:W-:-:S05]  /*2f3e0*/  @P0 IMAD.HI.U32 R4, R6, R4, RZ ;  /* 0x0000000406040227 */ /* 0x002fca00078e00ff */
[----:B------:R-:W-:-:S07]  /*2f3f0*/  @P0 SHF.R.U32.HI R6, RZ, R5, R4 ;  /* 0x00000005ff060219 */ /* 0x000fce0000011604 */
.L_x_1585:
[----:B------:R-:W-:Y:S05]  /*2f400*/  BSYNC B0 ;  /* 0x0000000000007941 */ /* 0x000fea0003800000 */
.L_x_1583:
[----:B------:R-:W-:-:S05]  /*2f410*/  IMAD R6, R6, R3, R3 ;  /* 0x0000000306067224 */ /* 0x000fca00078e0203 */
[----:B------:R-:W-:-:S07]  /*2f420*/  VIMNMX R2, R2, R6, PT ;  /* 0x0000000602027248 */ /* 0x000fce0003fe0100 */
.L_x_1582:
[----:B--2---:R-:W-:Y:S01]  /*2f430*/  VIADD R5, R2, 0xdf ;  /* 0x000000df02057836 */ /* 0x004fe20000000000 */
[----:B------:R-:W-:Y:S01]  /*2f440*/  ULDC UR4, c[0x0][0x9dc] ;  /* 0x0002770000047ab9 */ /* 0x000fe20000000800 */
[----:B------:R-:W-:Y:S01]  /*2f450*/  IMAD.MOV.U32 R4, RZ, RZ, RZ ;  /* 0x000000ffff047224 */ /* 0x000fe200078e00ff */
[----:B------:R-:W1:Y:S03]  /*2f460*/  @P1 LDC R2, c[0x0][0x44c] ;  /* 0x00011300ff021b82 */ /* 0x000e660000000800 */
[----:B------:R-:W-:-:S05]  /*2f470*/  IMAD.HI R4, R5, -0x6db6db6d, R4 ;  /* 0x9249249305047827 */ /* 0x000fca00078e0204 */
[----:B------:R-:W-:-:S04]  /*2f480*/  SHF.R.U32.HI R0, RZ, 0x1f, R4 ;  /* 0x0000001fff007819 */ /* 0x000fc80000011604 */
[----:B------:R-:W-:Y:S02]  /*2f490*/  LEA.HI.SX32 R0, R4, R0, 0x19 ;  /* 0x0000000004007211 */ /* 0x000fe400078fcaff */
[----:B------:R-:W2:Y:S02]  /*2f4a0*/  @P1 LDC R4, c[0x0][0x450] ;  /* 0x00011400ff041b82 */ /* 0x000ea40000000800 */
[----:B------:R-:W-:Y:S01]  /*2f4b0*/  VIMNMX R6, R21, R0, PT ;  /* 0x0000000015067248 */ /* 0x000fe20003fe0100 */
[----:B------:R-:W-:-:S04]  /*2f4c0*/  IMAD.MOV.U32 R0, RZ, RZ, R7 ;  /* 0x000000ffff007224 */ /* 0x000fc800078e0007 */
[----:B------:R3:W-:Y:S01]  /*2f4d0*/  STL [R1+0x40], R6 ;  /* 0x0000400601007387 */ /* 0x0007e20000100800 */
[----:B-1----:R-:W-:-:S05]  /*2f4e0*/  @P1 IMAD.HI.U32 R2, R7, R2, RZ ;  /* 0x0000000207021227 */ /* 0x002fca00078e00ff */
[----:B--2---:R-:W-:-:S05]  /*2f4f0*/  @P1 SHF.R.U32.HI R0, RZ, R4, R2 ;  /* 0x00000004ff001219 */ /* 0x004fca0000011602 */
[----:B------:R-:W-:-:S04]  /*2f500*/  IMAD.IADD R2, R20, 0x1, R0 ;  /* 0x0000000114027824 */ /* 0x000fc800078e0200 */
[----:B------:R-:W-:Y:S01]  /*2f510*/  VIADD R0, R2, -UR4 ;  /* 0x8000000402007c36 */ /* 0x000fe20008000000 */
[----:B---3--:R-:W-:Y:S06]  /*2f520*/  @!P2 BRA `(.L_x_1586) ;  /* 0x000000000044a947 */ /* 0x008fec0003800000 */
        /* <DEDUP_REMOVED lines=10> */
.L_x_1588:
[----:B------:R-:W-:-:S13]  /*2f5d0*/  ISETP.NE.AND P0, PT, R3, 0x1, PT ;  /* 0x000000010300780c */ /* 0x000fda0003f05270 */
[----:B------:R-:W1:Y:S02]  /*2f5e0*/  @P0 LDC.64 R4, c[0x0][0x9e8] ;  /* 0x00027a00ff040b82 */ /* 0x000e640000000a00 */
[----:B-1----:R-:W-:-:S05]  /*2f5f0*/  @P0 IMAD.HI.U32 R4, R2, R4, RZ ;  /* 0x0000000402040227 */ /* 0x002fca00078e00ff */
[----:B------:R-:W-:-:S07]  /*2f600*/  @P0 SHF.R.U32.HI R2, RZ, R5, R4 ;  /* 0x00000005ff020219 */ /* 0x000fce0000011604 */
.L_x_1589:
[----:B------:R-:W-:Y:S05]  /*2f610*/  BSYNC B0 ;  /* 0x0000000000007941 */ /* 0x000fea0003800000 */
.L_x_1587:
[----:B------:R-:W-:-:S05]  /*2f620*/  IMAD R2, R2, R3, RZ ;  /* 0x0000000302027224 */ /* 0x000fca00078e02ff */
[----:B------:R-:W-:-:S07]  /*2f630*/  VIMNMX R0, R0, R2, !PT ;  /* 0x0000000200007248 */ /* 0x000fce0007fe0100 */
.L_x_1586:
[----:B------:R-:W-:Y:S02]  /*2f640*/  IMAD.MOV.U32 R2, RZ, RZ, RZ ;  /* 0x000000ffff027224 */ /* 0x000fe400078e00ff */
[----:B------:R-:W-:Y:S02]  /*2f650*/  IMAD.MOV.U32 R3, RZ, RZ, R0 ;  /* 0x000000ffff037224 */ /* 0x000fe400078e0000 */
[----:B------:R-:W-:-:S05]  /*2f660*/  IMAD.HI R0, R0, -0x6db6db6d, R2 ;  /* 0x9249249300007827 */ /* 0x000fca00078e0202 */
[----:B------:R-:W-:-:S04]  /*2f670*/  SHF.R.U32.HI R2, RZ, 0x1f, R0 ;  /* 0x0000001fff027819 */ /* 0x000fc80000011600 */
[----:B------:R-:W-:-:S04]  /*2f680*/  LEA.HI.SX32 R2, R0, R2, 0x19 ;  /* 0x0000000200027211 */ /* 0x000fc800078fcaff */
[----:B------:R-:W-:-:S04]  /*2f690*/  VIMNMX R4, RZ, R2, !PT ;  /* 0x00000002ff047248 */ /* 0x000fc80007fe0100 */
[----:B------:R-:W-:Y:S01]  /*2f6a0*/  ISETP.GT.AND P0, PT, R6, R4, PT ;  /* 0x000000040600720c */ /* 0x000fe20003f04270 */
[----:B------:R1:W-:-:S12]  /*2f6b0*/  STL [R1+0x20], R4 ;  /* 0x0000200401007387 */ /* 0x0003d80000100800 */
[----:B-1----:R-:W-:Y:S05]  /*2f6c0*/  @P0 BRA `(.L_x_1590) ;  /* 0x0000000000480947 */ /* 0x002fea0003800000 */
[----:B------:R-:W1:Y:S02]  /*2f6d0*/  S2R R4, SR_TID.X ;  /* 0x0000000000047919 */ /* 0x000e640000002100 */
[----:B-1----:R-:W-:-:S04]  /*2f6e0*/  LOP3.LUT R4, R4, 0x7f, RZ, 0xc0, !PT ;  /* 0x0000007f04047812 */ /* 0x002fc800078ec0ff */
[----:B------:R-:W-:-:S13]  /*2f6f0*/  ISETP.NE.AND P0, PT, R4, RZ, PT ;  /* 0x000000ff0400720c */ /* 0x000fda0003f05270 */
[----:B------:R-:W-:Y:S05]  /*2f700*/  @P0 BRA `(.L_x_1591) ;  /* 0x00000034001c0947 */ /* 0x000fea0003800000 */
[----:B------:R-:W1:Y:S01]  /*2f710*/  S2R R3, SR_LANEID ;  /* 0x0000000000037919 */ /* 0x000e620000000000 */
[----:B------:R-:W-:Y:S01]  /*2f720*/  VOTEU.ANY UR4, UPT, PT ;  /* 0x0000000000047886 */ /* 0x000fe200038e0100 */
[----:B------:R-:W2:Y:S01]  /*2f730*/  LDC.64 R4, c[0x0][0xc60] ;  /* 0x00031800ff047b82 */ /* 0x000ea20000000a00 */
[----:B------:R-:W1:Y:S01]  /*2f740*/  FLO.U32 R0, UR4 ;  /* 0x0000000400007d00 */ /* 0x000e6200080e0000 */
[----:B------:R-:W-:-:S07]  /*2f750*/  ULDC.64 UR6, c[0x0][0x208] ;  /* 0x0000820000067ab9 */ /* 0x000fce0000000a00 */
[----:B------:R-:W2:Y:S01]  /*2f760*/  POPC R2, UR4 ;  /* 0x0000000400027d09 */ /* 0x000ea20008000000 */
[----:B-1----:R-:W-:-:S13]  /*2f770*/  ISETP.EQ.U32.AND P0, PT, R0, R3, PT ;  /* 0x000000030000720c */ /* 0x002fda0003f02070 */
[----:B--2---:R-:W2:Y:S01]  /*2f780*/  @P0 ATOMG.E.ADD.STRONG.GPU PT, R5, desc[UR6][R4.64], R2 ;  /* 0x00000002040509a8 */ /* 0x004ea200081ee1c6 */
[----:B------:R-:W1:Y:S02]  /*2f790*/  S2R R3, SR_LTMASK ;  /* 0x0000000000037919 */ /* 0x000e640000003900 */
[----:B-1----:R-:W-:-:S06]  /*2f7a0*/  LOP3.LUT R3, R3, UR4, RZ, 0xc0, !PT ;  /* 0x0000000403037c12 */ /* 0x002fcc000f8ec0ff */
[----:B------:R-:W1:Y:S01]  /*2f7b0*/  POPC R3, R3 ;  /* 0x0000000300037309 */ /* 0x000e620000000000 */
[----:B--2---:R-:W1:Y:S02]  /*2f7c0*/  SHFL.IDX PT, R0, R5, R0, 0x1f ;  /* 0x00001f0005007589 */ /* 0x004e6400000e0000 */
[----:B-1----:R-:W-:Y:S01]  /*2f7d0*/  IADD3 R16, R0, UR40, R3 ;  /* 0x0000002800107c10 */ /* 0x002fe2000fffe003 */
[----:B------:R-:W-:Y:S06]  /*2f7e0*/  BRA `(.L_x_1591) ;  /* 0x0000003000e47947 */ /* 0x000fec0003800000 */
.L_x_1590:
[----:B------:R-:W2:Y:S01]  /*2f7f0*/  LDL R17, [R1+0x4] ;  /* 0x0000040001117983 */ /* 0x000ea20000100800 */
        /* <DEDUP_REMOVED lines=14> */
[----:B0-----:R-:W-:Y:S02]  /*2f8e0*/  IMAD.U32 R11, RZ, RZ, UR5 ;  /* 0x00000005ff0b7e24 */ /* 0x001fe4000f8e00ff */
[----:B------:R-:W-:Y:S02]  /*2f8f0*/  IMAD.MOV.U32 R8, RZ, RZ, 0x70 ;  /* 0x00000070ff087424 */ /* 0x000fe400078e00ff */
[----:B------:R-:W-:Y:S02]  /*2f900*/  IMAD.MOV.U32 R12, RZ, RZ, 0x1 ;  /* 0x00000001ff0c7424 */ /* 0x000fe400078e00ff */
[----:B------:R-:W-:-:S07]  /*2f910*/  IMAD.MOV.U32 R13, RZ, RZ, RZ ;  /* 0x000000ffff0d7224 */ /* 0x000fce00078e00ff */
[----:B------:R-:W-:-:S07]  /*2f920*/  LEPC R20, `(.L_x_1593) ;  /* 0x000000001014794e */ /* 0x000fce0000000000 */
[----:B-1----:R-:W-:Y:S05]  /*2f930*/  CALL.ABS.NOINC R2 ;  /* 0x0000000002007343 */ /* 0x002fea0003c00000 */
.L_x_1593:
[----:B------:R-:W-:Y:S05]  /*2f940*/  BSYNC B6 ;  /* 0x0000000000067941 */ /* 0x000fea0003800000 */
.L_x_1592:
[----:B------:R-:W-:Y:S02]  /*2f950*/  IMAD.MOV.U32 R2, RZ, RZ, R17 ;  /* 0x000000ffff027224 */ /* 0x000fe400078e0011 */
[----:B------:R-:W2:Y:S01]  /*2f960*/  LDL.LU R17, [R1] ;  /* 0x0000000001117983 */ /* 0x000ea20000300800 */
[----:B------:R-:W-:Y:S01]  /*2f970*/  BSSY B6, `(.L_x_1594) ;  /* 0x0000017000067945 */ /* 0x000fe20003800000 */
[----:B------:R-:W-:-:S05]  /*2f980*/  VIADD R0, R2, 0xe400 ;  /* 0x0000e40002007836 */ /* 0x000fca0000000000 */
[----:B------:R-:W-:Y:S02]  /*2f990*/  LOP3.LUT P0, RZ, R0, 0x3ff, RZ, 0xc0, !PT ;  /* 0x000003ff00ff7812 */ /* 0x000fe4000780c0ff */
[----:B--2---:R-:W-:-:S11]  /*2f9a0*/  LOP3.LUT R17, R17, 0xfffffffe, RZ, 0xc0, !PT ;  /* 0xfffffffe11117812 */ /* 0x004fd600078ec0ff */
[----:B------:R-:W-:-:S05]  /*2f9b0*/  @P0 LOP3.LUT R17, R17, 0x1, RZ, 0xfc, !PT ;  /* 0x0000000111110812 */ /* 0x000fca00078efcff */
[----:B------:R1:W-:Y:S01]  /*2f9c0*/  STL [R1], R17 ;  /* 0x0000001101007387 */ /* 0x0003e20000100800 */
[----:B------:R-:W-:Y:S05]  /*2f9d0*/  @!P0 BRA `(.L_x_1595) ;  /* 0x0000000000408947 */ /* 0x000fea0003800000 */
[----:B------:R-:W-:Y:S01]  /*2f9e0*/  MOV R2, 0x0 ;  /* 0x0000000000027802 */ /* 0x000fe20000000f00 */
[----:B------:R-:W-:Y:S01]  /*2f9f0*/  ULDC.64 UR6, c[0x4][0x98] ;  /* 0x0100260000067ab9 */ /* 0x000fe20000000a00 */
[----:B------:R-:W-:Y:S01]  /*2fa00*/  ULDC.64 UR8, c[0x4][0xa0] ;  /* 0x0100280000087ab9 */ /* 0x000fe20000000a00 */
[----:B------:R-:W-:Y:S01]  /*2fa10*/  ULDC.64 UR4, c[0x4][0x10] ;  /* 0x0100040000047ab9 */ /* 0x000fe20000000a00 */
[----:B------:R-:W-:Y:S02]  /*2fa20*/  IMAD.U32 R4, RZ, RZ, UR6 ;  /* 0x00000006ff047e24 */ /* 0x000fe4000f8e00ff */
[----:B------:R-:W2:Y:S01]  /*2fa30*/  LDC.64 R2, c[0x4][R2] ;  /* 0x0100000002027b82 */ /* 0x000ea20000000a00 */
        /* <DEDUP_REMOVED lines=9> */
[----:B-12---:R-:W-:Y:S05]  /*2fad0*/  CALL.ABS.NOINC R2 ;  /* 0x0000000002007343 */ /* 0x006fea0003c00000 */
.L_x_1595:
[----:B------:R-:W-:Y:S05]  /*2fae0*/  BSYNC B6 ;  /* 0x0000000000067941 */ /* 0x000fea0003800000 */
.L_x_1594:
        /* <DEDUP_REMOVED lines=21> */
.L_x_1597:
[----:B------:R-:W-:Y:S05]  /*2fc40*/  BSYNC B6 ;  /* 0x0000000000067941 */ /* 0x000fea0003800000 */
.L_x_1596:
        /* <DEDUP_REMOVED lines=19> */
.L_x_1599:
[----:B------:R-:W-:Y:S05]  /*2fd80*/  BSYNC B6 ;  /* 0x0000000000067941 */ /* 0x000fea0003800000 */
.L_x_1598:
[----:B------:R-:W-:Y:S01]  /*2fd90*/  ULDC.64 UR4, c[0x0][0x9f8] ;  /* 0x00027e0000047ab9 */ /* 0x000fe20000000a00 */
[----:B------:R-:W-:Y:S01]  /*2fda0*/  IMAD.MOV.U32 R8, RZ, RZ, R19 ;  /* 0x000000ffff087224 */ /* 0x000fe200078e0013 */
[----:B------:R-:W-:Y:S01]  /*2fdb0*/  ISETP.NE.U32.AND P0, PT, RZ, UR4, PT ;  /* 0x00000004ff007c0c */ /* 0x000fe2000bf05070 */
[----:B------:R-:W-:-:S03]  /*2fdc0*/  ULDC.64 UR6, c[0x0][0x208] ;  /* 0x0000820000067ab9 */ /* 0x000fc60000000a00 */
[----:B------:R-:W-:Y:S01]  /*2fdd0*/  ISETP.NE.AND.EX P0, PT, RZ, UR5, PT, P0 ;  /* 0x00000005ff007c0c */ /* 0x000fe2000bf05300 */
[----:B------:R-:W-:-:S12]  /*2fde0*/  ULDC.64 UR4, c[0x0][0xa08] ;  /* 0x0002820000047ab9 */ /* 0x000fd80000000a00 */
[----:B------:R-:W2:Y:S02]  /*2fdf0*/  @P0 LDC.64 R2, c[0x0][0x9f8] ;  /* 0x00027e00ff020b82 */ /* 0x000ea40000000a00 */
[----:B--2---:R-:W-:-:S05]  /*2fe00*/  @P0 IMAD.WIDE R2, R19, 0x4, R2 ;  /* 0x0000000413020825 */ /* 0x004fca00078e0202 */
[----:B------:R2:W3:Y:S02]  /*2fe10*/  @P0 LDG.E R8, desc[UR6][R2.64] ;  /* 0x0000000602080981 */ /* 0x0004e4000c1e1900 */
[----:B--2---:R-:W2:Y:S02]  /*2fe20*/  LDC.64 R2, c[0x0][0x418] ;  /* 0x00010600ff027b82 */ /* 0x004ea40000000a00 */
[----:B--2---:R-:W-:Y:S01]  /*2fe30*/  LOP3.LUT P0, RZ, R2, UR4, RZ, 0xfc, !PT ;  /* 0x0000000402ff7c12 */ /* 0x004fe2000f80fcff */
[----:B------:R-:W-:-:S03]  /*2fe40*/  UMOV UR4, 0xffffffff ;  /* 0xffffffff00047882 */ /* 0x000fc60000000000 */
[----:B------:R-:W-:Y:S02]  /*2fe50*/  LOP3.LUT P0, RZ, R3, UR5, RZ, 0xfc, P0 ;  /* 0x0000000503ff7c12 */ /* 0x000fe4000800fcff */
[----:B---3--:R-:W-:Y:S01]  /*2fe60*/  SHF.R.S32.HI R9, RZ, 0x1f, R8 ;  /* 0x0000001fff097819 */ /* 0x008fe20000011408 */
[----:B------:R2:W-:Y:S01]  /*2fe70*/  STL [R1+0x18], R8 ;  /* 0x0000180801007387 */ /* 0x0005e20000100800 */
[----:B-1----:R-:W-:-:S03]  /*2fe80*/  SEL R17, R8, RZ, !P0 ;  /* 0x000000ff08117207 */ /* 0x002fc60004000000 */
[----:B------:R2:W-:Y:S01]  /*2fe90*/  STL [R1+0x1c], R9 ;  /* 0x00001c0901007387 */ /* 0x0005e20000100800 */
[----:B------:R-:W-:Y:S05]  /*2fea0*/  BRA.DIV UR4, `(.L_x_1600) ;  /* 0x0000006204847947 */ /* 0x000fea000b800000 */
[----:B------:R-:W1:Y:S02]  /*2feb0*/  S2R R0, SR_TID.X ;  /* 0x0000000000007919 */ /* 0x000e640000002100 */
[----:B-1----:R-:W-:-:S04]  /*2fec0*/  SHF.R.U32.HI R0, RZ, 0x5, R0 ;  /* 0x00000005ff007819 */ /* 0x002fc80000011600 */
[----:B------:R-:W-:-:S05]  /*2fed0*/  LOP3.LUT R0, R0, 0x3, RZ, 0xc0, !PT ;  /* 0x0000000300007812 */ /* 0x000fca00078ec0ff */
[----:B------:R1:W3:Y:S02]  /*2fee0*/  SHFL.IDX PT, R14, R0, RZ, 0x1f ;  /* 0x00001fff000e7589 */ /* 0x0002e400000e0000 */
.L_x_1762:
[----:B-1----:R-:W4:Y:S01]  /*2fef0*/  LDL.LU R0, [R1] ;  /* 0x0000000001007983 */ /* 0x002f220000300800 */
[----:B------:R-:W-:Y:S02]  /*2ff00*/  PLOP3.LUT P1, PT, PT, PT, PT, 0x8, 0x0 ;  /* 0x000000000000781c */ /* 0x000fe40003f2e170 */
[----:B---3--:R-:W-:Y:S02]  /*2ff10*/  ISETP.NE.AND P0, PT, R14, RZ, PT ;  /* 0x000000ff0e00720c */ /* 0x008fe40003f05270 */
[----:B----4-:R-:W-:-:S09]  /*2ff20*/  LOP3.LUT R0, R0, 0xfffffffe, RZ, 0xc0, !PT ;  /* 0xfffffffe00007812 */ /* 0x010fd200078ec0ff */
[----:B------:R-:W-:-:S05]  /*2ff30*/  @P1 LOP3.LUT R0, R0, 0x1, RZ, 0xfc, !PT ;  /* 0x0000000100001812 */ /* 0x000fca00078efcff */
[----:B------:R1:W-:Y:S01]  /*2ff40*/  STL [R1], R0 ;  /* 0x0000000001007387 */ /* 0x0003e20000100800 */
[----:B------:R-:W-:Y:S05]  /*2ff50*/  @P0 BRA `(.L_x_1601) ;  /* 0x0000000400700947 */ /* 0x000fea0003800000 */
[----:B------:R-:W-:-:S03]  /*2ff60*/  UMOV UR4, 0xffffffff ;  /* 0xffffffff00047882 */ /* 0x000fc60000000000 */
[----:B------:R-:W-:Y:S05]  /*2ff70*/  BRA.DIV UR4, `(.L_x_1602) ;  /* 0x0000006204847947 */ /* 0x000fea000b800000 */
[----:B------:R-:W-:-:S13]  /*2ff80*/  ELECT P6, URZ, PT ;  /* 0x00000000003f782f */ /* 0x000fda00038c0000 */
.L_x_1765:
[----:B------:R-:W-:Y:S05]  /*2ff90*/  @!P6 BRA `(.L_x_1601) ;  /* 0x000000040060e947 */ /* 0x000fea0003800000 */
[----:B-1----:R-:W3:Y:S01]  /*2ffa0*/  LDL R0, [R1+0x40] ;  /* 0x0000400001007983 */ /* 0x002ee20000100800 */
[----:B------:R-:W-:-:S04]  /*2ffb0*/  ISETP.NE.U32.AND P0, PT, R2, RZ, PT ;  /* 0x000000ff0200720c */ /* 0x000fc80003f05070 */
[----:B------:R-:W-:Y:S01]  /*2ffc0*/  ISETP.NE.AND.EX P0, PT, R3, RZ, PT, P0 ;  /* 0x000000ff0300720c */ /* 0x000fe20003f05300 */
[----:B---3--:R-:W-:-:S12]  /*2ffd0*/  VIADD R0, R0, 0xffffffff ;  /* 0xffffffff00007836 */ /* 0x008fd80000000000 */
[----:B------:R-:W-:Y:S05]  /*2ffe0*/  @!P0 BRA `(.L_x_1603) ;  /* 0x0000000000488947 */ /* 0x000fea0003800000 */
[----:B------:R-:W1:Y:S01]  /*2fff0*/  LDC R7, c[0x0][0x43c] ;  /* 0x00010f00ff077b82 */ /* 0x000e620000000800 */
[----:B------:R-:W-:Y:S01]  /*30000*/  ULDC.64 UR4, c[0x0][0x428] ;  /* 0x00010a0000047ab9 */ /* 0x000fe20000000a00 */
        /* <DEDUP_REMOVED lines=16> */
.L_x_1603:
[----:B--2---:R-:W2:Y:S04]  /*30110*/  LDL R9, [R1+0x4] ;  /* 0x0000040001097983 */ /* 0x004ea80000100800 */
[----:B-1----:R-:W2:Y:S04]  /*30120*/  LDL R2, [R1+0x8] ;  /* 0x0000080001027983 */ /* 0x002ea80000100800 */
[----:B------:R-:W3:Y:S01]  /*30130*/  LDL R3, [R1+0x10] ;  /* 0x0000100001037983 */ /* 0x000ee20000100800 */
[----:B------:R-:W1:Y:S02]  /*30140*/  S2R R8, SR_TID.X ;  /* 0x0000000000087919 */ /* 0x000e640000002100 */
[----:B-1----:R-:W-:-:S04]  /*30150*/  LOP3.LUT R8, R8, 0x7f, RZ, 0xc0, !PT ;  /* 0x0000007f08087812 */ /* 0x002fc800078ec0ff */
[----:B------:R-:W-:Y:S01]  /*30160*/  ISETP.NE.AND P1, PT, R8, RZ, PT ;  /* 0x000000ff0800720c */ /* 0x000fe20003f25270 */
[----:B--2---:R-:W-:Y:S01]  /*30170*/  IMAD R2, R2, 0x8, R9 ;  /* 0x0000000802027824 */ /* 0x004fe200078e0209 */
[----:B---3--:R-:W-:-:S04]  /*30180*/  SHF.L.U32 R4, R3, 0x1f, RZ ;  /* 0x0000001f03047819 */ /* 0x008fc800000006ff */
[----:B------:R-:W1:Y:S02]  /*30190*/  SYNCS.PHASECHK.TRANS64.TRYWAIT P0, [R2+URZ+0x2e880], R4 ;  /* 0x02e88004020075a7 */ /* 0x000e64000800017f */
[----:B-1----:R-:W-:Y:S05]  /*301a0*/  @!P0 BRA `(.L_x_1604) ;  /* 0x0000006000188947 */ /* 0x002fea0003800000 */
.L_x_1766:
        /* <DEDUP_REMOVED lines=8> */
.L_x_1605:
[----:B------:R-:W2:Y:S04]  /*30230*/  LDL R6, [R1+0x4] ;  /* 0x0000040001067983 */ /* 0x000ea80000100800 */
[----:B------:R-:W2:Y:S04]  /*30240*/  LDL R3, [R1+0x8] ;  /* 0x0000080001037983 */ /* 0x000ea80000100800 */
[----:B------:R-:W3:Y:S01]  /*30250*/  LDL R5, [R1+0x24] ;  /* 0x0000240001057983 */ /* 0x000ee20000100800 */
[----:B------:R-:W-:Y:S01]  /*30260*/  R2UR UR9, R2 ;  /* 0x00000000020972ca */ /* 0x000fe200000e0000 */
[----:B------:R-:W-:Y:S01]  /*30270*/  UIADD3 UR4, UP0, UR36, 0x470, URZ ;  /* 0x0000047024047890 */ /* 0x000fe2000ff1e03f */
[----:B------:R-:W-:Y:S01]  /*30280*/  R2UR UR12, R18 ;  /* 0x00000000120c72ca */ /* 0x000fe200000e0000 */
[----:B------:R-:W-:Y:S01]  /*30290*/  UMOV UR6, 0x0 ;  /* 0x0000000000067882 */ /* 0x000fe20000000000 */
[----:B-----5:R-:W-:Y:S01]  /*302a0*/  R2UR UR13, R17 ;  /* 0x00000000110d72ca */ /* 0x020fe200000e0000 */
[----:B------:R-:W-:Y:S01]  /*302b0*/  UIADD3.X UR5, URZ, UR37, URZ, UP0, !UPT ;  /* 0x000000253f057290 */ /* 0x000fe200087fe43f */
[----:B------:R-:W-:Y:S01]  /*302c0*/  UMOV UR7, 0x14f00000 ;  /* 0x14f0000000077882 */ /* 0x000fe20000000000 */
[----:B------:R-:W-:-:S06]  /*302d0*/  UMOV UR10, URZ ;  /* 0x0000003f000a7c82 */ /* 0x000fcc0008000000 */
[----:B------:R-:W-:Y:S01]  /*302e0*/  UIADD3 UR9, UR9, 0x2e870, URZ ;  /* 0x0002e87009097890 */ /* 0x000fe2000fffe03f */
[----:B--2---:R-:W-:Y:S02]  /*302f0*/  IMAD R3, R3, 0x7000, R6 ;  /* 0x0000700003037824 */ /* 0x004fe400078e0206 */
[----:B---3--:R-:W-:-:S03]  /*30300*/  IMAD R0, R0, 0xe0, R5 ;  /* 0x000000e000007824 */ /* 0x008fc600078e0205 */
[----:B------:R-:W-:Y:S02]  /*30310*/  R2UR UR8, R3 ;  /* 0x00000000030872ca */ /* 0x000fe400000e0000 */
[----:B------:R-:W-:-:S11]  /*30320*/  R2UR UR11, R0 ;  /* 0x00000000000b72ca */ /* 0x000fd600000e0000 */
[----:B------:R-:W-:-:S09]  /*30330*/  UIADD3 UR8, UR8, 0xe400, URZ ;  /* 0x0000e40008087890 */ /* 0x000fd2000fffe03f */
[----:B------:R2:W-:Y:S01]  /*30340*/  UTMALDG.4D [UR8], [UR4], desc[UR6] ;  /* 0x00000608040075b4 */ /* 0x0005e20008019000 */
[----:B------:R-:W3:Y:S02]  /*30350*/  SYNCS.PHASECHK.TRANS64.TRYWAIT P0, [R2+URZ+0x2e840], R4 ;  /* 0x02e84004020075a7 */ /* 0x000ee4000800017f */
[----:B--23--:R-:W-:Y:S05]  /*30360*/  @!P0 BRA `(.L_x_1606) ;  /* 0x0000005c00bc8947 */ /* 0x00cfea0003800000 */
.L_x_1767:
        /* <DEDUP_REMOVED lines=8> */
.L_x_1607:
[----:B-12---:R-:W2:Y:S01]  /*303f0*/  LDL.LU R4, [R1] ;  /* 0x0000000001047983 */ /* 0x006ea20000300800 */
        /* <DEDUP_REMOVED lines=10> */
[----:B------:R-:W-:-:S03]  /*304a0*/  R2UR UR13, R17 ;  /* 0x00000000110d72ca */ /* 0x000fc600000e0000 */
[----:B------:R-:W-:Y:S02]  /*304b0*/  UIADD3 UR8, UR8, 0x20400, URZ ;  /* 0x0002040008087890 */ /* 0x000fe4000fffe03f */
[----:B------:R-:W-:-:S09]  /*304c0*/  UIADD3 UR9, UR9, 0x2e830, URZ ;  /* 0x0002e83009097890 */ /* 0x000fd2000fffe03f */
[----:B------:R3:W-:Y:S01]  /*304d0*/  UTMALDG.4D [UR8], [UR4], desc[UR6] ;  /* 0x00000608040075b4 */ /* 0x0007e20008019000 */
[----:B--2---:R-:W-:-:S04]  /*304e0*/  LOP3.LUT R4, R4, 0xfffffffe, RZ, 0xc0, !PT ;  /* 0xfffffffe04047812 */ /* 0x004fc800078ec0ff */
[----:B------:R-:W-:-:S05]  /*304f0*/  @P0 LOP3.LUT R4, R4, 0x1, RZ, 0xfc, !PT ;  /* 0x0000000104040812 */ /* 0x000fca00078efcff */
[----:B------:R3:W-:Y:S01]  /*30500*/  STL [R1], R4 ;  /* 0x0000000401007387 */ /* 0x0007e20000100800 */
[----:B------:R-:W-:Y:S01]  /*30510*/  NOP ;  /* 0x0000000000007918 */ /* 0x000fe20000000000 */
.L_x_1601:
[----:B---3--:R-:W3:Y:S04]  /*30520*/  LDL R4, [R1+0x4] ;  /* 0x0000040001047983 */ /* 0x008ee80000100800 */
[----:B------:R-:W1:Y:S01]  /*30530*/  LDL.LU R3, [R1+0x3c] ;  /* 0x00003c0001037983 */ /* 0x000e620000300800 */
[----:B------:R-:W-:Y:S05]  /*30540*/  WARPSYNC.ALL ;  /* 0x0000000000007948 */ /* 0x000fea0003800000 */
[----:B------:R-:W-:Y:S01]  /*30550*/  ULDC.64 UR4, c[0x0][0x298] ;  /* 0x0000a60000047ab9 */ /* 0x000fe20000000a00 */
[----:B------:R-:W-:Y:S01]  /*30560*/  BSSY B6, `(.L_x_1608) ;  /* 0x000001c000067945 */ /* 0x000fe20003800000 */
[----:B------:R-:W-:Y:S01]  /*30570*/  BAR.SYNC.DEFER_BLOCKING 0x8, 0x180 ;  /* 0x0206000000007b1d */ /* 0x000fe20000010000 */
[----:B-1----:R-:W-:-:S05]  /*30580*/  SHF.R.S32.HI R0, RZ, 0x1f, R3 ;  /* 0x0000001fff007819 */ /* 0x002fca0000011403 */
[----:B------:R-:W-:Y:S02]  /*30590*/  IMAD R2, R0, UR4, RZ ;  /* 0x0000000400027c24 */ /* 0x000fe4000f8e02ff */
[----:B---3--:R-:W-:Y:S02]  /*305a0*/  VIADD R0, R4, 0x1c400 ;  /* 0x0001c40004007836 */ /* 0x008fe40000000000 */
[C---:B------:R-:W-:Y:S02]  /*305b0*/  IMAD R2, R3.reuse, UR5, R2 ;  /* 0x0000000503027c24 */ /* 0x040fe4000f8e0202 */
[----:B------:R-:W-:Y:S01]  /*305c0*/  IMAD.WIDE.U32 R4, R3, UR4, RZ ;  /* 0x0000000403047c25 */ /* 0x000fe2000f8e00ff */
[----:B------:R-:W-:-:S03]  /*305d0*/  LOP3.LUT P0, RZ, R0, 0x3ff, RZ, 0xc0, !PT ;  /* 0x000003ff00ff7812 */ /* 0x000fc6000780c0ff */
[----:B------:R-:W-:Y:S01]  /*305e0*/  IMAD.IADD R0, R5, 0x1, R2 ;  /* 0x0000000105007824 */ /* 0x000fe200078e0202 */
[----:B------:R1:W-:Y:S04]  /*305f0*/  STL.64 [R1+0x48], R4 ;  /* 0x0000480401007387 */ /* 0x0003e80000100a00 */
[----:B------:R1:W-:Y:S05]  /*30600*/  STL [R1+0x3c], R0 ;  /* 0x00003c0001007387 */ /* 0x0003ea0000100800 */
[----:B------:R-:W-:Y:S05]  /*30610*/  @!P0 BRA `(.L_x_1609) ;  /* 0x0000000000408947 */ /* 0x000fea0003800000 */
[----:B------:R-:W-:Y:S01]  /*30620*/  MOV R2, 0x0 ;  /* 0x0000000000027802 */ /* 0x000fe20000000f00 */
[----:B------:R-:W-:Y:S01]  /*30630*/  ULDC.64 UR4, c[0x4][0x98] ;  /* 0x0100260000047ab9 */ /* 0x000fe20000000a00 */
[----:B------:R-:W-:Y:S01]  /*30640*/  ULDC.64 UR6, c[0x4][0xa0] ;  /* 0x0100280000067ab9 */ /* 0x000fe20000000a00 */
[----:B------:R-:W-:Y:S01]  /*30650*/  ULDC.64 UR8, c[0x4][0x28] ;  /* 0x01000a0000087ab9 */ /* 0x000fe20000000a00 */
[----:B-1----:R-:W-:Y:S02]  /*30660*/  IMAD.U32 R4, RZ, RZ, UR4 ;  /* 0x00000004ff047e24 */ /* 0x002fe4000f8e00ff */
[----:B------:R-:W1:Y:S01]  /*30670*/  LDC.64 R2, c[0x4][R2] ;  /* 0x0100000002027b82 */ /* 0x000e620000000a00 */
[----:B------:R-:W-:Y:S02]  /*30680*/  IMAD.U32 R5, RZ, RZ, UR5 ;  /* 0x00000005ff057e24 */ /* 0x000fe4000f8e00ff */
[----:B------:R-:W-:Y:S02]  /*30690*/  IMAD.U32 R6, RZ, RZ, UR6 ;  /* 0x00000006ff067e24 */ /* 0x000fe4000f8e00ff */
[----:B------:R-:W-:-:S02]  /*306a0*/  IMAD.U32 R7, RZ, RZ, UR7 ;  /* 0x00000007ff077e24 */ /* 0x000fc4000f8e00ff */
[----:B------:R-:W-:Y:S02]  /*306b0*/  IMAD.U32 R10, RZ, RZ, UR8 ;  /* 0x00000008ff0a7e24 */ /* 0x000fe4000f8e00ff */
[----:B0-----:R-:W-:Y:S02]  /*306c0*/  IMAD.U32 R11, RZ, RZ, UR9 ;  /* 0x00000009ff0b7e24 */ /* 0x001fe4000f8e00ff */
[----:B--2---:R-:W-:Y:S02]  /*306d0*/  IMAD.MOV.U32 R8, RZ, RZ, 0x70 ;  /* 0x00000070ff087424 */ /* 0x004fe400078e00ff */
[----:B------:R-:W-:Y:S02]  /*306e0*/  IMAD.MOV.U32 R12, RZ, RZ, 0x1 ;  /* 0x00000001ff0c7424 */ /* 0x000fe400078e00ff */
[----:B------:R-:W-:-:S07]  /*306f0*/  IMAD.MOV.U32 R13, RZ, RZ, RZ ;  /* 0x000000ffff0d7224 */ /* 0x000fce00078e00ff */
[----:B------:R-:W-:-:S07]  /*30700*/  LEPC R20, `(.L_x_1609) ;  /* 0x000000001014794e */ /* 0x000fce0000000000 */
[----:B-1----:R-:W-:Y:S05]  /*30710*/  CALL.ABS.NOINC R2 ;  /* 0x0000000002007343 */ /* 0x002fea0003c00000 */
.L_x_1609:
[----:B------:R-:W-:Y:S05]  /*30720*/  BSYNC B6 ;  /* 0x0000000000067941 */ /* 0x000fea0003800000 */
.L_x_1608:
[----:B-1----:R-:W3:Y:S01]  /*30730*/  LDL.LU R0, [R1+0x3c] ;  /* 0x00003c0001007983 */ /* 0x002ee20000300800 */
[----:B------:R-:W1:Y:S01]  /*30740*/  LDC R7, c[0x0][0x448] ;  /* 0x00011200ff077b82 */ /* 0x000e620000000800 */
[----:B------:R-:W-:Y:S01]  /*30750*/  ULDC.64 UR4, c[0x0][0x2d8] ;  /* 0x0000b60000047ab9 */ /* 0x000fe20000000a00 */
[----:B------:R-:W-:Y:S01]  /*30760*/  ULDC UR6, c[0x0][0x2b8] ;  /* 0x0000ae0000067ab9 */ /* 0x000fe20000000800 */
[----:B------:R-:W3:Y:S04]  /*30770*/  LDL.LU.64 R2, [R1+0x48] ;  /* 0x0000480001027983 */ /* 0x000ee80000300a00 */
[----:B------:R-:W4:Y:S04]  /*30780*/  LDL R12, [R1+0x28] ;  /* 0x00002800010c7983 */ /* 0x000f280000100800 */
[----:B--2---:R2:W5:Y:S01]  /*30790*/  LDL R9, [R1+0x44] ;  /* 0x0000440001097983 */ /* 0x0045620000100800 */
[----:B------:R-:W0:Y:S01]  /*307a0*/  S2R R5, SR_TID.X ;  /* 0x0000000000057919 */ /* 0x000e220000002100 */
[----:B------:R-:W2:Y:S01]  /*307b0*/  S2R R6, SR_TID.X ;  /* 0x0000000000067919 */ /* 0x000ea20000002100 */
[----:B0-----:R-:W-:-:S04]  /*307c0*/  LOP3.LUT R5, R5, 0x7f, RZ, 0xc0, !PT ;  /* 0x0000007f05057812 */ /* 0x001fc800078ec0ff */
[----:B------:R-:W-:Y:S01]  /*307d0*/  SHF.R.U32.HI R5, RZ, 0x3, R5 ;  /* 0x00000003ff057819 */ /* 0x000fe20000011605 */
[----:B--2---:R-:W-:-:S05]  /*307e0*/  IMAD.SHL.U32 R8, R6, 0x10, RZ ;  /* 0x0000001006087824 */ /* 0x004fca00078e00ff */
[----:B------:R-:W-:Y:S01]  /*307f0*/  LOP3.LUT R8, R5, 0x70, R8, 0xf8, !PT ;  /* 0x0000007005087812 */ /* 0x000fe200078ef808 */
[----:B---3--:R-:W-:Y:S01]  /*30800*/  IMAD.MOV.U32 R3, RZ, RZ, R0 ;  /* 0x000000ffff037224 */ /* 0x008fe200078e0000 */
[----:B------:R-:W-:-:S05]  /*30810*/  SHF.R.S32.HI R0, RZ, 0x1f, R18 ;  /* 0x0000001fff007819 */ /* 0x000fca0000011412 */
[----:B------:R-:W-:Y:S02]  /*30820*/  IMAD R0, R0, UR4, RZ ;  /* 0x0000000400007c24 */ /* 0x000fe4000f8e02ff */
[----:B------:R-:W-:-:S04]  /*30830*/  IMAD.WIDE.U32 R2, R18, UR4, R2 ;  /* 0x0000000412027c25 */ /* 0x000fc8000f8e0002 */
[----:B------:R-:W-:Y:S01]  /*30840*/  IMAD R0, R18, UR5, R0 ;  /* 0x0000000512007c24 */ /* 0x000fe2000f8e0200 */
[----:B------:R-:W-:Y:S02]  /*30850*/  ULDC.64 UR4, c[0x0][0xa00] ;  /* 0x0002800000047ab9 */ /* 0x000fe40000000a00 */
[----:B------:R-:W-:Y:S01]  /*30860*/  ISETP.NE.U32.AND P0, PT, RZ, UR4, PT ;  /* 0x00000004ff007c0c */ /* 0x000fe2000bf05070 */
[----:B------:R-:W-:Y:S01]  /*30870*/  IMAD.IADD R3, R3, 0x1, R0 ;  /* 0x0000000103037824 */ /* 0x000fe200078e0200 */
[----:B------:R-:W-:Y:S02]  /*30880*/  SHF.R.S32.HI R0, RZ, 0x1f, R19 ;  /* 0x0000001fff007819 */ /* 0x000fe40000011413 */
[----:B------:R-:W-:Y:S01]  /*30890*/  ISETP.NE.AND.EX P0, PT, RZ, UR5, PT, P0 ;  /* 0x00000005ff007c0c */ /* 0x000fe2000bf05300 */
[----:B------:R-:W-:-:S03]  /*308a0*/  ULDC.64 UR4, c[0x0][0x2e0] ;  /* 0x0000b80000047ab9 */ /* 0x000fc60000000a00 */
[----:B------:R-:W-:Y:S02]  /*308b0*/  SEL R4, R0, RZ, !P0 ;  /* 0x000000ff00047207 */ /* 0x000fe40004000000 */
[----:B------:R-:W-:Y:S02]  /*308c0*/  SEL R0, R19, RZ, !P0 ;  /* 0x000000ff13007207 */ /* 0x000fe40004000000 */
[----:B-1----:R-:W-:-:S13]  /*308d0*/  ISETP.NE.AND P0, PT, R7, 0x1, PT ;  /* 0x000000010700780c */ /* 0x002fda0003f05270 */
[----:B------:R-:W0:Y:S08]  /*308e0*/  @P0 LDC R5, c[0x0][0x44c] ;  /* 0x00011300ff050b82 */ /* 0x000e300000000800 */
[----:B------:R-:W1:Y:S01]  /*308f0*/  @P0 LDC R6, c[0x0][0x450] ;  /* 0x00011400ff060b82 */ /* 0x000e620000000800 */
[----:B------:R-:W-:Y:S02]  /*30900*/  IMAD R4, R4, UR4, RZ ;  /* 0x0000000404047c24 */ /* 0x000fe4000f8e02ff */
[----:B------:R-:W-:-:S04]  /*30910*/  IMAD.WIDE.U32 R2, R0, UR4, R2 ;  /* 0x0000000400027c25 */ /* 0x000fc8000f8e0002 */
[----:B------:R-:W-:Y:S01]  /*30920*/  IMAD R0, R0, UR5, R4 ;  /* 0x0000000500007c24 */ /* 0x000fe2000f8e0204 */
[----:B------:R-:W-:Y:S01]  /*30930*/  ULDC.64 UR4, c[0x0][0x2d0] ;  /* 0x0000b40000047ab9 */ /* 0x000fe20000000a00 */
[----:B----4-:R-:W-:Y:S02]  /*30940*/  IMAD.IADD R4, R8, 0x1, R12 ;  /* 0x0000000108047824 */ /* 0x010fe400078e020c */
[----:B------:R-:W-:Y:S01]  /*30950*/  IMAD.IADD R3, R3, 0x1, R0 ;  /* 0x0000000103037824 */ /* 0x000fe200078e0200 */
[----:B------:R-:W2:Y:S01]  /*30960*/  S2R R8, SR_TID.X ;  /* 0x0000000000087919 */ /* 0x000ea20000002100 */
[----:B0-----:R-:W-:-:S04]  /*30970*/  @P0 IMAD.HI.U32 R5, R4, R5, RZ ;  /* 0x0000000504050227 */ /* 0x001fc800078e00ff */
[----:B------:R-:W-:Y:S01]  /*30980*/  IMAD.MOV.U32 R0, RZ, RZ, R4 ;  /* 0x000000ffff007224 */ /* 0x000fe200078e0004 */
        /* <DEDUP_REMOVED lines=18> */
[----:B------:R-:W-:Y:S02]  /*30ab0*/  LOP3.LUT R8, R8, 0x7f, RZ, 0xc0, !PT ;  /* 0x0000007f08087812 */ /* 0x000fe400078ec0ff */
[----:B------:R-:W-:Y:S02]  /*30ac0*/  ISETP.GE.AND P0, PT, R10, UR6, PT ;  /* 0x000000060a007c0c */ /* 0x000fe4000bf06270 */
[----:B------:R-:W-:Y:S02]  /*30ad0*/  IADD3.X R3, R3, UR5, R0, P1, !PT ;  /* 0x0000000503037c10 */ /* 0x000fe40008ffe400 */
[----:B------:R-:W-:Y:S01]  /*30ae0*/  SHF.R.U32.HI R8, RZ, 0x3, R8 ;  /* 0x00000003ff087819 */ /* 0x000fe20000011608 */
[----:B------:R-:W-:Y:S08]  /*30af0*/  BRA.DIV UR4, `(.L_x_1610) ;  /* 0x0000005604ec7947 */ /* 0x000ff0000b800000 */
[----:B------:R-:W2:Y:S04]  /*30b00*/  LDL.LU R6, [R1+0x38] ;  /* 0x0000380001067983 */ /* 0x000ea80000300800 */
[----:B------:R-:W3:Y:S01]  /*30b10*/  LDL.LU R11, [R1+0x28] ;  /* 0x00002800010b7983 */ /* 0x000ee20000300800 */
[----:B------:R-:W-:Y:S01]  /*30b20*/  ULDC.64 UR4, c[0x0][0x208] ;  /* 0x0000820000047ab9 */ /* 0x000fe20000000a00 */
[----:B--2---:R-:W-:Y:S02]  /*30b30*/  IMAD R2, R6, R7, RZ ;  /* 0x0000000706027224 */ /* 0x004fe400078e02ff */
[----:B------:R-:W0:Y:S01]  /*30b40*/  SHFL.IDX PT, R7, R4, RZ, 0x181f ;  /* 0x00181fff04077589 */ /* 0x000e2200000e0000 */
[----:B---3--:R-:W-:-:S03]  /*30b50*/  IMAD.IADD R0, R8, 0x1, R11 ;  /* 0x0000000108007824 */ /* 0x008fc600078e020b */
[----:B------:R-:W1:Y:S01]  /*30b60*/  SHFL.IDX PT, R6, R3, RZ, 0x181f ;  /* 0x00181fff03067589 */ /* 0x000e6200000e0000 */
[C---:B------:R-:W-:Y:S01]  /*30b70*/  VIADD R5, R0.reuse, 0x10 ;  /* 0x0000001000057836 */ /* 0x040fe20000000000 */
        /* <DEDUP_REMOVED lines=60> */
[----:B------:R0:W1:Y:S04]  /*30f40*/  SHFL.IDX PT, R5, R3, 0x7, 0x181f ;  /* 0x00f81f0003057f89 */ /* 0x00006800000e0000 */
[----:B------:R0:W-:Y:S04]  /*30f50*/  @!P1 LDGSTS.E.BYPASS.LTC128B.128 [R9+0x1f400], desc[UR4][R6.64], !P0 ;  /* 0x1f40000006099fae */ /* 0x0001e8000c101d44 */
[----:B------:R0:W2:Y:S02]  /*30f60*/  SHFL.IDX PT, R3, R4, 0x7, 0x181f ;  /* 0x00f81f0004037f89 */ /* 0x0000a400000e0000 */
.L_x_1784:
[----:B------:R3:W5:Y:S01]  /*30f70*/  LDL R8, [R1+0x4] ;  /* 0x0000040001087983 */ /* 0x0007620000100800 */
[----:B------:R-:W-:Y:S01]  /*30f80*/  VIADD R0, R0, 0x70 ;  /* 0x0000007000007836 */ /* 0x000fe20000000000 */
[----:B------:R-:W-:-:S04]  /*30f90*/  ULDC.64 UR4, c[0x0][0x208] ;  /* 0x0000820000047ab9 */ /* 0x000fc80000000a00 */
[----:B------:R-:W-:-:S13]  /*30fa0*/  ISETP.GE.AND P1, PT, R0, R2, PT ;  /* 0x000000020000720c */ /* 0x000fda0003f26270 */
[----:B--2---:R-:W-:-:S05]  /*30fb0*/  @!P1 IADD3 R2, P2, R10, R3, RZ ;  /* 0x000000030a029210 */ /* 0x004fca0007f5e0ff */
[----:B01----:R-:W-:-:S05]  /*30fc0*/  @!P1 IMAD.X R3, RZ, RZ, R5, P2 ;  /* 0x000000ffff039224 */ /* 0x003fca00010e0605 */
[----:B------:R-:W-:Y:S01]  /*30fd0*/  @!PT LDS RZ, [RZ] ;  /* 0x00000000fffff984 */ /* 0x000fe20000000800 */
[----:B------:R-:W-:Y:S01]  /*30fe0*/  @!PT LDS RZ, [RZ] ;  /* 0x00000000fffff984 */ /* 0x000fe20000000800 */
[----:B------:R-:W-:Y:S01]  /*30ff0*/  @!PT LDS RZ, [RZ] ;  /* 0x00000000fffff984 */ /* 0x000fe20000000800 */
[----:B------:R3:W-:Y:S01]  /*31000*/  @!P1 LDGSTS.E.BYPASS.LTC128B.128 [R9+0x1fc00], desc[UR4][R2.64], !P0 ;  /* 0x1fc0000002099fae */ /* 0x0007e2000c101d44 */
[----:B------:R-:W-:Y:S01]  /*31010*/  PLOP3.LUT P0, PT, PT, PT, PT, 0x80, 0x0 ;  /* 0x000000000000781c */ /* 0x000fe20003f0f070 */
[----:B------:R-:W-:-:S12]  /*31020*/  NOP ;  /* 0x0000000000007918 */ /* 0x000fd80000000000 */
.L_x_1611:
        /* <DEDUP_REMOVED lines=19> */
.L_x_1785:
[----:B------:R-:W-:Y:S05]  /*31160*/  BSYNC B0 ;  /* 0x0000000000007941 */ /* 0x000fea0003800000 */
.L_x_1612:
[----:B------:R-:W2:Y:S04]  /*31170*/  LDL.LU R3, [R1+0x40] ;  /* 0x0000400001037983 */ /* 0x000ea80000300800 */
[----:B0-----:R-:W3:Y:S01]  /*31180*/  LDL R2, [R1+0x20] ;  /* 0x0000200001027983 */ /* 0x001ee20000100800 */
[----:B--2---:R-:W-:-:S05]  /*31190*/  VIADD R3, R3, 0xfffffffe ;  /* 0xfffffffe03037836 */ /* 0x004fca0000000000 */
[----:B---3--:R-:W-:-:S13]  /*311a0*/  ISETP.GE.AND P0, PT, R3, R2, PT ;  /* 0x000000020300720c */ /* 0x008fda0003f06270 */
[----:B------:R-:W-:Y:S05]  /*311b0*/  @!P0 BRA `(.L_x_1614) ;  /* 0x0000000c00f88947 */ /* 0x000fea0003800000 */
[----:B------:R0:W5:Y:S04]  /*311c0*/  LDL.LU R0, [R1+0x8] ;  /* 0x0000080001007983 */ /* 0x0001680000300800 */
[----:B------:R0:W5:Y:S02]  /*311d0*/  LDL.LU R2, [R1+0x10] ;  /* 0x0000100001027983 */ /* 0x0001640000300800 */
.L_x_1634:
[----:B--2---:R-:W2:Y:S01]  /*311e0*/  LDL R4, [R1] ;  /* 0x0000000001047983 */ /* 0x004ea20000100800 */
[----:B-----5:R-:W-:Y:S01]  /*311f0*/  VIADD R5, R0, 0x1 ;  /* 0x0000000100057836 */ /* 0x020fe20000000000 */
[----:B------:R-:W-:Y:S05]  /*31200*/  YIELD ;  /* 0x0000000000007946 */ /* 0x000fea0003800000 */
[C---:B------:R-:W-:Y:S01]  /*31210*/  ISETP.NE.AND P0, PT, R5.reuse, 0x2, PT ;  /* 0x000000020500780c */ /* 0x040fe20003f05270 */
[----:B------:R-:W-:Y:S03]  /*31220*/  BSSY B0, `(.L_x_1615) ;  /* 0x000006f000007945 */ /* 0x000fe60003800000 */
[----:B------:R-:W-:-:S02]  /*31230*/  SEL R10, R5, RZ, P0 ;  /* 0x000000ff050a7207 */ /* 0x000fc40000000000 */
        /* <DEDUP_REMOVED lines=15> */
[----:B------:R-:W-:Y:S01]  /*31330*/  ULDC.64 UR8, c[0x0][0x208] ;  /* 0x0000820000087ab9 */ /* 0x000fe20000000a00 */
        /* <DEDUP_REMOVED lines=10> */
[----:B------:R-:W-:-:S04]  /*313e0*/  IMAD.WIDE.U32 R4, R11, UR6, R4 ;  /* 0x000000060b047c25 */ /* 0x000fc8000f8e0004 */
[----:B------:R-:W-:Y:S01]  /*313f0*/  IMAD.IADD R5, R6, 0x1, R5 ;  /* 0x0000000106057824 */ /* 0x000fe200078e0205 */
[----:B------:R-:W-:-:S04]  /*31400*/  LEA R6, P0, R4, UR4, 0x2 ;  /* 0x0000000404067c11 */ /* 0x000fc8000f8010ff */
[----:B------:R-:W-:-:S05]  /*31410*/  LEA.HI.X R7, R4, UR5, R5, 0x2, P0 ;  /* 0x0000000504077c11 */ /* 0x000fca00080f1405 */
[----:B------:R2:W5:Y:S04]  /*31420*/  LDG.E R17, desc[UR8][R6.64] ;  /* 0x0000000806117981 */ /* 0x000568000c1e1900 */
.L_x_1617:
[----:B------:R-:W2:Y:S01]  /*31430*/  LDL R5, [R1+0x4] ;  /* 0x0000040001057983 */ /* 0x000ea20000100800 */
[----:B------:R-:W3:Y:S01]  /*31440*/  S2R R4, SR_TID.X ;  /* 0x0000000000047919 */ /* 0x000ee20000002100 */
[----:B------:R-:W-:Y:S01]  /*31450*/  BSSY B1, `(.L_x_1618) ;  /* 0x0000007000017945 */ /* 0x000fe20003800000 */
[----:B---3--:R-:W-:-:S04]  /*31460*/  LOP3.LUT R4, R4, 0x7f, RZ, 0xc0, !PT ;  /* 0x0000007f04047812 */ /* 0x008fc800078ec0ff */
[----:B------:R-:W-:Y:S01]  /*31470*/  ISETP.NE.AND P1, PT, R4, RZ, PT ;  /* 0x000000ff0400720c */ /* 0x000fe20003f25270 */
[----:B--2---:R-:W-:Y:S01]  /*31480*/  IMAD R6, R10, 0x8, R5 ;  /* 0x000000080a067824 */ /* 0x004fe200078e0205 */
[----:B------:R-:W-:-:S04]  /*31490*/  SHF.L.U32 R5, R9, 0x1f, RZ ;  /* 0x0000001f09057819 */ /* 0x000fc800000006ff */
[----:B------:R-:W2:Y:S02]  /*314a0*/  SYNCS.PHASECHK.TRANS64.TRYWAIT P0, [R6+URZ+0x2e880], R5 ;  /* 0x02e88005060075a7 */ /* 0x000ea4000800017f */
[----:B--2---:R-:W-:Y:S05]  /*314b0*/  @!P0 BRA `(.L_x_1619) ;  /* 0x0000005800448947 */ /* 0x004fea0003800000 */
.L_x_1786:
[----:B------:R-:W-:Y:S05]  /*314c0*/  BSYNC B1 ;  /* 0x0000000000017941 */ /* 0x000fea0003800000 */
.L_x_1618:
        /* <DEDUP_REMOVED lines=9> */
.L_x_1621:
[----:B------:R-:W-:Y:S05]  /*31560*/  BSYNC B1 ;  /* 0x0000000000017941 */ /* 0x000fea0003800000 */
.L_x_1620:
        /* <DEDUP_REMOVED lines=14> */
.L_x_1622:
[----:B------:R-:W-:-:S13]  /*31650*/  @P0 ELECT P2, URZ, PT ;  /* 0x00000000003f082f */ /* 0x000fda0003840000 */
[----:B-----5:R-:W-:Y:S02]  /*31660*/  @P2 R2UR UR13, R17 ;  /* 0x00000000110d22ca */ /* 0x020fe400000e0000 */
        /* <DEDUP_REMOVED lines=11> */
.L_x_1787:
[----:B------:R-:W-:Y:S05]  /*31720*/  BSYNC B1 ;  /* 0x0000000000017941 */ /* 0x000fea0003800000 */
.L_x_1623:
        /* <DEDUP_REMOVED lines=11> */
.L_x_1626:
[----:B------:R-:W-:Y:S05]  /*317e0*/  BSYNC B1 ;  /* 0x0000000000017941 */ /* 0x000fea0003800000 */
.L_x_1625:
        /* <DEDUP_REMOVED lines=8> */
.L_x_1627:
        /* <DEDUP_REMOVED lines=10> */
.L_x_1616:
[----:B------:R-:W-:Y:S05]  /*31910*/  BSYNC B0 ;  /* 0x0000000000007941 */ /* 0x000fea0003800000 */
.L_x_1615:
[----:B------:R-:W-:-:S06]  /*31920*/  UISETP.NE.AND UP0, UPT, UR38, 0x3, UPT ;  /* 0x000000032600788c */ /* 0x000fcc000bf05270 */
[----:B------:R-:W-:-:S13]  /*31930*/  PLOP3.LUT P0, PT, PT, PT, UP0, 0x80, 0x0 ;  /* 0x000000000000781c */ /* 0x000fda0003f0f008 */
[----:B------:R-:W-:Y:S05]  /*31940*/  @!P0 BRA `(.L_x_1628) ;  /* 0x0000000000048947 */ /* 0x000fea0003800000 */
[----:B------:R-:W-:Y:S01]  /*31950*/  BPT.TRAP 0x1 ;  /* 0x000000040000795c */ /* 0x000fe20000300000 */
.L_x_1628:
[----:B------:R-:W2:Y:S01]  /*31960*/  LDL R5, [R1+0x4] ;  /* 0x0000040001057983 */ /* 0x000ea20000100800 */
[----:B------:R-:W-:Y:S01]  /*31970*/  IMAD.U32 R4, RZ, RZ, UR39 ;  /* 0x00000027ff047e24 */ /* 0x000fe2000f8e00ff */
[----:B------:R-:W-:Y:S04]  /*31980*/  BSSY B0, `(.L_x_1629) ;  /* 0x0000007000007945 */ /* 0x000fe80003800000 */
[----:B------:R-:W-:Y:S02]  /*31990*/  ISETP.NE.AND P1, PT, R4, 0x3, PT ;  /* 0x000000030400780c */ /* 0x000fe40003f25270 */
[----:B------:R-:W-:-:S04]  /*319a0*/  LOP3.LUT R4, R2, 0x1, RZ, 0x3c, !PT ;  /* 0x0000000102047812 */ /* 0x000fc800078e3cff */
[----:B------:R-:W-:Y:S01]  /*319b0*/  SHF.L.U32 R4, R4, 0x1f, RZ ;  /* 0x0000001f04047819 */ /* 0x000fe200000006ff */
[----:B--2---:R-:W-:-:S04]  /*319c0*/  IMAD R20, R0, 0x8, R5 ;  /* 0x0000000800147824 */ /* 0x004fc800078e0205 */
[----:B------:R-:W2:Y:S02]  /*319d0*/  SYNCS.PHASECHK.TRANS64.TRYWAIT P0, [R20+URZ+0x2e870], R4 ;  /* 0x02e87004140075a7 */ /* 0x000ea4000800017f */
[----:B--2---:R-:W-:Y:S05]  /*319e0*/  @!P0 BRA `(.L_x_1630) ;  /* 0x0000005400208947 */ /* 0x004fea0003800000 */
.L_x_1788:
[----:B------:R-:W-:Y:S05]  /*319f0*/  BSYNC B0 ;  /* 0x0000000000007941 */ /* 0x000fea0003800000 */
.L_x_1629:
[----:B------:R-:W-:Y:S05]  /*31a00*/  @!P1 BRA `(.L_x_1631) ;  /* 0x0000000000049947 */ /* 0x000fea0003800000 */
[----:B------:R-:W-:Y:S01]  /*31a10*/  BPT.TRAP 0x1 ;  /* 0x000000040000795c */ /* 0x000fe20000300000 */
.L_x_1631:
[----:B------:R-:W-:Y:S01]  /*31a20*/  SHF.L.U32 R2, R2, 0x1f, RZ ;  /* 0x0000001f02027819 */ /* 0x000fe200000006ff */
[----:B------:R-:W-:-:S03]  /*31a30*/  IMAD R12, R0, 0x7000, RZ ;  /* 0x00007000000c7824 */ /* 0x000fc600078e02ff */
[----:B------:R-:W3:Y:S02]  /*31a40*/  SYNCS.PHASECHK.TRANS64.TRYWAIT P0, [R20+URZ+0x2e860], R2 ;  /* 0x02e86002140075a7 */ /* 0x000ee4000800017f */
[----:B---3--:R-:W-:Y:S05]  /*31a50*/  @!P0 BRA `(.L_x_1632) ;  /* 0x0000005400188947 */ /* 0x008fea0003800000 */
.L_x_1789:
        /* <DEDUP_REMOVED lines=102> */
.L_x_1633:
[----:B------:R-:W3:Y:S01]  /*320c0*/  S2R R0, SR_TID.X ;  /* 0x0000000000007919 */ /* 0x000ee20000002100 */
[----:B-1----:R1:W-:Y:S01]  /*320d0*/  SYNCS.ARRIVE.TRANS64.A1T0 RZ, [R20+URZ+0x2e850], RZ ;  /* 0x02e850ff14ff79a7 */ /* 0x0023e2000810003f */
[----:B---3--:R-:W-:Y:S02]  /*320e0*/  LOP3.LUT R2, R0, 0x7f, RZ, 0xc0, !PT ;  /* 0x0000007f00027812 */ /* 0x008fe400078ec0ff */
[----:B------:R-:W3:Y:S01]  /*320f0*/  LDL R0, [R1+0x20] ;  /* 0x0000200001007983 */ /* 0x000ee20000100800 */
[----:B------:R-:W-:Y:S01]  /*32100*/  BAR.SYNC.DEFER_BLOCKING 0x2, 0x80 ;  /* 0x0082000000007b1d */ /* 0x000fe20000010000 */
[----:B------:R-:W-:-:S05]  /*32110*/  ISETP.NE.AND P0, PT, R2, RZ, PT ;  /* 0x000000ff0200720c */ /* 0x000fca0003f05270 */
[----:B------:R4:W5:Y:S08]  /*32120*/  LDL R2, [R1+0x10] ;  /* 0x0000100001027983 */ /* 0x0009700000100800 */
[----:B-1----:R-:W-:-:S05]  /*32130*/  @!P0 VIADD R20, R20, 0x2e880 ;  /* 0x0002e88014148836 */ /* 0x002fca0000000000 */
[----:B------:R-:W-:-:S04]  /*32140*/  @!P0 PRMT R20, RZ, 0x654, R20 ;  /* 0x00000654ff148816 */ /* 0x000fc80000000014 */
[----:B------:R4:W-:Y:S01]  /*32150*/  @!P0 SYNCS.ARRIVE.TRANS64.RED.A1T0 RZ, [R20+URZ], RZ ;  /* 0x000000ff14ff89a7 */ /* 0x0009e2000810043f */
[C---:B---3--:R-:W-:Y:S01]  /*32160*/  ISETP.GT.AND P0, PT, R3.reuse, R0, PT ;  /* 0x000000000300720c */ /* 0x048fe20003f04270 */
[----:B------:R-:W-:Y:S01]  /*32170*/  VIADD R3, R3, 0xffffffff ;  /* 0xffffffff03037836 */ /* 0x000fe20000000000 */
[----:B------:R4:W5:Y:S11]  /*32180*/  LDL R0, [R1+0x8] ;  /* 0x0000080001007983 */ /* 0x0009760000100800 */
[----:B----4-:R-:W-:Y:S05]  /*32190*/  @P0 BRA `(.L_x_1634) ;  /* 0xfffffff000100947 */ /* 0x010fea000383ffff */
.L_x_1614:
[----:B------:R-:W1:Y:S01]  /*321a0*/  S2R R4, SR_TID.X ;  /* 0x0000000000047919 */ /* 0x000e620000002100 */
[----:B------:R-:W-:Y:S01]  /*321b0*/  BSSY B0, `(.L_x_1635) ;  /* 0x0000011000007945 */ /* 0x000fe20003800000 */
[----:B-1----:R-:W-:-:S04]  /*321c0*/  LOP3.LUT R4, R4, 0x7f, RZ, 0xc0, !PT ;  /* 0x0000007f04047812 */ /* 0x002fc800078ec0ff */
[----:B------:R-:W-:-:S13]  /*321d0*/  ISETP.NE.AND P0, PT, R4, RZ, PT ;  /* 0x000000ff0400720c */ /* 0x000fda0003f05270 */
[----:B------:R-:W-:Y:S05]  /*321e0*/  @P0 BRA `(.L_x_1636) ;  /* 0x0000000000340947 */ /* 0x000fea0003800000 */
[----:B------:R-:W1:Y:S01]  /*321f0*/  S2R R3, SR_LANEID ;  /* 0x0000000000037919 */ /* 0x000e620000000000 */
[----:B------:R-:W-:Y:S01]  /*32200*/  VOTEU.ANY UR4, UPT, PT ;  /* 0x0000000000047886 */ /* 0x000fe200038e0100 */
[----:B------:R-:W3:Y:S01]  /*32210*/  LDC.64 R4, c[0x0][0xc60] ;  /* 0x00031800ff047b82 */ /* 0x000ee20000000a00 */
[----:B-----5:R-:W1:Y:S01]  /*32220*/  FLO.U32 R0, UR4 ;  /* 0x0000000400007d00 */ /* 0x020e6200080e0000 */
[----:B------:R-:W-:-:S07]  /*32230*/  ULDC.64 UR6, c[0x0][0x208] ;  /* 0x0000820000067ab9 */ /* 0x000fce0000000a00 */
[----:B------:R-:W3:Y:S01]  /*32240*/  POPC R2, UR4 ;  /* 0x0000000400027d09 */ /* 0x000ee20008000000 */
[----:B-1----:R-:W-:-:S13]  /*32250*/  ISETP.EQ.U32.AND P1, PT, R0, R3, PT ;  /* 0x000000030000720c */ /* 0x002fda0003f22070 */
[----:B---3--:R-:W3:Y:S01]  /*32260*/  @P1 ATOMG.E.ADD.STRONG.GPU PT, R5, desc[UR6][R4.64], R2 ;  /* 0x00000002040519a8 */ /* 0x008ee200081ee1c6 */
[----:B------:R-:W1:Y:S02]  /*32270*/  S2R R3, SR_LTMASK ;  /* 0x0000000000037919 */ /* 0x000e640000003900 */
[----:B-1----:R-:W-:-:S06]  /*32280*/  LOP3.LUT R3, R3, UR4, RZ, 0xc0, !PT ;  /* 0x0000000403037c12 */ /* 0x002fcc000f8ec0ff */
[----:B------:R-:W1:Y:S01]  /*32290*/  POPC R3, R3 ;  /* 0x0000000300037309 */ /* 0x000e620000000000 */
[----:B---3--:R-:W1:Y:S02]  /*322a0*/  SHFL.IDX PT, R0, R5, R0, 0x1f ;  /* 0x00001f0005007589 */ /* 0x008e6400000e0000 */
[----:B-1----:R-:W-:-:S07]  /*322b0*/  IADD3 R16, R0, UR40, R3 ;  /* 0x0000002800107c10 */ /* 0x002fce000fffe003 */
.L_x_1636:
[----:B------:R-:W-:Y:S05]  /*322c0*/  BSYNC B0 ;  /* 0x0000000000007941 */ /* 0x000fea0003800000 */
.L_x_1635:
[----:B------:R-:W-:-:S06]  /*322d0*/  UISETP.NE.AND UP0, UPT, UR38, 0x3, UPT ;  /* 0x000000032600788c */ /* 0x000fcc000bf05270 */
[----:B------:R-:W-:-:S13]  /*322e0*/  PLOP3.LUT P1, PT, PT, PT, UP0, 0x80, 0x0 ;  /* 0x000000000000781c */ /* 0x000fda0003f2f008 */
[----:B------:R-:W-:Y:S05]  /*322f0*/  @!P1 BRA `(.L_x_1637) ;  /* 0x0000000000049947 */ /* 0x000fea0003800000 */
[----:B------:R-:W-:Y:S01]  /*32300*/  BPT.TRAP 0x1 ;  /* 0x000000040000795c */ /* 0x000fe20000300000 */
.L_x_1637:
[----:B------:R-:W3:Y:S04]  /*32310*/  LDL R4, [R1+0x10] ;  /* 0x0000100001047983 */ /* 0x000ee80000100800 */
[----:B------:R-:W4:Y:S04]  /*32320*/  LDL R3, [R1+0x4] ;  /* 0x0000040001037983 */ /* 0x000f280000100800 */
[----:B-----5:R-:W4:Y:S01]  /*32330*/  LDL R2, [R1+0x8] ;  /* 0x0000080001027983 */ /* 0x020f220000100800 */
[----:B------:R-:W-:Y:S01]  /*32340*/  IMAD.U32 R0, RZ, RZ, UR39 ;  /* 0x00000027ff007e24 */ /* 0x000fe2000f8e00ff */
[----:B------:R-:W-:Y:S04]  /*32350*/  BSSY B0, `(.L_x_1638) ;  /* 0x0000007000007945 */ /* 0x000fe80003800000 */
[----:B------:R-:W-:-:S02]  /*32360*/  ISETP.NE.AND P2, PT, R0, 0x3, PT ;  /* 0x000000030000780c */ /* 0x000fc40003f45270 */
[----:B---3--:R-:W-:-:S04]  /*32370*/  LOP3.LUT R0, R4, 0x1, RZ, 0x3c, !PT ;  /* 0x0000000104007812 */ /* 0x008fc800078e3cff */
[----:B------:R-:W-:Y:S01]  /*32380*/  SHF.L.U32 R0, R0, 0x1f, RZ ;  /* 0x0000001f00007819 */ /* 0x000fe200000006ff */
[----:B----4-:R-:W-:-:S04]  /*32390*/  IMAD R17, R2, 0x8, R3 ;  /* 0x0000000802117824 */ /* 0x010fc800078e0203 */
[----:B------:R-:W1:Y:S02]  /*323a0*/  SYNCS.PHASECHK.TRANS64.TRYWAIT P1, [R17+URZ+0x2e870], R0 ;  /* 0x02e87000110075a7 */ /* 0x000e64000802017f */
[----:B-1----:R-:W-:Y:S05]  /*323b0*/  @!P1 BRA `(.L_x_1639) ;  /* 0x0000004800d49947 */ /* 0x002fea0003800000 */
.L_x_1790:
[----:B------:R-:W-:Y:S05]  /*323c0*/  BSYNC B0 ;  /* 0x0000000000007941 */ /* 0x000fea0003800000 */
.L_x_1638:
[----:B------:R-:W-:Y:S05]  /*323d0*/  @!P2 BRA `(.L_x_1640) ;  /* 0x000000000004a947 */ /* 0x000fea0003800000 */
[----:B------:R-:W-:Y:S01]  /*323e0*/  BPT.TRAP 0x1 ;  /* 0x000000040000795c */ /* 0x000fe20000300000 */
.L_x_1640:
[----:B-1----:R-:W3:Y:S02]  /*323f0*/  LDL R0, [R1+0x10] ;  /* 0x0000100001007983 */ /* 0x002ee40000100800 */
[----:B---3--:R-:W-:-:S04]  /*32400*/  SHF.L.U32 R0, R0, 0x1f, RZ ;  /* 0x0000001f00007819 */ /* 0x008fc800000006ff */
[----:B------:R-:W1:Y:S02]  /*32410*/  SYNCS.PHASECHK.TRANS64.TRYWAIT P1, [R17+URZ+0x2e860], R0 ;  /* 0x02e86000110075a7 */ /* 0x000e64000802017f */
[----:B-1----:R-:W-:Y:S05]  /*32420*/  @!P1 BRA `(.L_x_1641) ;  /* 0x0000004800cc9947 */ /* 0x002fea0003800000 */
.L_x_1791:
[----:B------:R-:W1:Y:S04]  /*32430*/  LDL R18, [R1+0x8] ;  /* 0x0000080001127983 */ /* 0x000e680000100800 */
[----:B------:R-:W3:Y:S04]  /*32440*/  LDL R2, [R1+0x30] ;  /* 0x0000300001027983 */ /* 0x000ee80000100800 */
[----:B--2---:R-:W2:Y:S04]  /*32450*/  LDL R12, [R1+0x4] ;  /* 0x00000400010c7983 */ /* 0x004ea80000100800 */
[----:B------:R-:W4:Y:S04]  /*32460*/  LDL R3, [R1+0x34] ;  /* 0x0000340001037983 */ /* 0x000f280000100800 */
[----:B------:R-:W5:Y:S01]  /*32470*/  LDL R13, [R1+0x2c] ;  /* 0x00002c00010d7983 */ /* 0x000f620000100800 */
[----:B------:R-:W-:Y:S05]  /*32480*/  WARPSYNC.ALL ;  /* 0x0000000000007948 */ /* 0x000fea0003800000 */
[----:B-1----:R-:W-:-:S05]  /*32490*/  IMAD R0, R18, 0x7000, RZ ;  /* 0x0000700012007824 */ /* 0x002fca00078e02ff */
[----:B---3--:R-:W-:-:S05]  /*324a0*/  LOP3.LUT R2, R0, R2, RZ, 0xfc, !PT ;  /* 0x0000000200027212 */ /* 0x008fca00078efcff */
[----:B--2---:R-:W-:-:S05]  /*324b0*/  IMAD.IADD R2, R12, 0x1, R2 ;  /* 0x000000010c027824 */ /* 0x004fca00078e0202 */
[----:B------:R-:W1:Y:S01]  /*324c0*/  LDSM.16.MT88.4 R4, [R2+0xe400] ;  /* 0x00e400000204783b */ /* 0x000e620000004200 */
[----:B----4-:R-:W-:Y:S01]  /*324d0*/  IMAD.IADD R3, R3, 0x1, R2 ;  /* 0x0000000103037824 */ /* 0x010fe200078e0202 */
[----:B-----5:R-:W-:Y:S02]  /*324e0*/  LOP3.LUT R0, R0, R13, RZ, 0xfc, !PT ;  /* 0x0000000d00007212 */ /* 0x020fe400078efcff */
        /* <DEDUP_REMOVED lines=92> */
.L_x_1642:
[----:B------:R-:W3:Y:S01]  /*32ab0*/  LDL.LU R3, [R1+0x10] ;  /* 0x0000100001037983 */ /* 0x000ee20000300800 */
[----:B-1----:R1:W-:Y:S01]  /*32ac0*/  SYNCS.ARRIVE.TRANS64.A1T0 RZ, [R17+URZ+0x2e850], RZ ;  /* 0x02e850ff11ff79a7 */ /* 0x0023e2000810003f */
[----:B--2---:R-:W-:Y:S02]  /*32ad0*/  VIADD R0, R18, 0x1 ;  /* 0x0000000112007836 */ /* 0x004fe40000000000 */
        /* <DEDUP_REMOVED lines=10> */
.L_x_1591:
[----:B-1----:R-:W2:Y:S02]  /*32b80*/  LDL R0, [R1] ;  /* 0x0000000001007983 */ /* 0x002ea40000100800 */
        /* <DEDUP_REMOVED lines=8> */
[----:B------:R2:W3:Y:S04]  /*32c10*/  LDS.128 R16, [R0+0x2e8d0] ;  /* 0x02e8d00000107984 */ /* 0x0004e80000000c00 */
[----:B------:R2:W-:Y:S01]  /*32c20*/  STL [R1+0x4], R0 ;  /* 0x0000040001007387 */ /* 0x0005e20000100800 */
[----:B------:R-:W-:Y:S06]  /*32c30*/  BAR.ARV 0x4, 0x180 ;  /* 0x0106000000007b1d */ /* 0x000fec0000002000 */
[----:B------:R-:W-:Y:S05]  /*32c40*/  BRA `(.L_x_1644) ;  /* 0x0000000800e47947 */ /* 0x000fea0003800000 */
.L_x_1643:
[----:B------:R-:W1:Y:S01]  /*32c50*/  S2R R0, SR_TID.X ;  /* 0x0000000000007919 */ /* 0x000e620000002100 */
[----:B------:R-:W-:Y:S01]  /*32c60*/  UMOV UR4, 0xffffffff ;  /* 0xffffffff00047882 */ /* 0x000fe20000000000 */
[----:B-1----:R-:W-:-:S04]  /*32c70*/  LOP3.LUT R6, R0, 0x1f, RZ, 0xc0, !PT ;  /* 0x0000001f00067812 */ /* 0x002fc800078ec0ff */
[----:B------:R-:W-:Y:S01]  /*32c80*/  ISETP.NE.AND P0, PT, R6, 0x1f, PT ;  /* 0x0000001f0600780c */ /* 0x000fe20003f05270 */
[----:B------:R-:W-:-:S12]  /*32c90*/  BRA.DIV UR4, `(.L_x_1645) ;  /* 0x0000004204c47947 */ /* 0x000fd8000b800000 */
[----:B------:R-:W-:Y:S01]  /*32ca0*/  IMAD.IADD R0, R19, 0x1, R6 ;  /* 0x0000000113007824 */ /* 0x000fe200078e0206 */
[----:B------:R-:W-:Y:S01]  /*32cb0*/  ULDC UR4, c[0x0][0xc3c] ;  /* 0x00030f0000047ab9 */ /* 0x000fe20000000800 */
[----:B------:R-:W-:-:S03]  /*32cc0*/  ULDC.64 UR6, c[0x0][0x208] ;  /* 0x0000820000067ab9 */ /* 0x000fc60000000a00 */
        /* <DEDUP_REMOVED lines=29> */
.L_x_1801:
[----:B------:R-:W-:Y:S02]  /*32ea0*/  ULDC UR4, c[0x0][0xc38] ;  /* 0x00030e0000047ab9 */ /* 0x000fe40000000800 */
[----:B------:R-:W-:-:S04]  /*32eb0*/  IMAD.U32 R4, RZ, RZ, UR4 ;  /* 0x00000004ff047e24 */ /* 0x000fc8000f8e00ff */
[----:B--2---:R-:W-:-:S04]  /*32ec0*/  IMAD R16, R16, R4, RZ ;  /* 0x0000000410107224 */ /* 0x004fc800078e02ff */
[----:B------:R-:W-:-:S05]  /*32ed0*/  IMAD.IADD R5, R5, 0x1, R16 ;  /* 0x0000000105057824 */ /* 0x000fca00078e0210 */
[----:B------:R-:W-:-:S13]  /*32ee0*/  ISETP.GT.AND P6, PT, R5, R0, PT ;  /* 0x000000000500720c */ /* 0x000fda0003fc4270 */
[----:B------:R-:W-:Y:S05]  /*32ef0*/  @P6 BRA `(.L_x_1646) ;  /* 0x0000000000a06947 */ /* 0x000fea0003800000 */
.L_x_1651:
[----:B------:R-:W2:Y:S01]  /*32f00*/  LDC R2, c[0x0][0xc3c] ;  /* 0x00030f00ff027b82 */ /* 0x000ea20000000800 */
[----:B------:R-:W-:-:S05]  /*32f10*/  VIADD R19, R19, 0x1f ;  /* 0x0000001f13137836 */ /* 0x000fca0000000000 */
[----:B--2---:R-:W-:-:S13]  /*32f20*/  ISETP.GE.AND P6, PT, R19, R2, PT ;  /* 0x000000021300720c */ /* 0x004fda0003fc6270 */
[----:B------:R-:W-:Y:S05]  /*32f30*/  @P6 BRA `(.L_x_1647) ;  /* 0x0000000400dc6947 */ /* 0x000fea0003800000 */
[----:B-1----:R-:W1:Y:S01]  /*32f40*/  S2R R3, SR_TID.X ;  /* 0x0000000000037919 */ /* 0x002e620000002100 */
[----:B------:R-:W-:Y:S01]  /*32f50*/  BSSY B0, `(.L_x_1648) ;  /* 0x000000a000007945 */ /* 0x000fe20003800000 */
[----:B-1----:R-:W-:-:S05]  /*32f60*/  LOP3.LUT R3, R3, 0x1f, RZ, 0xc0, !PT ;  /* 0x0000001f03037812 */ /* 0x002fca00078ec0ff */
[----:B------:R-:W-:-:S05]  /*32f70*/  IMAD.IADD R4, R19, 0x1, R3 ;  /* 0x0000000113047824 */ /* 0x000fca00078e0203 */
[----:B------:R-:W-:Y:S01]  /*32f80*/  ISETP.GE.OR P6, PT, R4, R2, !P0 ;  /* 0x000000020400720c */ /* 0x000fe200047c6670 */
[----:B------:R-:W-:-:S12]  /*32f90*/  IMAD.MOV.U32 R2, RZ, RZ, RZ ;  /* 0x000000ffff027224 */ /* 0x000fd800078e00ff */
[----:B------:R-:W-:Y:S05]  /*32fa0*/  @P6 BRA `(.L_x_1649) ;  /* 0x0000000000106947 */ /* 0x000fea0003800000 */
[----:B------:R-:W1:Y:S01]  /*32fb0*/  LDC.64 R2, c[0x0][0xc80] ;  /* 0x00032000ff027b82 */ /* 0x000e620000000a00 */
[----:B------:R-:W-:Y:S01]  /*32fc0*/  ULDC.64 UR4, c[0x0][0x208] ;  /* 0x0000820000047ab9 */ /* 0x000fe20000000a00 */
[----:B-1----:R-:W-:-:S06]  /*32fd0*/  IMAD.WIDE R2, R4, 0x4, R2 ;  /* 0x0000000404027825 */ /* 0x002fcc00078e0202 */
[----:B------:R1:W5:Y:S02]  /*32fe0*/  LDG.E R2, desc[UR4][R2.64] ;  /* 0x0000000402027981 */ /* 0x000364000c1e1900 */
.L_x_1649:
[----:B------:R-:W-:Y:S05]  /*32ff0*/  BSYNC B0 ;  /* 0x0000000000007941 */ /* 0x000fea0003800000 */
.L_x_1648:
        /* <DEDUP_REMOVED lines=18> */
.L_x_1809:
[----:B------:R-:W-:Y:S02]  /*33120*/  ULDC UR4, c[0x0][0xc38] ;  /* 0x00030e0000047ab9 */ /* 0x000fe40000000800 */
[----:B------:R-:W-:-:S04]  /*33130*/  IMAD.U32 R4, RZ, RZ, UR4 ;  /* 0x00000004ff047e24 */ /* 0x000fc8000f8e00ff */
[----:B--2---:R-:W-:-:S04]  /*33140*/  IMAD R16, R16, R4, RZ ;  /* 0x0000000410107224 */ /* 0x004fc800078e02ff */
[----:B------:R-:W-:-:S05]  /*33150*/  IMAD.IADD R5, R16, 0x1, R5 ;  /* 0x0000000110057824 */ /* 0x000fca00078e0205 */
[----:B------:R-:W-:-:S13]  /*33160*/  ISETP.GT.AND P6, PT, R5, R0, PT ;  /* 0x000000000500720c */ /* 0x000fda0003fc4270 */
[----:B------:R-:W-:Y:S05]  /*33170*/  @!P6 BRA `(.L_x_1651) ;  /* 0xfffffffc0060e947 */ /* 0x000fea000383ffff */
.L_x_1646:
        /* <DEDUP_REMOVED lines=8> */
.L_x_1813:
[----:B------:R-:W-:Y:S01]  /*33200*/  ISETP.NE.AND P0, PT, R6, RZ, PT ;  /* 0x000000ff0600720c */ /* 0x000fe20003f05270 */
[----:B--2---:R-:W-:-:S12]  /*33210*/  IMAD.MOV.U32 R2, RZ, RZ, RZ ;  /* 0x000000ffff027224 */ /* 0x004fd800078e00ff */
[----:B------:R-:W-:Y:S05]  /*33220*/  @!P0 BRA `(.L_x_1653) ;  /* 0x0000000000108947 */ /* 0x000fea0003800000 */
[----:B------:R-:W-:Y:S01]  /*33230*/  UMOV UR4, 0xffffffff ;  /* 0xffffffff00047882 */ /* 0x000fe20000000000 */
[----:B------:R-:W-:Y:S02]  /*33240*/  VIADD R12, R5, 0xffffffff ;  /* 0xffffffff050c7836 */ /* 0x000fe40000000000 */
[----:B------:R-:W-:Y:S05]  /*33250*/  BRA.DIV UR4, `(.L_x_1654) ;  /* 0x0000004604b47947 */ /* 0x000fea000b800000 */
[----:B------:R2:W4:Y:S02]  /*33260*/  SHFL.IDX PT, R2, R3, R12, 0x1f ;  /* 0x00001f0c03027589 */ /* 0x00052400000e0000 */
.L_x_1653:
[----:B------:R-:W5:Y:S01]  /*33270*/  LDC.64 R6, c[0x0][0xc90] ;  /* 0x00032400ff067b82 */ /* 0x000f620000000a00 */
[----:B------:R-:W-:Y:S01]  /*33280*/  IMAD.IADD R19, R5, 0x1, R19 ;  /* 0x0000000105137824 */ /* 0x000fe200078e0213 */
[----:B------:R-:W-:-:S03]  /*33290*/  ULDC.64 UR4, c[0x0][0x208] ;  /* 0x0000820000047ab9 */ /* 0x000fc60000000a00 */
[----:B-----5:R-:W-:-:S06]  /*332a0*/  IMAD.WIDE R6, R19, 0x4, R6 ;  /* 0x0000000413067825 */ /* 0x020fcc00078e0206 */
[----:B------:R-:W3:Y:S01]  /*332b0*/  LDG.E R6, desc[UR4][R6.64] ;  /* 0x0000000406067981 */ /* 0x000ee2000c1e1900 */
[----:B----4-:R-:W-:-:S04]  /*332c0*/  IMAD R16, R2, R4, R16 ;  /* 0x0000000402107224 */ /* 0x010fc800078e0210 */
[----:B------:R-:W-:Y:S02]  /*332d0*/  IMAD.IADD R0, R0, 0x1, -R16 ;  /* 0x0000000100007824 */ /* 0x000fe400078e0a10 */
[----:B---3--:R-:W-:-:S05]  /*332e0*/  IMAD R5, R17, R6, RZ ;  /* 0x0000000611057224 */ /* 0x008fca00078e02ff */
[----:B------:R-:W-:-:S04]  /*332f0*/  IABS R7, R5 ;  /* 0x0000000500077213 */ /* 0x000fc80000000000 */
[----:B-12---:R-:W1:Y:S08]  /*33300*/  I2F.RP R3, R7 ;  /* 0x0000000700037306 */ /* 0x006e700000209400 */
        /* <DEDUP_REMOVED lines=47> */
[C---:B------:R-:W-:Y:S01]  /*33600*/  LOP3.LUT R3, R0.reuse, R4, RZ, 0x3c, !PT ;  /* 0x0000000400037212 */ /* 0x040fe200078e3cff */
[----:B------:R-:W-:-:S03]  /*33610*/  IMAD.IADD R0, R0, 0x1, R7 ;  /* 0x0000000100007824 */ /* 0x000fc600078e0207 */
[----:B------:R-:W-:-:S07]  /*33620*/  ISETP.GE.AND P2, PT, R3, RZ, PT ;  /* 0x000000ff0300720c */ /* 0x000fce0003f46270 */
[----:B------:R-:W-:-:S06]  /*33630*/  @P0 VIADD R2, R2, 0x1 ;  /* 0x0000000102020836 */ /* 0x000fcc0000000000 */
[----:B------:R-:W-:Y:S01]  /*33640*/  @!P2 IMAD.MOV R2, RZ, RZ, -R2 ;  /* 0x000000ffff02a224 */ /* 0x000fe200078e0a02 */
[----:B------:R-:W-:Y:S01]  /*33650*/  @!P1 LOP3.LUT R2, RZ, R4, RZ, 0x33, !PT ;  /* 0x00000004ff029212 */ /* 0x000fe200078e33ff */
[----:B------:R-:W-:-:S04]  /*33660*/  IMAD.MOV R4, RZ, RZ, -R4 ;  /* 0x000000ffff047224 */ /* 0x000fc800078e0a04 */
[----:B------:R-:W-:Y:S01]  /*33670*/  IMAD R18, R2, R4, R0 ;  /* 0x0000000402127224 */ /* 0x000fe200078e0200 */
[----:B------:R-:W-:-:S05]  /*33680*/  LOP3.LUT R2, RZ, R2, RZ, 0x33, !PT ;  /* 0x00000002ff027212 */ /* 0x000fca00078e33ff */
[----:B------:R-:W-:Y:S01]  /*33690*/  IMAD.IADD R17, R17, 0x1, R2 ;  /* 0x0000000111117824 */ /* 0x000fe200078e0202 */
[----:B------:R-:W-:Y:S06]  /*336a0*/  BRA `(.L_x_1655) ;  /* 0x00000000001c7947 */ /* 0x000fec0003800000 */
.L_x_1647:
[----:B------:R-:W-:Y:S01]  /*336b0*/  UMOV UR4, URZ ;  /* 0x0000003f00047c82 */ /* 0x000fe20008000000 */
[----:B------:R-:W-:Y:S01]  /*336c0*/  UMOV UR5, URZ ;  /* 0x0000003f00057c82 */ /* 0x000fe20008000000 */
[----:B------:R-:W-:Y:S01]  /*336d0*/  ULDC UR6, c[0x0][0xc3c] ;  /* 0x00030f0000067ab9 */ /* 0x000fe20000000800 */
[----:B------:R-:W-:Y:S02]  /*336e0*/  IMAD.MOV.U32 R16, RZ, RZ, R0 ;  /* 0x000000ffff107224 */ /* 0x000fe400078e0000 */
[----:B------:R-:W-:Y:S02]  /*336f0*/  IMAD.U32 R17, RZ, RZ, UR4 ;  /* 0x00000004ff117e24 */ /* 0x000fe4000f8e00ff */
[----:B------:R-:W-:Y:S02]  /*33700*/  IMAD.U32 R18, RZ, RZ, UR5 ;  /* 0x00000005ff127e24 */ /* 0x000fe4000f8e00ff */
[----:B------:R-:W-:-:S07]  /*33710*/  IMAD.U32 R19, RZ, RZ, UR6 ;  /* 0x00000006ff137e24 */ /* 0x000fce000f8e00ff */
.L_x_1655:
[----:B-1----:R1:W2:Y:S01]  /*33720*/  LDL R3, [R1+0x4] ;  /* 0x0000040001037983 */ /* 0x0022a20000100800 */
[----:B------:R-:W3:Y:S01]  /*33730*/  S2R R0, SR_TID.X ;  /* 0x0000000000007919 */ /* 0x000ee20000002100 */
[----:B------:R-:W-:Y:S05]  /*33740*/  WARPSYNC.ALL ;  /* 0x0000000000007948 */ /* 0x000fea0003800000 */
[----:B---3--:R-:W-:Y:S01]  /*33750*/  LOP3.LUT R0, R0, 0x1f, RZ, 0xc0, !PT ;  /* 0x0000001f00007812 */ /* 0x008fe200078ec0ff */
        /* <DEDUP_REMOVED lines=8> */
.L_x_1644:
[----:B------:R-:W-:Y:S02]  /*337e0*/  ULDC UR4, c[0x0][0xc3c] ;  /* 0x00030f0000047ab9 */ /* 0x000fe40000000800 */
[----:B---3--:R-:W-:-:S13]  /*337f0*/  ISETP.GE.AND P0, PT, R19, UR4, PT ;  /* 0x0000000413007c0c */ /* 0x008fda000bf06270 */
[----:B------:R-:W-:Y:S05]  /*33800*/  @!P0 BRA `(.L_x_1656) ;  /* 0xffffffa0006c8947 */ /* 0x000fea000383ffff */
[----:B------:R-:W-:Y:S05]  /*33810*/  BSYNC B7 ;  /* 0x0000000000077941 */ /* 0x000fea0003800000 */
.L_x_1538:
[----:B--2---:R-:W2:Y:S01]  /*33820*/  LDL.LU R0, [R1+0x54] ;  /* 0x0000540001007983 */ /* 0x004ea20000300800 */
[----:B------:R-:W-:Y:S01]  /*33830*/  BSSY B0, `(.L_x_1657) ;  /* 0x000000b000007945 */ /* 0x000fe20003800000 */
[----:B------:R-:W3:Y:S01]  /*33840*/  S2R R5, SR_CgaCtaId ;  /* 0x0000000000057919 */ /* 0x000ee20000008800 */
[----:B--2---:R-:W-:-:S05]  /*33850*/  VIADD R0, R0, 0x1 ;  /* 0x0000000100007836 */ /* 0x004fca0000000000 */
[----:B0-----:R-:W-:-:S04]  /*33860*/  LEA.HI R2, R0, R0, RZ, 0x1 ;  /* 0x0000000000027211 */ /* 0x001fc800078f08ff */
[----:B-1----:R-:W-:-:S05]  /*33870*/  LOP3.LUT R3, R2, 0xfffffffe, RZ, 0xc0, !PT ;  /* 0xfffffffe02037812 */ /* 0x002fca00078ec0ff */
[----:B------:R-:W-:Y:S01]  /*33880*/  IMAD.IADD R3, R0, 0x1, -R3 ;  /* 0x0000000100037824 */ /* 0x000fe200078e0a03 */
[----:B------:R-:W-:-:S04]  /*33890*/  MOV R0, 0x400 ;  /* 0x0000040000007802 */ /* 0x000fc80000000f00 */
[----:B---3--:R-:W-:Y:S02]  /*338a0*/  LEA R0, R5, R0, 0x18 ;  /* 0x0000000005007211 */ /* 0x008fe400078ec0ff */
[----:B------:R-:W-:-:S04]  /*338b0*/  SHF.L.U32 R3, R3, 0x1f, RZ ;  /* 0x0000001f03037819 */ /* 0x000fc800000006ff */
[----:B------:R-:W0:Y:S02]  /*338c0*/  SYNCS.PHASECHK.TRANS64.TRYWAIT P0, [R0+URZ+0x2e820], R3 ;  /* 0x02e82003000075a7 */ /* 0x000e24000800017f */
[----:B0-----:R-:W-:Y:S05]  /*338d0*/  @!P0 BRA `(.L_x_1658) ;  /* 0x00000040003c8947 */ /* 0x001fea0003800000 */
.L_x_1816:
[----:B------:R-:W-:Y:S05]  /*338e0*/  BSYNC B0 ;  /* 0x0000000000007941 */ /* 0x000fea0003800000 */
.L_x_1657:
[----:B------:R-:W-:-:S03]  /*338f0*/  UMOV UR4, 0xffffffff ;  /* 0xffffffff00047882 */ /* 0x000fc60000000000 */
[----:B------:R-:W-:Y:S05]  /*33900*/  BRA.DIV UR4, `(.L_x_1659) ;  /* 0x0000004204447947 */ /* 0x000fea000b800000 */
[----:B------:R-:W1:Y:S02]  /*33910*/  S2R R2, SR_TID.X ;  /* 0x0000000000027919 */ /* 0x000e640000002100 */
[----:B-1----:R-:W-:-:S04]  /*33920*/  SHF.R.U32.HI R2, RZ, 0x5, R2 ;  /* 0x00000005ff027819 */ /* 0x002fc80000011602 */
[----:B------:R-:W-:-:S05]  /*33930*/  LOP3.LUT R2, R2, 0x3, RZ, 0xc0, !PT ;  /* 0x0000000302027812 */ /* 0x000fca00078ec0ff */
[----:B------:R1:W2:Y:S02]  /*33940*/  SHFL.IDX PT, R14, R2, RZ, 0x1f ;  /* 0x00001fff020e7589 */ /* 0x0002a400000e0000 */
.L_x_1819:
[----:B--2---:R-:W-:-:S13]  /*33950*/  ISETP.NE.AND P0, PT, R14, RZ, PT ;  /* 0x000000ff0e00720c */ /* 0x004fda0003f05270 */
[----:B------:R-:W-:Y:S05]  /*33960*/  @P0 BRA `(.L_x_1282) ;  /* 0x0000000000b80947 */ /* 0x000fea0003800000 */
[----:B------:R-:W-:-:S03]  /*33970*/  UMOV UR4, 0xffffffff ;  /* 0xffffffff00047882 */ /* 0x000fc60000000000 */
[----:B------:R-:W-:Y:S05]  /*33980*/  BRA.DIV UR4, `(.L_x_1660) ;  /* 0x0000004204587947 */ /* 0x000fea000b800000 */
[----:B------:R-:W-:-:S13]  /*33990*/  ELECT P6, URZ, PT ;  /* 0x00000000003f782f */ /* 0x000fda00038c0000 */
.L_x_1822:
        /* <DEDUP_REMOVED lines=8> */
.L_x_1661:
        /* <DEDUP_REMOVED lines=14> */
.L_x_1823:
[----:B------:R-:W1:Y:S02]  /*33b00*/  SYNCS.PHASECHK.TRANS64.TRYWAIT P1, [R7+URZ], R2 ;  /* 0x00000002070075a7 */ /* 0x000e64000802017f */
[----:B-1----:R-:W-:Y:S05]  /*33b10*/  @!P1 BRA `(.L_x_1663) ;  /* 0x0000004000289947 */ /* 0x002fea0003800000 */
.L_x_1824:
[----:B------:R-:W-:Y:S05]  /*33b20*/  @!P0 BRA `(.L_x_1664) ;  /* 0x0000000000048947 */ /* 0x000fea0003800000 */
[----:B------:R-:W-:Y:S01]  /*33b30*/  BPT.TRAP 0x1 ;  /* 0x000000040000795c */ /* 0x000fe20000300000 */
.L_x_1664:
[----:B------:R-:W2:Y:S02]  /*33b40*/  LDL.LU R4, [R1+0x8] ;  /* 0x0000080001047983 */ /* 0x000ea40000300800 */
[----:B--2---:R-:W-:-:S04]  /*33b50*/  IMAD R4, R4, 0x8, R0 ;  /* 0x0000000804047824 */ /* 0x004fc800078e0200 */
[----:B------:R-:W2:Y:S02]  /*33b60*/  SYNCS.PHASECHK.TRANS64.TRYWAIT P1, [R4+URZ+0x2e860], R5 ;  /* 0x02e86005040075a7 */ /* 0x000ea4000802017f */
[----:B--2---:R-:W-:Y:S05]  /*33b70*/  @!P1 BRA `(.L_x_1665) ;  /* 0x0000004000249947 */ /* 0x004fea0003800000 */
.L_x_1825:
[----:B------:R-:W-:Y:S05]  /*33b80*/  @!P0 BRA `(.L_x_1666) ;  /* 0x0000000000048947 */ /* 0x000fea0003800000 */
[----:B------:R-:W-:Y:S01]  /*33b90*/  BPT.TRAP 0x1 ;  /* 0x000000040000795c */ /* 0x000fe20000300000 */
.L_x_1666:
[----:B------:R-:W-:-:S04]  /*33ba0*/  IMAD R3, R3, 0x8, R0 ;  /* 0x0000000803037824 */ /* 0x000fc800078e0200 */
[----:B------:R-:W3:Y:S02]  /*33bb0*/  SYNCS.PHASECHK.TRANS64.TRYWAIT P1, [R3+URZ+0x2e860], R2 ;  /* 0x02e86002030075a7 */ /* 0x000ee4000802017f */
[----:B---3--:R-:W-:Y:S05]  /*33bc0*/  @!P1 BRA `(.L_x_1667) ;  /* 0x0000004000249947 */ /* 0x008fea0003800000 */
.L_x_1826:
[----:B------:R-:W-:Y:S05]  /*33bd0*/  @!P0 BRA `(.L_x_1668) ;  /* 0x0000000000048947 */ /* 0x000fea0003800000 */
[----:B------:R-:W-:Y:S01]  /*33be0*/  BPT.TRAP 0x1 ;  /* 0x000000040000795c */ /* 0x000fe20000300000 */
.L_x_1668:
[----:B------:R-:W4:Y:S02]  /*33bf0*/  SYNCS.PHASECHK.TRANS64.TRYWAIT P0, [R4+URZ+0x2e880], R5 ;  /* 0x02e88005040075a7 */ /* 0x000f24000800017f */
[----:B----4-:R-:W-:Y:S05]  /*33c00*/  @!P0 BRA `(.L_x_1669) ;  /* 0x0000004000288947 */ /* 0x010fea0003800000 */
.L_x_1670:
[----:B------:R0:W0:Y:S02]  /*33c10*/  SYNCS.PHASECHK.TRANS64.TRYWAIT P0, [R3+URZ+0x2e880], R2 ;  /* 0x02e88002030075a7 */ /* 0x000024000800017f */
[----:B0-----:R-:W-:Y:S05]  /*33c20*/  @!P0 NANOSLEEP.SYNCS 0x989680 ;  /* 0x009896800000895d */ /* 0x001fea0003900000 */
[----:B------:R-:W0:Y:S02]  /*33c30*/  @!P0 SYNCS.PHASECHK.TRANS64 P0, [R3+URZ+0x2e880], R2 ;  /* 0x02e88002030085a7 */ /* 0x000e24000800007f */
[----:B0-----:R-:W-:Y:S05]  /*33c40*/  @!P0 BRA `(.L_x_1670) ;  /* 0xfffffffc00f08947 */ /* 0x001fea000383ffff */
.L_x_1282:
[----:B------:R-:W-:Y:S05]  /*33c50*/  BSYNC B8 ;  /* 0x0000000000087941 */ /* 0x000fea0003800000 */
.L_x_1279:
[----:B------:R-:W-:Y:S05]  /*33c60*/  EXIT ;  /* 0x000000000000794d */ /* 0x000fea0003800000 */
.L_x_1312:
[----:B0-----:R0:W1:Y:S02]  /*33c70*/  SYNCS.PHASECHK.TRANS64.TRYWAIT P6, [R104+URZ+0x2e890], R128 ;  /* 0x02e89080680075a7 */ /* 0x00106400080c017f */
[----:B-1----:R-:W-:Y:S05]  /*33c80*/  @!P6 NANOSLEEP.SYNCS 0x989680 ;  /* 0x009896800000e95d */ /* 0x002fea0003900000 */
[----:B------:R-:W1:Y:S02]  /*33c90*/  @!P6 SYNCS.PHASECHK.TRANS64 P6, [R104+URZ+0x2e890], R128 ;  /* 0x02e890806800e5a7 */ /* 0x000e6400080c007f */
[----:B-1----:R-:W-:Y:S05]  /*33ca0*/  @!P6 BRA `(.L_x_1312) ;  /* 0xfffffffc00f0e947 */ /* 0x002fea000383ffff */
[----:B------:R-:W-:Y:S05]  /*33cb0*/  BRA `(.L_x_1671) ;  /* 0xfffffcf400f07947 */ /* 0x000fea000383ffff */
.L_x_1346:
[----:B0-----:R0:W1:Y:S02]  /*33cc0*/  SYNCS.PHASECHK.TRANS64.TRYWAIT P3, [R104+URZ+0x2e890], R128 ;  /* 0x02e89080680075a7 */ /* 0x001064000806017f */
[----:B-1----:R-:W-:Y:S05]  /*33cd0*/  @!P3 NANOSLEEP.SYNCS 0x989680 ;  /* 0x009896800000b95d */ /* 0x002fea0003900000 */
[----:B------:R-:W1:Y:S02]  /*33ce0*/  @!P3 SYNCS.PHASECHK.TRANS64 P3, [R104+URZ+0x2e890], R128 ;  /* 0x02e890806800b5a7 */ /* 0x000e64000806007f */
[----:B-1----:R-:W-:Y:S05]  /*33cf0*/  @!P3 BRA `(.L_x_1346) ;  /* 0xfffffffc00f0b947 */ /* 0x002fea000383ffff */
[----:B------:R-:W-:Y:S05]  /*33d00*/  BRA `(.L_x_1672) ;  /* 0xfffffd3800a47947 */ /* 0x000fea000383ffff */
.L_x_1363:
[----:B0-----:R0:W1:Y:S02]  /*33d10*/  SYNCS.PHASECHK.TRANS64.TRYWAIT P2, [R104+URZ+0x2e890], R128 ;  /* 0x02e89080680075a7 */ /* 0x001064000804017f */
[----:B-1----:R-:W-:Y:S05]  /*33d20*/  @!P2 NANOSLEEP.SYNCS 0x989680 ;  /* 0x009896800000a95d */ /* 0x002fea0003900000 */
[----:B------:R-:W1:Y:S02]  /*33d30*/  @!P2 SYNCS.PHASECHK.TRANS64 P2, [R104+URZ+0x2e890], R128 ;  /* 0x02e890806800a5a7 */ /* 0x000e64000804007f */
[----:B-1----:R-:W-:Y:S05]  /*33d40*/  @!P2 BRA `(.L_x_1363) ;  /* 0xfffffffc00f0a947 */ /* 0x002fea000383ffff */
[----:B------:R-:W-:Y:S05]  /*33d50*/  BRA `(.L_x_1673) ;  /* 0xfffffd7800ac7947 */ /* 0x000fea000383ffff */
.L_x_1373:
[----:B-1----:R1:W2:Y:S02]  /*33d60*/  SYNCS.PHASECHK.TRANS64.TRYWAIT P3, [R104+URZ+0x2e8b0], R128 ;  /* 0x02e8b080680075a7 */ /* 0x0022a4000806017f */
[----:B--2---:R-:W-:Y:S05]  /*33d70*/  @!P3 NANOSLEEP.SYNCS 0x989680 ;  /* 0x009896800000b95d */ /* 0x004fea0003900000 */
[----:B------:R-:W2:Y:S02]  /*33d80*/  @!P3 SYNCS.PHASECHK.TRANS64 P3, [R104+URZ+0x2e8b0], R128 ;  /* 0x02e8b0806800b5a7 */ /* 0x000ea4000806007f */
[----:B--2---:R-:W-:Y:S05]  /*33d90*/  @!P3 BRA `(.L_x_1373) ;  /* 0xfffffffc00f0b947 */ /* 0x004fea000383ffff */
[----:B------:R-:W-:Y:S05]  /*33da0*/  BRA `(.L_x_1674) ;  /* 0xfffffd8000a47947 */ /* 0x000fea000383ffff */
.L_x_1393:
[----:B------:R-:W-:Y:S01]  /*33db0*/  BSSY B0, `(.L_x_1675) ;  /* 0x0000007000007945 */ /* 0x000fe20003800000 */
[----:B------:R-:W-:Y:S02]  /*33dc0*/  IMAD.MOV.U32 R12, RZ, RZ, RZ ;  /* 0x000000ffff0c7224 */ /* 0x000fe400078e00ff */
[----:B------:R-:W-:Y:S02]  /*33dd0*/  IMAD.MOV.U32 R11, RZ, RZ, 0x1f ;  /* 0x0000001fff0b7424 */ /* 0x000fe400078e00ff */
[----:B------:R-:W-:-:S07]  /*33de0*/  IMAD.MOV.U32 R15, RZ, RZ, -0x1 ;  /* 0xffffffffff0f7424 */ /* 0x000fce00078e00ff */
[----:B------:R-:W-:Y:S05]  /*33df0*/  WARPSYNC.COLLECTIVE R15, `(.L_x_1676) ;  /* 0x000000000f087348 */ /* 0x000fea0003c00000 */
[----:B------:R0:W1:Y:S02]  /*33e00*/  SHFL.IDX P6, R14, R13, R12, R11 ;  /* 0x0000000c0d0e7389 */ /* 0x00006400000c000b */
[----:B01----:R-:W-:Y:S01]  /*33e10*/  ENDCOLLECTIVE ;  /* 0x000000000000791b */ /* 0x003fe20003800000 */
.L_x_1676:
[----:B------:R-:W-:Y:S05]  /*33e20*/  BSYNC B0 ;  /* 0x0000000000007941 */ /* 0x000fea0003800000 */
.L_x_1675:
[----:B------:R1:W-:Y:S01]  /*33e30*/  STL [R1+0x54], R14 ;  /* 0x0000540e01007387 */ /* 0x0003e20000100800 */
[----:B------:R-:W-:Y:S05]  /*33e40*/  BRA `(.L_x_1677) ;  /* 0xfffffd94005c7947 */ /* 0x000fea000383ffff */
.L_x_1405:
        /* <DEDUP_REMOVED lines=8> */
.L_x_1679:
[----:B------:R-:W-:Y:S05]  /*33ed0*/  BSYNC B1 ;  /* 0x0000000000017941 */ /* 0x000fea0003800000 */
.L_x_1678:
[----:B------:R-:W-:Y:S02]  /*33ee0*/  IMAD.MOV.U32 R13, RZ, RZ, R5 ;  /* 0x000000ffff0d7224 */ /* 0x000fe400078e0005 */
[----:B------:R-:W-:Y:S02]  /*33ef0*/  IMAD.MOV.U32 R12, RZ, RZ, RZ ;  /* 0x000000ffff0c7224 */ /* 0x000fe400078e00ff */
[----:B------:R-:W-:Y:S02]  /*33f00*/  IMAD.MOV.U32 R11, RZ, RZ, 0x1c1f ;  /* 0x00001c1fff0b7424 */ /* 0x000fe400078e00ff */
[----:B------:R-:W-:Y:S02]  /*33f10*/  IMAD.MOV.U32 R15, RZ, RZ, -0x1 ;  /* 0xffffffffff0f7424 */ /* 0x000fe400078e00ff */
[----:B------:R-:W-:-:S07]  /*33f20*/  IMAD.MOV.U32 R0, RZ, RZ, R14 ;  /* 0x000000ffff007224 */ /* 0x000fce00078e000e */
[----:B------:R-:W-:Y:S05]  /*33f30*/  WARPSYNC.COLLECTIVE R15, `(.L_x_1680) ;  /* 0x000000000f087348 */ /* 0x000fea0003c00000 */
[----:B------:R0:W1:Y:S02]  /*33f40*/  SHFL.IDX P6, R14, R13, R12, R11 ;  /* 0x0000000c0d0e7389 */ /* 0x00006400000c000b */
[----:B01----:R-:W-:Y:S01]  /*33f50*/  ENDCOLLECTIVE ;  /* 0x000000000000791b */ /* 0x003fe20003800000 */
.L_x_1680:
[----:B------:R-:W-:Y:S02]  /*33f60*/  IMAD.MOV.U32 R13, RZ, RZ, R8 ;  /* 0x000000ffff0d7224 */ /* 0x000fe400078e0008 */
[----:B------:R-:W-:-:S07]  /*33f70*/  IMAD.MOV.U32 R3, RZ, RZ, R14 ;  /* 0x000000ffff037224 */ /* 0x000fce00078e000e */
[----:B------:R-:W-:Y:S05]  /*33f80*/  WARPSYNC.COLLECTIVE R15, `(.L_x_1681) ;  /* 0x000000000f087348 */ /* 0x000fea0003c00000 */
[----:B------:R0:W1:Y:S02]  /*33f90*/  SHFL.IDX P6, R14, R13, R12, R11 ;  /* 0x0000000c0d0e7389 */ /* 0x00006400000c000b */
[----:B01----:R-:W-:Y:S01]  /*33fa0*/  ENDCOLLECTIVE ;  /* 0x000000000000791b */ /* 0x003fe20003800000 */
.L_x_1681:
[----:B------:R-:W-:Y:S02]  /*33fb0*/  IMAD.MOV.U32 R13, RZ, RZ, R7 ;  /* 0x000000ffff0d7224 */ /* 0x000fe400078e0007 */
[----:B------:R-:W-:-:S07]  /*33fc0*/  IMAD.MOV.U32 R4, RZ, RZ, R14 ;  /* 0x000000ffff047224 */ /* 0x000fce00078e000e */
[----:B------:R-:W-:Y:S05]  /*33fd0*/  WARPSYNC.COLLECTIVE R15, `(.L_x_1682) ;  /* 0x000000000f087348 */ /* 0x000fea0003c00000 */
[----:B------:R0:W1:Y:S02]  /*33fe0*/  SHFL.IDX P6, R14, R13, R12, R11 ;  /* 0x0000000c0d0e7389 */ /* 0x00006400000c000b */
[----:B01----:R-:W-:Y:S01]  /*33ff0*/  ENDCOLLECTIVE ;  /* 0x000000000000791b */ /* 0x003fe20003800000 */
.L_x_1682:
[----:B------:R-:W-:Y:S05]  /*34000*/  BRA `(.L_x_1683) ;  /* 0xfffffd9800d87947 */ /* 0x000fea000383ffff */
.L_x_1408:
[----:B------:R-:W-:Y:S01]  /*34010*/  BSSY B1, `(.L_x_1684) ;  /* 0x0000008000017945 */ /* 0x000fe20003800000 */
[----:B------:R-:W-:Y:S02]  /*34020*/  IMAD.MOV.U32 R13, RZ, RZ, R6 ;  /* 0x000000ffff0d7224 */ /* 0x000fe400078e0006 */
[----:B------:R-:W-:Y:S02]  /*34030*/  IMAD.MOV.U32 R12, RZ, RZ, 0x1 ;  /* 0x00000001ff0c7424 */ /* 0x000fe400078e00ff */
[----:B------:R-:W-:Y:S02]  /*34040*/  IMAD.MOV.U32 R11, RZ, RZ, 0x1c1f ;  /* 0x00001c1fff0b7424 */ /* 0x000fe400078e00ff */
[----:B------:R-:W-:-:S07]  /*34050*/  IMAD.MOV.U32 R15, RZ, RZ, -0x1 ;  /* 0xffffffffff0f7424 */ /* 0x000fce00078e00ff */
[----:B0-2345:R-:W-:Y:S05]  /*34060*/  WARPSYNC.COLLECTIVE R15, `(.L_x_1685) ;  /* 0x000000000f087348 */ /* 0x03dfea0003c00000 */
[----:B------:R1:W0:Y:S02]  /*34070*/  SHFL.IDX P6, R14, R13, R12, R11 ;  /* 0x0000000c0d0e7389 */ /* 0x00022400000c000b */
[----:B012345:R-:W-:Y:S01]  /*34080*/  ENDCOLLECTIVE ;  /* 0x000000000000791b */ /* 0x03ffe20003800000 */
.L_x_1685:
[----:B------:R-:W-:Y:S05]  /*34090*/  BSYNC B1 ;  /* 0x0000000000017941 */ /* 0x000fea0003800000 */
.L_x_1684:
[----:B------:R-:W-:Y:S02]  /*340a0*/  IMAD.MOV.U32 R13, RZ, RZ, R5 ;  /* 0x000000ffff0d7224 */ /* 0x000fe400078e0005 */
[----:B------:R-:W-:Y:S02]  /*340b0*/  IMAD.MOV.U32 R12, RZ, RZ, 0x1 ;  /* 0x00000001ff0c7424 */ /* 0x000fe400078e00ff */
[----:B------:R-:W-:Y:S02]  /*340c0*/  IMAD.MOV.U32 R11, RZ, RZ, 0x1c1f ;  /* 0x00001c1fff0b7424 */ /* 0x000fe400078e00ff */
[----:B------:R-:W-:Y:S02]  /*340d0*/  IMAD.MOV.U32 R15, RZ, RZ, -0x1 ;  /* 0xffffffffff0f7424 */ /* 0x000fe400078e00ff */
[----:B------:R-:W-:-:S07]  /*340e0*/  IMAD.MOV.U32 R0, RZ, RZ, R14 ;  /* 0x000000ffff007224 */ /* 0x000fce00078e000e */
[----:B------:R-:W-:Y:S05]  /*340f0*/  WARPSYNC.COLLECTIVE R15, `(.L_x_1686) ;  /* 0x000000000f087348 */ /* 0x000fea0003c00000 */
[----:B------:R0:W1:Y:S02]  /*34100*/  SHFL.IDX P6, R14, R13, R12, R11 ;  /* 0x0000000c0d0e7389 */ /* 0x00006400000c000b */
[----:B01----:R-:W-:Y:S01]  /*34110*/  ENDCOLLECTIVE ;  /* 0x000000000000791b */ /* 0x003fe20003800000 */
.L_x_1686:
[----:B------:R-:W-:Y:S02]  /*34120*/  IMAD.MOV.U32 R13, RZ, RZ, R8 ;  /* 0x000000ffff0d7224 */ /* 0x000fe400078e0008 */
[----:B------:R-:W-:-:S07]  /*34130*/  IMAD.MOV.U32 R3, RZ, RZ, R14 ;  /* 0x000000ffff037224 */ /* 0x000fce00078e000e */
[----:B------:R-:W-:Y:S05]  /*34140*/  WARPSYNC.COLLECTIVE R15, `(.L_x_1687) ;  /* 0x000000000f087348 */ /* 0x000fea0003c00000 */
[----:B------:R0:W1:Y:S02]  /*34150*/  SHFL.IDX P6, R14, R13, R12, R11 ;  /* 0x0000000c0d0e7389 */ /* 0x00006400000c000b */
[----:B01----:R-:W-:Y:S01]  /*34160*/  ENDCOLLECTIVE ;  /* 0x000000000000791b */ /* 0x003fe20003800000 */
.L_x_1687:
[----:B------:R-:W-:Y:S02]  /*34170*/  IMAD.MOV.U32 R13, RZ, RZ, R7 ;  /* 0x000000ffff0d7224 */ /* 0x000fe400078e0007 */
[----:B------:R-:W-:-:S07]  /*34180*/  IMAD.MOV.U32 R4, RZ, RZ, R14 ;  /* 0x000000ffff047224 */ /* 0x000fce00078e000e */
[----:B------:R-:W-:Y:S05]  /*34190*/  WARPSYNC.COLLECTIVE R15, `(.L_x_1688) ;  /* 0x000000000f087348 */ /* 0x000fea0003c00000 */
[----:B------:R0:W1:Y:S02]  /*341a0*/  SHFL.IDX P6, R14, R13, R12, R11 ;  /* 0x0000000c0d0e7389 */ /* 0x00006400000c000b */
[----:B01----:R-:W-:Y:S01]  /*341b0*/  ENDCOLLECTIVE ;  /* 0x000000000000791b */ /* 0x003fe20003800000 */
.L_x_1688:
[----:B------:R-:W-:Y:S05]  /*341c0*/  BRA `(.L_x_1689) ;  /* 0xfffffd9800fc7947 */ /* 0x000fea000383ffff */
.L_x_1412:
[----:B0-----:R0:W1:Y:S02]  /*341d0*/  SYNCS.PHASECHK.TRANS64.TRYWAIT P0, [R17+URZ+0x2e800], R6 ;  /* 0x02e80006110075a7 */ /* 0x001064000800017f */
[----:B-1----:R-:W-:Y:S05]  /*341e0*/  @!P0 NANOSLEEP.SYNCS 0x989680 ;  /* 0x009896800000895d */ /* 0x002fea0003900000 */
[----:B------:R-:W1:Y:S02]  /*341f0*/  @!P0 SYNCS.PHASECHK.TRANS64 P0, [R17+URZ+0x2e800], R6 ;  /* 0x02e80006110085a7 */ /* 0x000e64000800007f */
[----:B-1----:R-:W-:Y:S05]  /*34200*/  @!P0 BRA `(.L_x_1412) ;  /* 0xfffffffc00f08947 */ /* 0x002fea000383ffff */
[----:B------:R-:W-:Y:S05]  /*34210*/  BRA `(.L_x_1690) ;  /* 0xfffffd9c00b07947 */ /* 0x000fea000383ffff */
.L_x_1420:
[----:B------:R-:W0:Y:S01]  /*34220*/  LDC R37, c[0x0][0x3f4] ;  /* 0x0000fd00ff257b82 */ /* 0x000e220000000800 */
[----:B------:R-:W-:Y:S01]  /*34230*/  BSSY B1, `(.L_x_1691) ;  /* 0x0000008000017945 */ /* 0x000fe20003800000 */
[----:B------:R-:W-:Y:S02]  /*34240*/  IMAD.MOV.U32 R13, RZ, RZ, R10 ;  /* 0x000000ffff0d7224 */ /* 0x000fe400078e000a */
[----:B------:R-:W-:Y:S02]  /*34250*/  IMAD.MOV.U32 R12, RZ, RZ, RZ ;  /* 0x000000ffff0c7224 */ /* 0x000fe400078e00ff */
[----:B------:R-:W-:Y:S02]  /*34260*/  IMAD.MOV.U32 R11, RZ, RZ, 0x1c1f ;  /* 0x00001c1fff0b7424 */ /* 0x000fe400078e00ff */
[----:B------:R-:W-:-:S07]  /*34270*/  IMAD.MOV.U32 R15, RZ, RZ, -0x1 ;  /* 0xffffffffff0f7424 */ /* 0x000fce00078e00ff */
[----:B01----:R-:W-:Y:S05]  /*34280*/  WARPSYNC.COLLECTIVE R15, `(.L_x_1692) ;  /* 0x000000000f087348 */ /* 0x003fea0003c00000 */
[----:B-1----:R1:W2:Y:S02]  /*34290*/  SHFL.IDX P6, R14, R13, R12, R11 ;  /* 0x0000000c0d0e7389 */ /* 0x0022a400000c000b */
[----:B012---:R-:W-:Y:S01]  /*342a0*/  ENDCOLLECTIVE ;  /* 0x000000000000791b */ /* 0x007fe20003800000 */
.L_x_1692:
[----:B------:R-:W-:Y:S05]  /*342b0*/  BSYNC B1 ;  /* 0x0000000000017941 */ /* 0x000fea0003800000 */
.L_x_1691:
[----:B------:R0:W5:Y:S01]  /*342c0*/  LDL R8, [R1+0x10] ;  /* 0x0000100001087983 */ /* 0x0001620000100800 */
[----:B------:R-:W-:Y:S01]  /*342d0*/  IMAD.MOV.U32 R13, RZ, RZ, R29 ;  /* 0x000000ffff0d7224 */ /* 0x000fe200078e001d */
[----:B------:R-:W-:Y:S01]  /*342e0*/  ISETP.GE.AND P0, PT, R18, R37, PT ;  /* 0x000000251200720c */ /* 0x000fe20003f06270 */
[----:B------:R-:W-:Y:S02]  /*342f0*/  IMAD.MOV.U32 R12, RZ, RZ, RZ ;  /* 0x000000ffff0c7224 */ /* 0x000fe400078e00ff */
[----:B------:R-:W-:Y:S02]  /*34300*/  IMAD.MOV.U32 R11, RZ, RZ, 0x1c1f ;  /* 0x00001c1fff0b7424 */ /* 0x000fe400078e00ff */
[----:B------:R-:W-:Y:S02]  /*34310*/  IMAD.MOV.U32 R15, RZ, RZ, -0x1 ;  /* 0xffffffffff0f7424 */ /* 0x000fe400078e00ff */
[----:B0-----:R-:W-:-:S07]  /*34320*/  IMAD.MOV.U32 R3, RZ, RZ, R14 ;  /* 0x000000ffff037224 */ /* 0x001fce00078e000e */
[----:B-----5:R-:W-:Y:S05]  /*34330*/  WARPSYNC.COLLECTIVE R15, `(.L_x_1693) ;  /* 0x000000000f087348 */ /* 0x020fea0003c00000 */
[----:B------:R0:W1:Y:S02]  /*34340*/  SHFL.IDX P6, R14, R13, R12, R11 ;  /* 0x0000000c0d0e7389 */ /* 0x00006400000c000b */
[----:B01---5:R-:W-:Y:S01]  /*34350*/  ENDCOLLECTIVE ;  /* 0x000000000000791b */ /* 0x023fe20003800000 */
.L_x_1693:
[----:B------:R-:W-:Y:S02]  /*34360*/  IMAD.MOV.U32 R13, RZ, RZ, R31 ;  /* 0x000000ffff0d7224 */ /* 0x000fe400078e001f */
[----:B------:R-:W-:-:S07]  /*34370*/  IMAD.MOV.U32 R5, RZ, RZ, R14 ;  /* 0x000000ffff057224 */ /* 0x000fce00078e000e */
[----:B------:R-:W-:Y:S05]  /*34380*/  WARPSYNC.COLLECTIVE R15, `(.L_x_1694) ;  /* 0x000000000f087348 */ /* 0x000fea0003c00000 */
[----:B------:R0:W1:Y:S02]  /*34390*/  SHFL.IDX P6, R14, R13, R12, R11 ;  /* 0x0000000c0d0e7389 */ /* 0x00006400000c000b */
[----:B01----:R-:W-:Y:S01]  /*343a0*/  ENDCOLLECTIVE ;  /* 0x000000000000791b */ /* 0x003fe20003800000 */
.L_x_1694:
[----:B------:R-:W-:Y:S02]  /*343b0*/  IMAD.MOV.U32 R13, RZ, RZ, R28 ;  /* 0x000000ffff0d7224 */ /* 0x000fe400078e001c */
[----:B------:R-:W-:-:S07]  /*343c0*/  IMAD.MOV.U32 R7, RZ, RZ, R14 ;  /* 0x000000ffff077224 */ /* 0x000fce00078e000e */
[----:B------:R-:W-:Y:S05]  /*343d0*/  WARPSYNC.COLLECTIVE R15, `(.L_x_1695) ;  /* 0x000000000f087348 */ /* 0x000fea0003c00000 */
[----:B------:R0:W1:Y:S02]  /*343e0*/  SHFL.IDX P6, R14, R13, R12, R11 ;  /* 0x0000000c0d0e7389 */ /* 0x00006400000c000b */
[----:B01----:R-:W-:Y:S01]  /*343f0*/  ENDCOLLECTIVE ;  /* 0x000000000000791b */ /* 0x003fe20003800000 */
.L_x_1695:
[----:B------:R-:W-:Y:S01]  /*34400*/  ULDC.64 UR4, c[0x0][0x208] ;  /* 0x0000820000047ab9 */ /* 0x000fe20000000a00 */
[----:B------:R-:W-:-:S05]  /*34410*/  IMAD R30, R8, R30, RZ ;  /* 0x0000001e081e7224 */ /* 0x000fca00078e02ff */
[----:B------:R-:W-:-:S13]  /*34420*/  ISETP.GE.OR P1, PT, R39, R30, P0 ;  /* 0x0000001e2700720c */ /* 0x000fda0000726670 */
[C---:B------:R-:W-:Y:S02]  /*34430*/  @!P1 IADD3 R0, P2, R18.reuse, R5, RZ ;  /* 0x0000000512009210 */ /* 0x040fe40007f5e0ff */
[----:B------:R-:W-:-:S03]  /*34440*/  @!P1 IADD3 R14, P3, R18, R14, RZ ;  /* 0x0000000e120e9210 */ /* 0x000fc60007f7e0ff */
[--C-:B------:R-:W-:Y:S02]  /*34450*/  @!P1 IMAD.X R5, R3, 0x1, R19.reuse, P2 ;  /* 0x0000000103059824 */ /* 0x100fe400010e0613 */
[----:B------:R-:W-:Y:S02]  /*34460*/  @!P1 IMAD.X R3, R7, 0x1, R19, P3 ;  /* 0x0000000107039824 */ /* 0x000fe400018e0613 */
[----:B------:R-:W-:Y:S02]  /*34470*/  @!P1 IMAD.MOV.U32 R4, RZ, RZ, R0 ;  /* 0x000000ffff049224 */ /* 0x000fe400078e0000 */
[----:B------:R-:W-:Y:S02]  /*34480*/  @!P1 IMAD.MOV.U32 R32, RZ, RZ, R14 ;  /* 0x000000ffff209224 */ /* 0x000fe400078e000e */
[----:B------:R-:W-:Y:S02]  /*34490*/  @!P1 IMAD.MOV.U32 R33, RZ, RZ, R3 ;  /* 0x000000ffff219224 */ /* 0x000fe400078e0003 */
[----:B------:R-:W5:Y:S04]  /*344a0*/  @!P1 LD.E.128 R4, desc[UR4][R4.64] ;  /* 0x0000000404049980 */ /* 0x000f68000c101d00 */
[----:B------:R-:W5:Y:S01]  /*344b0*/  @!P1 LD.E.128 R32, desc[UR4][R32.64] ;  /* 0x0000000420209980 */ /* 0x000f62000c101d00 */
[----:B------:R-:W-:Y:S01]  /*344c0*/  IMAD.MOV.U32 R13, RZ, RZ, R10 ;  /* 0x000000ffff0d7224 */ /* 0x000fe200078e000a */
[----:B------:R-:W-:Y:S01]  /*344d0*/  CS2R R26, SRZ ;  /* 0x00000000001a7805 */ /* 0x000fe2000001ff00 */
[----:B------:R-:W-:Y:S01]  /*344e0*/  IMAD.MOV.U32 R12, RZ, RZ, 0x1 ;  /* 0x00000001ff0c7424 */ /* 0x000fe200078e00ff */
[----:B------:R-:W-:-:S02]  /*344f0*/  CS2R R24, SRZ ;  /* 0x0000000000187805 */ /* 0x000fc4000001ff00 */
[----:B------:R-:W-:Y:S02]  /*34500*/  CS2R R20, SRZ ;  /* 0x0000000000147805 */ /* 0x000fe4000001ff00 */
[----:B------:R-:W-:-:S07]  /*34510*/  CS2R R8, SRZ ;  /* 0x0000000000087805 */ /* 0x000fce000001ff00 */
[----:B-----5:R-:W-:Y:S05]  /*34520*/  WARPSYNC.COLLECTIVE R15, `(.L_x_1696) ;  /* 0x000000000f087348 */ /* 0x020fea0003c00000 */
[----:B------:R0:W1:Y:S02]  /*34530*/  SHFL.IDX P6, R14, R13, R12, R11 ;  /* 0x0000000c0d0e7389 */ /* 0x00006400000c000b */
[----:B01---5:R-:W-:Y:S01]  /*34540*/  ENDCOLLECTIVE ;  /* 0x000000000000791b */ /* 0x023fe20003800000 */
.L_x_1696:
[----:B------:R-:W-:Y:S02]  /*34550*/  IMAD.MOV.U32 R13, RZ, RZ, R29 ;  /* 0x000000ffff0d7224 */ /* 0x000fe400078e001d */
[----:B------:R-:W-:-:S07]  /*34560*/  IMAD.MOV.U32 R3, RZ, RZ, R14 ;  /* 0x000000ffff037224 */ /* 0x000fce00078e000e */
[----:B------:R-:W-:Y:S05]  /*34570*/  WARPSYNC.COLLECTIVE R15, `(.L_x_1697) ;  /* 0x000000000f087348 */ /* 0x000fea0003c00000 */
[----:B------:R0:W1:Y:S02]  /*34580*/  SHFL.IDX P6, R14, R13, R12, R11 ;  /* 0x0000000c0d0e7389 */ /* 0x00006400000c000b */
[----:B01----:R-:W-:Y:S01]  /*34590*/  ENDCOLLECTIVE ;  /* 0x000000000000791b */ /* 0x003fe20003800000 */
.L_x_1697:
[----:B------:R-:W-:Y:S02]  /*345a0*/  IMAD.MOV.U32 R13, RZ, RZ, R31 ;  /* 0x000000ffff0d7224 */ /* 0x000fe400078e001f */
[----:B------:R-:W-:-:S07]  /*345b0*/  IMAD.MOV.U32 R29, RZ, RZ, R14 ;  /* 0x000000ffff1d7224 */ /* 0x000fce00078e000e */
[----:B------:R-:W-:Y:S05]  /*345c0*/  WARPSYNC.COLLECTIVE R15, `(.L_x_1698) ;  /* 0x000000000f087348 */ /* 0x000fea0003c00000 */
[----:B------:R0:W1:Y:S02]  /*345d0*/  SHFL.IDX P6, R14, R13, R12, R11 ;  /* 0x0000000c0d0e7389 */ /* 0x00006400000c000b */
[----:B01----:R-:W-:Y:S01]  /*345e0*/  ENDCOLLECTIVE ;  /* 0x000000000000791b */ /* 0x003fe20003800000 */
.L_x_1698:
[----:B------:R-:W-:Y:S02]  /*345f0*/  IMAD.MOV.U32 R13, RZ, RZ, R28 ;  /* 0x000000ffff0d7224 */ /* 0x000fe400078e001c */
[----:B------:R-:W-:-:S07]  /*34600*/  IMAD.MOV.U32 R31, RZ, RZ, R14 ;  /* 0x000000ffff1f7224 */ /* 0x000fce00078e000e */
[----:B------:R-:W-:Y:S05]  /*34610*/  WARPSYNC.COLLECTIVE R15, `(.L_x_1699) ;  /* 0x000000000f087348 */ /* 0x000fea0003c00000 */
[----:B------:R0:W1:Y:S02]  /*34620*/  SHFL.IDX P6, R14, R13, R12, R11 ;  /* 0x0000000c0d0e7389 */ /* 0x00006400000c000b */
[----:B01----:R-:W-:Y:S01]  /*34630*/  ENDCOLLECTIVE ;  /* 0x000000000000791b */ /* 0x003fe20003800000 */
.L_x_1699:
[----:B------:R-:W-:Y:S02]  /*34640*/  @!P1 IMAD.MOV.U32 R26, RZ, RZ, R4 ;  /* 0x000000ffff1a9224 */ /* 0x000fe400078e0004 */
[----:B------:R-:W-:Y:S01]  /*34650*/  @!P1 IMAD.MOV.U32 R27, RZ, RZ, R5 ;  /* 0x000000ffff1b9224 */ /* 0x000fe200078e0005 */
[----:B------:R-:W-:Y:S01]  /*34660*/  CS2R R4, SRZ ;  /* 0x0000000000047805 */ /* 0x000fe2000001ff00 */
[----:B------:R-:W-:Y:S02]  /*34670*/  @!P1 IMAD.MOV.U32 R24, RZ, RZ, R6 ;  /* 0x000000ffff189224 */ /* 0x000fe400078e0006 */
[----:B------:R-:W-:Y:S02]  /*34680*/  @!P1 IMAD.MOV.U32 R25, RZ, RZ, R7 ;  /* 0x000000ffff199224 */ /* 0x000fe400078e0007 */
[----:B------:R-:W-:Y:S02]  /*34690*/  @!P1 IMAD.MOV.U32 R20, RZ, RZ, R32 ;  /* 0x000000ffff149224 */ /* 0x000fe400078e0020 */
[----:B------:R-:W-:-:S02]  /*346a0*/  @!P1 IMAD.MOV.U32 R21, RZ, RZ, R33 ;  /* 0x000000ffff159224 */ /* 0x000fc400078e0021 */
[----:B------:R-:W-:Y:S02]  /*346b0*/  @!P1 IMAD.MOV.U32 R8, RZ, RZ, R34 ;  /* 0x000000ffff089224 */ /* 0x000fe400078e0022 */
[----:B------:R-:W-:Y:S01]  /*346c0*/  @!P1 IMAD.MOV.U32 R9, RZ, RZ, R35 ;  /* 0x000000ffff099224 */ /* 0x000fe200078e0023 */
[----:B------:R-:W-:Y:S06]  /*346d0*/  BRA `(.L_x_1700) ;  /* 0xfffffdbc005c7947 */ /* 0x000fec000383ffff */
.L_x_1424:
[----:B0-----:R0:W1:Y:S02]  /*346e0*/  SYNCS.PHASECHK.TRANS64.TRYWAIT P1, [R17+URZ+0x2e800], R0 ;  /* 0x02e80000110075a7 */ /* 0x001064000802017f */
[----:B-1----:R-:W-:Y:S05]  /*346f0*/  @!P1 NANOSLEEP.SYNCS 0x989680 ;  /* 0x009896800000995d */ /* 0x002fea0003900000 */
[----:B------:R-:W1:Y:S02]  /*34700*/  @!P1 SYNCS.PHASECHK.TRANS64 P1, [R17+URZ+0x2e800], R0 ;  /* 0x02e80000110095a7 */ /* 0x000e64000802007f */
[----:B-1----:R-:W-:Y:S05]  /*34710*/  @!P1 BRA `(.L_x_1424) ;  /* 0xfffffffc00f09947 */ /* 0x002fea000383ffff */
[----:B------:R-:W-:Y:S05]  /*34720*/  BRA `(.L_x_1701) ;  /* 0xfffffdbc00d07947 */ /* 0x000fea000383ffff */
.L_x_1430:
[----:B-1----:R1:W2:Y:S02]  /*34730*/  SYNCS.PHASECHK.TRANS64.TRYWAIT P2, [R0+URZ+0x2e830], R5 ;  /* 0x02e83005000075a7 */ /* 0x0022a4000804017f */
[----:B--2---:R-:W-:Y:S05]  /*34740*/  @!P2 NANOSLEEP.SYNCS 0x989680 ;  /* 0x009896800000a95d */ /* 0x004fea0003900000 */
[----:B------:R-:W2:Y:S02]  /*34750*/  @!P2 SYNCS.PHASECHK.TRANS64 P2, [R0+URZ+0x2e830], R5 ;  /* 0x02e830050000a5a7 */ /* 0x000ea4000804007f */
[----:B--2---:R-:W-:Y:S05]  /*34760*/  @!P2 BRA `(.L_x_1430) ;  /* 0xfffffffc00f0a947 */ /* 0x004fea000383ffff */
[----:B------:R-:W-:Y:S05]  /*34770*/  BRA `(.L_x_1429) ;  /* 0xfffffde000247947 */ /* 0x000fea000383ffff */
.L_x_1448:
[----:B-1----:R1:W2:Y:S02]  /*34780*/  SYNCS.PHASECHK.TRANS64.TRYWAIT P3, [R15+URZ+0x2e830], R14 ;  /* 0x02e8300e0f0075a7 */ /* 0x0022a4000806017f */
[----:B--2---:R-:W-:Y:S05]  /*34790*/  @!P3 NANOSLEEP.SYNCS 0x989680 ;  /* 0x009896800000b95d */ /* 0x004fea0003900000 */
[----:B------:R-:W2:Y:S02]  /*347a0*/  @!P3 SYNCS.PHASECHK.TRANS64 P3, [R15+URZ+0x2e830], R14 ;  /* 0x02e8300e0f00b5a7 */ /* 0x000ea4000806007f */
[----:B--2---:R-:W-:Y:S05]  /*347b0*/  @!P3 BRA `(.L_x_1448) ;  /* 0xfffffffc00f0b947 */ /* 0x004fea000383ffff */
[----:B------:R-:W-:Y:S05]  /*347c0*/  BRA `(.L_x_1447) ;  /* 0xfffffe3800a07947 */ /* 0x000fea000383ffff */
.L_x_1452:
[----:B-1----:R1:W2:Y:S02]  /*347d0*/  SYNCS.PHASECHK.TRANS64.TRYWAIT P2, [R15+URZ+0x2e850], R14 ;  /* 0x02e8500e0f0075a7 */ /* 0x0022a4000804017f */
[----:B--2---:R-:W-:Y:S05]  /*347e0*/  @!P2 NANOSLEEP.SYNCS 0x989680 ;  /* 0x009896800000a95d */ /* 0x004fea0003900000 */
[----:B------:R-:W2:Y:S02]  /*347f0*/  @!P2 SYNCS.PHASECHK.TRANS64 P2, [R15+URZ+0x2e850], R14 ;  /* 0x02e8500e0f00a5a7 */ /* 0x000ea4000804007f */
[----:B--2---:R-:W-:Y:S05]  /*34800*/  @!P2 BRA `(.L_x_1452) ;  /* 0xfffffffc00f0a947 */ /* 0x004fea000383ffff */
[----:B------:R-:W-:Y:S05]  /*34810*/  BRA `(.L_x_1449) ;  /* 0xfffffe4c00b07947 */ /* 0x000fea000383ffff */
.L_x_1472:
[----:B-1----:R1:W2:Y:S02]  /*34820*/  SYNCS.PHASECHK.TRANS64.TRYWAIT P3, [R0+URZ+0x2e830], R3 ;  /* 0x02e83003000075a7 */ /* 0x0022a4000806017f */
[----:B--2---:R-:W-:Y:S05]  /*34830*/  @!P3 NANOSLEEP.SYNCS 0x989680 ;  /* 0x009896800000b95d */ /* 0x004fea0003900000 */
[----:B------:R-:W2:Y:S02]  /*34840*/  @!P3 SYNCS.PHASECHK.TRANS64 P3, [R0+URZ+0x2e830], R3 ;  /* 0x02e830030000b5a7 */ /* 0x000ea4000806007f */
[----:B--2---:R-:W-:Y:S05]  /*34850*/  @!P3 BRA `(.L_x_1472) ;  /* 0xfffffffc00f0b947 */ /* 0x004fea000383ffff */
[----:B------:R-:W-:Y:S05]  /*34860*/  BRA `(.L_x_1471) ;  /* 0xfffffea400207947 */ /* 0x000fea000383ffff */
.L_x_1476:
[----:B-1----:R1:W2:Y:S02]  /*34870*/  SYNCS.PHASECHK.TRANS64.TRYWAIT P2, [R3+URZ+0x2e850], R0 ;  /* 0x02e85000030075a7 */ /* 0x0022a4000804017f */
[----:B--2---:R-:W-:Y:S05]  /*34880*/  @!P2 NANOSLEEP.SYNCS 0x989680 ;  /* 0x009896800000a95d */ /* 0x004fea0003900000 */
[----:B------:R-:W2:Y:S02]  /*34890*/  @!P2 SYNCS.PHASECHK.TRANS64 P2, [R3+URZ+0x2e850], R0 ;  /* 0x02e850000300a5a7 */ /* 0x000ea4000804007f */
[----:B--2---:R-:W-:Y:S05]  /*348a0*/  @!P2 BRA `(.L_x_1476) ;  /* 0xfffffffc00f0a947 */ /* 0x004fea000383ffff */
[----:B------:R-:W-:Y:S05]  /*348b0*/  BRA `(.L_x_1473) ;  /* 0xfffffeb800347947 */ /* 0x000fea000383ffff */
.L_x_1484:
[----:B-1----:R1:W2:Y:S02]  /*348c0*/  SYNCS.PHASECHK.TRANS64.TRYWAIT P3, [R0+URZ+0x2e830], R3 ;  /* 0x02e83003000075a7 */ /* 0x0022a4000806017f */
[----:B--2---:R-:W-:Y:S05]  /*348d0*/  @!P3 NANOSLEEP.SYNCS 0x989680 ;  /* 0x009896800000b95d */ /* 0x004fea0003900000 */
[----:B------:R-:W2:Y:S02]  /*348e0*/  @!P3 SYNCS.PHASECHK.TRANS64 P3, [R0+URZ+0x2e830], R3 ;  /* 0x02e830030000b5a7 */ /* 0x000ea4000806007f */
[----:B--2---:R-:W-:Y:S05]  /*348f0*/  @!P3 BRA `(.L_x_1484) ;  /* 0xfffffffc00f0b947 */ /* 0x004fea000383ffff */
[----:B------:R-:W-:Y:S05]  /*34900*/  BRA `(.L_x_1483) ;  /* 0xfffffee000fc7947 */ /* 0x000fea000383ffff */
.L_x_1488:
[----:B-1----:R1:W2:Y:S02]  /*34910*/  SYNCS.PHASECHK.TRANS64.TRYWAIT P2, [R3+URZ+0x2e850], R0 ;  /* 0x02e85000030075a7 */ /* 0x0022a4000804017f */
[----:B--2---:R-:W-:Y:S05]  /*34920*/  @!P2 NANOSLEEP.SYNCS 0x989680 ;  /* 0x009896800000a95d */ /* 0x004fea0003900000 */
[----:B------:R-:W2:Y:S02]  /*34930*/  @!P2 SYNCS.PHASECHK.TRANS64 P2, [R3+URZ+0x2e850], R0 ;  /* 0x02e850000300a5a7 */ /* 0x000ea4000804007f */
[----:B--2---:R-:W-:Y:S05]  /*34940*/  @!P2 BRA `(.L_x_1488) ;  /* 0xfffffffc00f0a947 */ /* 0x004fea000383ffff */
[----:B------:R-:W-:Y:S05]  /*34950*/  BRA `(.L_x_1485) ;  /* 0xfffffef800187947 */ /* 0x000fea000383ffff */
.L_x_1502:
[----:B-1----:R1:W2:Y:S02]  /*34960*/  SYNCS.PHASECHK.TRANS64.TRYWAIT P1, [R13+URZ+0x2e850], R4 ;  /* 0x02e850040d0075a7 */ /* 0x0022a4000802017f */
[----:B--2---:R-:W-:Y:S05]  /*34970*/  @!P1 NANOSLEEP.SYNCS 0x989680 ;  /* 0x009896800000995d */ /* 0x004fea0003900000 */
[----:B------:R-:W2:Y:S02]  /*34980*/  @!P1 SYNCS.PHASECHK.TRANS64 P1, [R13+URZ+0x2e850], R4 ;  /* 0x02e850040d0095a7 */ /* 0x000ea4000802007f */
[----:B--2---:R-:W-:Y:S05]  /*34990*/  @!P1 BRA `(.L_x_1502) ;  /* 0xfffffffc00f09947 */ /* 0x004fea000383ffff */
[----:B------:R-:W-:Y:S05]  /*349a0*/  BRA `(.L_x_1501) ;  /* 0xffffff4800947947 */ /* 0x000fea000383ffff */
.L_x_1506:
[----:B------:R-:W-:Y:S01]  /*349b0*/  IMAD.MOV.U32 R12, RZ, RZ, R0 ;  /* 0x000000ffff0c7224 */ /* 0x000fe200078e0000 */
[----:B------:R-:W-:Y:S01]  /*349c0*/  SEL R5, R92, R91, P0 ;  /* 0x0000005b5c057207 */ /* 0x000fe20000000000 */
[----:B------:R-:W-:Y:S01]  /*349d0*/  IMAD.MOV.U32 R11, RZ, RZ, 0x1c1f ;  /* 0x00001c1fff0b7424 */ /* 0x000fe200078e00ff */
[----:B------:R-:W-:Y:S01]  /*349e0*/  SEL R7, R91, R92, P0 ;  /* 0x0000005c5b077207 */ /* 0x000fe20000000000 */
[----:B------:R-:W-:Y:S01]  /*349f0*/  IMAD.MOV.U32 R15, RZ, RZ, -0x1 ;  /* 0xffffffffff0f7424 */ /* 0x000fe200078e00ff */
[----:B------:R-:W-:Y:S02]  /*34a00*/  SEL R9, R37, R36, P0 ;  /* 0x0000002425097207 */ /* 0x000fe40000000000 */
[----:B------:R-:W-:-:S07]  /*34a10*/  SEL R21, R36, R37, P0 ;  /* 0x0000002524157207 */ /* 0x000fce0000000000 */
[----:B-1----:R-:W-:Y:S05]  /*34a20*/  WARPSYNC.COLLECTIVE R15, `(.L_x_1702) ;  /* 0x000000000f087348 */ /* 0x002fea0003c00000 */
[----:B------:R0:W2:Y:S02]  /*34a30*/  SHFL.IDX P6, R14, R13, R12, R11 ;  /* 0x0000000c0d0e7389 */ /* 0x0000a400000c000b */
[----:B012---:R-:W-:Y:S01]  /*34a40*/  ENDCOLLECTIVE ;  /* 0x000000000000791b */ /* 0x007fe20003800000 */
.L_x_1702:
        /* <DEDUP_REMOVED lines=19> */
.L_x_1703:
        /* <DEDUP_REMOVED lines=19> */
.L_x_1704:
        /* <DEDUP_REMOVED lines=8> */
.L_x_1705:
[----:B------:R-:W-:Y:S02]  /*34d30*/  IMAD.MOV.U32 R13, RZ, RZ, R9 ;  /* 0x000000ffff0d7224 */ /* 0x000fe400078e0009 */
[----:B------:R-:W-:Y:S02]  /*34d40*/  IMAD.MOV.U32 R12, RZ, RZ, R0 ;  /* 0x000000ffff0c7224 */ /* 0x000fe400078e0000 */
[----:B------:R-:W-:-:S07]  /*34d50*/  IMAD.MOV.U32 R7, RZ, RZ, R14 ;  /* 0x000000ffff077224 */ /* 0x000fce00078e000e */
[----:B------:R-:W-:Y:S05]  /*34d60*/  WARPSYNC.COLLECTIVE R15, `(.L_x_1706) ;  /* 0x000000000f087348 */ /* 0x000fea0003c00000 */
[----:B------:R0:W1:Y:S02]  /*34d70*/  SHFL.IDX P6, R14, R13, R12, R11 ;  /* 0x0000000c0d0e7389 */ /* 0x00006400000c000b */
[----:B01----:R-:W-:Y:S01]  /*34d80*/  ENDCOLLECTIVE ;  /* 0x000000000000791b */ /* 0x003fe20003800000 */
.L_x_1706:
        /* <DEDUP_REMOVED lines=8> */
.L_x_1707:
[----:B------:R-:W-:Y:S02]  /*34e10*/  IMAD.MOV.U32 R13, RZ, RZ, R25 ;  /* 0x000000ffff0d7224 */ /* 0x000fe400078e0019 */
[----:B------:R-:W-:Y:S02]  /*34e20*/  IMAD.MOV.U32 R12, RZ, RZ, R0 ;  /* 0x000000ffff0c7224 */ /* 0x000fe400078e0000 */
[----:B------:R-:W-:-:S07]  /*34e30*/  IMAD.MOV.U32 R21, RZ, RZ, R14 ;  /* 0x000000ffff157224 */ /* 0x000fce00078e000e */
[----:B------:R-:W-:Y:S05]  /*34e40*/  WARPSYNC.COLLECTIVE R15, `(.L_x_1708) ;  /* 0x000000000f087348 */ /* 0x000fea0003c00000 */
[----:B------:R0:W1:Y:S02]  /*34e50*/  SHFL.IDX P6, R14, R13, R12, R11 ;  /* 0x0000000c0d0e7389 */ /* 0x00006400000c000b */
[----:B01----:R-:W-:Y:S01]  /*34e60*/  ENDCOLLECTIVE ;  /* 0x000000000000791b */ /* 0x003fe20003800000 */
.L_x_1708:
        /* <DEDUP_REMOVED lines=8> */
.L_x_1709:
[----:B------:R-:W-:Y:S02]  /*34ef0*/  IMAD.MOV.U32 R13, RZ, RZ, R29 ;  /* 0x000000ffff0d7224 */ /* 0x000fe400078e001d */
[----:B------:R-:W-:Y:S02]  /*34f00*/  IMAD.MOV.U32 R12, RZ, RZ, R0 ;  /* 0x000000ffff0c7224 */ /* 0x000fe400078e0000 */
[----:B------:R-:W-:-:S07]  /*34f10*/  IMAD.MOV.U32 R27, RZ, RZ, R14 ;  /* 0x000000ffff1b7224 */ /* 0x000fce00078e000e */
[----:B------:R-:W-:Y:S05]  /*34f20*/  WARPSYNC.COLLECTIVE R15, `(.L_x_1710) ;  /* 0x000000000f087348 */ /* 0x000fea0003c00000 */
[----:B------:R0:W1:Y:S02]  /*34f30*/  SHFL.IDX P6, R14, R13, R12, R11 ;  /* 0x0000000c0d0e7389 */ /* 0x00006400000c000b */
[----:B01----:R-:W-:Y:S01]  /*34f40*/  ENDCOLLECTIVE ;  /* 0x000000000000791b */ /* 0x003fe20003800000 */
.L_x_1710:
        /* <DEDUP_REMOVED lines=8> */
.L_x_1711:
[----:B------:R-:W-:Y:S02]  /*34fd0*/  IMAD.MOV.U32 R13, RZ, RZ, R33 ;  /* 0x000000ffff0d7224 */ /* 0x000fe400078e0021 */
[----:B------:R-:W-:Y:S02]  /*34fe0*/  IMAD.MOV.U32 R12, RZ, RZ, R0 ;  /* 0x000000ffff0c7224 */ /* 0x000fe400078e0000 */
[----:B------:R-:W-:-:S07]  /*34ff0*/  IMAD.MOV.U32 R31, RZ, RZ, R14 ;  /* 0x000000ffff1f7224 */ /* 0x000fce00078e000e */
[----:B------:R-:W-:Y:S05]  /*35000*/  WARPSYNC.COLLECTIVE R15, `(.L_x_1712) ;  /* 0x000000000f087348 */ /* 0x000fea0003c00000 */
[----:B------:R0:W1:Y:S02]  /*35010*/  SHFL.IDX P6, R14, R13, R12, R11 ;  /* 0x0000000c0d0e7389 */ /* 0x00006400000c000b */
[----:B01----:R-:W-:Y:S01]  /*35020*/  ENDCOLLECTIVE ;  /* 0x000000000000791b */ /* 0x003fe20003800000 */
.L_x_1712:
        /* <DEDUP_REMOVED lines=8> */
.L_x_1713:
[----:B------:R-:W-:Y:S02]  /*350b0*/  IMAD.MOV.U32 R13, RZ, RZ, R37 ;  /* 0x000000ffff0d7224 */ /* 0x000fe400078e0025 */
[----:B------:R-:W-:Y:S02]  /*350c0*/  IMAD.MOV.U32 R12, RZ, RZ, R0 ;  /* 0x000000ffff0c7224 */ /* 0x000fe400078e0000 */
[----:B------:R-:W-:-:S07]  /*350d0*/  IMAD.MOV.U32 R35, RZ, RZ, R14 ;  /* 0x000000ffff237224 */ /* 0x000fce00078e000e */
[----:B------:R-:W-:Y:S05]  /*350e0*/  WARPSYNC.COLLECTIVE R15, `(.L_x_1714) ;  /* 0x000000000f087348 */ /* 0x000fea0003c00000 */
[----:B------:R0:W1:Y:S02]  /*350f0*/  SHFL.IDX P6, R14, R13, R12, R11 ;  /* 0x0000000c0d0e7389 */ /* 0x00006400000c000b */
[----:B01----:R-:W-:Y:S01]  /*35100*/  ENDCOLLECTIVE ;  /* 0x000000000000791b */ /* 0x003fe20003800000 */
.L_x_1714:
        /* <DEDUP_REMOVED lines=8> */
.L_x_1715:
[----:B------:R-:W-:Y:S02]  /*35190*/  IMAD.MOV.U32 R13, RZ, RZ, R41 ;  /* 0x000000ffff0d7224 */ /* 0x000fe400078e0029 */
[----:B------:R-:W-:Y:S02]  /*351a0*/  IMAD.MOV.U32 R12, RZ, RZ, R0 ;  /* 0x000000ffff0c7224 */ /* 0x000fe400078e0000 */
[----:B------:R-:W-:-:S07]  /*351b0*/  IMAD.MOV.U32 R20, RZ, RZ, R14 ;  /* 0x000000ffff147224 */ /* 0x000fce00078e000e */
[----:B------:R-:W-:Y:S05]  /*351c0*/  WARPSYNC.COLLECTIVE R15, `(.L_x_1716) ;  /* 0x000000000f087348 */ /* 0x000fea0003c00000 */
[----:B------:R0:W1:Y:S02]  /*351d0*/  SHFL.IDX P6, R14, R13, R12, R11 ;  /* 0x0000000c0d0e7389 */ /* 0x00006400000c000b */
[----:B01----:R-:W-:Y:S01]  /*351e0*/  ENDCOLLECTIVE ;  /* 0x000000000000791b */ /* 0x003fe20003800000 */
.L_x_1716:
[----:B------:R-:W-:Y:S02]  /*351f0*/  IMAD.MOV.U32 R13, RZ, RZ, R43 ;  /* 0x000000ffff0d7224 */ /* 0x000fe400078e002b */
[----:B------:R-:W-:Y:S02]  /*35200*/  IMAD.MOV.U32 R12, RZ, RZ, R2 ;  /* 0x000000ffff0c7224 */ /* 0x000fe400078e0002 */
[----:B------:R-:W-:-:S07]  /*35210*/  IMAD.MOV.U32 R41, RZ, RZ, R14 ;  /* 0x000000ffff297224 */ /* 0x000fce00078e000e */
[----:B------:R-:W-:Y:S05]  /*35220*/  WARPSYNC.COLLECTIVE R15, `(.L_x_1717) ;  /* 0x000000000f087348 */ /* 0x000fea0003c00000 */
[----:B------:R0:W1:Y:S02]  /*35230*/  SHFL.IDX P6, R14, R13, R12, R11 ;  /* 0x0000000c0d0e7389 */ /* 0x00006400000c000b */
[----:B01----:R-:W-:Y:S01]  /*35240*/  ENDCOLLECTIVE ;  /* 0x000000000000791b */ /* 0x003fe20003800000 */
.L_x_1717:
[----:B------:R-:W-:Y:S02]  /*35250*/  IMAD.MOV.U32 R13, RZ, RZ, R45 ;  /* 0x000000ffff0d7224 */ /* 0x000fe400078e002d */
[----:B------:R-:W-:Y:S02]  /*35260*/  IMAD.MOV.U32 R12, RZ, RZ, R0 ;  /* 0x000000ffff0c7224 */ /* 0x000fe400078e0000 */
[----:B------:R-:W-:-:S07]  /*35270*/  IMAD.MOV.U32 R40, RZ, RZ, R14 ;  /* 0x000000ffff287224 */ /* 0x000fce00078e000e */
[----:B------:R-:W-:Y:S05]  /*35280*/  WARPSYNC.COLLECTIVE R15, `(.L_x_1718) ;  /* 0x000000000f087348 */ /* 0x000fea0003c00000 */
[----:B------:R0:W1:Y:S02]  /*35290*/  SHFL.IDX P6, R14, R13, R12, R11 ;  /* 0x0000000c0d0e7389 */ /* 0x00006400000c000b */
[----:B01----:R-:W-:Y:S01]  /*352a0*/  ENDCOLLECTIVE ;  /* 0x000000000000791b */ /* 0x003fe20003800000 */
.L_x_1718:
        /* <DEDUP_REMOVED lines=8> */
.L_x_1719:
[----:B------:R-:W-:Y:S02]  /*35330*/  IMAD.MOV.U32 R13, RZ, RZ, R49 ;  /* 0x000000ffff0d7224 */ /* 0x000fe400078e0031 */
[----:B------:R-:W-:Y:S02]  /*35340*/  IMAD.MOV.U32 R12, RZ, RZ, R0 ;  /* 0x000000ffff0c7224 */ /* 0x000fe400078e0000 */
[----:B------:R-:W-:-:S07]  /*35350*/  IMAD.MOV.U32 R42, RZ, RZ, R14 ;  /* 0x000000ffff2a7224 */ /* 0x000fce00078e000e */
[----:B------:R-:W-:Y:S05]  /*35360*/  WARPSYNC.COLLECTIVE R15, `(.L_x_1720) ;  /* 0x000000000f087348 */ /* 0x000fea0003c00000 */
[----:B------:R0:W1:Y:S02]  /*35370*/  SHFL.IDX P6, R14, R13, R12, R11 ;  /* 0x0000000c0d0e7389 */ /* 0x00006400000c000b */
[----:B01----:R-:W-:Y:S01]  /*35380*/  ENDCOLLECTIVE ;  /* 0x000000000000791b */ /* 0x003fe20003800000 */
.L_x_1720:
        /* <DEDUP_REMOVED lines=8> */
.L_x_1721:
[----:B------:R-:W-:Y:S02]  /*35410*/  IMAD.MOV.U32 R13, RZ, RZ, R53 ;  /* 0x000000ffff0d7224 */ /* 0x000fe400078e0035 */
[----:B------:R-:W-:Y:S02]  /*35420*/  IMAD.MOV.U32 R12, RZ, RZ, R0 ;  /* 0x000000ffff0c7224 */ /* 0x000fe400078e0000 */
[----:B------:R-:W-:-:S07]  /*35430*/  IMAD.MOV.U32 R44, RZ, RZ, R14 ;  /* 0x000000ffff2c7224 */ /* 0x000fce00078e000e */
[----:B------:R-:W-:Y:S05]  /*35440*/  WARPSYNC.COLLECTIVE R15, `(.L_x_1722) ;  /* 0x000000000f087348 */ /* 0x000fea0003c00000 */
[----:B------:R0:W1:Y:S02]  /*35450*/  SHFL.IDX P6, R14, R13, R12, R11 ;  /* 0x0000000c0d0e7389 */ /* 0x00006400000c000b */
[----:B01----:R-:W-:Y:S01]  /*35460*/  ENDCOLLECTIVE ;  /* 0x000000000000791b */ /* 0x003fe20003800000 */
.L_x_1722:
[----:B------:R-:W-:Y:S01]  /*35470*/  SEL R9, R49, R44, P0 ;  /* 0x0000002c31097207 */ /* 0x000fe20000000000 */
[----:B------:R-:W-:Y:S02]  /*35480*/  IMAD.MOV.U32 R13, RZ, RZ, R55 ;  /* 0x000000ffff0d7224 */ /* 0x000fe400078e0037 */
[----:B------:R-:W-:Y:S02]  /*35490*/  IMAD.MOV.U32 R12, RZ, RZ, R2 ;  /* 0x000000ffff0c7224 */ /* 0x000fe400078e0002 */
[----:B------:R-:W-:-:S07]  /*354a0*/  IMAD.MOV.U32 R53, RZ, RZ, R14 ;  /* 0x000000ffff357224 */ /* 0x000fce00078e000e */
[----:B------:R-:W-:Y:S05]  /*354b0*/  WARPSYNC.COLLECTIVE R15, `(.L_x_1723) ;  /* 0x000000000f087348 */ /* 0x000fea0003c00000 */
[----:B------:R0:W1:Y:S02]  /*354c0*/  SHFL.IDX P6, R14, R13, R12, R11 ;  /* 0x0000000c0d0e7389 */ /* 0x00006400000c000b */
[----:B01----:R-:W-:Y:S01]  /*354d0*/  ENDCOLLECTIVE ;  /* 0x000000000000791b */ /* 0x003fe20003800000 */
.L_x_1723:
[----:B------:R-:W-:Y:S02]  /*354e0*/  IMAD.MOV.U32 R13, RZ, RZ, R57 ;  /* 0x000000ffff0d7224 */ /* 0x000fe400078e0039 */
[----:B------:R-:W-:Y:S02]  /*354f0*/  IMAD.MOV.U32 R12, RZ, RZ, R0 ;  /* 0x000000ffff0c7224 */ /* 0x000fe400078e0000 */
[----:B------:R-:W-:-:S07]  /*35500*/  IMAD.MOV.U32 R46, RZ, RZ, R14 ;  /* 0x000000ffff2e7224 */ /* 0x000fce00078e000e */
[----:B------:R-:W-:Y:S05]  /*35510*/  WARPSYNC.COLLECTIVE R15, `(.L_x_1724) ;  /* 0x000000000f087348 */ /* 0x000fea0003c00000 */
[----:B------:R0:W1:Y:S02]  /*35520*/  SHFL.IDX P6, R14, R13, R12, R11 ;  /* 0x0000000c0d0e7389 */ /* 0x00006400000c000b */
[----:B01----:R-:W-:Y:S01]  /*35530*/  ENDCOLLECTIVE ;  /* 0x000000000000791b */ /* 0x003fe20003800000 */
.L_x_1724:
        /* <DEDUP_REMOVED lines=8> */
.L_x_1725:
[----:B------:R-:W-:Y:S02]  /*355c0*/  IMAD.MOV.U32 R13, RZ, RZ, R61 ;  /* 0x000000ffff0d7224 */ /* 0x000fe400078e003d */
[----:B------:R-:W-:Y:S02]  /*355d0*/  IMAD.MOV.U32 R12, RZ, RZ, R0 ;  /* 0x000000ffff0c7224 */ /* 0x000fe400078e0000 */
[----:B------:R-:W-:-:S07]  /*355e0*/  IMAD.MOV.U32 R48, RZ, RZ, R14 ;  /* 0x000000ffff307224 */ /* 0x000fce00078e000e */
[----:B------:R-:W-:Y:S05]  /*355f0*/  WARPSYNC.COLLECTIVE R15, `(.L_x_1726) ;  /* 0x000000000f087348 */ /* 0x000fea0003c00000 */
[----:B------:R0:W1:Y:S02]  /*35600*/  SHFL.IDX P6, R14, R13, R12, R11 ;  /* 0x0000000c0d0e7389 */ /* 0x00006400000c000b */
[----:B01----:R-:W-:Y:S01]  /*35610*/  ENDCOLLECTIVE ;  /* 0x000000000000791b */ /* 0x003fe20003800000 */
.L_x_1726:
        /* <DEDUP_REMOVED lines=8> */
.L_x_1727:
[----:B------:R-:W-:Y:S02]  /*356a0*/  IMAD.MOV.U32 R13, RZ, RZ, R65 ;  /* 0x000000ffff0d7224 */ /* 0x000fe400078e0041 */
[----:B------:R-:W-:Y:S02]  /*356b0*/  IMAD.MOV.U32 R12, RZ, RZ, R0 ;  /* 0x000000ffff0c7224 */ /* 0x000fe400078e0000 */
[----:B------:R-:W-:-:S07]  /*356c0*/  IMAD.MOV.U32 R50, RZ, RZ, R14 ;  /* 0x000000ffff327224 */ /* 0x000fce00078e000e */
[----:B------:R-:W-:Y:S05]  /*356d0*/  WARPSYNC.COLLECTIVE R15, `(.L_x_1728) ;  /* 0x000000000f087348 */ /* 0x000fea0003c00000 */
[----:B------:R0:W1:Y:S02]  /*356e0*/  SHFL.IDX P6, R14, R13, R12, R11 ;  /* 0x0000000c0d0e7389 */ /* 0x00006400000c000b */
[----:B01----:R-:W-:Y:S01]  /*356f0*/  ENDCOLLECTIVE ;  /* 0x000000000000791b */ /* 0x003fe20003800000 */
.L_x_1728:
        /* <DEDUP_REMOVED lines=8> */
.L_x_1729:
[----:B------:R-:W-:Y:S02]  /*35780*/  IMAD.MOV.U32 R13, RZ, RZ, R71 ;  /* 0x000000ffff0d7224 */ /* 0x000fe400078e0047 */
[----:B------:R-:W-:Y:S02]  /*35790*/  IMAD.MOV.U32 R12, RZ, RZ, R0 ;  /* 0x000000ffff0c7224 */ /* 0x000fe400078e0000 */
[----:B------:R-:W-:-:S07]  /*357a0*/  IMAD.MOV.U32 R56, RZ, RZ, R14 ;  /* 0x000000ffff387224 */ /* 0x000fce00078e000e */
[----:B------:R-:W-:Y:S05]  /*357b0*/  WARPSYNC.COLLECTIVE R15, `(.L_x_1730) ;  /* 0x000000000f087348 */ /* 0x000fea0003c00000 */
[----:B------:R0:W1:Y:S02]  /*357c0*/  SHFL.IDX P6, R14, R13, R12, R11 ;  /* 0x0000000c0d0e7389 */ /* 0x00006400000c000b */
[----:B01----:R-:W-:Y:S01]  /*357d0*/  ENDCOLLECTIVE ;  /* 0x000000000000791b */ /* 0x003fe20003800000 */
.L_x_1730:
[----:B------:R-:W-:Y:S01]  /*357e0*/  SEL R39, R56, R65, P0 ;  /* 0x0000004138277207 */ /* 0x000fe20000000000 */
[----:B------:R-:W-:Y:S02]  /*357f0*/  IMAD.MOV.U32 R13, RZ, RZ, R73 ;  /* 0x000000ffff0d7224 */ /* 0x000fe400078e0049 */
[----:B------:R-:W-:Y:S02]  /*35800*/  IMAD.MOV.U32 R12, RZ, RZ, R2 ;  /* 0x000000ffff0c7224 */ /* 0x000fe400078e0002 */
[----:B------:R-:W-:-:S07]  /*35810*/  IMAD.MOV.U32 R71, RZ, RZ, R14 ;  /* 0x000000ffff477224 */ /* 0x000fce00078e000e */
[----:B------:R-:W-:Y:S05]  /*35820*/  WARPSYNC.COLLECTIVE R15, `(.L_x_1731) ;  /* 0x000000000f087348 */ /* 0x000fea0003c00000 */
[----:B------:R0:W1:Y:S02]  /*35830*/  SHFL.IDX P6, R14, R13, R12, R11 ;  /* 0x0000000c0d0e7389 */ /* 0x00006400000c000b */
[----:B01----:R-:W-:Y:S01]  /*35840*/  ENDCOLLECTIVE ;  /* 0x000000000000791b */ /* 0x003fe20003800000 */
.L_x_1731:
[----:B------:R-:W-:Y:S02]  /*35850*/  IMAD.MOV.U32 R13, RZ, RZ, R75 ;  /* 0x000000ffff0d7224 */ /* 0x000fe400078e004b */
[----:B------:R-:W-:Y:S02]  /*35860*/  IMAD.MOV.U32 R12, RZ, RZ, R0 ;  /* 0x000000ffff0c7224 */ /* 0x000fe400078e0000 */
[----:B------:R-:W-:-:S07]  /*35870*/  IMAD.MOV.U32 R58, RZ, RZ, R14 ;  /* 0x000000ffff3a7224 */ /* 0x000fce00078e000e */
[----:B------:R-:W-:Y:S05]  /*35880*/  WARPSYNC.COLLECTIVE R15, `(.L_x_1732) ;  /* 0x000000000f087348 */ /* 0x000fea0003c00000 */
[----:B------:R0:W1:Y:S02]  /*35890*/  SHFL.IDX P6, R14, R13, R12, R11 ;  /* 0x0000000c0d0e7389 */ /* 0x00006400000c000b */
[----:B01----:R-:W-:Y:S01]  /*358a0*/  ENDCOLLECTIVE ;  /* 0x000000000000791b */ /* 0x003fe20003800000 */
.L_x_1732:
[----:B------:R-:W-:Y:S02]  /*358b0*/  IMAD.MOV.U32 R13, RZ, RZ, R77 ;  /* 0x000000ffff0d7224 */ /* 0x000fe400078e004d */
[----:B------:R-:W-:Y:S02]  /*358c0*/  IMAD.MOV.U32 R12, RZ, RZ, R2 ;  /* 0x000000ffff0c7224 */ /* 0x000fe400078e0002 */
[----:B------:R-:W-:Y:S02]  /*358d0*/  IMAD.MOV.U32 R2, RZ, RZ, RZ ;  /* 0x000000ffff027224 */ /* 0x000fe400078e00ff */
[----:B------:R-:W-:-:S07]  /*358e0*/  IMAD.MOV.U32 R75, RZ, RZ, R14 ;  /* 0x000000ffff4b7224 */ /* 0x000fce00078e000e */
[----:B------:R-:W-:Y:S05]  /*358f0*/  WARPSYNC.COLLECTIVE R15, `(.L_x_1733) ;  /* 0x000000000f087348 */ /* 0x000fea0003c00000 */
[----:B------:R0:W1:Y:S02]  /*35900*/  SHFL.IDX P6, R14, R13, R12, R11 ;  /* 0x0000000c0d0e7389 */ /* 0x00006400000c000b */
[----:B01----:R-:W-:Y:S01]  /*35910*/  ENDCOLLECTIVE ;  /* 0x000000000000791b */ /* 0x003fe20003800000 */
.L_x_1733:
[----:B------:R-:W-:Y:S02]  /*35920*/  SEL R12, R37, R20, P0 ;  /* 0x00000014250c7207 */ /* 0x000fe40000000000 */
[----:B------:R-:W-:Y:S02]  /*35930*/  SEL R11, R44, R49, P0 ;  /* 0x000000312c0b7207 */ /* 0x000fe40000000000 */
[----:B------:R-:W-:Y:S02]  /*35940*/  SEL R13, R71, R58, P0 ;  /* 0x0000003a470d7207 */ /* 0x000fe40000000000 */
[----:B------:R-:W-:Y:S01]  /*35950*/  SEL R15, R58, R71, P0 ;  /* 0x000000473a0f7207 */ /* 0x000fe20000000000 */
[----:B------:R-:W-:Y:S01]  /*35960*/  IMAD.MOV.U32 R60, RZ, RZ, R14 ;  /* 0x000000ffff3c7224 */ /* 0x000fe200078e000e */
[----:B------:R-:W-:Y:S02]  /*35970*/  SEL R14, R20, R37, P0 ;  /* 0x00000025140e7207 */ /* 0x000fe40000000000 */
[----:B------:R-:W-:Y:S01]  /*35980*/  SEL R37, R65, R56, P0 ;  /* 0x0000003841257207 */ /* 0x000fe20000000000 */
[----:B------:R-:W-:Y:S06]  /*35990*/  BRA `(.L_x_1734) ;  /* 0xffffff5400007947 */ /* 0x000fec000383ffff */
.L_x_1518:
[----:B------:R-:W-:Y:S02]  /*359a0*/  IMAD.MOV.U32 R13, RZ, RZ, R3 ;  /* 0x000000ffff0d7224 */ /* 0x000fe400078e0003 */
[----:B------:R-:W-:Y:S02]  /*359b0*/  IMAD.MOV.U32 R12, RZ, RZ, RZ ;  /* 0x000000ffff0c7224 */ /* 0x000fe400078e00ff */
[----:B------:R-:W-:Y:S02]  /*359c0*/  IMAD.MOV.U32 R11, RZ, RZ, 0x181f ;  /* 0x0000181fff0b7424 */ /* 0x000fe400078e00ff */
[----:B------:R-:W-:-:S07]  /*359d0*/  IMAD.MOV.U32 R15, RZ, RZ, -0x1 ;  /* 0xffffffffff0f7424 */ /* 0x000fce00078e00ff */
[----:B-1----:R-:W-:Y:S05]  /*359e0*/  WARPSYNC.COLLECTIVE R15, `(.L_x_1735) ;  /* 0x000000000f087348 */ /* 0x002fea0003c00000 */
[----:B------:R0:W2:Y:S02]  /*359f0*/  SHFL.IDX P6, R14, R13, R12, R11 ;  /* 0x0000000c0d0e7389 */ /* 0x0000a400000c000b */
[----:B012---:R-:W-:Y:S01]  /*35a00*/  ENDCOLLECTIVE ;  /* 0x000000000000791b */ /* 0x007fe20003800000 */
.L_x_1735:
[----:B------:R-:W-:Y:S02]  /*35a10*/  IMAD.MOV.U32 R13, RZ, RZ, R2 ;  /* 0x000000ffff0d7224 */ /* 0x000fe400078e0002 */
[----:B------:R-:W-:-:S07]  /*35a20*/  IMAD.MOV.U32 R0, RZ, RZ, R14 ;  /* 0x000000ffff007224 */ /* 0x000fce00078e000e */
[----:B------:R-:W-:Y:S05]  /*35a30*/  WARPSYNC.COLLECTIVE R15, `(.L_x_1736) ;  /* 0x000000000f087348 */ /* 0x000fea0003c00000 */
[----:B------:R0:W1:Y:S02]  /*35a40*/  SHFL.IDX P6, R14, R13, R12, R11 ;  /* 0x0000000c0d0e7389 */ /* 0x00006400000c000b */
[----:B01----:R-:W-:Y:S01]  /*35a50*/  ENDCOLLECTIVE ;  /* 0x000000000000791b */ /* 0x003fe20003800000 */
.L_x_1736:
[----:B------:R-:W-:Y:S05]  /*35a60*/  BRA `(.L_x_1737) ;  /* 0xffffff6800dc7947 */ /* 0x000fea000383ffff */
.L_x_1521:
[----:B------:R-:W-:Y:S01]  /*35a70*/  BSSY B1, `(.L_x_1738) ;  /* 0x0000008000017945 */ /* 0x000fe20003800000 */
[----:B------:R-:W-:Y:S02]  /*35a80*/  IMAD.MOV.U32 R13, RZ, RZ, R3 ;  /* 0x000000ffff0d7224 */ /* 0x000fe400078e0003 */
[----:B------:R-:W-:Y:S02]  /*35a90*/  IMAD.MOV.U32 R12, RZ, RZ, 0x1 ;  /* 0x00000001ff0c7424 */ /* 0x000fe400078e00ff */
[----:B------:R-:W-:Y:S02]  /*35aa0*/  IMAD.MOV.U32 R11, RZ, RZ, 0x181f ;  /* 0x0000181fff0b7424 */ /* 0x000fe400078e00ff */
[----:B----4-:R-:W-:-:S07]  /*35ab0*/  IMAD.MOV.U32 R15, RZ, RZ, -0x1 ;  /* 0xffffffffff0f7424 */ /* 0x010fce00078e00ff */
[----:B0123--:R-:W-:Y:S05]  /*35ac0*/  WARPSYNC.COLLECTIVE R15, `(.L_x_1739) ;  /* 0x000000000f087348 */ /* 0x00ffea0003c00000 */
[----:B---3--:R3:W4:Y:S02]  /*35ad0*/  SHFL.IDX P6, R14, R13, R12, R11 ;  /* 0x0000000c0d0e7389 */ /* 0x00872400000c000b */
[----:B01234-:R-:W-:Y:S01]  /*35ae0*/  ENDCOLLECTIVE ;  /* 0x000000000000791b */ /* 0x01ffe20003800000 */
.L_x_1739:
[----:B------:R-:W-:Y:S05]  /*35af0*/  BSYNC B1 ;  /* 0x0000000000017941 */ /* 0x000fea0003800000 */
.L_x_1738:
        /* <DEDUP_REMOVED lines=8> */
.L_x_1740:
[----:B------:R-:W-:Y:S05]  /*35b80*/  BRA `(.L_x_1741) ;  /* 0xffffff6800e47947 */ /* 0x000fea000383ffff */
.L_x_1524:
        /* <DEDUP_REMOVED lines=8> */
.L_x_1743:
[----:B------:R-:W-:Y:S05]  /*35c10*/  BSYNC B1 ;  /* 0x0000000000017941 */ /* 0x000fea0003800000 */
.L_x_1742:
        /* <DEDUP_REMOVED lines=8> */
.L_x_1744:
[----:B------:R-:W-:Y:S05]  /*35ca0*/  BRA `(.L_x_1745) ;  /* 0xffffff6800e87947 */ /* 0x000fea000383ffff */
.L_x_1527:
        /* <DEDUP_REMOVED lines=8> */
.L_x_1747:
[----:B------:R-:W-:Y:S05]  /*35d30*/  BSYNC B1 ;  /* 0x0000000000017941 */ /* 0x000fea0003800000 */
.L_x_1746:
        /* <DEDUP_REMOVED lines=8> */
.L_x_1748:
[----:B------:R-:W-:Y:S05]  /*35dc0*/  BRA `(.L_x_1749) ;  /* 0xffffff6800ec7947 */ /* 0x000fea000383ffff */
.L_x_1552:
[----:B------:R-:W1:Y:S01]  /*35dd0*/  S2R R7, SR_TID.X ;  /* 0x0000000000077919 */ /* 0x000e620000002100 */
[----:B------:R-:W-:Y:S01]  /*35de0*/  BSSY B1, `(.L_x_1750) ;  /* 0x000000a000017945 */ /* 0x000fe20003800000 */
[----:B------:R-:W-:Y:S02]  /*35df0*/  IMAD.MOV.U32 R12, RZ, RZ, RZ ;  /* 0x000000ffff0c7224 */ /* 0x000fe400078e00ff */
[----:B0-----:R-:W-:Y:S02]  /*35e00*/  IMAD.MOV.U32 R11, RZ, RZ, 0x1f ;  /* 0x0000001fff0b7424 */ /* 0x001fe400078e00ff */
[----:B------:R-:W-:Y:S01]  /*35e10*/  IMAD.MOV.U32 R15, RZ, RZ, -0x1 ;  /* 0xffffffffff0f7424 */ /* 0x000fe200078e00ff */
[----:B-1----:R-:W-:-:S04]  /*35e20*/  SHF.R.U32.HI R7, RZ, 0x5, R7 ;  /* 0x00000005ff077819 */ /* 0x002fc80000011607 */
[----:B------:R-:W-:-:S05]  /*35e30*/  LOP3.LUT R7, R7, 0x3, RZ, 0xc0, !PT ;  /* 0x0000000307077812 */ /* 0x000fca00078ec0ff */
[----:B------:R-:W-:-:S07]  /*35e40*/  IMAD.MOV.U32 R13, RZ, RZ, R7 ;  /* 0x000000ffff0d7224 */ /* 0x000fce00078e0007 */
[----:B------:R-:W-:Y:S05]  /*35e50*/  WARPSYNC.COLLECTIVE R15, `(.L_x_1751) ;  /* 0x000000000f087348 */ /* 0x000fea0003c00000 */
[----:B------:R0:W1:Y:S02]  /*35e60*/  SHFL.IDX P6, R14, R13, R12, R11 ;  /* 0x0000000c0d0e7389 */ /* 0x00006400000c000b */
[----:B01----:R-:W-:Y:S01]  /*35e70*/  ENDCOLLECTIVE ;  /* 0x000000000000791b */ /* 0x003fe20003800000 */
.L_x_1751:
[----:B------:R-:W-:Y:S05]  /*35e80*/  BSYNC B1 ;  /* 0x0000000000017941 */ /* 0x000fea0003800000 */
.L_x_1750:
[----:B------:R-:W-:Y:S05]  /*35e90*/  BRA `(.L_x_1752) ;  /* 0xffffff8400987947 */ /* 0x000fea000383ffff */
.L_x_1554:
[----:B------:R-:W-:Y:S01]  /*35ea0*/  BSSY B1, `(.L_x_1753) ;  /* 0x0000006000017945 */ /* 0x000fe20003800000 */
[----:B------:R-:W-:-:S07]  /*35eb0*/  IMAD.MOV.U32 R15, RZ, RZ, -0x1 ;  /* 0xffffffffff0f7424 */ /* 0x000fce00078e00ff */
[----:B01----:R-:W-:Y:S05]  /*35ec0*/  WARPSYNC.COLLECTIVE R15, `(.L_x_1754) ;  /* 0x000000000f0c7348 */ /* 0x003fea0003c00000 */
[----:B------:R-:W-:Y:S02]  /*35ed0*/  ELECT P6, UR62, PT ;  /* 0x00000000003e782f */ /* 0x000fe400038c0000 */
[----:B------:R-:W-:Y:S01]  /*35ee0*/  MOV R14, UR62 ;  /* 0x0000003e000e7c02 */ /* 0x000fe20008000f00 */
[----:B01----:R-:W-:Y:S10]  /*35ef0*/  ENDCOLLECTIVE ;  /* 0x000000000000791b */ /* 0x003ff40003800000 */
.L_x_1754:
[----:B------:R-:W-:Y:S05]  /*35f00*/  BSYNC B1 ;  /* 0x0000000000017941 */ /* 0x000fea0003800000 */
.L_x_1753:
[----:B------:R-:W-:Y:S05]  /*35f10*/  BRA `(.L_x_1553) ;  /* 0xffffff8400907947 */ /* 0x000fea000383ffff */
.L_x_1556:
[----:B-1----:R-:W2:Y:S02]  /*35f20*/  LDL R5, [R1+0x4] ;  /* 0x0000040001057983 */ /* 0x002ea40000100800 */
[----:B--2---:R1:W2:Y:S02]  /*35f30*/  SYNCS.PHASECHK.TRANS64.TRYWAIT P0, [R5+URZ+0x2e820], R4 ;  /* 0x02e82004050075a7 */ /* 0x0042a4000800017f */
[----:B--2---:R-:W-:Y:S05]  /*35f40*/  @!P0 NANOSLEEP.SYNCS 0x989680 ;  /* 0x009896800000895d */ /* 0x004fea0003900000 */
[----:B------:R-:W2:Y:S02]  /*35f50*/  @!P0 SYNCS.PHASECHK.TRANS64 P0, [R5+URZ+0x2e820], R4 ;  /* 0x02e82004050085a7 */ /* 0x000ea4000800007f */
[----:B--2---:R-:W-:Y:S05]  /*35f60*/  @!P0 BRA `(.L_x_1556) ;  /* 0xfffffffc00ec8947 */ /* 0x004fea000383ffff */
[----:B------:R-:W-:Y:S05]  /*35f70*/  BRA `(.L_x_1755) ;  /* 0xffffff8400a07947 */ /* 0x000fea000383ffff */
.L_x_1560:
[----:B-1----:R1:W2:Y:S02]  /*35f80*/  SYNCS.PHASECHK.TRANS64.TRYWAIT P0, [R4+URZ+0x2e8a0], R9 ;  /* 0x02e8a009040075a7 */ /* 0x0022a4000800017f */
[----:B--2---:R-:W-:Y:S05]  /*35f90*/  @!P0 NANOSLEEP.SYNCS 0x989680 ;  /* 0x009896800000895d */ /* 0x004fea0003900000 */
[----:B------:R-:W2:Y:S02]  /*35fa0*/  @!P0 SYNCS.PHASECHK.TRANS64 P0, [R4+URZ+0x2e8a0], R9 ;  /* 0x02e8a009040085a7 */ /* 0x000ea4000800007f */
[----:B--2---:R-:W-:Y:S05]  /*35fb0*/  @!P0 BRA `(.L_x_1560) ;  /* 0xfffffffc00f08947 */ /* 0x004fea000383ffff */
[----:B------:R-:W-:Y:S05]  /*35fc0*/  BRA `(.L_x_1756) ;  /* 0xffffff8400c87947 */ /* 0x000fea000383ffff */
.L_x_1565:
[----:B0-----:R0:W2:Y:S02]  /*35fd0*/  SYNCS.PHASECHK.TRANS64.TRYWAIT P0, [R4+URZ+0x2e8c0], R9 ;  /* 0x02e8c009040075a7 */ /* 0x0010a4000800017f */
[----:B--2---:R-:W-:Y:S05]  /*35fe0*/  @!P0 NANOSLEEP.SYNCS 0x989680 ;  /* 0x009896800000895d */ /* 0x004fea0003900000 */
[----:B------:R-:W2:Y:S02]  /*35ff0*/  @!P0 SYNCS.PHASECHK.TRANS64 P0, [R4+URZ+0x2e8c0], R9 ;  /* 0x02e8c009040085a7 */ /* 0x000ea4000800007f */
[----:B--2---:R-:W-:Y:S05]  /*36000*/  @!P0 BRA `(.L_x_1565) ;  /* 0xfffffffc00f08947 */ /* 0x004fea000383ffff */
[----:B------:R-:W-:Y:S05]  /*36010*/  BRA `(.L_x_1757) ;  /* 0xffffff88004c7947 */ /* 0x000fea000383ffff */
.L_x_1572:
[----:B-1----:R1:W2:Y:S02]  /*36020*/  SYNCS.PHASECHK.TRANS64.TRYWAIT P1, [R5+URZ+0x2e8a0], R6 ;  /* 0x02e8a006050075a7 */ /* 0x0022a4000802017f */
[----:B--2---:R-:W-:Y:S05]  /*36030*/  @!P1 NANOSLEEP.SYNCS 0x989680 ;  /* 0x009896800000995d */ /* 0x004fea0003900000 */
[----:B------:R-:W2:Y:S02]  /*36040*/  @!P1 SYNCS.PHASECHK.TRANS64 P1, [R5+URZ+0x2e8a0], R6 ;  /* 0x02e8a006050095a7 */ /* 0x000ea4000802007f */
[----:B--2---:R-:W-:Y:S05]  /*36050*/  @!P1 BRA `(.L_x_1572) ;  /* 0xfffffffc00f09947 */ /* 0x004fea000383ffff */
[----:B------:R-:W-:Y:S05]  /*36060*/  BRA `(.L_x_1758) ;  /* 0xffffff8c00247947 */ /* 0x000fea000383ffff */
.L_x_1577:
[----:B0-----:R0:W2:Y:S02]  /*36070*/  SYNCS.PHASECHK.TRANS64.TRYWAIT P1, [R5+URZ+0x2e8c0], R6 ;  /* 0x02e8c006050075a7 */ /* 0x0010a4000802017f */
[----:B--2---:R-:W-:Y:S05]  /*36080*/  @!P1 NANOSLEEP.SYNCS 0x989680 ;  /* 0x009896800000995d */ /* 0x004fea0003900000 */
[----:B------:R-:W2:Y:S02]  /*36090*/  @!P1 SYNCS.PHASECHK.TRANS64 P1, [R5+URZ+0x2e8c0], R6 ;  /* 0x02e8c006050095a7 */ /* 0x000ea4000802007f */
[----:B--2---:R-:W-:Y:S05]  /*360a0*/  @!P1 BRA `(.L_x_1577) ;  /* 0xfffffffc00f09947 */ /* 0x004fea000383ffff */
[----:B------:R-:W-:Y:S05]  /*360b0*/  BRA `(.L_x_1759) ;  /* 0xffffff8c00a47947 */ /* 0x000fea000383ffff */
.L_x_1600:
        /* <DEDUP_REMOVED lines=8> */
[----:B--2---:R-:W-:Y:S05]  /*36140*/  WARPSYNC.COLLECTIVE R15, `(.L_x_1761) ;  /* 0x000000000f087348 */ /* 0x004fea0003c00000 */
[----:B------:R0:W1:Y:S02]  /*36150*/  SHFL.IDX P6, R14, R13, R12, R11 ;  /* 0x0000000c0d0e7389 */ /* 0x00006400000c000b */
[----:B012---:R-:W-:Y:S01]  /*36160*/  ENDCOLLECTIVE ;  /* 0x000000000000791b */ /* 0x007fe20003800000 */
.L_x_1761:
[----:B------:R-:W-:Y:S05]  /*36170*/  BSYNC B0 ;  /* 0x0000000000007941 */ /* 0x000fea0003800000 */
.L_x_1760:
[----:B------:R-:W-:Y:S05]  /*36180*/  BRA `(.L_x_1762) ;  /* 0xffffff9c00587947 */ /* 0x000fea000383ffff */
.L_x_1602:
[----:B------:R-:W-:Y:S01]  /*36190*/  BSSY B0, `(.L_x_1763) ;  /* 0x0000006000007945 */ /* 0x000fe20003800000 */
[----:B------:R-:W-:-:S07]  /*361a0*/  IMAD.MOV.U32 R15, RZ, RZ, -0x1 ;  /* 0xffffffffff0f7424 */ /* 0x000fce00078e00ff */
[----:B012---:R-:W-:Y:S05]  /*361b0*/  WARPSYNC.COLLECTIVE R15, `(.L_x_1764) ;  /* 0x000000000f0c7348 */ /* 0x007fea0003c00000 */
[----:B------:R-:W-:Y:S02]  /*361c0*/  ELECT P6, UR62, PT ;  /* 0x00000000003e782f */ /* 0x000fe400038c0000 */
[----:B------:R-:W-:Y:S01]  /*361d0*/  MOV R14, UR62 ;  /* 0x0000003e000e7c02 */ /* 0x000fe20008000f00 */
[----:B012---:R-:W-:Y:S10]  /*361e0*/  ENDCOLLECTIVE ;  /* 0x000000000000791b */ /* 0x007ff40003800000 */
.L_x_1764:
[----:B------:R-:W-:Y:S05]  /*361f0*/  BSYNC B0 ;  /* 0x0000000000007941 */ /* 0x000fea0003800000 */
.L_x_1763:
[----:B------:R-:W-:Y:S05]  /*36200*/  BRA `(.L_x_1765) ;  /* 0xffffff9c00607947 */ /* 0x000fea000383ffff */
.L_x_1604:
[----:B-1----:R1:W2:Y:S02]  /*36210*/  SYNCS.PHASECHK.TRANS64.TRYWAIT P0, [R2+URZ+0x2e880], R4 ;  /* 0x02e88004020075a7 */ /* 0x0022a4000800017f */
[----:B--2---:R-:W-:Y:S05]  /*36220*/  @!P0 NANOSLEEP.SYNCS 0x989680 ;  /* 0x009896800000895d */ /* 0x004fea0003900000 */
[----:B------:R-:W2:Y:S02]  /*36230*/  @!P0 SYNCS.PHASECHK.TRANS64 P0, [R2+URZ+0x2e880], R4 ;  /* 0x02e88004020085a7 */ /* 0x000ea4000800007f */
[----:B--2---:R-:W-:Y:S05]  /*36240*/  @!P0 BRA `(.L_x_1604) ;  /* 0xfffffffc00f08947 */ /* 0x004fea000383ffff */
[----:B------:R-:W-:Y:S05]  /*36250*/  BRA `(.L_x_1766) ;  /* 0xffffff9c00d47947 */ /* 0x000fea000383ffff */
.L_x_1606:
[----:B--2---:R2:W3:Y:S02]  /*36260*/  SYNCS.PHASECHK.TRANS64.TRYWAIT P0, [R2+URZ+0x2e840], R4 ;  /* 0x02e84004020075a7 */ /* 0x0044e4000800017f */
[----:B---3--:R-:W-:Y:S05]  /*36270*/  @!P0 NANOSLEEP.SYNCS 0x989680 ;  /* 0x009896800000895d */ /* 0x008fea0003900000 */
[----:B------:R-:W3:Y:S02]  /*36280*/  @!P0 SYNCS.PHASECHK.TRANS64 P0, [R2+URZ+0x2e840], R4 ;  /* 0x02e84004020085a7 */ /* 0x000ee4000800007f */
[----:B---3--:R-:W-:Y:S05]  /*36290*/  @!P0 BRA `(.L_x_1606) ;  /* 0xfffffffc00f08947 */ /* 0x008fea000383ffff */
[----:B------:R-:W-:Y:S05]  /*362a0*/  BRA `(.L_x_1767) ;  /* 0xffffffa000307947 */ /* 0x000fea000383ffff */
.L_x_1610:
[----:B------:R-:W2:Y:S01]  /*362b0*/  LDL.LU R11, [R1+0x38] ;  /* 0x00003800010b7983 */ /* 0x000ea20000300800 */
[----:B------:R-:W-:Y:S02]  /*362c0*/  IMAD.MOV.U32 R5, RZ, RZ, R12 ;  /* 0x000000ffff057224 */ /* 0x000fe400078e000c */
[----:B------:R-:W-:Y:S02]  /*362d0*/  IMAD.MOV.U32 R13, RZ, RZ, R3 ;  /* 0x000000ffff0d7224 */ /* 0x000fe400078e0003 */
[----:B------:R-:W-:Y:S02]  /*362e0*/  IMAD.MOV.U32 R12, RZ, RZ, RZ ;  /* 0x000000ffff0c7224 */ /* 0x000fe400078e00ff */
[----:B------:R-:W-:Y:S02]  /*362f0*/  IMAD.MOV.U32 R15, RZ, RZ, -0x1 ;  /* 0xffffffffff0f7424 */ /* 0x000fe400078e00ff */
[----:B------:R-:W-:-:S04]  /*36300*/  IMAD.IADD R0, R8, 0x1, R5 ;  /* 0x0000000108007824 */ /* 0x000fc800078e0205 */
[----:B------:R-:W-:Y:S02]  /*36310*/  VIADD R5, R0, 0x10 ;  /* 0x0000001000057836 */ /* 0x000fe40000000000 */
[----:B--2---:R-:W-:Y:S02]  /*36320*/  IMAD R2, R11, R7, RZ ;  /* 0x000000070b027224 */ /* 0x004fe400078e02ff */
[----:B------:R-:W-:-:S03]  /*36330*/  IMAD.MOV.U32 R11, RZ, RZ, 0x181f ;  /* 0x0000181fff0b7424 */ /* 0x000fc600078e00ff */
[----:B------:R-:W-:-:S13]  /*36340*/  ISETP.GE.AND P1, PT, R0, R2, PT ;  /* 0x000000020000720c */ /* 0x000fda0003f26270 */
[----:B-----5:R-:W-:Y:S05]  /*36350*/  WARPSYNC.COLLECTIVE R15, `(.L_x_1768) ;  /* 0x000000000f087348 */ /* 0x020fea0003c00000 */
[----:B------:R0:W1:Y:S02]  /*36360*/  SHFL.IDX P6, R14, R13, R12, R11 ;  /* 0x0000000c0d0e7389 */ /* 0x00006400000c000b */
[----:B01---5:R-:W-:Y:S01]  /*36370*/  ENDCOLLECTIVE ;  /* 0x000000000000791b */ /* 0x023fe20003800000 */
.L_x_1768:
[----:B------:R-:W-:Y:S02]  /*36380*/  IMAD.MOV.U32 R13, RZ, RZ, R4 ;  /* 0x000000ffff0d7224 */ /* 0x000fe400078e0004 */
[----:B------:R-:W-:-:S07]  /*36390*/  IMAD.MOV.U32 R6, RZ, RZ, R14 ;  /* 0x000000ffff067224 */ /* 0x000fce00078e000e */
[----:B------:R-:W-:Y:S05]  /*363a0*/  WARPSYNC.COLLECTIVE R15, `(.L_x_1769) ;  /* 0x000000000f087348 */ /* 0x000fea0003c00000 */
[----:B------:R0:W1:Y:S02]  /*363b0*/  SHFL.IDX P6, R14, R13, R12, R11 ;  /* 0x0000000c0d0e7389 */ /* 0x00006400000c000b */
[----:B01----:R-:W-:Y:S01]  /*363c0*/  ENDCOLLECTIVE ;  /* 0x000000000000791b */ /* 0x003fe20003800000 */
.L_x_1769:
[----:B------:R-:W-:Y:S01]  /*363d0*/  ULDC.64 UR4, c[0x0][0x208] ;  /* 0x0000820000047ab9 */ /* 0x000fe20000000a00 */
[----:B------:R-:W-:Y:S02]  /*363e0*/  IMAD.MOV.U32 R13, RZ, RZ, R3 ;  /* 0x000000ffff0d7224 */ /* 0x000fe400078e0003 */
[----:B------:R-:W-:Y:S02]  /*363f0*/  IMAD.MOV.U32 R12, RZ, RZ, 0x1 ;  /* 0x00000001ff0c7424 */ /* 0x000fe400078e00ff */
[----:B------:R-:W-:-:S05]  /*36400*/  IMAD.MOV.U32 R7, RZ, RZ, R14 ;  /* 0x000000ffff077224 */ /* 0x000fca00078e000e */
[----:B------:R-:W-:-:S05]  /*36410*/  @!P1 IADD3 R7, P2, R10, R7, RZ ;  /* 0x000000070a079210 */ /* 0x000fca0007f5e0ff */
[----:B------:R-:W-:-:S05]  /*36420*/  @!P1 IMAD.X R6, RZ, RZ, R6, P2 ;  /* 0x000000ffff069224 */ /* 0x000fca00010e0606 */
[----:B------:R-:W-:-:S04]  /*36430*/  @!P1 LOP3.LUT R7, R7, R6, RZ, 0x3c, !PT ;  /* 0x0000000607079212 */ /* 0x000fc800078e3cff */
[----:B------:R-:W-:-:S04]  /*36440*/  @!P1 LOP3.LUT R6, R7, R6, RZ, 0x3c, !PT ;  /* 0x0000000607069212 */ /* 0x000fc800078e3cff */
[----:B------:R-:W-:-:S05]  /*36450*/  @!P1 LOP3.LUT R7, R7, R6, RZ, 0x3c, !PT ;  /* 0x0000000607079212 */ /* 0x000fca00078e3cff */
[----:B------:R-:W-:Y:S01]  /*36460*/  @!PT LDS RZ, [RZ] ;  /* 0x00000000fffff984 */ /* 0x000fe20000000800 */
[----:B------:R-:W-:Y:S01]  /*36470*/  @!PT LDS RZ, [RZ] ;  /* 0x00000000fffff984 */ /* 0x000fe20000000800 */
[----:B------:R-:W-:Y:S01]  /*36480*/  @!PT LDS RZ, [RZ] ;  /* 0x00000000fffff984 */ /* 0x000fe20000000800 */
[----:B------:R0:W-:Y:S01]  /*36490*/  @!P1 LDGSTS.E.BYPASS.LTC128B.128 [R9+0x1c400], desc[UR4][R6.64], !P0 ;  /* 0x1c40000006099fae */ /* 0x0001e2000c101d44 */
[----:B------:R-:W-:-:S13]  /*364a0*/  ISETP.GE.AND P1, PT, R5, R2, PT ;  /* 0x000000020500720c */ /* 0x000fda0003f26270 */
[----:B0-----:R-:W-:Y:S05]  /*364b0*/  WARPSYNC.COLLECTIVE R15, `(.L_x_1770) ;  /* 0x000000000f087348 */ /* 0x001fea0003c00000 */
[----:B------:R1:W2:Y:S02]  /*364c0*/  SHFL.IDX P6, R14, R13, R12, R11 ;  /* 0x0000000c0d0e7389 */ /* 0x0002a400000c000b */
[----:B012---:R-:W-:Y:S01]  /*364d0*/  ENDCOLLECTIVE ;  /* 0x000000000000791b */ /* 0x007fe20003800000 */
.L_x_1770:
[----:B------:R-:W-:Y:S02]  /*364e0*/  IMAD.MOV.U32 R13, RZ, RZ, R4 ;  /* 0x000000ffff0d7224 */ /* 0x000fe400078e0004 */
[----:B------:R-:W-:-:S07]  /*364f0*/  IMAD.MOV.U32 R6, RZ, RZ, R14 ;  /* 0x000000ffff067224 */ /* 0x000fce00078e000e */
[----:B------:R-:W-:Y:S05]  /*36500*/  WARPSYNC.COLLECTIVE R15, `(.L_x_1771) ;  /* 0x000000000f087348 */ /* 0x000fea0003c00000 */
[----:B------:R0:W1:Y:S02]  /*36510*/  SHFL.IDX P6, R14, R13, R12, R11 ;  /* 0x0000000c0d0e7389 */ /* 0x00006400000c000b */
[----:B01----:R-:W-:Y:S01]  /*36520*/  ENDCOLLECTIVE ;  /* 0x000000000000791b */ /* 0x003fe20003800000 */
.L_x_1771:
[----:B------:R-:W-:Y:S01]  /*36530*/  ULDC.64 UR4, c[0x0][0x208] ;  /* 0x0000820000047ab9 */ /* 0x000fe20000000a00 */
[----:B------:R-:W-:Y:S02]  /*36540*/  IMAD.MOV.U32 R13, RZ, RZ, R3 ;  /* 0x000000ffff0d7224 */ /* 0x000fe400078e0003 */
[----:B------:R-:W-:Y:S02]  /*36550*/  IMAD.MOV.U32 R12, RZ, RZ, 0x2 ;  /* 0x00000002ff0c7424 */ /* 0x000fe400078e00ff */
[----:B------:R-:W-:-:S05]  /*36560*/  IMAD.MOV.U32 R5, RZ, RZ, R14 ;  /* 0x000000ffff057224 */ /* 0x000fca00078e000e */
[----:B------:R-:W-:-:S05]  /*36570*/  @!P1 IADD3 R5, P2, R10, R5, RZ ;  /* 0x000000050a059210 */ /* 0x000fca0007f5e0ff */
[----:B------:R-:W-:-:S04]  /*36580*/  @!P1 IMAD.X R6, RZ, RZ, R6, P2 ;  /* 0x000000ffff069224 */ /* 0x000fc800010e0606 */
[----:B------:R-:W-:Y:S02]  /*36590*/  @!P1 IMAD.MOV.U32 R7, RZ, RZ, R6 ;  /* 0x000000ffff079224 */ /* 0x000fe400078e0006 */
[----:B------:R-:W-:Y:S02]  /*365a0*/  @!P1 IMAD.MOV.U32 R6, RZ, RZ, R5 ;  /* 0x000000ffff069224 */ /* 0x000fe400078e0005 */
[----:B------:R-:W-:-:S03]  /*365b0*/  VIADD R5, R0, 0x20 ;  /* 0x0000002000057836 */ /* 0x000fc60000000000 */
[----:B------:R-:W-:Y:S01]  /*365c0*/  @!PT LDS RZ, [RZ] ;  /* 0x00000000fffff984 */ /* 0x000fe20000000800 */
[----:B------:R-:W-:Y:S01]  /*365d0*/  @!PT LDS RZ, [RZ] ;  /* 0x00000000fffff984 */ /* 0x000fe20000000800 */
[----:B------:R-:W-:Y:S01]  /*365e0*/  @!PT LDS RZ, [RZ] ;  /* 0x00000000fffff984 */ /* 0x000fe20000000800 */
[----:B------:R0:W-:Y:S02]  /*365f0*/  @!P1 LDGSTS.E.BYPASS.LTC128B.128 [R9+0x1cc00], desc[UR4][R6.64], !P0 ;  /* 0x1cc0000006099fae */ /* 0x0001e4000c101d44 */
[----:B------:R-:W-:-:S13]  /*36600*/  ISETP.GE.AND P1, PT, R5, R2, PT ;  /* 0x000000020500720c */ /* 0x000fda0003f26270 */
[----:B0-----:R-:W-:Y:S05]  /*36610*/  WARPSYNC.COLLECTIVE R15, `(.L_x_1772) ;  /* 0x000000000f087348 */ /* 0x001fea0003c00000 */
[----:B------:R1:W2:Y:S02]  /*36620*/  SHFL.IDX P6, R14, R13, R12, R11 ;  /* 0x0000000c0d0e7389 */ /* 0x0002a400000c000b */
[----:B012---:R-:W-:Y:S01]  /*36630*/  ENDCOLLECTIVE ;  /* 0x000000000000791b */ /* 0x007fe20003800000 */
.L_x_1772:
[----:B------:R-:W-:Y:S02]  /*36640*/  IMAD.MOV.U32 R13, RZ, RZ, R4 ;  /* 0x000000ffff0d7224 */ /* 0x000fe400078e0004 */
[----:B------:R-:W-:-:S07]  /*36650*/  IMAD.MOV.U32 R6, RZ, RZ, R14 ;  /* 0x000000ffff067224 */ /* 0x000fce00078e000e */
[----:B------:R-:W-:Y:S05]  /*36660*/  WARPSYNC.COLLECTIVE R15, `(.L_x_1773) ;  /* 0x000000000f087348 */ /* 0x000fea0003c00000 */
[----:B------:R0:W1:Y:S02]  /*36670*/  SHFL.IDX P6, R14, R13, R12, R11 ;  /* 0x0000000c0d0e7389 */ /* 0x00006400000c000b */
[----:B01----:R-:W-:Y:S01]  /*36680*/  ENDCOLLECTIVE ;  /* 0x000000000000791b */ /* 0x003fe20003800000 */
.L_x_1773:
        /* <DEDUP_REMOVED lines=17> */
.L_x_1774:
[----:B------:R-:W-:Y:S02]  /*367a0*/  IMAD.MOV.U32 R13, RZ, RZ, R4 ;  /* 0x000000ffff0d7224 */ /* 0x000fe400078e0004 */
[----:B------:R-:W-:-:S07]  /*367b0*/  IMAD.MOV.U32 R6, RZ, RZ, R14 ;  /* 0x000000ffff067224 */ /* 0x000fce00078e000e */
[----:B------:R-:W-:Y:S05]  /*367c0*/  WARPSYNC.COLLECTIVE R15, `(.L_x_1775) ;  /* 0x000000000f087348 */ /* 0x000fea0003c00000 */
[----:B------:R0:W1:Y:S02]  /*367d0*/  SHFL.IDX P6, R14, R13, R12, R11 ;  /* 0x0000000c0d0e7389 */ /* 0x00006400000c000b */
[----:B01----:R-:W-:Y:S01]  /*367e0*/  ENDCOLLECTIVE ;  /* 0x000000000000791b */ /* 0x003fe20003800000 */
.L_x_1775:
        /* <DEDUP_REMOVED lines=17> */
.L_x_1776:
[----:B------:R-:W-:Y:S02]  /*36900*/  IMAD.MOV.U32 R13, RZ, RZ, R4 ;  /* 0x000000ffff0d7224 */ /* 0x000fe400078e0004 */
[----:B------:R-:W-:-:S07]  /*36910*/  IMAD.MOV.U32 R6, RZ, RZ, R14 ;  /* 0x000000ffff067224 */ /* 0x000fce00078e000e */
[----:B------:R-:W-:Y:S05]  /*36920*/  WARPSYNC.COLLECTIVE R15, `(.L_x_1777) ;  /* 0x000000000f087348 */ /* 0x000fea0003c00000 */
[----:B------:R0:W1:Y:S02]  /*36930*/  SHFL.IDX P6, R14, R13, R12, R11 ;  /* 0x0000000c0d0e7389 */ /* 0x00006400000c000b */
[----:B01----:R-:W-:Y:S01]  /*36940*/  ENDCOLLECTIVE ;  /* 0x000000000000791b */ /* 0x003fe20003800000 */
.L_x_1777:
        /* <DEDUP_REMOVED lines=17> */
.L_x_1778:
[----:B------:R-:W-:Y:S02]  /*36a60*/  IMAD.MOV.U32 R13, RZ, RZ, R4 ;  /* 0x000000ffff0d7224 */ /* 0x000fe400078e0004 */
[----:B------:R-:W-:-:S07]  /*36a70*/  IMAD.MOV.U32 R6, RZ, RZ, R14 ;  /* 0x000000ffff067224 */ /* 0x000fce00078e000e */
[----:B------:R-:W-:Y:S05]  /*36a80*/  WARPSYNC.COLLECTIVE R15, `(.L_x_1779) ;  /* 0x000000000f087348 */ /* 0x000fea0003c00000 */
[----:B------:R0:W1:Y:S02]  /*36a90*/  SHFL.IDX P6, R14, R13, R12, R11 ;  /* 0x0000000c0d0e7389 */ /* 0x00006400000c000b */
[----:B01----:R-:W-:Y:S01]  /*36aa0*/  ENDCOLLECTIVE ;  /* 0x000000000000791b */ /* 0x003fe20003800000 */
.L_x_1779:
[----:B------:R-:W-:Y:S01]  /*36ab0*/  ULDC.64 UR4, c[0x0][0x208] ;  /* 0x0000820000047ab9 */ /* 0x000fe20000000a00 */
[----:B------:R-:W-:Y:S02]  /*36ac0*/  IMAD.MOV.U32 R13, RZ, RZ, R3 ;  /* 0x000000ffff0d7224 */ /* 0x000fe400078e0003 */
[----:B------:R-:W-:Y:S02]  /*36ad0*/  IMAD.MOV.U32 R12, RZ, RZ, 0x6 ;  /* 0x00000006ff0c7424 */ /* 0x000fe400078e00ff */
[----:B------:R-:W-:-:S05]  /*36ae0*/  IMAD.MOV.U32 R5, RZ, RZ, R14 ;  /* 0x000000ffff057224 */ /* 0x000fca00078e000e */
[----:B------:R-:W-:-:S05]  /*36af0*/  @!P1 IADD3 R5, P2, R10, R5, RZ ;  /* 0x000000050a059210 */ /* 0x000fca0007f5e0ff */
[----:B------:R-:W-:-:S04]  /*36b00*/  @!P1 IMAD.X R6, RZ, RZ, R6, P2 ;  /* 0x000000ffff069224 */ /* 0x000fc800010e0606 */
[----:B------:R-:W-:Y:S02]  /*36b10*/  @!P1 IMAD.MOV.U32 R7, RZ, RZ, R6 ;  /* 0x000000ffff079224 */ /* 0x000fe400078e0006 */
[----:B------:R-:W-:-:S05]  /*36b20*/  @!P1 IMAD.MOV.U32 R6, RZ, RZ, R5 ;  /* 0x000000ffff069224 */ /* 0x000fca00078e0005 */
[----:B------:R-:W-:Y:S01]  /*36b30*/  @!PT LDS RZ, [RZ] ;  /* 0x00000000fffff984 */ /* 0x000fe20000000800 */
[----:B------:R-:W-:Y:S01]  /*36b40*/  @!PT LDS RZ, [RZ] ;  /* 0x00000000fffff984 */ /* 0x000fe20000000800 */
[----:B------:R-:W-:Y:S01]  /*36b50*/  @!PT LDS RZ, [RZ] ;  /* 0x00000000fffff984 */ /* 0x000fe20000000800 */
[----:B------:R0:W-:Y:S02]  /*36b60*/  @!P1 LDGSTS.E.BYPASS.LTC128B.128 [R9+0x1ec00], desc[UR4][R6.64], !P0 ;  /* 0x1ec0000006099fae */ /* 0x0001e4000c101d44 */
[----:B0-----:R-:W-:Y:S05]  /*36b70*/  WARPSYNC.COLLECTIVE R15, `(.L_x_1780) ;  /* 0x000000000f087348 */ /* 0x001fea0003c00000 */
[----:B------:R1:W2:Y:S02]  /*36b80*/  SHFL.IDX P6, R14, R13, R12, R11 ;  /* 0x0000000c0d0e7389 */ /* 0x0002a400000c000b */
[----:B012---:R-:W-:Y:S01]  /*36b90*/  ENDCOLLECTIVE ;  /* 0x000000000000791b */ /* 0x007fe20003800000 */
.L_x_1780:
[----:B------:R-:W-:-:S05]  /*36ba0*/  VIADD R7, R0, 0x60 ;  /* 0x0000006000077836 */ /* 0x000fca0000000000 */
[----:B------:R-:W-:Y:S01]  /*36bb0*/  ISETP.GE.AND P1, PT, R7, R2, PT ;  /* 0x000000020700720c */ /* 0x000fe20003f26270 */
[----:B------:R-:W-:Y:S02]  /*36bc0*/  IMAD.MOV.U32 R13, RZ, RZ, R4 ;  /* 0x000000ffff0d7224 */ /* 0x000fe400078e0004 */
[----:B------:R-:W-:-:S10]  /*36bd0*/  IMAD.MOV.U32 R6, RZ, RZ, R14 ;  /* 0x000000ffff067224 */ /* 0x000fd400078e000e */
[----:B------:R-:W-:Y:S05]  /*36be0*/  WARPSYNC.COLLECTIVE R15, `(.L_x_1781) ;  /* 0x000000000f087348 */ /* 0x000fea0003c00000 */
[----:B------:R0:W1:Y:S02]  /*36bf0*/  SHFL.IDX P6, R14, R13, R12, R11 ;  /* 0x0000000c0d0e7389 */ /* 0x00006400000c000b */
[----:B01----:R-:W-:Y:S01]  /*36c00*/  ENDCOLLECTIVE ;  /* 0x000000000000791b */ /* 0x003fe20003800000 */
.L_x_1781:
        /* <DEDUP_REMOVED lines=15> */
.L_x_1782:
[----:B------:R-:W-:Y:S02]  /*36d00*/  IMAD.MOV.U32 R13, RZ, RZ, R4 ;  /* 0x000000ffff0d7224 */ /* 0x000fe400078e0004 */
[----:B------:R-:W-:-:S07]  /*36d10*/  IMAD.MOV.U32 R5, RZ, RZ, R14 ;  /* 0x000000ffff057224 */ /* 0x000fce00078e000e */
[----:B------:R-:W-:Y:S05]  /*36d20*/  WARPSYNC.COLLECTIVE R15, `(.L_x_1783) ;  /* 0x000000000f087348 */ /* 0x000fea0003c00000 */
[----:B------:R0:W1:Y:S02]  /*36d30*/  SHFL.IDX P6, R14, R13, R12, R11 ;  /* 0x0000000c0d0e7389 */ /* 0x00006400000c000b */
[----:B01----:R-:W-:Y:S01]  /*36d40*/  ENDCOLLECTIVE ;  /* 0x000000000000791b */ /* 0x003fe20003800000 */
.L_x_1783:
[----:B------:R-:W-:Y:S01]  /*36d50*/  IMAD.MOV.U32 R3, RZ, RZ, R14 ;  /* 0x000000ffff037224 */ /* 0x000fe200078e000e */
[----:B------:R-:W-:Y:S06]  /*36d60*/  BRA `(.L_x_1784) ;  /* 0xffffffa000807947 */ /* 0x000fec000383ffff */
.L_x_1613:
[----:B0-----:R-:W2:Y:S02]  /*36d70*/  LDL R2, [R1+0x4] ;  /* 0x0000040001027983 */ /* 0x001ea40000100800 */
[----:B--2---:R0:W1:Y:S02]  /*36d80*/  SYNCS.PHASECHK.TRANS64.TRYWAIT P0, [R2+URZ+0x2e820], R0 ;  /* 0x02e82000020075a7 */ /* 0x004064000800017f */
[----:B-1----:R-:W-:Y:S05]  /*36d90*/  @!P0 NANOSLEEP.SYNCS 0x989680 ;  /* 0x009896800000895d */ /* 0x002fea0003900000 */
[----:B------:R-:W1:Y:S02]  /*36da0*/  @!P0 SYNCS.PHASECHK.TRANS64 P0, [R2+URZ+0x2e820], R0 ;  /* 0x02e82000020085a7 */ /* 0x000e64000800007f */
[----:B-1----:R-:W-:Y:S05]  /*36db0*/  @!P0 BRA `(.L_x_1613) ;  /* 0xfffffffc00ec8947 */ /* 0x002fea000383ffff */
[----:B------:R-:W-:Y:S05]  /*36dc0*/  BRA `(.L_x_1785) ;  /* 0xffffffa000e47947 */ /* 0x000fea000383ffff */
.L_x_1619:
[----:B--2---:R2:W3:Y:S02]  /*36dd0*/  SYNCS.PHASECHK.TRANS64.TRYWAIT P0, [R6+URZ+0x2e880], R5 ;  /* 0x02e88005060075a7 */ /* 0x0044e4000800017f */
[----:B---3--:R-:W-:Y:S05]  /*36de0*/  @!P0 NANOSLEEP.SYNCS 0x989680 ;  /* 0x009896800000895d */ /* 0x008fea0003900000 */
[----:B------:R-:W3:Y:S02]  /*36df0*/  @!P0 SYNCS.PHASECHK.TRANS64 P0, [R6+URZ+0x2e880], R5 ;  /* 0x02e88005060085a7 */ /* 0x000ee4000800007f */
[----:B---3--:R-:W-:Y:S05]  /*36e00*/  @!P0 BRA `(.L_x_1619) ;  /* 0xfffffffc00f08947 */ /* 0x008fea000383ffff */
[----:B------:R-:W-:Y:S05]  /*36e10*/  BRA `(.L_x_1786) ;  /* 0xffffffa400a87947 */ /* 0x000fea000383ffff */
.L_x_1624:
[----:B-1----:R1:W3:Y:S02]  /*36e20*/  SYNCS.PHASECHK.TRANS64.TRYWAIT P0, [R6+URZ+0x2e840], R5 ;  /* 0x02e84005060075a7 */ /* 0x0022e4000800017f */
[----:B---3--:R-:W-:Y:S05]  /*36e30*/  @!P0 NANOSLEEP.SYNCS 0x989680 ;  /* 0x009896800000895d */ /* 0x008fea0003900000 */
[----:B------:R-:W3:Y:S02]  /*36e40*/  @!P0 SYNCS.PHASECHK.TRANS64 P0, [R6+URZ+0x2e840], R5 ;  /* 0x02e84005060085a7 */ /* 0x000ee4000800007f */
[----:B---3--:R-:W-:Y:S05]  /*36e50*/  @!P0 BRA `(.L_x_1624) ;  /* 0xfffffffc00f08947 */ /* 0x008fea000383ffff */
[----:B------:R-:W-:Y:S05]  /*36e60*/  BRA `(.L_x_1787) ;  /* 0xffffffa8002c7947 */ /* 0x000fea000383ffff */
.L_x_1630:
[----:B--2---:R2:W3:Y:S02]  /*36e70*/  SYNCS.PHASECHK.TRANS64.TRYWAIT P0, [R20+URZ+0x2e870], R4 ;  /* 0x02e87004140075a7 */ /* 0x0044e4000800017f */
[----:B---3--:R-:W-:Y:S05]  /*36e80*/  @!P0 NANOSLEEP.SYNCS 0x989680 ;  /* 0x009896800000895d */ /* 0x008fea0003900000 */
[----:B------:R-:W3:Y:S02]  /*36e90*/  @!P0 SYNCS.PHASECHK.TRANS64 P0, [R20+URZ+0x2e870], R4 ;  /* 0x02e87004140085a7 */ /* 0x000ee4000800007f */
[----:B---3--:R-:W-:Y:S05]  /*36ea0*/  @!P0 BRA `(.L_x_1630) ;  /* 0xfffffffc00f08947 */ /* 0x008fea000383ffff */
[----:B------:R-:W-:Y:S05]  /*36eb0*/  BRA `(.L_x_1788) ;  /* 0xffffffa800cc7947 */ /* 0x000fea000383ffff */
.L_x_1632:
[----:B---3--:R3:W4:Y:S02]  /*36ec0*/  SYNCS.PHASECHK.TRANS64.TRYWAIT P0, [R20+URZ+0x2e860], R2 ;  /* 0x02e86002140075a7 */ /* 0x008724000800017f */
[----:B----4-:R-:W-:Y:S05]  /*36ed0*/  @!P0 NANOSLEEP.SYNCS 0x989680 ;  /* 0x009896800000895d */ /* 0x010fea0003900000 */
[----:B------:R-:W4:Y:S02]  /*36ee0*/  @!P0 SYNCS.PHASECHK.TRANS64 P0, [R20+URZ+0x2e860], R2 ;  /* 0x02e86002140085a7 */ /* 0x000f24000800007f */
[----:B----4-:R-:W-:Y:S05]  /*36ef0*/  @!P0 BRA `(.L_x_1632) ;  /* 0xfffffffc00f08947 */ /* 0x010fea000383ffff */
[----:B------:R-:W-:Y:S05]  /*36f00*/  BRA `(.L_x_1789) ;  /* 0xffffffa800d47947 */ /* 0x000fea000383ffff */
.L_x_1639:
[----:B-1----:R1:W3:Y:S02]  /*36f10*/  SYNCS.PHASECHK.TRANS64.TRYWAIT P1, [R17+URZ+0x2e870], R0 ;  /* 0x02e87000110075a7 */ /* 0x0022e4000802017f */
[----:B---3--:R-:W-:Y:S05]  /*36f20*/  @!P1 NANOSLEEP.SYNCS 0x989680 ;  /* 0x009896800000995d */ /* 0x008fea0003900000 */
[----:B------:R-:W3:Y:S02]  /*36f30*/  @!P1 SYNCS.PHASECHK.TRANS64 P1, [R17+URZ+0x2e870], R0 ;  /* 0x02e87000110095a7 */ /* 0x000ee4000802007f */
[----:B---3--:R-:W-:Y:S05]  /*36f40*/  @!P1 BRA `(.L_x_1639) ;  /* 0xfffffffc00f09947 */ /* 0x008fea000383ffff */
[----:B------:R-:W-:Y:S05]  /*36f50*/  BRA `(.L_x_1790) ;  /* 0xffffffb400187947 */ /* 0x000fea000383ffff */
.L_x_1641:
[----:B-1----:R1:W3:Y:S02]  /*36f60*/  SYNCS.PHASECHK.TRANS64.TRYWAIT P1, [R17+URZ+0x2e860], R0 ;  /* 0x02e86000110075a7 */ /* 0x0022e4000802017f */
[----:B---3--:R-:W-:Y:S05]  /*36f70*/  @!P1 NANOSLEEP.SYNCS 0x989680 ;  /* 0x009896800000995d */ /* 0x008fea0003900000 */
[----:B------:R-:W3:Y:S02]  /*36f80*/  @!P1 SYNCS.PHASECHK.TRANS64 P1, [R17+URZ+0x2e860], R0 ;  /* 0x02e86000110095a7 */ /* 0x000ee4000802007f */
[----:B---3--:R-:W-:Y:S05]  /*36f90*/  @!P1 BRA `(.L_x_1641) ;  /* 0xfffffffc00f09947 */ /* 0x008fea000383ffff */
[----:B------:R-:W-:Y:S05]  /*36fa0*/  BRA `(.L_x_1791) ;  /* 0xffffffb400207947 */ /* 0x000fea000383ffff */
.L_x_1645:
[----:B------:R-:W-:Y:S01]  /*36fb0*/  BSSY B0, `(.L_x_1792) ;  /* 0x0000008000007945 */ /* 0x000fe20003800000 */
[----:B------:R-:W-:Y:S02]  /*36fc0*/  IMAD.MOV.U32 R13, RZ, RZ, R16 ;  /* 0x000000ffff0d7224 */ /* 0x000fe400078e0010 */
[----:B------:R-:W-:Y:S02]  /*36fd0*/  IMAD.MOV.U32 R12, RZ, RZ, RZ ;  /* 0x000000ffff0c7224 */ /* 0x000fe400078e00ff */
[----:B0-----:R-:W-:Y:S02]  /*36fe0*/  IMAD.MOV.U32 R11, RZ, RZ, 0x1f ;  /* 0x0000001fff0b7424 */ /* 0x001fe400078e00ff */
[----:B------:R-:W-:-:S07]  /*36ff0*/  IMAD.MOV.U32 R15, RZ, RZ, -0x1 ;  /* 0xffffffffff0f7424 */ /* 0x000fce00078e00ff */
[----:B------:R-:W-:Y:S05]  /*37000*/  WARPSYNC.COLLECTIVE R15, `(.L_x_1793) ;  /* 0x000000000f087348 */ /* 0x000fea0003c00000 */
[----:B------:R0:W1:Y:S02]  /*37010*/  SHFL.IDX P6, R14, R13, R12, R11 ;  /* 0x0000000c0d0e7389 */ /* 0x00006400000c000b */
[----:B01----:R-:W-:Y:S01]  /*37020*/  ENDCOLLECTIVE ;  /* 0x000000000000791b */ /* 0x003fe20003800000 */
.L_x_1793:
[----:B------:R-:W-:Y:S05]  /*37030*/  BSYNC B0 ;  /* 0x0000000000007941 */ /* 0x000fea0003800000 */
.L_x_1792:
[----:B------:R-:W-:Y:S02]  /*37040*/  IMAD.MOV.U32 R13, RZ, RZ, R16 ;  /* 0x000000ffff0d7224 */ /* 0x000fe400078e0010 */
[----:B------:R-:W-:Y:S02]  /*37050*/  IMAD.MOV.U32 R12, RZ, RZ, 0x1 ;  /* 0x00000001ff0c7424 */ /* 0x000fe400078e00ff */
[----:B------:R-:W-:Y:S02]  /*37060*/  IMAD.MOV.U32 R11, RZ, RZ, 0x1f ;  /* 0x0000001fff0b7424 */ /* 0x000fe400078e00ff */
[----:B------:R-:W-:Y:S02]  /*37070*/  IMAD.MOV.U32 R15, RZ, RZ, -0x1 ;  /* 0xffffffffff0f7424 */ /* 0x000fe400078e00ff */
[----:B------:R-:W-:Y:S02]  /*37080*/  IMAD.IADD R4, R19, 0x1, R6 ;  /* 0x0000000113047824 */ /* 0x000fe400078e0206 */
[----:B------:R-:W-:-:S07]  /*37090*/  IMAD.MOV.U32 R0, RZ, RZ, R14 ;  /* 0x000000ffff007224 */ /* 0x000fce00078e000e */
[----:B------:R-:W-:Y:S05]  /*370a0*/  WARPSYNC.COLLECTIVE R15, `(.L_x_1794) ;  /* 0x000000000f087348 */ /* 0x000fea0003c00000 */
[----:B------:R0:W1:Y:S02]  /*370b0*/  SHFL.IDX P6, R14, R13, R12, R11 ;  /* 0x0000000c0d0e7389 */ /* 0x00006400000c000b */
[----:B01----:R-:W-:Y:S01]  /*370c0*/  ENDCOLLECTIVE ;  /* 0x000000000000791b */ /* 0x003fe20003800000 */
.L_x_1794:
[----:B------:R-:W-:Y:S01]  /*370d0*/  ULDC UR4, c[0x0][0xc3c] ;  /* 0x00030f0000047ab9 */ /* 0x000fe20000000800 */
[----:B------:R-:W-:Y:S01]  /*370e0*/  ULDC.64 UR6, c[0x0][0x208] ;  /* 0x0000820000067ab9 */ /* 0x000fe20000000a00 */
        /* <DEDUP_REMOVED lines=10> */
[----:B0-----:R-:W-:Y:S02]  /*37190*/  IMAD.MOV.U32 R2, RZ, RZ, RZ ;  /* 0x000000ffff027224 */ /* 0x001fe400078e00ff */
[----:B--2---:R-:W-:Y:S01]  /*371a0*/  @!P1 IMAD.MOV.U32 R2, RZ, RZ, R3 ;  /* 0x000000ffff029224 */ /* 0x004fe200078e0003 */
[----:B------:R-:W-:-:S03]  /*371b0*/  ISETP.NE.AND P1, PT, R6, RZ, PT ;  /* 0x000000ff0600720c */ /* 0x000fc60003f25270 */
[----:B------:R-:W-:-:S10]  /*371c0*/  IMAD.MOV.U32 R13, RZ, RZ, R2 ;  /* 0x000000ffff0d7224 */ /* 0x000fd400078e0002 */
[----:B------:R-:W-:Y:S05]  /*371d0*/  WARPSYNC.COLLECTIVE R15, `(.L_x_1795) ;  /* 0x000000000f087348 */ /* 0x000fea0003c00000 */
[----:B------:R0:W1:Y:S02]  /*371e0*/  SHFL.UP P6, R14, R13, R12, R11 ;  /* 0x0400000c0d0e7389 */ /* 0x00006400000c000b */
[----:B01----:R-:W-:Y:S01]  /*371f0*/  ENDCOLLECTIVE ;  /* 0x000000000000791b */ /* 0x003fe20003800000 */
.L_x_1795:
        /* <DEDUP_REMOVED lines=8> */
.L_x_1796:
        /* <DEDUP_REMOVED lines=8> */
.L_x_1797:
        /* <DEDUP_REMOVED lines=8> */
.L_x_1798:
        /* <DEDUP_REMOVED lines=8> */
.L_x_1799:
[----:B------:R-:W-:Y:S02]  /*37400*/  IMAD.MOV.U32 R12, RZ, RZ, 0x1f ;  /* 0x0000001fff0c7424 */ /* 0x000fe400078e00ff */
        /* <DEDUP_REMOVED lines=8> */
.L_x_1800:
[----:B------:R-:W-:Y:S01]  /*37490*/  IMAD.MOV.U32 R16, RZ, RZ, R14 ;  /* 0x000000ffff107224 */ /* 0x000fe200078e000e */
[----:B------:R-:W-:Y:S06]  /*374a0*/  BRA `(.L_x_1801) ;  /* 0xffffffb8007c7947 */ /* 0x000fec000383ffff */
.L_x_1650:
[----:B------:R-:W-:Y:S01]  /*374b0*/  BSSY B0, `(.L_x_1802) ;  /* 0x0000008000007945 */ /* 0x000fe20003800000 */
[----:B-----5:R-:W-:Y:S02]  /*374c0*/  IMAD.MOV.U32 R13, RZ, RZ, R2 ;  /* 0x000000ffff0d7224 */ /* 0x020fe400078e0002 */
[----:B------:R-:W-:Y:S02]  /*374d0*/  IMAD.MOV.U32 R12, RZ, RZ, 0x1 ;  /* 0x00000001ff0c7424 */ /* 0x000fe400078e00ff */
[----:B0-----:R-:W-:Y:S02]  /*374e0*/  IMAD.MOV.U32 R11, RZ, RZ, RZ ;  /* 0x000000ffff0b7224 */ /* 0x001fe400078e00ff */
[----:B------:R-:W-:-:S07]  /*374f0*/  IMAD.MOV.U32 R15, RZ, RZ, -0x1 ;  /* 0xffffffffff0f7424 */ /* 0x000fce00078e00ff */
[----:B-1----:R-:W-:Y:S05]  /*37500*/  WARPSYNC.COLLECTIVE R15, `(.L_x_1803) ;  /* 0x000000000f087348 */ /* 0x002fea0003c00000 */
[----:B------:R0:W2:Y:S02]  /*37510*/  SHFL.UP P6, R14, R13, R12, R11 ;  /* 0x0400000c0d0e7389 */ /* 0x0000a400000c000b */
[----:B012---:R-:W-:Y:S01]  /*37520*/  ENDCOLLECTIVE ;  /* 0x000000000000791b */ /* 0x007fe20003800000 */
.L_x_1803:
[----:B------:R-:W-:Y:S05]  /*37530*/  BSYNC B0 ;  /* 0x0000000000007941 */ /* 0x000fea0003800000 */
.L_x_1802:
[----:B------:R-:W-:Y:S02]  /*37540*/  IMAD.MOV.U32 R3, RZ, RZ, R14 ;  /* 0x000000ffff037224 */ /* 0x000fe400078e000e */
[----:B------:R-:W-:Y:S02]  /*37550*/  IMAD.MOV.U32 R12, RZ, RZ, 0x2 ;  /* 0x00000002ff0c7424 */ /* 0x000fe400078e00ff */
[----:B------:R-:W-:Y:S01]  /*37560*/  IMAD.MOV.U32 R11, RZ, RZ, RZ ;  /* 0x000000ffff0b7224 */ /* 0x000fe200078e00ff */
[----:B------:R-:W-:Y:S01]  /*37570*/  SEL R3, R3, RZ, P1 ;  /* 0x000000ff03037207 */ /* 0x000fe20000800000 */
[----:B------:R-:W-:-:S04]  /*37580*/  IMAD.MOV.U32 R15, RZ, RZ, -0x1 ;  /* 0xffffffffff0f7424 */ /* 0x000fc800078e00ff */
[----:B------:R-:W-:-:S04]  /*37590*/  IMAD.IADD R3, R2, 0x1, R3 ;  /* 0x0000000102037824 */ /* 0x000fc800078e0203 */
[----:B------:R-:W-:-:S07]  /*375a0*/  IMAD.MOV.U32 R13, RZ, RZ, R3 ;  /* 0x000000ffff0d7224 */ /* 0x000fce00078e0003 */
[----:B------:R-:W-:Y:S05]  /*375b0*/  WARPSYNC.COLLECTIVE R15, `(.L_x_1804) ;  /* 0x000000000f087348 */ /* 0x000fea0003c00000 */
[----:B------:R0:W1:Y:S02]  /*375c0*/  SHFL.UP P6, R14, R13, R12, R11 ;  /* 0x0400000c0d0e7389 */ /* 0x00006400000c000b */
[----:B01----:R-:W-:Y:S01]  /*375d0*/  ENDCOLLECTIVE ;  /* 0x000000000000791b */ /* 0x003fe20003800000 */
.L_x_1804:
        /* <DEDUP_REMOVED lines=8> */
.L_x_1805:
        /* <DEDUP_REMOVED lines=8> */
.L_x_1806:
        /* <DEDUP_REMOVED lines=8> */
.L_x_1807:
        /* <DEDUP_REMOVED lines=9> */
.L_x_1808:
[----:B------:R-:W-:Y:S01]  /*377f0*/  IMAD.MOV.U32 R16, RZ, RZ, R14 ;  /* 0x000000ffff107224 */ /* 0x000fe200078e000e */
[----:B------:R-:W-:Y:S06]  /*37800*/  BRA `(.L_x_1809) ;  /* 0xffffffb800447947 */ /* 0x000fec000383ffff */
.L_x_1652:
[----:B------:R-:W-:Y:S01]  /*37810*/  BSSY B0, `(.L_x_1810) ;  /* 0x0000006000007945 */ /* 0x000fe20003800000 */
[----:B------:R-:W-:Y:S01]  /*37820*/  PLOP3.LUT P6, PT, P6, PT, PT, 0x8, 0x0 ;  /* 0x000000000000781c */ /* 0x000fe200037ce170 */
[----:B------:R-:W-:-:S12]  /*37830*/  IMAD.MOV.U32 R15, RZ, RZ, -0x1 ;  /* 0xffffffffff0f7424 */ /* 0x000fd800078e00ff */
[----:B01----:R-:W-:Y:S05]  /*37840*/  WARPSYNC.COLLECTIVE R15, `(.L_x_1811) ;  /* 0x000000000f087348 */ /* 0x003fea0003c00000 */
[----:B------:R-:W-:Y:S01]  /*37850*/  VOTE.ANY R14, PT, P6 ;  /* 0x00000000000e7806 */ /* 0x000fe200030e0100 */
[----:B01----:R-:W-:Y:S06]  /*37860*/  ENDCOLLECTIVE ;  /* 0x000000000000791b */ /* 0x003fec0003800000 */
.L_x_1811:
[----:B------:R-:W-:Y:S05]  /*37870*/  BSYNC B0 ;  /* 0x0000000000007941 */ /* 0x000fea0003800000 */
.L_x_1810:
[----:B------:R-:W-:Y:S02]  /*37880*/  IMAD.MOV.U32 R6, RZ, RZ, R14 ;  /* 0x000000ffff067224 */ /* 0x000fe400078e000e */
[----:B------:R-:W-:Y:S02]  /*37890*/  IMAD.MOV.U32 R13, RZ, RZ, R2 ;  /* 0x000000ffff0d7224 */ /* 0x000fe400078e0002 */
[----:B------:R-:W0:Y:S01]  /*378a0*/  POPC R5, R6 ;  /* 0x0000000600057309 */ /* 0x000e220000000000 */
[----:B------:R-:W-:Y:S02]  /*378b0*/  IMAD.MOV.U32 R11, RZ, RZ, 0x1f ;  /* 0x0000001fff0b7424 */ /* 0x000fe400078e00ff */
[----:B------:R-:W-:Y:S02]  /*378c0*/  IMAD.MOV.U32 R15, RZ, RZ, -0x1 ;  /* 0xffffffffff0f7424 */ /* 0x000fe400078e00ff */
[----:B0-----:R-:W-:-:S07]  /*378d0*/  IMAD.MOV.U32 R12, RZ, RZ, R5 ;  /* 0x000000ffff0c7224 */ /* 0x001fce00078e0005 */
[----:B------:R-:W-:Y:S05]  /*378e0*/  WARPSYNC.COLLECTIVE R15, `(.L_x_1812) ;  /* 0x000000000f087348 */ /* 0x000fea0003c00000 */
[----:B------:R0:W1:Y:S02]  /*378f0*/  SHFL.IDX P6, R14, R13, R12, R11 ;  /* 0x0000000c0d0e7389 */ /* 0x00006400000c000b */
[----:B01----:R-:W-:Y:S01]  /*37900*/  ENDCOLLECTIVE ;  /* 0x000000000000791b */ /* 0x003fe20003800000 */
.L_x_1812:
[----:B------:R-:W-:Y:S01]  /*37910*/  IMAD.MOV.U32 R17, RZ, RZ, R14 ;  /* 0x000000ffff117224 */ /* 0x000fe200078e000e */
[----:B------:R-:W-:Y:S06]  /*37920*/  BRA `(.L_x_1813) ;  /* 0xffffffb800347947 */ /* 0x000fec000383ffff */
.L_x_1654:
[----:B------:R-:W-:Y:S01]  /*37930*/  BSSY B0, `(.L_x_1814) ;  /* 0x0000007000007945 */ /* 0x000fe20003800000 */
[----:B------:R-:W-:Y:S02]  /*37940*/  IMAD.MOV.U32 R13, RZ, RZ, R3 ;  /* 0x000000ffff0d7224 */ /* 0x000fe400078e0003 */
[----:B0-----:R-:W-:Y:S02]  /*37950*/  IMAD.MOV.U32 R11, RZ, RZ, 0x1f ;  /* 0x0000001fff0b7424 */ /* 0x001fe400078e00ff */
[----:B------:R-:W-:-:S07]  /*37960*/  IMAD.MOV.U32 R15, RZ, RZ, -0x1 ;  /* 0xffffffffff0f7424 */ /* 0x000fce00078e00ff */
[----:B-1-3--:R-:W-:Y:S05]  /*37970*/  WARPSYNC.COLLECTIVE R15, `(.L_x_1815) ;  /* 0x000000000f087348 */ /* 0x00afea0003c00000 */
[----:B------:R0:W2:Y:S02]  /*37980*/  SHFL.IDX P6, R14, R13, R12, R11 ;  /* 0x0000000c0d0e7389 */ /* 0x0000a400000c000b */
[----:B0123--:R-:W-:Y:S01]  /*37990*/  ENDCOLLECTIVE ;  /* 0x000000000000791b */ /* 0x00ffe20003800000 */
.L_x_1815:
[----:B------:R-:W-:Y:S05]  /*379a0*/  BSYNC B0 ;  /* 0x0000000000007941 */ /* 0x000fea0003800000 */
.L_x_1814:
[----:B------:R-:W-:Y:S01]  /*379b0*/  IMAD.MOV.U32 R2, RZ, RZ, R14 ;  /* 0x000000ffff027224 */ /* 0x000fe200078e000e */
[----:B------:R-:W-:Y:S06]  /*379c0*/  BRA `(.L_x_1653) ;  /* 0xffffffb800287947 */ /* 0x000fec000383ffff */
.L_x_1658:
[----:B0-----:R0:W1:Y:S02]  /*379d0*/  SYNCS.PHASECHK.TRANS64.TRYWAIT P0, [R0+URZ+0x2e820], R3 ;  /* 0x02e82003000075a7 */ /* 0x001064000800017f */
[----:B-1----:R-:W-:Y:S05]  /*379e0*/  @!P0 NANOSLEEP.SYNCS 0x989680 ;  /* 0x009896800000895d */ /* 0x002fea0003900000 */
[----:B------:R-:W1:Y:S02]  /*379f0*/  @!P0 SYNCS.PHASECHK.TRANS64 P0, [R0+URZ+0x2e820], R3 ;  /* 0x02e82003000085a7 */ /* 0x000e64000800007f */
[----:B-1----:R-:W-:Y:S05]  /*37a00*/  @!P0 BRA `(.L_x_1658) ;  /* 0xfffffffc00f08947 */ /* 0x002fea000383ffff */
[----:B------:R-:W-:Y:S05]  /*37a10*/  BRA `(.L_x_1816) ;  /* 0xffffffbc00b07947 */ /* 0x000fea000383ffff */
.L_x_1659:
        /* <DEDUP_REMOVED lines=11> */
.L_x_1818:
[----:B------:R-:W-:Y:S05]  /*37ad0*/  BSYNC B0 ;  /* 0x0000000000007941 */ /* 0x000fea0003800000 */
.L_x_1817:
[----:B------:R-:W-:Y:S05]  /*37ae0*/  BRA `(.L_x_1819) ;  /* 0xffffffbc00987947 */ /* 0x000fea000383ffff */
.L_x_1660:
[----:B------:R-:W-:Y:S01]  /*37af0*/  BSSY B0, `(.L_x_1820) ;  /* 0x0000006000007945 */ /* 0x000fe20003800000 */
[----:B------:R-:W-:-:S07]  /*37b00*/  IMAD.MOV.U32 R15, RZ, RZ, -0x1 ;  /* 0xffffffffff0f7424 */ /* 0x000fce00078e00ff */
[----:B01----:R-:W-:Y:S05]  /*37b10*/  WARPSYNC.COLLECTIVE R15, `(.L_x_1821) ;  /* 0x000000000f0c7348 */ /* 0x003fea0003c00000 */
[----:B------:R-:W-:Y:S02]  /*37b20*/  ELECT P6, UR62, PT ;  /* 0x00000000003e782f */ /* 0x000fe400038c0000 */
[----:B------:R-:W-:Y:S01]  /*37b30*/  MOV R14, UR62 ;  /* 0x0000003e000e7c02 */ /* 0x000fe20008000f00 */
[----:B01----:R-:W-:Y:S10]  /*37b40*/  ENDCOLLECTIVE ;  /* 0x000000000000791b */ /* 0x003ff40003800000 */
.L_x_1821:
[----:B------:R-:W-:Y:S05]  /*37b50*/  BSYNC B0 ;  /* 0x0000000000007941 */ /* 0x000fea0003800000 */
.L_x_1820:
[----:B------:R-:W-:Y:S05]  /*37b60*/  BRA `(.L_x_1822) ;  /* 0xffffffbc008c7947 */ /* 0x000fea000383ffff */
.L_x_1662:
[----:B0-----:R0:W1:Y:S02]  /*37b70*/  SYNCS.PHASECHK.TRANS64.TRYWAIT P1, [R6+URZ], R5 ;  /* 0x00000005060075a7 */ /* 0x001064000802017f */
[----:B-1----:R-:W-:Y:S05]  /*37b80*/  @!P1 NANOSLEEP.SYNCS 0x989680 ;  /* 0x009896800000995d */ /* 0x002fea0003900000 */
[----:B------:R-:W1:Y:S02]  /*37b90*/  @!P1 SYNCS.PHASECHK.TRANS64 P1, [R6+URZ], R5 ;  /* 0x00000005060095a7 */ /* 0x000e64000802007f */
[----:B-1----:R-:W-:Y:S05]  /*37ba0*/  @!P1 BRA `(.L_x_1662) ;  /* 0xfffffffc00f09947 */ /* 0x002fea000383ffff */
[----:B------:R-:W-:Y:S05]  /*37bb0*/  BRA `(.L_x_1823) ;  /* 0xffffffbc00d07947 */ /* 0x000fea000383ffff */
.L_x_1663:
[----:B-1----:R1:W2:Y:S02]  /*37bc0*/  SYNCS.PHASECHK.TRANS64.TRYWAIT P1, [R7+URZ], R2 ;  /* 0x00000002070075a7 */ /* 0x0022a4000802017f */
[----:B--2---:R-:W-:Y:S05]  /*37bd0*/  @!P1 NANOSLEEP.SYNCS 0x989680 ;  /* 0x009896800000995d */ /* 0x004fea0003900000 */
[----:B------:R-:W2:Y:S02]  /*37be0*/  @!P1 SYNCS.PHASECHK.TRANS64 P1, [R7+URZ], R2 ;  /* 0x00000002070095a7 */ /* 0x000ea4000802007f */
[----:B--2---:R-:W-:Y:S05]  /*37bf0*/  @!P1 BRA `(.L_x_1663) ;  /* 0xfffffffc00f09947 */ /* 0x004fea000383ffff */
[----:B------:R-:W-:Y:S05]  /*37c00*/  BRA `(.L_x_1824) ;  /* 0xffffffbc00c47947 */ /* 0x000fea000383ffff */
.L_x_1665:
[----:B--2---:R2:W3:Y:S02]  /*37c10*/  SYNCS.PHASECHK.TRANS64.TRYWAIT P1, [R4+URZ+0x2e860], R5 ;  /* 0x02e86005040075a7 */ /* 0x0044e4000802017f */
[----:B---3--:R-:W-:Y:S05]  /*37c20*/  @!P1 NANOSLEEP.SYNCS 0x989680 ;  /* 0x009896800000995d */ /* 0x008fea0003900000 */
[----:B------:R-:W3:Y:S02]  /*37c30*/  @!P1 SYNCS.PHASECHK.TRANS64 P1, [R4+URZ+0x2e860], R5 ;  /* 0x02e86005040095a7 */ /* 0x000ee4000802007f */
[----:B---3--:R-:W-:Y:S05]  /*37c40*/  @!P1 BRA `(.L_x_1665) ;  /* 0xfffffffc00f09947 */ /* 0x008fea000383ffff */
[----:B------:R-:W-:Y:S05]  /*37c50*/  BRA `(.L_x_1825) ;  /* 0xffffffbc00c87947 */ /* 0x000fea000383ffff */
.L_x_1667:
[----:B---3--:R3:W4:Y:S02]  /*37c60*/  SYNCS.PHASECHK.TRANS64.TRYWAIT P1, [R3+URZ+0x2e860], R2 ;  /* 0x02e86002030075a7 */ /* 0x008724000802017f */
[----:B----4-:R-:W-:Y:S05]  /*37c70*/  @!P1 NANOSLEEP.SYNCS 0x989680 ;  /* 0x009896800000995d */ /* 0x010fea0003900000 */
[----:B------:R-:W4:Y:S02]  /*37c80*/  @!P1 SYNCS.PHASECHK.TRANS64 P1, [R3+URZ+0x2e860], R2 ;  /* 0x02e86002030095a7 */ /* 0x000f24000802007f */
[----:B----4-:R-:W-:Y:S05]  /*37c90*/  @!P1 BRA `(.L_x_1667) ;  /* 0xfffffffc00f09947 */ /* 0x010fea000383ffff */
[----:B------:R-:W-:Y:S05]  /*37ca0*/  BRA `(.L_x_1826) ;  /* 0xffffffbc00c87947 */ /* 0x000fea000383ffff */
.L_x_1669:
[----:B----4-:R4:W0:Y:S02]  /*37cb0*/  SYNCS.PHASECHK.TRANS64.TRYWAIT P0, [R4+URZ+0x2e880], R5 ;  /* 0x02e88005040075a7 */ /* 0x010824000800017f */
[----:B0-----:R-:W-:Y:S05]  /*37cc0*/  @!P0 NANOSLEEP.SYNCS 0x989680 ;  /* 0x009896800000895d */ /* 0x001fea0003900000 */
[----:B------:R-:W0:Y:S02]  /*37cd0*/  @!P0 SYNCS.PHASECHK.TRANS64 P0, [R4+URZ+0x2e880], R5 ;  /* 0x02e88005040085a7 */ /* 0x000e24000800007f */
[----:B0-----:R-:W-:Y:S05]  /*37ce0*/  @!P0 BRA `(.L_x_1669) ;  /* 0xfffffffc00f08947 */ /* 0x001fea000383ffff */
[----:B------:R-:W-:Y:S05]  /*37cf0*/  BRA `(.L_x_1670) ;  /* 0xffffffbc00c47947 */ /* 0x000fea000383ffff */
.L_x_1827:
        /* <DEDUP_REMOVED lines=16> */
.L_x_2699:


//--------------------- .text._ZN7cutlass13device_kernelIN5flash11enable_sm90INS1_16FlashAttnFwdSm90INS1_25CollectiveMainloopFwdSm90ILi2EN4cute5tupleIJNS5_1CILi1EEES8_S8_EEENS6_IJNS7_ILi128EEENS7_ILi224EEESA_EEELi128ENS_12float_e4m3_tEfNS_4arch4Sm90ELb1ELb0ELb0ELb0ELb0ELb0ELb0ELb1ELb1ELb1ELb0ELb0EEENS1_21CollectiveEpilogueFwdINS6_IJSA_SA_SB_EEES9_NS_10bfloat16_tESF_Li256ELb0ELb1ELb0ELb1EEENS1_30DynamicPersistentTileSchedulerILi256ELi128ELb0ELb1ELb1EEEEEEEEEvNT_6ParamsE --------------------------
	.section	.text._ZN7cutlass13device_kernelIN5flash11enable_sm90INS1_16FlashAttnFwdSm90INS1_25CollectiveMainloopFwdSm90ILi2EN4cute5tupleIJNS5_1CILi1EEES8_S8_EEENS6_IJNS7_ILi128EEENS7_ILi224EEESA_EEELi128ENS_12float_e4m3_tEfNS_4arch4Sm90ELb1ELb0ELb0ELb0ELb0ELb0ELb0ELb1ELb1ELb1ELb0ELb0EEENS1_21CollectiveEpilogueFwdINS6_IJSA_SA_SB_EEES9_NS_10bfloat16_tESF_Li256ELb0ELb1ELb0ELb1EEENS1_30DynamicPersistentTileSchedulerILi256ELi128ELb0ELb1ELb1EEEEEEEEEvNT_6ParamsE,"ax",@progbits
	.align	128
.text._ZN7cutlass13device_kernelIN5flash11enable_sm90INS1_16FlashAttnFwdSm90INS1_25CollectiveMainloopFwdSm90ILi2EN4cute5tupleIJNS5_1CILi1EEES8_S8_EEENS6_IJNS7_ILi128EEENS7_ILi224EEESA_EEELi128ENS_12float_e4m3_tEfNS_4arch4Sm90ELb1ELb0ELb0ELb0ELb0ELb0ELb0ELb1ELb1ELb1ELb0ELb0EEENS1_21CollectiveEpilogueFwdINS6_IJSA_SA_SB_EEES9_NS_10bfloat16_tESF_Li256ELb0ELb1ELb0ELb1EEENS1_30DynamicPersistentTileSchedulerILi256ELi128ELb0ELb1ELb1EEEEEEEEEvNT_6ParamsE:
        .type           _ZN7cutlass13device_kernelIN5flash11enable_sm90INS1_16FlashAttnFwdSm90INS1_25CollectiveMainloopFwdSm90ILi2EN4cute5tupleIJNS5_1CILi1EEES8_S8_EEENS6_IJNS7_ILi128EEENS7_ILi224EEESA_EEELi128ENS_12float_e4m3_tEfNS_4arch4Sm90ELb1ELb0ELb0ELb0ELb0ELb0ELb0ELb1ELb1ELb1ELb0ELb0EEENS1_21CollectiveEpilogueFwdINS6_IJSA_SA_SB_EEES9_NS_10bfloat16_tESF_Li256ELb0ELb1ELb0ELb1EEENS1_30DynamicPersistentTileSchedulerILi256ELi128ELb0ELb1ELb1EEEEEEEEEvNT_6ParamsE,@function
        .size           _ZN7cutlass13device_kernelIN5flash11enable_sm90INS1_16FlashAttnFwdSm90INS1_25CollectiveMainloopFwdSm90ILi2EN4cute5tupleIJNS5_1CILi1EEES8_S8_EEENS6_IJNS7_ILi128EEENS7_ILi224EEESA_EEELi128ENS_12float_e4m3_tEfNS_4arch4Sm90ELb1ELb0ELb0ELb0ELb0ELb0ELb0ELb1ELb1ELb1ELb0ELb0EEENS1_21CollectiveEpilogueFwdINS6_IJSA_SA_SB_EEES9_NS_10bfloat16_tESF_Li256ELb0ELb1ELb0ELb1EEENS1_30DynamicPersistentTileSchedulerILi256ELi128ELb0ELb1ELb1EEEEEEEEEvNT_6ParamsE,(.L_x_2700 - _ZN7cutlass13device_kernelIN5flash11enable_sm90INS1_16FlashAttnFwdSm90INS1_25CollectiveMainloopFwdSm90ILi2EN4cute5tupleIJNS5_1CILi1EEES8_S8_EEENS6_IJNS7_ILi128EEENS7_ILi224EEESA_EEELi128ENS_12float_e4m3_tEfNS_4arch4Sm90ELb1ELb0ELb0ELb0ELb0ELb0ELb0ELb1ELb1ELb1ELb0ELb0EEENS1_21CollectiveEpilogueFwdINS6_IJSA_SA_SB_EEES9_NS_10bfloat16_tESF_Li256ELb0ELb1ELb0ELb1EEENS1_30DynamicPersistentTileSchedulerILi256ELi128ELb0ELb1ELb1EEEEEEEEEvNT_6ParamsE)
        .other          _ZN7cutlass13device_kernelIN5flash11enable_sm90INS1_16FlashAttnFwdSm90INS1_25CollectiveMainloopFwdSm90ILi2EN4cute5tupleIJNS5_1CILi1EEES8_S8_EEENS6_IJNS7_ILi128EEENS7_ILi224EEESA_EEELi128ENS_12float_e4m3_tEfNS_4arch4Sm90ELb1ELb0ELb0ELb0ELb0ELb0ELb0ELb1ELb1ELb1ELb0ELb0EEENS1_21CollectiveEpilogueFwdINS6_IJSA_SA_SB_EEES9_NS_10bfloat16_tESF_Li256ELb0ELb1ELb0ELb1EEENS1_30DynamicPersistentTileSchedulerILi256ELi128ELb0ELb1ELb1EEEEEEEEEvNT_6ParamsE,@"STO_CUDA_ENTRY STV_DEFAULT"
_ZN7cutlass13device_kernelIN5flash11enable_sm90INS1_16FlashAttnFwdSm90INS1_25CollectiveMainloopFwdSm90ILi2EN4cute5tupleIJNS5_1CILi1EEES8_S8_EEENS6_IJNS7_ILi128EEENS7_ILi224EEESA_EEELi128ENS_12float_e4m3_tEfNS_4arch4Sm90ELb1ELb0ELb0ELb0ELb0ELb0ELb0ELb1ELb1ELb1ELb0ELb0EEENS1_21CollectiveEpilogueFwdINS6_IJSA_SA_SB_EEES9_NS_10bfloat16_tESF_Li256ELb0ELb1ELb0ELb1EEENS1_30DynamicPersistentTileSchedulerILi256ELi128ELb0ELb1ELb1EEEEEEEEEvNT_6ParamsE:
        /* <DEDUP_REMOVED lines=18> */
.L_x_1829:
[----:B------:R-:W-:Y:S05]  /*0120*/  BSYNC B0 ;  /* 0x0000000000007941 */ /* 0x000fea0003800000 */
.L_x_1828:
        /* <DEDUP_REMOVED lines=41> */
.L_x_1830:
        /* <DEDUP_REMOVED lines=22> */
.L_x_1831:
        /* <DEDUP_REMOVED lines=18> */
.L_x_1832:
        /* <DEDUP_REMOVED lines=22> */
.L_x_1833:
        /* <DEDUP_REMOVED lines=22> */
.L_x_1834:
[----:B------:R-:W-:Y:S01]  /*0900*/  PLOP3.LUT P0, PT, PT, PT, UP0, 0x80, 0x0 ;  /* 0x000000000000781c */ /* 0x000fe20003f0f008 */
[----:B------:R-:W-:Y:S01]  /*0910*/  UMOV UR38, 0x1 ;  /* 0x0000000100267882 */ /* 0x000fe20000000000 */
[----:B------:R-:W-:Y:S01]  /*0920*/  NOP ;  /* 0x0000000000007918 */ /* 0x000fe20000000000 */
[----:B------:R-:W-:Y:S01]  /*0930*/  USEL UR38, UR38, 0x2, !UP0 ;  /* 0x0000000226267887 */ /* 0x000fe2000c000000 */
[----:B------:R-:W-:Y:S01]  /*0940*/  ULDC.64 UR50, c[0x0][0x208] ;  /* 0x0000820000327ab9 */ /* 0x000fe20000000a00 */
[----:B012-4-:R-:W-:Y:S08]  /*0950*/  BAR.SYNC.DEFER_BLOCKING 0x0 ;  /* 0x0000000000007b1d */ /* 0x017ff00000010000 */
[----:B------:R-:W-:Y:S05]  /*0960*/  @!P0 BRA `(.L_x_1835) ;  /* 0x000000f800948947 */ /* 0x000fea0003800000 */
.L_x_1836:
        /* <DEDUP_REMOVED lines=23> */
[----:B------:R-:W-:Y:S01]  /*0ae0*/  LEA.HI R2, R3, R234, RZ, 0x4 ;  /* 0x000000ea03027211 */ /* 0x000fe200078f20ff */
[----:B------:R-:W-:Y:S01]  /*0af0*/  IMAD.SHL.U32 R4, R4, 0x20, RZ ;  /* 0x0000002004047824 */ /* 0x000fe200078e00ff */
[----:B------:R-:W-:Y:S01]  /*0b00*/  SHF.R.S32.HI R229, RZ, 0x7, R0 ;  /* 0x00000007ffe57819 */ /* 0x000fe20000011400 */
[----:B------:R-:W-:Y:S01]  /*0b10*/  IMAD.IADD R228, R234, 0x1, -R5 ;  /* 0x00000001eae47824 */ /* 0x000fe200078e0a05 */
[----:B------:R-:W-:-:S02]  /*0b20*/  SHF.R.S32.HI R7, RZ, 0x4, R2 ;  /* 0x00000004ff077819 */ /* 0x000fc40000011402 */
[----:B------:R-:W-:Y:S02]  /*0b30*/  LOP3.LUT R5, R2, 0x3fffff0, RZ, 0xc0, !PT ;  /* 0x03fffff002057812 */ /* 0x000fe400078ec0ff */
[----:B------:R-:W-:Y:S02]  /*0b40*/  SHF.R.S32.HI R9, RZ, 0x1f, R228 ;  /* 0x0000001fff097819 */ /* 0x000fe400000114e4 */
[----:B------:R-:W-:Y:S01]  /*0b50*/  LOP3.LUT R4, R4, 0xfffffc00, RZ, 0xc0, !PT ;  /* 0xfffffc0004047812 */ /* 0x000fe200078ec0ff */
[----:B------:R-:W-:Y:S01]  /*0b60*/  IMAD.IADD R5, R234, 0x1, -R5 ;  /* 0x00000001ea057824 */ /* 0x000fe200078e0a05 */
[----:B------:R-:W-:Y:S02]  /*0b70*/  LEA.HI R2, R2, R7, RZ, 0x1 ;  /* 0x0000000702027211 */ /* 0x000fe400078f08ff */
[----:B------:R-:W-:Y:S01]  /*0b80*/  LEA.HI R6, R9, R228, RZ, 0x2 ;  /* 0x000000e409067211 */ /* 0x000fe200078f10ff */
[----:B------:R-:W-:Y:S01]  /*0b90*/  IMAD R5, R5, 0x40, R4 ;  /* 0x0000004005057824 */ /* 0x000fe200078e0204 */
[----:B------:R-:W-:-:S02]  /*0ba0*/  LOP3.LUT R2, R2, 0x1ffffffe, RZ, 0xc0, !PT ;  /* 0x1ffffffe02027812 */ /* 0x000fc400078ec0ff */
[-C--:B------:R-:W-:Y:S02]  /*0bb0*/  LEA.HI R4, R3, R234.reuse, RZ, 0x2 ;  /* 0x000000ea03047211 */ /* 0x080fe400078f10ff */
[----:B------:R-:W-:Y:S01]  /*0bc0*/  SHF.R.S32.HI R8, RZ, 0x2, R6 ;  /* 0x00000002ff087819 */ /* 0x000fe20000011406 */
[----:B------:R-:W-:Y:S01]  /*0bd0*/  IMAD.IADD R2, R7, 0x1, -R2 ;  /* 0x0000000107027824 */ /* 0x000fe200078e0a02 */
[----:B------:R-:W-:Y:S02]  /*0be0*/  SHF.R.S32.HI R11, RZ, 0x1f, R6 ;  /* 0x0000001fff0b7819 */ /* 0x000fe40000011406 */
[----:B------:R-:W-:Y:S01]  /*0bf0*/  LOP3.LUT R7, R4, 0xfffffffc, RZ, 0xc0, !PT ;  /* 0xfffffffc04077812 */ /* 0x000fe200078ec0ff */
[----:B------:R-:W-:Y:S01]  /*0c00*/  IMAD R231, R2, 0x8, R5 ;  /* 0x0000000802e77824 */ /* 0x000fe200078e0205 */
[----:B------:R-:W-:Y:S02]  /*0c10*/  LEA.HI R3, R3, R234, RZ, 0x3 ;  /* 0x000000ea03037211 */ /* 0x000fe400078f18ff */
[----:B------:R-:W-:Y:S01]  /*0c20*/  LEA.HI R11, R11, R8, RZ, 0x3 ;  /* 0x000000080b0b7211 */ /* 0x000fe200078f18ff */
[----:B------:R-:W-:Y:S01]  /*0c30*/  IMAD.IADD R7, R234, 0x1, -R7 ;  /* 0x00000001ea077824 */ /* 0x000fe200078e0a07 */
[----:B------:R-:W-:-:S02]  /*0c40*/  LOP3.LUT R5, R3, 0xfffffff8, RZ, 0xc0, !PT ;  /* 0xfffffff803057812 */ /* 0x000fc400078ec0ff */
[----:B------:R-:W-:Y:S02]  /*0c50*/  LOP3.LUT R11, R11, 0xfffffff8, RZ, 0xc0, !PT ;  /* 0xfffffff80b0b7812 */ /* 0x000fe400078ec0ff */
[----:B------:R-:W-:Y:S01]  /*0c60*/  LEA.HI R9, R9, R228, RZ, 0x5 ;  /* 0x000000e409097211 */ /* 0x000fe200078f28ff */
[----:B------:R-:W-:Y:S01]  /*0c70*/  IMAD.IADD R22, R234, 0x1, -R5 ;  /* 0x00000001ea167824 */ /* 0x000fe200078e0a05 */
[----:B------:R-:W-:Y:S01]  /*0c80*/  LEA.HI R0, R0, R229, RZ, 0x1 ;  /* 0x000000e500007211 */ /* 0x000fe200078f08ff */
[----:B------:R-:W-:Y:S01]  /*0c90*/  IMAD.IADD R8, R8, 0x1, -R11 ;  /* 0x0000000108087824 */ /* 0x000fe200078e0a0b */
[----:B------:R-:W-:Y:S01]  /*0ca0*/  LEA.HI R2, R7, R7, RZ, 0x1 ;  /* 0x0000000707027211 */ /* 0x000fe200078f08ff */
[----:B------:R-:W-:Y:S01]  /*0cb0*/  IMAD.SHL.U32 R16, R22, 0x8, RZ ;  /* 0x0000000816107824 */ /* 0x000fe200078e00ff */
[----:B------:R-:W-:Y:S02]  /*0cc0*/  SHF.R.S32.HI R9, RZ, 0x5, R9 ;  /* 0x00000005ff097819 */ /* 0x000fe40000011409 */
        /* <DEDUP_REMOVED lines=9> */
[----:B------:R-:W-:Y:S01]  /*0d60*/  IMAD R230, R0, 0x40, R9 ;  /* 0x0000004000e67824 */ /* 0x000fe200078e0209 */
[----:B------:R-:W-:Y:S01]  /*0d70*/  SHF.R.S32.HI R232, RZ, 0x1f, R19 ;  /* 0x0000001fffe87819 */ /* 0x000fe20000011413 */
[----:B------:R-:W-:-:S02]  /*0d80*/  IMAD.IADD R17, R228, 0x1, -R17 ;  /* 0x00000001e4117824 */ /* 0x000fc400078e0a11 */
[----:B------:R-:W-:-:S07]  /*0d90*/  IMAD R18, R7, 0x8, R230 ;  /* 0x0000000807127824 */ /* 0x000fce00078e02e6 */
.L_x_1890:
        /* <DEDUP_REMOVED lines=21> */
.L_x_1837:
[----:B------:R-:W-:Y:S01]  /*0ef0*/  ULDC UR6, c[0x0][0xc54] ;  /* 0x0003150000067ab9 */ /* 0x000fe20000000800 */
[----:B------:R-:W-:Y:S01]  /*0f00*/  UMOV UR8, UR7 ;  /* 0x0000000700087c82 */ /* 0x000fe20008000000 */
[----:B------:R-:W-:-:S11]  /*0f10*/  UISETP.NE.AND UP0, UPT, UR6, 0x1, UPT ;  /* 0x000000010600788c */ /* 0x000fd6000bf05270 */
[----:B------:R-:W-:Y:S02]  /*0f20*/  @UP0 ULDC.64 UR10, c[0x0][0xc58] ;  /* 0x00031600000a0ab9 */ /* 0x000fe40000000a00 */
[----:B------:R-:W-:-:S04]  /*0f30*/  UIMAD.WIDE.U32 UR4, UR7, UR10, URZ ;  /* 0x0000000a070472a5 */ /* 0x000fc8000f8e003f */
[----:B------:R-:W-:-:S04]  /*0f40*/  @UP0 USHF.R.U32.HI UR8, URZ, UR11, UR5 ;  /* 0x0000000b3f080299 */ /* 0x000fc80008011605 */
[----:B------:R-:W-:-:S12]  /*0f50*/  UIMAD UR4, UR8, UR6, URZ ;  /* 0x00000006080472a4 */ /* 0x000fd8000f8e023f */
.L_x_1838:
[----:B------:R-:W-:Y:S01]  /*0f60*/  ULDC UR36, c[0x0][0xc48] ;  /* 0x0003120000247ab9 */ /* 0x000fe20000000800 */
[----:B------:R-:W-:Y:S01]  /*0f70*/  UIADD3 UR6, UR7, -UR4, URZ ;  /* 0x8000000407067290 */ /* 0x000fe2000fffe03f */
[----:B------:R-:W-:Y:S01]  /*0f80*/  IMAD.MOV.U32 R7, RZ, RZ, 0x3f800000 ;  /* 0x3f800000ff077424 */ /* 0x000fe200078e00ff */
[----:B------:R-:W-:Y:S01]  /*0f90*/  UISETP.NE.AND UP2, UPT, UR36, 0x1, UPT ;  /* 0x000000012400788c */ /* 0x000fe2000bf45270 */
[----:B------:R-:W-:Y:S01]  /*0fa0*/  IMAD.MOV.U32 R0, RZ, RZ, 0x3f800000 ;  /* 0x3f800000ff007424 */ /* 0x000fe200078e00ff */
[----:B------:R-:W-:Y:S01]  /*0fb0*/  ULDC.64 UR4, c[0x0][0x990] ;  /* 0x0002640000047ab9 */ /* 0x000fe20000000a00 */
[----:B------:R-:W-:Y:S01]  /*0fc0*/  ULDC UR18, c[0x0][0xc54] ;  /* 0x0003150000127ab9 */ /* 0x000fe20000000800 */
[----:B------:R-:W-:Y:S02]  /*0fd0*/  UISETP.NE.U32.AND UP0, UPT, UR4, URZ, UPT ;  /* 0x0000003f0400728c */ /* 0x000fe4000bf05070 */
[----:B------:R-:W-:Y:S02]  /*0fe0*/  UIMAD UR18, UR9, UR18, UR6 ;  /* 0x00000012091272a4 */ /* 0x000fe4000f8e0206 */
[----:B------:R-:W-:Y:S01]  /*0ff0*/  UISETP.NE.AND.EX UP0, UPT, UR5, URZ, UPT, UP0 ;  /* 0x0000003f0500728c */ /* 0x000fe2000bf05300 */
[----:B------:R-:W-:-:S02]  /*1000*/  ULDC.64 UR6, c[0x0][0x998] ;  /* 0x0002660000067ab9 */ /* 0x000fc40000000a00 */
[----:B------:R-:W-:Y:S01]  /*1010*/  @UP2 ULDC UR10, c[0x0][0xc4c] ;  /* 0x00031300000a2ab9 */ /* 0x000fe20000000800 */
[----:B------:R-:W-:Y:S02]  /*1020*/  UISETP.NE.U32.AND UP1, UPT, UR6, URZ, UPT ;  /* 0x0000003f0600728c */ /* 0x000fe4000bf25070 */
[----:B------:R-:W-:Y:S01]  /*1030*/  UIMAD.WIDE.U32 UR10, UR18, UR10, URZ ;  /* 0x0000000a120a72a5 */ /* 0x000fe2000f8e003f */
[----:B------:R-:W-:Y:S01]  /*1040*/  PLOP3.LUT P0, PT, PT, PT, UP0, 0x80, 0x0 ;  /* 0x000000000000781c */ /* 0x000fe20003f0f008 */
[----:B------:R-:W-:Y:S01]  /*1050*/  @UP2 ULDC UR9, c[0x0][0xc50] ;  /* 0x0003140000092ab9 */ /* 0x000fe20000000800 */
[----:B------:R-:W-:Y:S01]  /*1060*/  UISETP.NE.AND.EX UP1, UPT, UR7, URZ, UPT, UP1 ;  /* 0x0000003f0700728c */ /* 0x000fe2000bf25310 */
[----:B------:R-:W-:Y:S01]  /*1070*/  UMOV UR43, UR18 ;  /* 0x00000012002b7c82 */ /* 0x000fe20008000000 */
[----:B------:R-:W-:Y:S02]  /*1080*/  @UP2 USHF.R.U32.HI UR43, URZ, UR9, UR11 ;  /* 0x000000093f2b2299 */ /* 0x000fe4000801160b */
[----:B------:R-:W-:-:S02]  /*1090*/  ULOP3.LUT UR8, UR8, 0x1ffffff, URZ, 0x3c, !UPT ;  /* 0x01ffffff08087892 */ /* 0x000fc4000f8e3c3f */
[----:B------:R-:W-:Y:S01]  /*10a0*/  PLOP3.LUT P1, PT, PT, PT, UP1, 0x80, 0x0 ;  /* 0x000000000000781c */ /* 0x000fe20003f2f018 */
[----:B------:R-:W-:Y:S01]  /*10b0*/  @UP0 USHF.R.S32.HI UR9, URZ, 0x1f, UR43 ;  /* 0x0000001f3f090899 */ /* 0x000fe2000801142b */
[----:B------:R-:W-:Y:S01]  /*10c0*/  @UP0 ULDC.64 UR10, c[0x0][0x9a8] ;  /* 0x00026a00000a0ab9 */ /* 0x000fe20000000a00 */
[----:B------:R-:W-:Y:S02]  /*10d0*/  UIADD3 UR15, -UR43, URZ, URZ ;  /* 0x0000003f2b0f7290 */ /* 0x000fe4000fffe13f */
[----:B------:R-:W-:Y:S02]  /*10e0*/  @UP0 UIMAD UR9, UR9, UR10, URZ ;  /* 0x0000000a090902a4 */ /* 0x000fe4000f8e023f */
[----:B------:R-:W-:Y:S02]  /*10f0*/  @UP0 UIMAD.WIDE.U32 UR12, UR43, UR10, URZ ;  /* 0x0000000a2b0c02a5 */ /* 0x000fe4000f8e003f */
[----:B------:R-:W-:Y:S01]  /*1100*/  @UP1 USHF.R.S32.HI UR10, URZ, 0x1f, UR43 ;  /* 0x0000001f3f0a1899 */ /* 0x000fe2000801142b */
[----:B------:R-:W-:Y:S01]  /*1110*/  @UP1 ULDC.64 UR16, c[0x0][0x9b8] ;  /* 0x00026e0000101ab9 */ /* 0x000fe20000000a00 */
[----:B------:R-:W-:-:S02]  /*1120*/  @UP0 UIMAD UR14, UR43, UR11, UR9 ;  /* 0x0000000b2b0e02a4 */ /* 0x000fc4000f8e0209 */
[----:B------:R-:W-:Y:S02]  /*1130*/  @UP1 UIMAD UR9, UR10, UR16, URZ ;  /* 0x000000100a0912a4 */ /* 0x000fe4000f8e023f */
[----:B------:R-:W-:Y:S02]  /*1140*/  UIMAD UR36, UR36, UR15, UR18 ;  /* 0x0000000f242472a4 */ /* 0x000fe4000f8e0212 */
[----:B------:R-:W-:Y:S02]  /*1150*/  @UP1 UIMAD UR15, UR43, UR17, UR9 ;  /* 0x000000112b0f12a4 */ /* 0x000fe4000f8e0209 */
[----:B------:R-:W-:Y:S02]  /*1160*/  @UP0 USHF.R.S32.HI UR9, URZ, 0x1f, UR36 ;  /* 0x0000001f3f090899 */ /* 0x000fe40008011424 */
[----:B------:R-:W-:Y:S02]  /*1170*/  @UP1 UIMAD.WIDE.U32 UR10, UR43, UR16, URZ ;  /* 0x000000102b0a12a5 */ /* 0x000fe4000f8e003f */
[----:B------:R-:W-:Y:S01]  /*1180*/  @UP1 USHF.R.S32.HI UR20, URZ, 0x1f, UR36 ;  /* 0x0000001f3f141899 */ /* 0x000fe20008011424 */
[----:B------:R-:W-:Y:S01]  /*1190*/  @UP0 ULDC.64 UR16, c[0x0][0x9b0] ;  /* 0x00026c0000100ab9 */ /* 0x000fe20000000a00 */
[----:B------:R-:W-:Y:S01]  /*11a0*/  @UP1 ULDC.64 UR18, c[0x0][0x9c0] ;  /* 0x0002700000121ab9 */ /* 0x000fe20000000a00 */
[----:B------:R-:W-:-:S02]  /*11b0*/  @UP0 UIADD3 UR13, UR13, UR14, URZ ;  /* 0x0000000e0d0d0290 */ /* 0x000fc4000fffe03f */
[----:B------:R-:W-:Y:S02]  /*11c0*/  @UP0 UIMAD UR9, UR9, UR16, URZ ;  /* 0x00000010090902a4 */ /* 0x000fe4000f8e023f */
[----:B------:R-:W-:Y:S02]  /*11d0*/  @UP1 UIADD3 UR11, UR11, UR15, URZ ;  /* 0x0000000f0b0b1290 */ /* 0x000fe4000fffe03f */
[----:B------:R-:W-:Y:S02]  /*11e0*/  @UP1 UIMAD UR14, UR20, UR18, URZ ;  /* 0x00000012140e12a4 */ /* 0x000fe4000f8e023f */
[----:B------:R-:W-:Y:S02]  /*11f0*/  @UP0 UIMAD UR9, UR36, UR17, UR9 ;  /* 0x00000011240902a4 */ /* 0x000fe4000f8e0209 */
[----:B------:R-:W-:Y:S02]  /*1200*/  @UP0 UIMAD.WIDE.U32 UR12, UR36, UR16, UR12 ;  /* 0x00000010240c02a5 */ /* 0x000fe4000f8e000c */
[----:B------:R-:W-:-:S02]  /*1210*/  @UP1 UIMAD UR14, UR36, UR19, UR14 ;  /* 0x00000013240e12a4 */ /* 0x000fc4000f8e020e */
[----:B------:R-:W-:Y:S02]  /*1220*/  @UP1 UIMAD.WIDE.U32 UR10, UR36, UR18, UR10 ;  /* 0x00000012240a12a5 */ /* 0x000fe4000f8e000a */
        /* <DEDUP_REMOVED lines=8> */
[----:B------:R-:W-:Y:S01]  /*12b0*/  ULDC UR4, c[0x0][0x988] ;  /* 0x0002620000047ab9 */ /* 0x000fe20000000800 */
[----:B------:R-:W-:Y:S01]  /*12c0*/  IMAD.U32 R3, RZ, RZ, UR5 ;  /* 0x00000005ff037e24 */ /* 0x000fe2000f8e00ff */
[----:B------:R-:W-:Y:S01]  /*12d0*/  ULDC UR5, c[0x0][0x448] ;  /* 0x0001120000057ab9 */ /* 0x000fe20000000800 */
[----:B------:R-:W-:Y:S01]  /*12e0*/  IMAD.U32 R5, RZ, RZ, UR7 ;  /* 0x00000007ff057e24 */ /* 0x000fe2000f8e00ff */
[----:B------:R-:W-:Y:S01]  /*12f0*/  ULDC UR47, c[0x0][0x424] ;  /* 0x00010900002f7ab9 */ /* 0x000fe20000000800 */
[----:B------:R-:W-:Y:S01]  /*1300*/  ULDC UR9, c[0x0][0x2f0] ;  /* 0x0000bc0000097ab9 */ /* 0x000fe20000000800 */
[----:B------:R0:W2:Y:S01]  /*1310*/  @P0 LDG.E R7, desc[UR50][R2.64] ;  /* 0x0000003202070981 */ /* 0x0000a2000c1e1900 */
[----:B------:R-:W-:Y:S01]  /*1320*/  UISETP.NE.AND UP1, UPT, UR5, 0x1, UPT ;  /* 0x000000010500788c */ /* 0x000fe2000bf25270 */
[----:B------:R-:W-:Y:S02]  /*1330*/  ULDC.64 UR6, c[0x0][0x418] ;  /* 0x0001060000067ab9 */ /* 0x000fe40000000a00 */
[----:B------:R1:W2:Y:S01]  /*1340*/  @P1 LDG.E R0, desc[UR50][R4.64] ;  /* 0x0000003204001981 */ /* 0x0002a2000c1e1900 */
[----:B------:R-:W-:Y:S01]  /*1350*/  UISETP.NE.U32.AND UP0, UPT, UR6, URZ, UPT ;  /* 0x0000003f0600728c */ /* 0x000fe2000bf05070 */
[----:B------:R-:W-:-:S02]  /*1360*/  PLOP3.LUT P0, PT, PT, PT, PT, 0x80, 0x0 ;  /* 0x000000000000781c */ /* 0x000fc40003f0f070 */
[----:B------:R-:W-:Y:S02]  /*1370*/  CS2R R86, SRZ ;  /* 0x0000000000567805 */ /* 0x000fe4000001ff00 */
[----:B------:R-:W-:Y:S01]  /*1380*/  CS2R R84, SRZ ;  /* 0x0000000000547805 */ /* 0x000fe2000001ff00 */
[----:B------:R-:W-:Y:S01]  /*1390*/  UISETP.NE.AND.EX UP0, UPT, UR7, URZ, UPT, UP0 ;  /* 0x0000003f0700728c */ /* 0x000fe2000bf05300 */
[----:B0-----:R-:W-:Y:S02]  /*13a0*/  CS2R R2, SRZ ;  /* 0x0000000000027805 */ /* 0x001fe4000001ff00 */
[----:B------:R-:W-:Y:S01]  /*13b0*/  CS2R R78, SRZ ;  /* 0x00000000004e7805 */ /* 0x000fe2000001ff00 */
[----:B------:R-:W-:Y:S01]  /*13c0*/  ULDC UR7, c[0x0][0x288] ;  /* 0x0000a20000077ab9 */ /* 0x000fe20000000800 */
[----:B------:R-:W-:Y:S01]  /*13d0*/  USEL UR47, UR47, 0x1, UP0 ;  /* 0x000000012f2f7887 */ /* 0x000fe20008000000 */
[----:B-1----:R-:W-:Y:S01]  /*13e0*/  CS2R R4, SRZ ;  /* 0x0000000000047805 */ /* 0x002fe2000001ff00 */
[----:B------:R-:W-:Y:S01]  /*13f0*/  UIADD3 UR7, -UR7, 0xe0, URZ ;  /* 0x000000e007077890 */ /* 0x000fe2000fffe13f */
[----:B------:R-:W-:-:S02]  /*1400*/  CS2R R8, SRZ ;  /* 0x0000000000087805 */ /* 0x000fc4000001ff00 */
[----:B------:R-:W-:Y:S02]  /*1410*/  CS2R R76, SRZ ;  /* 0x00000000004c7805 */ /* 0x000fe4000001ff00 */
[----:B------:R-:W-:Y:S01]  /*1420*/  CS2R R10, SRZ ;  /* 0x00000000000a7805 */ /* 0x000fe2000001ff00 */
[----:B------:R-:W-:Y:S01]  /*1430*/  UIMAD UR7, UR47, UR9, UR7 ;  /* 0x000000092f0772a4 */ /* 0x000fe2000f8e0207 */
        /* <DEDUP_REMOVED lines=18> */
[----:B------:R-:W-:Y:S02]  /*1560*/  CS2R R88, SRZ ;  /* 0x0000000000587805 */ /* 0x000fe4000001ff00 */
[----:B------:R-:W-:Y:S02]  /*1570*/  CS2R R40, SRZ ;  /* 0x0000000000287805 */ /* 0x000fe4000001ff00 */
[----:B------:R-:W-:Y:S02]  /*1580*/  CS2R R90, SRZ ;  /* 0x00000000005a7805 */ /* 0x000fe4000001ff00 */
[----:B------:R-:W-:Y:S02]  /*1590*/  CS2R R48, SRZ ;  /* 0x0000000000307805 */ /* 0x000fe4000001ff00 */
[----:B------:R-:W-:Y:S01]  /*15a0*/  CS2R R92, SRZ ;  /* 0x00000000005c7805 */ /* 0x000fe2000001ff00 */
[----:B------:R-:W-:Y:S01]  /*15b0*/  IMAD.MOV.U32 R57, RZ, RZ, RZ ;  /* 0x000000ffff397224 */ /* 0x000fe200078e00ff */
[----:B------:R-:W-:Y:S01]  /*15c0*/  CS2R R94, SRZ ;  /* 0x00000000005e7805 */ /* 0x000fe2000001ff00 */
[----:B--2---:R-:W-:Y:S01]  /*15d0*/  FMUL.FTZ R0, R7, R0 ;  /* 0x0000000007007220 */ /* 0x004fe20000410000 */
[----:B------:R-:W-:-:S03]  /*15e0*/  CS2R R6, SRZ ;  /* 0x0000000000067805 */ /* 0x000fc6000001ff00 */
[----:B------:R-:W-:Y:S01]  /*15f0*/  FMUL.FTZ R0, R0, UR4 ;  /* 0x0000000400007c20 */ /* 0x000fe20008410000 */
[----:B------:R-:W-:Y:S02]  /*1600*/  ULDC UR4, c[0x0][0xc3c] ;  /* 0x00030f0000047ab9 */ /* 0x000fe40000000800 */
[----:B------:R-:W-:Y:S02]  /*1610*/  UIADD3 UR4, UR8, UR4, URZ ;  /* 0x0000000408047290 */ /* 0x000fe4000fffe03f */
[----:B------:R-:W-:Y:S01]  /*1620*/  R2UR UR37, R0 ;  /* 0x00000000002572ca */ /* 0x000fe200000e0000 */
[----:B------:R-:W-:Y:S01]  /*1630*/  @UP1 ULDC UR8, c[0x0][0x450] ;  /* 0x0001140000081ab9 */ /* 0x000fe20000000800 */
[----:B------:R-:W-:-:S03]  /*1640*/  USHF.L.U32 UR39, UR4, 0x7, URZ ;  /* 0x0000000704277899 */ /* 0x000fc6000800063f */
[----:B------:R-:W-:Y:S01]  /*1650*/  @UP1 ULDC UR4, c[0x0][0x44c] ;  /* 0x0001130000041ab9 */ /* 0x000fe20000000800 */
[----:B------:R-:W-:-:S04]  /*1660*/  UIADD3 UR6, UR39, 0x7f, URZ ;  /* 0x0000007f27067890 */ /* 0x000fc8000fffe03f */
[----:B------:R-:W-:-:S04]  /*1670*/  UIMAD.WIDE.U32 UR4, UR6, UR4, URZ ;  /* 0x00000004060472a5 */ /* 0x000fc8000f8e003f */
[----:B------:R-:W-:Y:S02]  /*1680*/  @UP1 USHF.R.U32.HI UR6, URZ, UR8, UR5 ;  /* 0x000000083f061299 */ /* 0x000fe40008011605 */
[----:B------:R-:W-:Y:S02]  /*1690*/  UIMAD UR5, UR47, UR9, 0xdf ;  /* 0x000000df2f0574a4 */ /* 0x000fe4000f8e0209 */
[----:B------:R-:W-:Y:S01]  /*16a0*/  UIADD3 UR7, UR7, UR6, URZ ;  /* 0x0000000607077290 */ /* 0x000fe2000fffe03f */
[----:B------:R-:W-:Y:S02]  /*16b0*/  UMOV UR4, URZ ;  /* 0x0000003f00047c82 */ /* 0x000fe40008000000 */
[----:B------:R-:W-:Y:S01]  /*16c0*/  UMOV UR6, URZ ;  /* 0x0000003f00067c82 */ /* 0x000fe20008000000 */
[----:B------:R-:W-:Y:S02]  /*16d0*/  UIMAD.WIDE UR4, UR5, -0x6db6db6d, UR4 ;  /* 0x92492493050478a5 */ /* 0x000fe4000f8e0204 */
[----:B------:R-:W-:-:S02]  /*16e0*/  UIMAD.WIDE UR6, UR7, -0x6db6db6d, UR6 ;  /* 0x92492493070678a5 */ /* 0x000fc4000f8e0206 */
[----:B------:R-:W-:Y:S02]  /*16f0*/  USHF.R.U32.HI UR4, URZ, 0x1f, UR5 ;  /* 0x0000001f3f047899 */ /* 0x000fe40008011605 */
[----:B------:R-:W-:Y:S02]  /*1700*/  USHF.R.U32.HI UR6, URZ, 0x1f, UR7 ;  /* 0x0000001f3f067899 */ /* 0x000fe40008011607 */
[----:B------:R-:W-:Y:S02]  /*1710*/  ULEA.HI.SX32 UR4, UR5, UR4, 0x19 ;  /* 0x0000000405047291 */ /* 0x000fe4000f8fca3f */
[----:B------:R-:W-:-:S04]  /*1720*/  ULEA.HI.SX32 UR6, UR7, UR6, 0x19 ;  /* 0x0000000607067291 */ /* 0x000fc8000f8fca3f */
[----:B------:R-:W-:-:S04]  /*1730*/  UISETP.LT.AND UP0, UPT, UR4, UR6, UPT ;  /* 0x000000060400728c */ /* 0x000fc8000bf01270 */
[----:B------:R-:W-:-:S04]  /*1740*/  USEL UR49, UR4, UR6, UP0 ;  /* 0x0000000604317287 */ /* 0x000fc80008000000 */
[----:B------:R-:W-:-:S06]  /*1750*/  UISETP.GE.AND UP0, UPT, UR49, 0x1, UPT ;  /* 0x000000013100788c */ /* 0x000fcc000bf06270 */
[----:B------:R-:W-:-:S13]  /*1760*/  PLOP3.LUT P1, PT, PT, PT, UP0, 0x80, 0x0 ;  /* 0x000000000000781c */ /* 0x000fda0003f2f008 */
[----:B------:R-:W-:Y:S05]  /*1770*/  @!P1 BRA `(.L_x_1839) ;  /* 0x000000c800309947 */ /* 0x000fea0003800000 */
        /* <DEDUP_REMOVED lines=31> */
.L_x_1840:
        /* <DEDUP_REMOVED lines=9> */
.L_x_1967:
[----:B------:R-:W-:Y:S05]  /*1a00*/  @!P0 BRA `(.L_x_1842) ;  /* 0x0000000000048947 */ /* 0x000fea0003800000 */
[----:B------:R-:W-:Y:S01]  /*1a10*/  BPT.TRAP 0x1 ;  /* 0x000000040000795c */ /* 0x000fe20000300000 */
.L_x_1842:
[----:B------:R-:W-:Y:S02]  /*1a20*/  IMAD.U32 R2, RZ, RZ, UR48 ;  /* 0x00000030ff027e24 */ /* 0x000fe4000f8e00ff */
[----:B0-----:R-:W-:-:S03]  /*1a30*/  IMAD.U32 R3, RZ, RZ, UR44 ;  /* 0x0000002cff037e24 */ /* 0x001fc6000f8e00ff */
[----:B------:R-:W-:Y:S02]  /*1a40*/  LEA R2, R2, UR41, 0x3 ;  /* 0x0000002902027c11 */ /* 0x000fe4000f8e18ff */
[----:B------:R-:W-:-:S04]  /*1a50*/  SHF.L.U32 R3, R3, 0x1f, RZ ;  /* 0x0000001f03037819 */ /* 0x000fc800000006ff */
[----:B------:R0:W1:Y:S01]  /*1a60*/  SYNCS.PHASECHK.TRANS64.TRYWAIT P1, [R2+URZ+0x2e830], R3 ;  /* 0x02e83003020075a7 */ /* 0x000062000802017f */
[----:B------:R-:W-:Y:S05]  /*1a70*/  @!P0 BRA `(.L_x_1843) ;  /* 0x0000000000048947 */ /* 0x000fea0003800000 */
[----:B------:R-:W-:Y:S01]  /*1a80*/  BPT.TRAP 0x1 ;  /* 0x000000040000795c */ /* 0x000fe20000300000 */
.L_x_1843:
[----:B-1----:R-:W-:Y:S05]  /*1a90*/  @P1 BRA `(.L_x_1844) ;  /* 0x0000000000081947 */ /* 0x002fea0003800000 */
[----:B------:R-:W1:Y:S02]  /*1aa0*/  SYNCS.PHASECHK.TRANS64.TRYWAIT P1, [R2+URZ+0x2e830], R3 ;  /* 0x02e83003020075a7 */ /* 0x000e64000802017f */
[----:B-1----:R-:W-:Y:S05]  /*1ab0*/  @!P1 BRA `(.L_x_1845) ;  /* 0x00000128009c9947 */ /* 0x002fea0003800000 */
.L_x_1844:
[----:B------:R-:W2:Y:S01]  /*1ac0*/  S2R R0, SR_TID.X ;  /* 0x0000000000007919 */ /* 0x000ea20000002100 */
[----:B------:R-:W-:-:S04]  /*1ad0*/  UIADD3 UR4, UR41, 0x20400, URZ ;  /* 0x0002040029047890 */ /* 0x000fc8000fffe03f */
        /* <DEDUP_REMOVED lines=13> */
[----:B------:R-:W-:Y:S01]  /*1bb0*/  UMOV UR7, 0x40000040 ;  /* 0x4000004000077882 */ /* 0x000fe20000000000 */
[----:B------:R-:W-:Y:S01]  /*1bc0*/  UMOV UR16, UR12 ;  /* 0x0000000c00107c82 */ /* 0x000fe20008000000 */
[----:B------:R-:W-:-:S02]  /*1bd0*/  UIADD3 UR10, UR12, 0x4, URZ ;  /* 0x000000040c0a7890 */ /* 0x000fc4000fffe03f */
[----:B01----:R-:W-:Y:S01]  /*1be0*/  @!P1 VIADD R2, R2, 0x2e840 ;  /* 0x0002e84002029836 */ /* 0x003fe20000000000 */
[----:B------:R-:W-:Y:S01]  /*1bf0*/  UMOV UR11, 0x40000040 ;  /* 0x40000040000b7882 */ /* 0x000fe20000000000 */
[----:B------:R-:W-:Y:S02]  /*1c00*/  UIADD3 UR12, UR12, 0x6, URZ ;  /* 0x000000060c0c7890 */ /* 0x000fe4000fffe03f */
[----:B------:R-:W-:Y:S01]  /*1c10*/  UIMAD UR20, UR48, 0x700, UR20 ;  /* 0x00000700301478a4 */ /* 0x000fe2000f8e0214 */
[----:B------:R-:W-:Y:S01]  /*1c20*/  UMOV UR15, 0x40000040 ;  /* 0x40000040000f7882 */ /* 0x000fe20000000000 */
[----:B------:R-:W-:Y:S02]  /*1c30*/  UIADD3 UR52, UR49, -0x2, URZ ;  /* 0xfffffffe31347890 */ /* 0x000fe4000fffe03f */
[----:B------:R-:W-:-:S03]  /*1c40*/  UIADD3 UR4, UR20, 0x300, URZ ;  /* 0x0000030014047890 */ /* 0x000fc6000fffe03f */
[----:B------:R-:W-:Y:S01]  /*1c50*/  UMOV UR18, UR20 ;  /* 0x0000001400127c82 */ /* 0x000fe20008000000 */
[----:B------:R-:W-:Y:S01]  /*1c60*/  UIADD3 UR5, UR20, 0x400, URZ ;  /* 0x0000040014057890 */ /* 0x000fe2000fffe03f */
[----:B------:R-:W-:Y:S01]  /*1c70*/  QGMMA.64x32x32.F32.E4M3.E4M3 R120, gdesc[UR16], RZ, !UPT, gsb0 ;  /* 0x00600000107879f3 */ /* 0x000fe2000c0008ff */
[----:B------:R-:W-:Y:S01]  /*1c80*/  UIADD3 UR18, UR20, 0x100, URZ ;  /* 0x0000010014127890 */ /* 0x000fe2000fffe03f */
[----:B------:R-:W-:Y:S01]  /*1c90*/  UMOV UR19, 0x40000040 ;  /* 0x4000004000137882 */ /* 0x000fe20000000000 */
[----:B------:R-:W-:Y:S02]  /*1ca0*/  UIADD3 UR8, UR20, 0x2, URZ ;  /* 0x0000000214087890 */ /* 0x000fe4000fffe03f */
[----:B------:R-:W-:Y:S02]  /*1cb0*/  UIADD3 UR9, UR20, 0x402, URZ ;  /* 0x0000040214097890 */ /* 0x000fe4000fffe03f */
[----:B------:R-:W-:Y:S02]  /*1cc0*/  UIADD3 UR13, UR20, 0x4, URZ ;  /* 0x00000004140d7890 */ /* 0x000fe4000fffe03f */
[----:B------:R-:W-:Y:S01]  /*1cd0*/  UIADD3 UR14, UR20, 0x6, URZ ;  /* 0x00000006140e7890 */ /* 0x000fe2000fffe03f */
        /* <DEDUP_REMOVED lines=22> */
[----:B------:R-:W-:Y:S01]  /*1e40*/  UMOV UR4, UR6 ;  /* 0x0000000600047c82 */ /* 0x000fe20008000000 */
[----:B------:R-:W-:Y:S01]  /*1e50*/  UMOV UR6, UR8 ;  /* 0x0000000800067c82 */ /* 0x000fe20008000000 */
        /* <DEDUP_REMOVED lines=10> */
[----:B------:R-:W-:Y:S02]  /*1f00*/  ULDC UR18, c[0x0][0x288] ;  /* 0x0000a20000127ab9 */ /* 0x000fe40000000800 */
        /* <DEDUP_REMOVED lines=29> */
[----:B------:R-:W-:Y:S02]  /*20e0*/  ULDC UR13, c[0x0][0x448] ;  /* 0x00011200000d7ab9 */ /* 0x000fe40000000800 */
[----:B------:R-:W-:-:S03]  /*20f0*/  UISETP.NE.AND UP0, UPT, UR13, 0x1, UPT ;  /* 0x000000010d00788c */ /* 0x000fc6000bf05270 */
[----:B------:R-:W-:-:S03]  /*2100*/  UMOV UR13, 0x40000040 ;  /* 0x40000040000d7882 */ /* 0x000fc60000000000 */
[----:B------:R-:W-:Y:S01]  /*2110*/  PLOP3.LUT P2, PT, PT, PT, UP0, 0x80, 0x0 ;  /* 0x000000000000781c */ /* 0x000fe20003f4f008 */
        /* <DEDUP_REMOVED lines=38> */
[----:B------:R-:W-:Y:S02]  /*2380*/  @UP0 ULDC UR6, c[0x0][0x44c] ;  /* 0x0001130000060ab9 */ /* 0x000fe40000000800 */
[----:B------:R-:W-:Y:S01]  /*2390*/  @P2 IMAD.HI.U32 R0, R139, UR6, RZ ;  /* 0x000000068b002c27 */ /* 0x000fe2000f8e00ff */
[----:B------:R-:W-:-:S04]  /*23a0*/  @UP0 ULDC UR6, c[0x0][0x450] ;  /* 0x0001140000060ab9 */ /* 0x000fc80000000800 */
[----:B------:R-:W-:Y:S01]  /*23b0*/  @P2 SHF.R.U32.HI R139, RZ, UR6, R0 ;  /* 0x00000006ff8b2c19 */ /* 0x000fe20008011600 */
[----:B------:R-:W-:Y:S02]  /*23c0*/  ULDC UR6, c[0x0][0x2f0] ;  /* 0x0000bc0000067ab9 */ /* 0x000fe40000000800 */
[----:B------:R-:W-:Y:S02]  /*23d0*/  IMAD.U32 R6, RZ, RZ, UR6 ;  /* 0x00000006ff067e24 */ /* 0x000fe4000f8e00ff */
[----:B------:R-:W0:Y:S01]  /*23e0*/  SHFL.IDX PT, R3, R139, RZ, 0x1c1f ;  /* 0x001c1fff8b037589 */ /* 0x000e2200000e0000 */
[----:B------:R-:W-:Y:S02]  /*23f0*/  WARPGROUP.DEPBAR.LE gsb0, 0x0 ;  /* 0x00008000000079c5 */ /* 0x000fe40000010000 */
[----:B------:R-:W-:-:S06]  /*2400*/  WARPGROUP.ARRIVE ;  /* 0x00000000000079c5 */ /* 0x000fcc0000000000 */
[----:B------:R-:W-:Y:S01]  /*2410*/  QGMMA.64x32x32.F32.E4M3.E4M3 R40, gdesc[UR8], R40, gsb0 ;  /* 0x00600000082879f3 */ /* 0x000fe20008000828 */
[----:B------:R-:W-:Y:S01]  /*2420*/  UMOV UR10, UR7 ;  /* 0x00000007000a7c82 */ /* 0x000fe20008000000 */
[----:B------:R-:W-:Y:S01]  /*2430*/  UMOV UR11, 0x40000040 ;  /* 0x40000040000b7882 */ /* 0x000fe20000000000 */
[----:B------:R-:W-:Y:S01]  /*2440*/  UIMAD UR7, UR49, -0xe0, URZ ;  /* 0xffffff20310778a4 */ /* 0x000fe2000f8e023f */
[----:B------:R-:W-:Y:S02]  /*2450*/  WARPGROUP.DEPBAR.LE gsb0, 0x0 ;  /* 0x00008000000079c5 */ /* 0x000fe40000010000 */
[----:B------:R-:W-:-:S06]  /*2460*/  WARPGROUP.ARRIVE ;  /* 0x00000000000079c5 */ /* 0x000fcc0000000000 */
[----:B------:R-:W-:Y:S01]  /*2470*/  QGMMA.64x32x32.F32.E4M3.E4M3 R24, gdesc[UR8], R24, gsb0 ;  /* 0x00600000081879f3 */ /* 0x000fe20008000818 */
[----:B------:R-:W-:Y:S02]  /*2480*/  UIADD3 UR10, UR7, 0xe1, URZ ;  /* 0x000000e1070a7890 */ /* 0x000fe4000fffe03f */
[----:B------:R-:W-:Y:S02]  /*2490*/  UIMAD UR7, UR47, UR6, UR7 ;  /* 0x000000062f0772a4 */ /* 0x000fe4000f8e0207 */
[----:B------:R-:W-:Y:S02]  /*24a0*/  UIMAD UR6, UR47, UR6, -UR18 ;  /* 0x000000062f0672a4 */ /* 0x000fe4000f8e0a12 */
[----:B------:R-:W-:Y:S01]  /*24b0*/  IMAD.U32 R0, RZ, RZ, UR10 ;  /* 0x0000000aff007e24 */ /* 0x000fe2000f8e00ff */
[----:B------:R-:W-:Y:S01]  /*24c0*/  UIADD3 UR7, UR7, 0xe0, URZ ;  /* 0x000000e007077890 */ /* 0x000fe2000fffe03f */
[----:B------:R-:W-:Y:S02]  /*24d0*/  @UP0 ULDC UR10, c[0x0][0x44c] ;  /* 0x00011300000a0ab9 */ /* 0x000fe40000000800 */
[----:B------:R-:W-:Y:S01]  /*24e0*/  IMAD R137, R17, -0x2, R0 ;  /* 0xfffffffe11897824 */ /* 0x000fe200078e0200 */
[----:B------:R-:W-:-:S02]  /*24f0*/  UIMAD.WIDE.U32 UR10, UR39, UR10, URZ ;  /* 0x0000000a270a72a5 */ /* 0x000fc4000f8e003f */
[----:B------:R-:W-:Y:S01]  /*2500*/  IMAD.U32 R0, RZ, RZ, UR7 ;  /* 0x00000007ff007e24 */ /* 0x000fe2000f8e00ff */
[----:B------:R-:W-:Y:S01]  /*2510*/  UMOV UR7, UR39 ;  /* 0x0000002700077c82 */ /* 0x000fe20008000000 */
[----:B------:R-:W-:Y:S02]  /*2520*/  IMAD R137, R6, UR47, R137 ;  /* 0x0000002f06897c24 */ /* 0x000fe4000f8e0289 */
[----:B------:R-:W-:Y:S02]  /*2530*/  IMAD R7, R17, -0x2, R0 ;  /* 0xfffffffe11077824 */ /* 0x000fe400078e0200 */
[----:B------:R-:W-:-:S05]  /*2540*/  VIADD R0, R137, -UR18 ;  /* 0x8000001289007c36 */ /* 0x000fca0008000000 */
[----:B0-----:R-:W-:-:S04]  /*2550*/  VIADDMNMX R0, R3, R0, R7, PT ;  /* 0x0000000003007246 */ /* 0x001fc80003800107 */
[C---:B------:R-:W-:Y:S02]  /*2560*/  ISETP.GT.AND P3, PT, R0.reuse, RZ, PT ;  /* 0x000000ff0000720c */ /* 0x040fe40003f64270 */
[C---:B------:R-:W-:Y:S02]  /*2570*/  ISETP.GT.AND P4, PT, R0.reuse, 0x1, PT ;  /* 0x000000010000780c */ /* 0x040fe40003f84270 */
[----:B------:R-:W-:Y:S01]  /*2580*/  ISETP.GT.AND P5, PT, R0, 0x8, PT ;  /* 0x000000080000780c */ /* 0x000fe20003fa4270 */
        /* <DEDUP_REMOVED lines=9> */
[----:B------:R-:W-:Y:S01]  /*2620*/  ISETP.GT.AND P3, PT, R0, 0x9, PT ;  /* 0x000000090000780c */ /* 0x000fe20003f64270 */
[----:B------:R-:W-:Y:S01]  /*2630*/  QGMMA.64x32x32.F32.E4M3.E4M3 R104, gdesc[UR12], R104, gsb0 ;  /* 0x006000000c6879f3 */ /* 0x000fe20008000868 */
[----:B------:R-:W-:Y:S01]  /*2640*/  UIADD3 UR14, UR20, 0x206, URZ ;  /* 0x00000206140e7890 */ /* 0x000fe2000fffe03f */
[----:B------:R-:W-:Y:S01]  /*2650*/  FSEL R12, R124, -INF , P5 ;  /* 0xff8000007c0c7808 */ /* 0x000fe20002800000 */
[----:B------:R-:W-:Y:S01]  /*2660*/  UMOV UR15, 0x40000040 ;  /* 0x40000040000f7882 */ /* 0x000fe20000000000 */
[----:B------:R-:W-:-:S02]  /*2670*/  FMNMX.FTZ R3, R8, R14, !PT ;  /* 0x0000000e08037209 */ /* 0x000fc40007810000 */
[----:B------:R-:W-:Y:S02]  /*2680*/  ISETP.GT.AND P4, PT, R0, 0x10, PT ;  /* 0x000000100000780c */ /* 0x000fe40003f84270 */
[----:B------:R-:W-:Y:S02]  /*2690*/  FSEL R10, R125, -INF , P3 ;  /* 0xff8000007d0a7808 */ /* 0x000fe40001800000 */
[----:B------:R-:W-:Y:S02]  /*26a0*/  FMNMX.FTZ R3, R12, R3, !PT ;  /* 0x000000030c037209 */ /* 0x000fe40007810000 */
[----:B------:R-:W-:Y:S02]  /*26b0*/  ISETP.GT.AND P3, PT, R0, 0x11, PT ;  /* 0x000000110000780c */ /* 0x000fe40003f64270 */
[----:B------:R-:W-:Y:S02]  /*26c0*/  FSEL R20, R128, -INF , P4 ;  /* 0xff80000080147808 */ /* 0x000fe40002000000 */
        /* <DEDUP_REMOVED lines=11> */
[----:B------:R-:W-:Y:S01]  /*2780*/  FMNMX.FTZ R3, R162, R3, !PT ;  /* 0x00000003a2037209 */ /* 0x000fe20007810000 */
[----:B------:R-:W-:Y:S02]  /*2790*/  WARPGROUP.DEPBAR.LE gsb0, 0x0 ;  /* 0x00008000000079c5 */ /* 0x000fe40000010000 */
[----:B------:R-:W-:Y:S01]  /*27a0*/  WARPGROUP.ARRIVE ;  /* 0x00000000000079c5 */ /* 0x000fe20000000000 */
[----:B------:R-:W-:-:S02]  /*27b0*/  FSEL R158, R104, -INF , P4 ;  /* 0xff800000689e7808 */ /* 0x000fc40002000000 */
[----:B------:R-:W-:Y:S02]  /*27c0*/  ISETP.GT.AND P4, PT, R0, 0x28, PT ;  /* 0x000000280000780c */ /* 0x000fe40003f84270 */
[----:B------:R-:W-:Y:S01]  /*27d0*/  FSEL R164, R105, -INF , P3 ;  /* 0xff80000069a47808 */ /* 0x000fe20001800000 */
[----:B------:R-:W-:Y:S01]  /*27e0*/  QGMMA.64x32x32.F32.E4M3.E4M3 R88, gdesc[UR12], R88, gsb0 ;  /* 0x006000000c5879f3 */ /* 0x000fe20008000858 */
[----:B------:R-:W-:Y:S01]  /*27f0*/  UIADD3 UR14, UR20, 0x306, URZ ;  /* 0x00000306140e7890 */ /* 0x000fe2000fffe03f */
[----:B------:R-:W-:Y:S01]  /*2800*/  FMNMX.FTZ R3, R158, R3, !PT ;  /* 0x000000039e037209 */ /* 0x000fe20007810000 */
[----:B------:R-:W-:Y:S01]  /*2810*/  UMOV UR15, 0x40000040 ;  /* 0x40000040000f7882 */ /* 0x000fe20000000000 */
        /* <DEDUP_REMOVED lines=89> */
[----:B------:R-:W-:Y:S01]  /*2db0*/  FMNMX.FTZ R3, R100, R3, !PT ;  /* 0x0000000364037209 */ /* 0x000fe20007810000 */
[----:B------:R-:W0:Y:S01]  /*2dc0*/  SHFL.IDX PT, R60, R139, 0x1, 0x1c1f ;  /* 0x003c1f008b3c7f89 */ /* 0x000e2200000e0000 */
[----:B------:R-:W-:-:S02]  /*2dd0*/  ISETP.GT.AND P4, PT, R0, 0x90, PT ;  /* 0x000000900000780c */ /* 0x000fc40003f84270 */
[----:B------:R-:W-:Y:S02]  /*2de0*/  FSEL R92, R61, -INF , P3 ;  /* 0xff8000003d5c7808 */ /* 0x000fe40001800000 */
[----:B------:R-:W-:Y:S02]  /*2df0*/  FMNMX.FTZ R3, R96, R3, !PT ;  /* 0x0000000360037209 */ /* 0x000fe40007810000 */
[----:B------:R-:W-:Y:S02]  /*2e00*/  ISETP.GT.AND P3, PT, R0, 0x91, PT ;  /* 0x000000910000780c */ /* 0x000fe40003f64270 */
[----:B------:R-:W-:Y:S02]  /*2e10*/  FSEL R88, R64, -INF , P4 ;  /* 0xff80000040587808 */ /* 0x000fe40002000000 */
[----:B------:R-:W-:Y:S02]  /*2e20*/  FMNMX.FTZ R3, R92, R3, !PT ;  /* 0x000000035c037209 */ /* 0x000fe40007810000 */
        /* <DEDUP_REMOVED lines=10> */
[----:B------:R-:W-:Y:S02]  /*2ed0*/  FMNMX.FTZ R3, R69, R6, !PT ;  /* 0x0000000645037209 */ /* 0x000fe40007810000 */
[----:B0-----:R-:W-:-:S04]  /*2ee0*/  IADD3 R60, R60, -UR18, R137 ;  /* 0x800000123c3c7c10 */ /* 0x001fc8000fffe089 */
[----:B------:R-:W-:-:S04]  /*2ef0*/  VIMNMX R7, R7, R60, PT ;  /* 0x0000003c07077248 */ /* 0x000fc80003fe0100 */
[----:B------:R-:W-:-:S04]  /*2f00*/  ISETP.GT.AND P5, PT, R7, 0x8, PT ;  /* 0x000000080700780c */ /* 0x000fc80003fa4270 */
[----:B------:R-:W-:Y:S01]  /*2f10*/  FSEL R126, R126, -INF , P5 ;  /* 0xff8000007e7e7808 */ /* 0x000fe20002800000 */
[----:B------:R-:W-:Y:S02]  /*2f20*/  WARPGROUP.DEPBAR.LE gsb0, 0x0 ;  /* 0x00008000000079c5 */ /* 0x000fe40000010000 */
[----:B------:R-:W-:Y:S01]  /*2f30*/  WARPGROUP.ARRIVE ;  /* 0x00000000000079c5 */ /* 0x000fe20000000000 */
[----:B------:R-:W-:Y:S02]  /*2f40*/  FSEL R40, R40, -INF , P4 ;  /* 0xff80000028287808 */ /* 0x000fe40002000000 */
[----:B------:R-:W-:Y:S02]  /*2f50*/  ISETP.GT.AND P4, PT, R0, 0xa8, PT ;  /* 0x000000a80000780c */ /* 0x000fe40003f84270 */
[----:B------:R-:W-:Y:S01]  /*2f60*/  FSEL R41, R41, -INF , P3 ;  /* 0xff80000029297808 */ /* 0x000fe20001800000 */
[----:B------:R-:W-:Y:S01]  /*2f70*/  QGMMA.64x32x32.F32.E4M3.E4M3 R24, gdesc[UR12], R24, gsb0 ;  /* 0x006000000c1879f3 */ /* 0x000fe20008000818 */
[----:B------:R-:W-:Y:S01]  /*2f80*/  FMNMX.FTZ R6, R40, R3, !PT ;  /* 0x0000000328067209 */ /* 0x000fe20007810000 */
[----:B------:R-:W-:Y:S01]  /*2f90*/  @UP0 ULDC UR14, c[0x0][0x450] ;  /* 0x00011400000e0ab9 */ /* 0x000fe20000000800 */
[----:B------:R-:W-:Y:S01]  /*2fa0*/  ISETP.GT.AND P3, PT, R0, 0xa9, PT ;  /* 0x000000a90000780c */ /* 0x000fe20003f64270 */
[----:B------:R-:W-:Y:S01]  /*2fb0*/  @UP0 USHF.R.U32.HI UR7, URZ, UR14, UR11 ;  /* 0x0000000e3f070299 */ /* 0x000fe2000801160b */
[----:B------:R-:W-:-:S02]  /*2fc0*/  FSEL R44, R44, -INF , P4 ;  /* 0xff8000002c2c7808 */ /* 0x000fc40002000000 */
[----:B------:R-:W-:Y:S01]  /*2fd0*/  FMNMX.FTZ R3, R41, R6, !PT ;  /* 0x0000000629037209 */ /* 0x000fe20007810000 */
[----:B------:R-:W-:Y:S01]  /*2fe0*/  UIADD3 UR7, UR6, UR7, URZ ;  /* 0x0000000706077290 */ /* 0x000fe2000fffe03f */
[----:B------:R-:W-:Y:S02]  /*2ff0*/  ISETP.GT.AND P4, PT, R0, 0xb0, PT ;  /* 0x000000b00000780c */ /* 0x000fe40003f84270 */
[----:B------:R-:W-:Y:S01]  /*3000*/  FSEL R45, R45, -INF , P3 ;  /* 0xff8000002d2d7808 */ /* 0x000fe20001800000 */
[----:B------:R-:W-:Y:S01]  /*3010*/  UMOV UR6, URZ ;  /* 0x0000003f00067c82 */ /* 0x000fe20008000000 */
[----:B------:R-:W-:Y:S01]  /*3020*/  FMNMX.FTZ R6, R44, R3, !PT ;  /* 0x000000032c067209 */ /* 0x000fe20007810000 */
[----:B------:R-:W-:Y:S01]  /*3030*/  UIMAD.WIDE UR6, UR7, -0x6db6db6d, UR6 ;  /* 0x92492493070678a5 */ /* 0x000fe2000f8e0206 */
[----:B------:R-:W-:Y:S02]  /*3040*/  ISETP.GT.AND P3, PT, R0, 0xb1, PT ;  /* 0x000000b10000780c */ /* 0x000fe40003f64270 */
[----:B------:R-:W-:Y:S01]  /*3050*/  FSEL R48, R48, -INF , P4 ;  /* 0xff80000030307808 */ /* 0x000fe20002000000 */
[----:B------:R-:W-:Y:S01]  /*3060*/  USHF.R.U32.HI UR6, URZ, 0x1f, UR7 ;  /* 0x0000001f3f067899 */ /* 0x000fe20008011607 */
[----:B------:R-:W-:-:S02]  /*3070*/  FMNMX.FTZ R3, R45, R6, !PT ;  /* 0x000000062d037209 */ /* 0x000fc40007810000 */
[----:B------:R-:W-:Y:S01]  /*3080*/  ISETP.GT.AND P4, PT, R0, 0xb8, PT ;  /* 0x000000b80000780c */ /* 0x000fe20003f84270 */
[----:B------:R-:W-:Y:S01]  /*3090*/  ULEA.HI.SX32 UR6, UR7, UR6, 0x19 ;  /* 0x0000000607067291 */ /* 0x000fe2000f8fca3f */
[----:B------:R-:W-:Y:S02]  /*30a0*/  FSEL R49, R49, -INF , P3 ;  /* 0xff80000031317808 */ /* 0x000fe40001800000 */
[----:B------:R-:W-:Y:S01]  /*30b0*/  FMNMX.FTZ R6, R48, R3, !PT ;  /* 0x0000000330067209 */ /* 0x000fe20007810000 */
[----:B------:R-:W-:Y:S01]  /*30c0*/  UISETP.LT.AND UP1, UPT, URZ, UR6, UPT ;  /* 0x000000063f00728c */ /* 0x000fe2000bf21270 */
[----:B------:R-:W-:Y:S02]  /*30d0*/  ISETP.GT.AND P3, PT, R0, 0xb9, PT ;  /* 0x000000b90000780c */ /* 0x000fe40003f64270 */
[----:B------:R-:W-:Y:S01]  /*30e0*/  FSEL R52, R52, -INF , P4 ;  /* 0xff80000034347808 */ /* 0x000fe20002000000 */
[----:B------:R-:W-:Y:S01]  /*30f0*/  USEL UR49, URZ, UR6, !UP1 ;  /* 0x000000063f317287 */ /* 0x000fe2000c800000 */
[----:B------:R-:W-:-:S02]  /*3100*/  FMNMX.FTZ R3, R49, R6, !PT ;  /* 0x0000000631037209 */ /* 0x000fc40007810000 */
[----:B------:R-:W-:Y:S01]  /*3110*/  ISETP.GT.AND P4, PT, R0, 0xc0, PT ;  /* 0x000000c00000780c */ /* 0x000fe20003f84270 */
[----:B------:R-:W-:Y:S01]  /*3120*/  UISETP.GE.AND UP1, UPT, UR52, UR49, UPT ;  /* 0x000000313400728c */ /* 0x000fe2000bf26270 */
[----:B------:R-:W-:Y:S02]  /*3130*/  FSEL R53, R53, -INF , P3 ;  /* 0xff80000035357808 */ /* 0x000fe40001800000 */
[----:B------:R-:W-:Y:S02]  /*3140*/  FMNMX.FTZ R6, R52, R3, !PT ;  /* 0x0000000334067209 */ /* 0x000fe40007810000 */
[----:B------:R-:W-:Y:S02]  /*3150*/  ISETP.GT.AND P3, PT, R0, 0xc1, PT ;  /* 0x000000c10000780c */ /* 0x000fe40003f64270 */
[----:B------:R-:W-:Y:S01]  /*3160*/  FMNMX.FTZ R3, R53, R6, !PT ;  /* 0x0000000635037209 */ /* 0x000fe20007810000 */
[----:B------:R-:W-:Y:S02]  /*3170*/  WARPGROUP.DEPBAR.LE gsb0, 0x0 ;  /* 0x00008000000079c5 */ /* 0x000fe40000010000 */
[----:B------:R-:W-:-:S02]  /*3180*/  FSEL R24, R24, -INF , P4 ;  /* 0xff80000018187808 */ /* 0x000fc40002000000 */
        /* <DEDUP_REMOVED lines=18> */
[----:B------:R-:W-:Y:S02]  /*32b0*/  FSEL R6, R37, -INF , P3 ;  /* 0xff80000025067808 */ /* 0x000fe40001800000 */
[----:B------:R-:W-:Y:S02]  /*32c0*/  FMNMX.FTZ R3, R36, R3, !PT ;  /* 0x0000000324037209 */ /* 0x000fe40007810000 */
[----:B------:R-:W-:Y:S02]  /*32d0*/  ISETP.GT.AND P4, PT, R7, 0x1, PT ;  /* 0x000000010700780c */ /* 0x000fe40003f84270 */
[----:B------:R-:W-:Y:S01]  /*32e0*/  FMNMX.FTZ R9, R6, R3, !PT ;  /* 0x0000000306097209 */ /* 0x000fe20007810000 */
[----:B------:R-:W-:Y:S01]  /*32f0*/  IMAD.U32 R3, RZ, RZ, UR37 ;  /* 0x00000025ff037e24 */ /* 0x000fe2000f8e00ff */
[----:B------:R-:W-:Y:S02]  /*3300*/  FSEL R123, R123, -INF , P4 ;  /* 0xff8000007b7b7808 */ /* 0x000fe40002000000 */
[----:B------:R-:W-:Y:S01]  /*3310*/  ISETP.GT.AND P4, PT, R7, 0x10, PT ;  /* 0x000000100700780c */ /* 0x000fe20003f84270 */
[----:B------:R-:W0:Y:S03]  /*3320*/  SHFL.BFLY PT, R0, R9, 0x2, 0x1f ;  /* 0x0c401f0009007f89 */ /* 0x000e2600000e0000 */
[----:B------:R-:W-:-:S02]  /*3330*/  FSEL R130, R130, -INF , P4 ;  /* 0xff80000082827808 */ /* 0x000fc40002000000 */
[----:B------:R-:W-:-:S04]  /*3340*/  ISETP.GT.AND P4, PT, R7, 0x18, PT ;  /* 0x000000180700780c */ /* 0x000fc80003f84270 */
[----:B------:R-:W-:Y:S02]  /*3350*/  FSEL R134, R134, -INF , P4 ;  /* 0xff80000086867808 */ /* 0x000fe40002000000 */
[----:B------:R-:W-:-:S04]  /*3360*/  ISETP.GT.AND P4, PT, R7, 0x21, PT ;  /* 0x000000210700780c */ /* 0x000fc80003f84270 */
[----:B------:R-:W-:Y:S02]  /*3370*/  FSEL R107, R107, -INF , P4 ;  /* 0xff8000006b6b7808 */ /* 0x000fe40002000000 */
[----:B------:R-:W-:-:S04]  /*3380*/  ISETP.GT.AND P4, PT, R7, 0x29, PT ;  /* 0x000000290700780c */ /* 0x000fc80003f84270 */
[----:B------:R-:W-:Y:S02]  /*3390*/  FSEL R111, R111, -INF , P4 ;  /* 0xff8000006f6f7808 */ /* 0x000fe40002000000 */
[----:B------:R-:W-:Y:S02]  /*33a0*/  ISETP.GT.AND P4, PT, R7, 0x31, PT ;  /* 0x000000310700780c */ /* 0x000fe40003f84270 */
[----:B0-----:R-:W-:Y:S02]  /*33b0*/  FMNMX.FTZ R11, R9, R0, !PT ;  /* 0x00000000090b7209 */ /* 0x001fe40007810000 */
        /* <DEDUP_REMOVED lines=13> */
[C---:B------:R-:W-:Y:S01]  /*3490*/  FSETP.NEU.FTZ.AND P3, PT, R0.reuse, -INF , PT ;  /* 0xff8000000000780b */ /* 0x040fe20003f7d000 */
[----:B------:R-:W-:-:S01]  /*34a0*/  FFMA.FTZ R3, R0, R3, -8 ;  /* 0xc100000000037423 */ /* 0x000fc20000010003 */
[----:B------:R-:W-:-:S04]  /*34b0*/  ISETP.GT.AND P4, PT, R7, 0x61, PT ;  /* 0x000000610700780c */ /* 0x000fc80003f84270 */
[----:B------:R-:W-:Y:S02]  /*34c0*/  FSEL R3, R3, RZ, P3 ;  /* 0x000000ff03037208 */ /* 0x000fe40001800000 */
[----:B------:R-:W-:-:S03]  /*34d0*/  ISETP.GT.AND P3, PT, R7, RZ, PT ;  /* 0x000000ff0700720c */ /* 0x000fc60003f64270 */
[--C-:B------:R-:W-:Y:S01]  /*34e0*/  FFMA.FTZ R93, R136, UR37, -R3.reuse ;  /* 0x00000025885d7c23 */ /* 0x100fe20008010803 */
[----:B------:R-:W-:Y:S01]  /*34f0*/  FSEL R122, R122, -INF , P3 ;  /* 0xff8000007a7a7808 */ /* 0x000fe20001800000 */
[--C-:B------:R-:W-:Y:S01]  /*3500*/  FFMA.FTZ R101, R132, UR37, -R3.reuse ;  /* 0x0000002584657c23 */ /* 0x100fe20008010803 */
[----:B------:R-:W-:Y:S01]  /*3510*/  ISETP.GT.AND P3, PT, R7, 0x9, PT ;  /* 0x000000090700780c */ /* 0x000fe20003f64270 */
[--C-:B------:R-:W-:Y:S01]  /*3520*/  FFMA.FTZ R109, R120, UR37, -R3.reuse ;  /* 0x00000025786d7c23 */ /* 0x100fe20008010803 */
[----:B------:R-:W-:Y:S01]  /*3530*/  FMNMX.FTZ R61, R122, R123, !PT ;  /* 0x0000007b7a3d7209 */ /* 0x000fe20007810000 */
[--C-:B------:R-:W-:Y:S01]  /*3540*/  FFMA.FTZ R113, R116, UR37, -R3.reuse ;  /* 0x0000002574717c23 */ /* 0x100fe20008010803 */
[----:B------:R-:W-:Y:S01]  /*3550*/  FSEL R127, R127, -INF , P3 ;  /* 0xff8000007f7f7808 */ /* 0x000fe20001800000 */
[--C-:B------:R-:W-:Y:S01]  /*3560*/  FFMA.FTZ R121, R69, UR37, -R3.reuse ;  /* 0x0000002545797c23 */ /* 0x100fe20008010803 */
[----:B------:R-:W-:Y:S01]  /*3570*/  FMNMX.FTZ R72, R126, R61, !PT ;  /* 0x0000003d7e487209 */ /* 0x000fe20007810000 */
        /* <DEDUP_REMOVED lines=62> */
[----:B------:R-:W-:Y:S01]  /*3960*/  FFMA.FTZ R84, R138, UR37, -R3 ;  /* 0x000000258a547c23 */ /* 0x000fe20008010803 */
[----:B------:R-:W-:Y:S01]  /*3970*/  ISETP.GT.AND P3, PT, R7, 0x50, PT ;  /* 0x000000500700780c */ /* 0x000fe20003f64270 */
[----:B------:R-:W-:Y:S01]  /*3980*/  MUFU.EX2 R5, R5 ;  /* 0x0000000500057308 */ /* 0x000fe20000000800 */
[----:B------:R-:W-:-:S02]  /*3990*/  FMNMX.FTZ R138, R94, R85, !PT ;  /* 0x000000555e8a7209 */ /* 0x000fc40007810000 */
[----:B------:R-:W-:Y:S02]  /*39a0*/  FSEL R98, R98, -INF , P3 ;  /* 0xff80000062627808 */ /* 0x000fe40001800000 */
[----:B------:R-:W-:Y:S02]  /*39b0*/  FMNMX.FTZ R85, R95, R138, !PT ;  /* 0x0000008a5f557209 */ /* 0x000fe40007810000 */
[----:B------:R-:W-:Y:S01]  /*39c0*/  ISETP.GT.AND P3, PT, R7, 0x58, PT ;  /* 0x000000580700780c */ /* 0x000fe20003f64270 */
[----:B------:R-:W-:Y:S01]  /*39d0*/  MUFU.EX2 R8, R8 ;  /* 0x0000000800087308 */ /* 0x000fe20000000800 */
[----:B------:R-:W-:Y:S02]  /*39e0*/  FMNMX.FTZ R136, R98, R85, !PT ;  /* 0x0000005562887209 */ /* 0x000fe40007810000 */
[----:B------:R-:W-:Y:S02]  /*39f0*/  FSEL R102, R102, -INF , P3 ;  /* 0xff80000066667808 */ /* 0x000fe40001800000 */
[----:B------:R-:W-:-:S02]  /*3a00*/  FMNMX.FTZ R89, R99, R136, !PT ;  /* 0x0000008863597209 */ /* 0x000fc40007810000 */
[----:B------:R-:W-:Y:S01]  /*3a10*/  ISETP.GT.AND P3, PT, R7, 0x60, PT ;  /* 0x000000600700780c */ /* 0x000fe20003f64270 */
[----:B------:R0:W-:Y:S01]  /*3a20*/  MUFU.EX2 R85, R93 ;  /* 0x0000005d00557308 */ /* 0x0001e20000000800 */
[----:B------:R-:W-:Y:S02]  /*3a30*/  FMNMX.FTZ R132, R102, R89, !PT ;  /* 0x0000005966847209 */ /* 0x000fe40007810000 */
[----:B------:R-:W-:Y:S02]  /*3a40*/  FSEL R89, R74, -INF , P3 ;  /* 0xff8000004a597808 */ /* 0x000fe40001800000 */
[----:B------:R-:W-:Y:S02]  /*3a50*/  FMNMX.FTZ R132, R103, R132, !PT ;  /* 0x0000008467847209 */ /* 0x000fe40007810000 */
[----:B------:R-:W-:Y:S01]  /*3a60*/  ISETP.GT.AND P3, PT, R7, 0x68, PT ;  /* 0x000000680700780c */ /* 0x000fe20003f64270 */
[----:B------:R1:W-:Y:S01]  /*3a70*/  MUFU.EX2 R74, R101 ;  /* 0x00000065004a7308 */ /* 0x0003e20000000800 */
[----:B0-----:R-:W-:-:S02]  /*3a80*/  FSEL R93, R75, -INF , P4 ;  /* 0xff8000004b5d7808 */ /* 0x001fc40002000000 */
[----:B------:R-:W-:Y:S02]  /*3a90*/  FMNMX.FTZ R132, R89, R132, !PT ;  /* 0x0000008459847209 */ /* 0x000fe40007810000 */
[----:B------:R-:W-:Y:S02]  /*3aa0*/  ISETP.GT.AND P4, PT, R7, 0x69, PT ;  /* 0x000000690700780c */ /* 0x000fe40003f84270 */
[----:B------:R-:W-:Y:S01]  /*3ab0*/  FSEL R97, R78, -INF , P3 ;  /* 0xff8000004e617808 */ /* 0x000fe20001800000 */
[----:B------:R-:W-:Y:S01]  /*3ac0*/  MUFU.EX2 R9, R9 ;  /* 0x0000000900097308 */ /* 0x000fe20000000800 */
[----:B------:R-:W-:Y:S02]  /*3ad0*/  FMNMX.FTZ R132, R93, R132, !PT ;  /* 0x000000845d847209 */ /* 0x000fe40007810000 */
[----:B------:R-:W-:Y:S02]  /*3ae0*/  ISETP.GT.AND P3, PT, R7, 0x70, PT ;  /* 0x000000700700780c */ /* 0x000fe40003f64270 */
[----:B-1----:R-:W-:Y:S01]  /*3af0*/  FSEL R101, R79, -INF , P4 ;  /* 0xff8000004f657808 */ /* 0x002fe20002000000 */
[----:B------:R-:W-:Y:S01]  /*3b00*/  FFMA.FTZ R79, R124, UR37, -R3 ;  /* 0x000000257c4f7c23 */ /* 0x000fe20008010803 */
[----:B------:R-:W-:Y:S01]  /*3b10*/  FMNMX.FTZ R132, R97, R132, !PT ;  /* 0x0000008461847209 */ /* 0x000fe20007810000 */
[----:B------:R-:W0:Y:S01]  /*3b20*/  MUFU.EX2 R10, R10 ;  /* 0x0000000a000a7308 */ /* 0x000e220000000800 */
[----:B------:R-:W-:-:S02]  /*3b30*/  ISETP.GT.AND P4, PT, R7, 0x71, PT ;  /* 0x000000710700780c */ /* 0x000fc40003f84270 */
[----:B------:R-:W-:Y:S02]  /*3b40*/  FSEL R82, R82, -INF , P3 ;  /* 0xff80000052527808 */ /* 0x000fe40001800000 */
[----:B------:R-:W-:Y:S02]  /*3b50*/  FMNMX.FTZ R75, R101, R132, !PT ;  /* 0x00000084654b7209 */ /* 0x000fe40007810000 */
[----:B------:R-:W-:Y:S01]  /*3b60*/  ISETP.GT.AND P3, PT, R7, 0x78, PT ;  /* 0x000000780700780c */ /* 0x000fe20003f64270 */
[----:B------:R-:W-:Y:S01]  /*3b70*/  MUFU.EX2 R11, R11 ;  /* 0x0000000b000b7308 */ /* 0x000fe20000000800 */
[----:B------:R-:W-:Y:S02]  /*3b80*/  FSEL R83, R83, -INF , P4 ;  /* 0xff80000053537808 */ /* 0x000fe40002000000 */
[----:B------:R-:W-:Y:S02]  /*3b90*/  FMNMX.FTZ R120, R82, R75, !PT ;  /* 0x0000004b52787209 */ /* 0x000fe40007810000 */
[----:B------:R-:W-:-:S02]  /*3ba0*/  ISETP.GT.AND P4, PT, R7, 0x79, PT ;  /* 0x000000790700780c */ /* 0x000fc40003f84270 */
[----:B------:R-:W-:Y:S01]  /*3bb0*/  FSEL R86, R86, -INF , P3 ;  /* 0xff80000056567808 */ /* 0x000fe20001800000 */
[----:B------:R1:W-:Y:S01]  /*3bc0*/  MUFU.EX2 R75, R109 ;  /* 0x0000006d004b7308 */ /* 0x0003e20000000800 */
[----:B------:R-:W-:Y:S01]  /*3bd0*/  FMNMX.FTZ R105, R83, R120, !PT ;  /* 0x0000007853697209 */ /* 0x000fe20007810000 */
[----:B------:R-:W-:Y:S01]  /*3be0*/  FFMA.FTZ R120, R68, UR37, -R3 ;  /* 0x0000002544787c23 */ /* 0x000fe20008010803 */
[----:B------:R-:W-:Y:S02]  /*3bf0*/  FSEL R87, R87, -INF , P4 ;  /* 0xff80000057577808 */ /* 0x000fe40002000000 */
[C---:B------:R-:W-:Y:S02]  /*3c00*/  ISETP.GT.AND P3, PT, R7.reuse, 0x80, PT ;  /* 0x000000800700780c */ /* 0x040fe40003f64270 */
[----:B------:R-:W-:Y:S01]  /*3c10*/  FMNMX.FTZ R116, R86, R105, !PT ;  /* 0x0000006956747209 */ /* 0x000fe20007810000 */
[----:B------:R-:W-:Y:S01]  /*3c20*/  MUFU.EX2 R12, R12 ;  /* 0x0000000c000c7308 */ /* 0x000fe20000000800 */
[----:B------:R-:W-:-:S02]  /*3c30*/  ISETP.GT.AND P4, PT, R7, 0x81, PT ;  /* 0x000000810700780c */ /* 0x000fc40003f84270 */
[----:B------:R-:W-:Y:S02]  /*3c40*/  FSEL R105, R58, -INF , P3 ;  /* 0xff8000003a697808 */ /* 0x000fe40001800000 */
[----:B------:R-:W-:Y:S02]  /*3c50*/  FMNMX.FTZ R116, R87, R116, !PT ;  /* 0x0000007457747209 */ /* 0x000fe40007810000 */
[----:B------:R-:W-:Y:S01]  /*3c60*/  ISETP.GT.AND P3, PT, R7, 0x88, PT ;  /* 0x000000880700780c */ /* 0x000fe20003f64270 */
[----:B------:R2:W-:Y:S01]  /*3c70*/  MUFU.EX2 R58, R113 ;  /* 0x00000071003a7308 */ /* 0x0005e20000000800 */
[----:B-1----:R-:W-:Y:S01]  /*3c80*/  FSEL R109, R59, -INF , P4 ;  /* 0xff8000003b6d7808 */ /* 0x002fe20002000000 */
[----:B------:R-:W-:Y:S01]  /*3c90*/  FFMA.FTZ R59, R112, UR37, -R3 ;  /* 0x00000025703b7c23 */ /* 0x000fe20008010803 */
[----:B------:R-:W-:Y:S02]  /*3ca0*/  FMNMX.FTZ R116, R105, R116, !PT ;  /* 0x0000007469747209 */ /* 0x000fe40007810000 */
[----:B------:R-:W-:-:S02]  /*3cb0*/  ISETP.GT.AND P4, PT, R7, 0x89, PT ;  /* 0x000000890700780c */ /* 0x000fc40003f84270 */
[----:B------:R-:W-:Y:S01]  /*3cc0*/  FSEL R112, R62, -INF , P3 ;  /* 0xff8000003e707808 */ /* 0x000fe20001800000 */
[----:B------:R-:W-:Y:S01]  /*3cd0*/  MUFU.EX2 R13, R13 ;  /* 0x0000000d000d7308 */ /* 0x000fe20000000800 */
[----:B------:R-:W-:Y:S01]  /*3ce0*/  FMNMX.FTZ R117, R109, R116, !PT ;  /* 0x000000746d757209 */ /* 0x000fe20007810000 */
[----:B------:R-:W-:Y:S01]  /*3cf0*/  FFMA.FTZ R116, R108, UR37, -R3 ;  /* 0x000000256c747c23 */ /* 0x000fe20008010803 */
[----:B------:R-:W-:Y:S02]  /*3d00*/  ISETP.GT.AND P3, PT, R7, 0x90, PT ;  /* 0x000000900700780c */ /* 0x000fe40003f64270 */
[----:B--2---:R-:W-:Y:S02]  /*3d10*/  FSEL R113, R63, -INF , P4 ;  /* 0xff8000003f717808 */ /* 0x004fe40002000000 */
[----:B------:R-:W-:Y:S01]  /*3d20*/  FMNMX.FTZ R62, R112, R117, !PT ;  /* 0x00000075703e7209 */ /* 0x000fe20007810000 */
[----:B------:R-:W-:Y:S01]  /*3d30*/  MUFU.EX2 R78, R128 ;  /* 0x00000080004e7308 */ /* 0x000fe20000000800 */
[----:B------:R-:W-:-:S02]  /*3d40*/  ISETP.GT.AND P4, PT, R7, 0x91, PT ;  /* 0x000000910700780c */ /* 0x000fc40003f84270 */
[----:B------:R-:W-:Y:S02]  /*3d50*/  FSEL R108, R66, -INF , P3 ;  /* 0xff800000426c7808 */ /* 0x000fe40001800000 */
[----:B------:R-:W-:Y:S01]  /*3d60*/  FMNMX.FTZ R63, R113, R62, !PT ;  /* 0x0000003e713f7209 */ /* 0x000fe20007810000 */
[----:B------:R-:W-:Y:S01]  /*3d70*/  FFMA.FTZ R62, R104, UR37, -R3 ;  /* 0x00000025683e7c23 */ /* 0x000fe20008010803 */
[----:B------:R-:W-:Y:S01]  /*3d80*/  ISETP.GT.AND P3, PT, R7, 0x98, PT ;  /* 0x000000980700780c */ /* 0x000fe20003f64270 */
[----:B------:R1:W-:Y:S01]  /*3d90*/  MUFU.EX2 R66, R116 ;  /* 0x0000007400427308 */ /* 0x0003e20000000800 */
[----:B------:R-:W-:Y:S02]  /*3da0*/  FSEL R67, R67, -INF , P4 ;  /* 0xff80000043437808 */ /* 0x000fe40002000000 */
[----:B------:R-:W-:Y:S02]  /*3db0*/  FMNMX.FTZ R104, R108, R63, !PT ;  /* 0x0000003f6c687209 */ /* 0x000fe40007810000 */
[----:B------:R-:W-:-:S02]  /*3dc0*/  ISETP.GT.AND P4, PT, R7, 0x99, PT ;  /* 0x000000990700780c */ /* 0x000fc40003f84270 */
[----:B------:R-:W-:Y:S01]  /*3dd0*/  FSEL R70, R70, -INF , P3 ;  /* 0xff80000046467808 */ /* 0x000fe20001800000 */
[----:B------:R-:W2:Y:S01]  /*3de0*/  MUFU.EX2 R14, R14 ;  /* 0x0000000e000e7308 */ /* 0x000ea20000000800 */
[----:B------:R-:W-:Y:S01]  /*3df0*/  FMNMX.FTZ R63, R67, R104, !PT ;  /* 0x00000068433f7209 */ /* 0x000fe20007810000 */
[----:B-1----:R-:W-:Y:S01]  /*3e00*/  FFMA.FTZ R116, R100, UR37, -R3 ;  /* 0x0000002564747c23 */ /* 0x002fe20008010803 */
[----:B------:R-:W-:Y:S02]  /*3e10*/  FSEL R71, R71, -INF , P4 ;  /* 0xff80000047477808 */ /* 0x000fe40002000000 */
[C---:B------:R-:W-:Y:S02]  /*3e20*/  ISETP.GT.AND P3, PT, R7.reuse, 0xa0, PT ;  /* 0x000000a00700780c */ /* 0x040fe40003f64270 */
[----:B------:R-:W-:Y:S01]  /*3e30*/  FMNMX.FTZ R104, R70, R63, !PT ;  /* 0x0000003f46687209 */ /* 0x000fe20007810000 */
[----:B------:R-:W-:Y:S01]  /*3e40*/  MUFU.EX2 R15, R15 ;  /* 0x0000000f000f7308 */ /* 0x000fe20000000800 */
[----:B------:R-:W-:-:S02]  /*3e50*/  ISETP.GT.AND P4, PT, R7, 0xa1, PT ;  /* 0x000000a10700780c */ /* 0x000fc40003f84270 */
[----:B------:R-:W-:Y:S01]  /*3e60*/  FSEL R100, R42, -INF , P3 ;  /* 0xff8000002a647808 */ /* 0x000fe20001800000 */
[----:B------:R-:W-:-:S01]  /*3e70*/  FFMA.FTZ R42, R96, UR37, -R3 ;  /* 0x00000025602a7c23 */ /* 0x000fc20008010803 */
[----:B------:R-:W-:Y:S02]  /*3e80*/  FMNMX.FTZ R117, R71, R104, !PT ;  /* 0x0000006847757209 */ /* 0x000fe40007810000 */
[----:B------:R-:W-:Y:S01]  /*3e90*/  ISETP.GT.AND P3, PT, R7, 0xa8, PT ;  /* 0x000000a80700780c */ /* 0x000fe20003f64270 */
[----:B------:R1:W-:Y:S01]  /*3ea0*/  MUFU.EX2 R63, R116 ;  /* 0x00000074003f7308 */ /* 0x0003e20000000800 */
[----:B------:R-:W-:Y:S01]  /*3eb0*/  FSEL R104, R43, -INF , P4 ;  /* 0xff8000002b687808 */ /* 0x000fe20002000000 */
[--C-:B------:R-:W-:Y:S01]  /*3ec0*/  FFMA.FTZ R43, R92, UR37, -R3.reuse ;  /* 0x000000255c2b7c23 */ /* 0x100fe20008010803 */
[----:B------:R-:W-:Y:S01]  /*3ed0*/  FMNMX.FTZ R117, R100, R117, !PT ;  /* 0x0000007564757209 */ /* 0x000fe20007810000 */
[----:B------:R-:W-:Y:S01]  /*3ee0*/  FFMA.FTZ R92, R65, UR37, -R3 ;  /* 0x00000025415c7c23 */ /* 0x000fe20008010803 */
[----:B------:R-:W-:-:S02]  /*3ef0*/  ISETP.GT.AND P4, PT, R7, 0xa9, PT ;  /* 0x000000a90700780c */ /* 0x000fc40003f84270 */
[----:B------:R-:W-:Y:S01]  /*3f00*/  FSEL R96, R46, -INF , P3 ;  /* 0xff8000002e607808 */ /* 0x000fe20001800000 */
[----:B------:R-:W-:-:S01]  /*3f10*/  FFMA.FTZ R46, R88, UR37, -R3 ;  /* 0x00000025582e7c23 */ /* 0x000fc20008010803 */
[----:B------:R-:W-:Y:S01]  /*3f20*/  FMNMX.FTZ R117, R104, R117, !PT ;  /* 0x0000007568757209 */ /* 0x000fe20007810000 */
[----:B------:R-:W-:Y:S01]  /*3f30*/  MUFU.EX2 R20, R20 ;  /* 0x0000001400147308 */ /* 0x000fe20000000800 */
[----:B------:R-:W-:Y:S02]  /*3f40*/  ISETP.GT.AND P3, PT, R7, 0xb0, PT ;  /* 0x000000b00700780c */ /* 0x000fe40003f64270 */
[----:B-1----:R-:W-:Y:S02]  /*3f50*/  FSEL R116, R47, -INF , P4 ;  /* 0xff8000002f747808 */ /* 0x002fe40002000000 */
[----:B------:R-:W-:Y:S02]  /*3f60*/  FMNMX.FTZ R117, R96, R117, !PT ;  /* 0x0000007560757209 */ /* 0x000fe40007810000 */
[----:B------:R-:W-:Y:S01]  /*3f70*/  ISETP.GT.AND P4, PT, R7, 0xb1, PT ;  /* 0x000000b10700780c */ /* 0x000fe20003f84270 */
[----:B------:R-:W-:Y:S01]  /*3f80*/  MUFU.EX2 R21, R21 ;  /* 0x0000001500157308 */ /* 0x000fe20000000800 */
[----:B------:R-:W-:-:S02]  /*3f90*/  FSEL R50, R50, -INF , P3 ;  /* 0xff80000032327808 */ /* 0x000fc40001800000 */
[----:B------:R-:W-:Y:S02]  /*3fa0*/  FMNMX.FTZ R117, R116, R117, !PT ;  /* 0x0000007574757209 */ /* 0x000fe40007810000 */
[----:B------:R-:W-:Y:S02]  /*3fb0*/  ISETP.GT.AND P3, PT, R7, 0xb8, PT ;  /* 0x000000b80700780c */ /* 0x000fe40003f64270 */
[----:B------:R-:W-:Y:S01]  /*3fc0*/  FSEL R51, R51, -INF , P4 ;  /* 0xff80000033337808 */ /* 0x000fe20002000000 */
[----:B------:R-:W1:Y:S01]  /*3fd0*/  MUFU.EX2 R56, R56 ;  /* 0x0000003800387308 */ /* 0x000e620000000800 */
[----:B------:R-:W-:Y:S02]  /*3fe0*/  FMNMX.FTZ R88, R50, R117, !PT ;  /* 0x0000007532587209 */ /* 0x000fe40007810000 */
[----:B------:R-:W-:Y:S02]  /*3ff0*/  ISETP.GT.AND P4, PT, R7, 0xb9, PT ;  /* 0x000000b90700780c */ /* 0x000fe40003f84270 */
[----:B------:R-:W-:-:S02]  /*4000*/  FSEL R54, R54, -INF , P3 ;  /* 0xff80000036367808 */ /* 0x000fc40001800000 */
[----:B------:R-:W-:Y:S01]  /*4010*/  FMNMX.FTZ R47, R51, R88, !PT ;  /* 0x00000058332f7209 */ /* 0x000fe20007810000 */
[----:B------:R-:W-:Y:S01]  /*4020*/  MUFU.EX2 R37, R37 ;  /* 0x0000002500257308 */ /* 0x000fe20000000800 */
[----:B------:R-:W-:Y:S02]  /*4030*/  ISETP.GT.AND P3, PT, R7, 0xc0, PT ;  /* 0x000000c00700780c */ /* 0x000fe40003f64270 */
[----:B------:R-:W-:Y:S02]  /*4040*/  FSEL R55, R55, -INF , P4 ;  /* 0xff80000037377808 */ /* 0x000fe40002000000 */
[----:B------:R-:W-:Y:S02]  /*4050*/  FMNMX.FTZ R88, R54, R47, !PT ;  /* 0x0000002f36587209 */ /* 0x000fe40007810000 */
[----:B------:R-:W-:Y:S01]  /*4060*/  ISETP.GT.AND P4, PT, R7, 0xc1, PT ;  /* 0x000000c10700780c */ /* 0x000fe20003f84270 */
[----:B------:R3:W-:Y:S01]  /*4070*/  MUFU.EX2 R47, R92 ;  /* 0x0000005c002f7308 */ /* 0x0007e20000000800 */
[----:B------:R-:W-:-:S02]  /*4080*/  FSEL R65, R26, -INF , P3 ;  /* 0xff8000001a417808 */ /* 0x000fc40001800000 */
[----:B------:R-:W-:Y:S02]  /*4090*/  FMNMX.FTZ R26, R55, R88, !PT ;  /* 0x00000058371a7209 */ /* 0x000fe40007810000 */
[----:B------:R-:W-:Y:S02]  /*40a0*/  FSEL R88, R27, -INF , P4 ;  /* 0xff8000001b587808 */ /* 0x000fe40002000000 */
[----:B------:R-:W-:Y:S01]  /*40b0*/  ISETP.GT.AND P3, PT, R7, 0xc8, PT ;  /* 0x000000c80700780c */ /* 0x000fe20003f64270 */
[----:B------:R-:W-:Y:S01]  /*40c0*/  MUFU.EX2 R60, R60 ;  /* 0x0000003c003c7308 */ /* 0x000fe20000000800 */
[----:B------:R-:W-:Y:S02]  /*40d0*/  FMNMX.FTZ R27, R65, R26, !PT ;  /* 0x0000001a411b7209 */ /* 0x000fe40007810000 */
[----:B------:R-:W-:Y:S02]  /*40e0*/  ISETP.GT.AND P4, PT, R7, 0xc9, PT ;  /* 0x000000c90700780c */ /* 0x000fe40003f84270 */
[----:B------:R-:W-:-:S02]  /*40f0*/  FSEL R68, R30, -INF , P3 ;  /* 0xff8000001e447808 */ /* 0x000fc40001800000 */
[----:B------:R-:W-:Y:S01]  /*4100*/  FMNMX.FTZ R27, R88, R27, !PT ;  /* 0x0000001b581b7209 */ /* 0x000fe20007810000 */
[----:B------:R4:W-:Y:S01]  /*4110*/  MUFU.EX2 R26, R120 ;  /* 0x00000078001a7308 */ /* 0x0009e20000000800 */
[----:B------:R-:W-:Y:S02]  /*4120*/  ISETP.GT.AND P3, PT, R7, 0xd0, PT ;  /* 0x000000d00700780c */ /* 0x000fe40003f64270 */
[----:B------:R-:W-:Y:S02]  /*4130*/  FSEL R31, R31, -INF , P4 ;  /* 0xff8000001f1f7808 */ /* 0x000fe40002000000 */
[----:B------:R-:W-:Y:S02]  /*4140*/  FMNMX.FTZ R30, R68, R27, !PT ;  /* 0x0000001b441e7209 */ /* 0x000fe40007810000 */
[----:B------:R-:W-:Y:S01]  /*4150*/  ISETP.GT.AND P4, PT, R7, 0xd1, PT ;  /* 0x000000d10700780c */ /* 0x000fe20003f84270 */
[----:B------:R-:W-:Y:S01]  /*4160*/  MUFU.EX2 R27, R121 ;  /* 0x00000079001b7308 */ /* 0x000fe20000000800 */
[----:B------:R-:W-:-:S02]  /*4170*/  FSEL R34, R34, -INF , P3 ;  /* 0xff80000022227808 */ /* 0x000fc40001800000 */
[----:B------:R-:W-:Y:S01]  /*4180*/  FMNMX.FTZ R117, R31, R30, !PT ;  /* 0x0000001e1f757209 */ /* 0x000fe20007810000 */
[----:B------:R-:W-:-:S01]  /*4190*/  FFMA.FTZ R30, R40, UR37, -R3 ;  /* 0x00000025281e7c23 */ /* 0x000fc20008010803 */
[----:B------:R-:W-:Y:S02]  /*41a0*/  ISETP.GT.AND P3, PT, R7, 0xd8, PT ;  /* 0x000000d80700780c */ /* 0x000fe40003f64270 */
[----:B------:R-:W-:Y:S01]  /*41b0*/  FSEL R69, R35, -INF , P4 ;  /* 0xff80000023457808 */ /* 0x000fe20002000000 */
[--C-:B------:R-:W-:Y:S01]  /*41c0*/  FFMA.FTZ R35, R41, UR37, -R3.reuse ;  /* 0x0000002529237c23 */ /* 0x100fe20008010803 */
[----:B---3--:R-:W-:Y:S01]  /*41d0*/  FMNMX.FTZ R92, R34, R117, !PT ;  /* 0x00000075225c7209 */ /* 0x008fe20007810000 */
[--C-:B------:R-:W-:Y:S01]  /*41e0*/  FFMA.FTZ R41, R48, UR37, -R3.reuse ;  /* 0x0000002530297c23 */ /* 0x100fe20008010803 */
[----:B------:R-:W-:Y:S01]  /*41f0*/  ISETP.GT.AND P4, PT, R7, 0xd9, PT ;  /* 0x000000d90700780c */ /* 0x000fe20003f84270 */
[--C-:B------:R-:W-:Y:S01]  /*4200*/  FFMA.FTZ R48, R53, UR37, -R3.reuse ;  /* 0x0000002535307c23 */ /* 0x100fe20008010803 */
[----:B------:R-:W-:Y:S01]  /*4210*/  FSEL R40, R38, -INF , P3 ;  /* 0xff80000026287808 */ /* 0x000fe20001800000 */
[--C-:B------:R-:W-:Y:S01]  /*4220*/  FFMA.FTZ R38, R44, UR37, -R3.reuse ;  /* 0x000000252c267c23 */ /* 0x100fe20008010803 */
[----:B------:R-:W-:Y:S01]  /*4230*/  FMNMX.FTZ R7, R69, R92, !PT ;  /* 0x0000005c45077209 */ /* 0x000fe20007810000 */
[--C-:B------:R-:W-:Y:S01]  /*4240*/  FFMA.FTZ R44, R49, UR37, -R3.reuse ;  /* 0x00000025312c7c23 */ /* 0x100fe20008010803 */
[----:B------:R-:W-:Y:S01]  /*4250*/  FSEL R92, R39, -INF , P4 ;  /* 0xff800000275c7808 */ /* 0x000fe20002000000 */
[--C-:B------:R-:W-:Y:S01]  /*4260*/  FFMA.FTZ R39, R45, UR37, -R3.reuse ;  /* 0x000000252d277c23 */ /* 0x100fe20008010803 */
[----:B------:R-:W-:Y:S01]  /*4270*/  FMNMX.FTZ R7, R40, R7, !PT ;  /* 0x0000000728077209 */ /* 0x000fe20007810000 */
[----:B------:R-:W-:Y:S01]  /*4280*/  FFMA.FTZ R45, R52, UR37, -R3 ;  /* 0x00000025342d7c23 */ /* 0x000fe20008010803 */
[----:B------:R-:W-:-:S02]  /*4290*/  IMAD.U32 R52, RZ, RZ, UR37 ;  /* 0x00000025ff347e24 */ /* 0x000fc4000f8e00ff */
[----:B------:R-:W-:Y:S01]  /*42a0*/  FFMA.FTZ R3, R6, UR37, -R3 ;  /* 0x0000002506037c23 */ /* 0x000fe20008010803 */
[----:B------:R-:W-:Y:S01]  /*42b0*/  FMNMX.FTZ R7, R92, R7, !PT ;  /* 0x000000075c077209 */ /* 0x000fe20007810000 */
[----:B------:R-:W-:Y:S01]  /*42c0*/  MUFU.EX2 R57, R57 ;  /* 0x0000003900397308 */ /* 0x000fe20000000800 */
[----:B0-----:R-:W-:Y:S02]  /*42d0*/  F2FP.SATFINITE.E4M3.F32.PACK_AB_MERGE_C R224, R10, R9, RZ ;  /* 0x000000090ae0723e */ /* 0x001fe400048070ff */
[----:B--2---:R-:W-:Y:S01]  /*42e0*/  F2FP.SATFINITE.E4M3.F32.PACK_AB_MERGE_C R226, R14, R13, RZ ;  /* 0x0000000d0ee2723e */ /* 0x004fe200048070ff */
[----:B----4-:R-:W0:Y:S01]  /*42f0*/  SHFL.BFLY PT, R120, R7, 0x2, 0x1f ;  /* 0x0c401f0007787f89 */ /* 0x010e2200000e0000 */
[----:B-1----:R-:W-:Y:S02]  /*4300*/  F2FP.SATFINITE.E4M3.F32.PACK_AB_MERGE_C R220, R56, R21, RZ ;  /* 0x0000001538dc723e */ /* 0x002fe400048070ff */
[----:B------:R-:W-:Y:S01]  /*4310*/  F2FP.SATFINITE.E4M3.F32.PACK_AB_MERGE_C R224, R8, R5, R224 ;  /* 0x0000000508e0723e */ /* 0x000fe200048070e0 */
[----:B------:R-:W1:Y:S01]  /*4320*/  MUFU.EX2 R64, R64 ;  /* 0x0000004000407308 */ /* 0x000e620000000800 */
[----:B------:R-:W-:-:S02]  /*4330*/  F2FP.SATFINITE.E4M3.F32.PACK_AB_MERGE_C R226, R12, R11, R226 ;  /* 0x0000000b0ce2723e */ /* 0x000fc400048070e2 */
[----:B------:R-:W-:-:S05]  /*4340*/  F2FP.SATFINITE.E4M3.F32.PACK_AB_MERGE_C R220, R20, R15, R220 ;  /* 0x0000000f14dc723e */ /* 0x000fca00048070dc */
[----:B------:R-:W-:Y:S08]  /*4350*/  MUFU.EX2 R61, R152 ;  /* 0x00000098003d7308 */ /* 0x000ff00000000800 */
[----:B------:R-:W-:Y:S01]  /*4360*/  MUFU.EX2 R72, R72 ;  /* 0x0000004800487308 */ /* 0x000fe20000000800 */
[----:B-1----:R-:W-:Y:S02]  /*4370*/  F2FP.SATFINITE.E4M3.F32.PACK_AB_MERGE_C R222, R64, R57, RZ ;  /* 0x0000003940de723e */ /* 0x002fe400048070ff */
[----:B0-----:R-:W-:-:S02]  /*4380*/  FMNMX.FTZ R120, R7, R120, !PT ;  /* 0x0000007807787209 */ /* 0x001fc40007810000 */
[----:B------:R-:W-:-:S03]  /*4390*/  F2FP.SATFINITE.E4M3.F32.PACK_AB_MERGE_C R222, R60, R37, R222 ;  /* 0x000000253cde723e */ /* 0x000fc600048070de */
[----:B------:R-:W-:Y:S01]  /*43a0*/  MUFU.EX2 R73, R148 ;  /* 0x0000009400497308 */ /* 0x000fe20000000800 */
[----:B------:R-:W0:Y:S07]  /*43b0*/  SHFL.BFLY PT, R7, R120, 0x1, 0x1f ;  /* 0x0c201f0078077f89 */ /* 0x000e2e00000e0000 */
[----:B------:R-:W1:Y:S08]  /*43c0*/  MUFU.EX2 R76, R76 ;  /* 0x0000004c004c7308 */ /* 0x000e700000000800 */
[----:B------:R-:W-:Y:S08]  /*43d0*/  MUFU.EX2 R77, R144 ;  /* 0x00000090004d7308 */ /* 0x000ff00000000800 */
[----:B------:R-:W-:Y:S01]  /*43e0*/  MUFU.EX2 R80, R80 ;  /* 0x0000005000507308 */ /* 0x000fe20000000800 */
[----:B0-----:R-:W-:-:S02]  /*43f0*/  FMNMX.FTZ R7, R120, R7, !PT ;  /* 0x0000000778077209 */ /* 0x001fc40007810000 */
[----:B-1----:R-:W-:Y:S02]  /*4400*/  F2FP.SATFINITE.E4M3.F32.PACK_AB_MERGE_C R216, R76, R73, RZ ;  /* 0x000000494cd8723e */ /* 0x002fe400048070ff */
[C---:B------:R-:W-:Y:S01]  /*4410*/  FSETP.NEU.FTZ.AND P3, PT, R7.reuse, -INF , PT ;  /* 0xff8000000700780b */ /* 0x040fe20003f7d000 */
[----:B------:R-:W-:Y:S01]  /*4420*/  FFMA.FTZ R52, R7, R52, -8 ;  /* 0xc100000007347423 */ /* 0x000fe20000010034 */
[----:B------:R-:W-:Y:S01]  /*4430*/  F2FP.SATFINITE.E4M3.F32.PACK_AB_MERGE_C R216, R72, R61, R216 ;  /* 0x0000003d48d8723e */ /* 0x000fe200048070d8 */
[----:B------:R-:W-:Y:S03]  /*4440*/  MUFU.EX2 R81, R140 ;  /* 0x0000008c00517308 */ /* 0x000fe60000000800 */
[----:B------:R-:W-:Y:S02]  /*4450*/  FSEL R52, R52, RZ, P3 ;  /* 0x000000ff34347208 */ /* 0x000fe40001800000 */
[----:B------:R-:W-:-:S03]  /*4460*/  PLOP3.LUT P3, PT, PT, PT, UP1, 0x80, 0x0 ;  /* 0x000000000000781c */ /* 0x000fc60003f6f018 */
        /* <DEDUP_REMOVED lines=12> */
[----:B------:R-:W-:Y:S01]  /*4530*/  FFMA.FTZ R94, R98, UR37, -R52 ;  /* 0x00000025625e7c23 */ /* 0x000fe20008010834 */
[----:B------:R-:W-:-:S01]  /*4540*/  FADD.FTZ R130, R5, R8 ;  /* 0x0000000805827221 */ /* 0x000fc20000010000 */
[----:B------:R-:W0:Y:S01]  /*4550*/  MUFU.EX2 R49, R49 ;  /* 0x0000003100317308 */ /* 0x000e220000000800 */
[----:B------:R-:W-:-:S01]  /*4560*/  FFMA.FTZ R98, R93, UR37, -R52 ;  /* 0x000000255d627c23 */ /* 0x000fc20008010834 */
[--C-:B------:R-:W-:Y:S01]  /*4570*/  FFMA.FTZ R93, R97, UR37, -R52.reuse ;  /* 0x00000025615d7c23 */ /* 0x100fe20008010834 */
[----:B------:R-:W-:-:S01]  /*4580*/  FFMA.FTZ R124, R135, UR37, -R52 ;  /* 0x00000025877c7c23 */ /* 0x000fc20008010834 */
[----:B------:R-:W-:Y:S01]  /*4590*/  FFMA.FTZ R97, R87, UR37, -R52 ;  /* 0x0000002557617c23 */ /* 0x000fe20008010834 */
[----:B------:R-:W-:-:S01]  /*45a0*/  FADD.FTZ R87, R9, R130 ;  /* 0x0000008209577221 */ /* 0x000fc20000010000 */
[--C-:B------:R-:W-:Y:S01]  /*45b0*/  FFMA.FTZ R128, R101, UR37, -R52.reuse ;  /* 0x0000002565807c23 */ /* 0x100fe20008010834 */
[----:B------:R-:W-:-:S01]  /*45c0*/  FFMA.FTZ R106, R106, UR37, -R52 ;  /* 0x000000256a6a7c23 */ /* 0x000fc20008010834 */
[----:B------:R-:W1:Y:S01]  /*45d0*/  MUFU.EX2 R117, R117 ;  /* 0x0000007500757308 */ /* 0x000e620000000800 */
[----:B------:R-:W-:-:S01]  /*45e0*/  FFMA.FTZ R126, R111, UR37, -R52 ;  /* 0x000000256f7e7c23 */ /* 0x000fc20008010834 */
[----:B------:R-:W-:Y:S01]  /*45f0*/  FFMA.FTZ R111, R115, UR37, -R52 ;  /* 0x00000025736f7c23 */ /* 0x000fe20008010834 */
[----:B------:R-:W-:-:S01]  /*4600*/  FADD.FTZ R130, R10, R87 ;  /* 0x000000570a827221 */ /* 0x000fc20000010000 */
        /* <DEDUP_REMOVED lines=8> */
[----:B------:R-:W-:Y:S01]  /*4690*/  FFMA.FTZ R105, R105, UR37, -R52 ;  /* 0x0000002569697c23 */ /* 0x000fe20008010834 */
[----:B------:R-:W-:Y:S01]  /*46a0*/  @!P1 PRMT R87, RZ, 0x654, R2 ;  /* 0x00000654ff579816 */ /* 0x000fe20000000002 */
[--C-:B------:R-:W-:Y:S01]  /*46b0*/  FFMA.FTZ R90, R90, UR37, -R52.reuse ;  /* 0x000000255a5a7c23 */ /* 0x100fe20008010834 */
[----:B------:R-:W-:-:S01]  /*46c0*/  FFMA.FTZ R91, R91, UR37, -R52 ;  /* 0x000000255b5b7c23 */ /* 0x000fc20008010834 */
[----:B------:R-:W0:Y:S01]  /*46d0*/  MUFU.EX2 R53, R53 ;  /* 0x0000003500357308 */ /* 0x000e220000000800 */
[----:B-1----:R-:W-:-:S01]  /*46e0*/  FADD.FTZ R101, R117, R132 ;  /* 0x0000008475657221 */ /* 0x002fc20000010000 */
[----:B------:R1:W-:Y:S01]  /*46f0*/  @!P1 SYNCS.ARRIVE.TRANS64.RED.A1T0 RZ, [R87+URZ], RZ ;  /* 0x000000ff57ff99a7 */ /* 0x0003e2000810043f */
[----:B------:R-:W-:-:S01]  /*4700*/  FFMA.FTZ R113, R113, UR37, -R52 ;  /* 0x0000002571717c23 */ /* 0x000fc20008010834 */
[--C-:B------:R-:W-:Y:S01]  /*4710*/  FFMA.FTZ R108, R108, UR37, -R52.reuse ;  /* 0x000000256c6c7c23 */ /* 0x100fe20008010834 */
[----:B------:R-:W-:-:S01]  /*4720*/  FFMA.FTZ R89, R89, UR37, -R52 ;  /* 0x0000002559597c23 */ /* 0x000fc20008010834 */
[--C-:B------:R-:W-:Y:S01]  /*4730*/  FFMA.FTZ R82, R82, UR37, -R52.reuse ;  /* 0x0000002552527c23 */ /* 0x100fe20008010834 */
[----:B------:R-:W-:-:S01]  /*4740*/  FFMA.FTZ R83, R83, UR37, -R52 ;  /* 0x0000002553537c23 */ /* 0x000fc20008010834 */
[----:B------:R-:W3:Y:S01]  /*4750*/  MUFU.EX2 R120, R120 ;  /* 0x0000007800787308 */ /* 0x000ee20000000800 */
[----:B--2---:R-:W-:-:S01]  /*4760*/  FADD.FTZ R132, R122, R101 ;  /* 0x000000657a847221 */ /* 0x004fc20000010000 */
[----:B------:R-:W-:Y:S01]  /*4770*/  FADD.FTZ R101, R11, R130 ;  /* 0x000000820b657221 */ /* 0x000fe20000010000 */
[----:B-1----:R-:W-:-:S01]  /*4780*/  FFMA.FTZ R87, R109, UR37, -R52 ;  /* 0x000000256d577c23 */ /* 0x002fc20008010834 */
[--C-:B------:R-:W-:Y:S01]  /*4790*/  FFMA.FTZ R86, R86, UR37, -R52.reuse ;  /* 0x0000002556567c23 */ /* 0x100fe20008010834 */
[----:B------:R-:W-:-:S01]  /*47a0*/  FFMA.FTZ R71, R71, UR37, -R52 ;  /* 0x0000002547477c23 */ /* 0x000fc20008010834 */
[----:B------:R-:W-:Y:S01]  /*47b0*/  FADD.FTZ R130, R12, R101 ;  /* 0x000000650c827221 */ /* 0x000fe20000010000 */
[----:B------:R-:W-:-:S01]  /*47c0*/  FFMA.FTZ R101, R112, UR37, -R52 ;  /* 0x0000002570657c23 */ /* 0x000fc20008010834 */
[----:B------:R-:W-:Y:S01]  /*47d0*/  MUFU.EX2 R121, R121 ;  /* 0x0000007900797308 */ /* 0x000fe20000000800 */
        /* <DEDUP_REMOVED lines=9> */
[----:B------:R-:W-:Y:S01]  /*4870*/  FADD.FTZ R103, R13, R130 ;  /* 0x000000820d677221 */ /* 0x000fe20000010000 */
[----:B------:R-:W-:-:S01]  /*4880*/  FFMA.FTZ R65, R65, UR37, -R52 ;  /* 0x0000002541417c23 */ /* 0x000fc20008010834 */
[--C-:B------:R-:W-:Y:S01]  /*4890*/  FFMA.FTZ R88, R88, UR37, -R52.reuse ;  /* 0x0000002558587c23 */ /* 0x100fe20008010834 */
[----:B------:R-:W-:-:S01]  /*48a0*/  FFMA.FTZ R68, R68, UR37, -R52 ;  /* 0x0000002544447c23 */ /* 0x000fc20008010834 */
[--C-:B------:R-:W-:Y:S01]  /*48b0*/  FFMA.FTZ R34, R34, UR37, -R52.reuse ;  /* 0x0000002522227c23 */ /* 0x100fe20008010834 */
[----:B------:R-:W-:-:S01]  /*48c0*/  FFMA.FTZ R69, R69, UR37, -R52 ;  /* 0x0000002545457c23 */ /* 0x000fc20008010834 */
[----:B------:R-:W1:Y:S01]  /*48d0*/  MUFU.EX2 R106, R106 ;  /* 0x0000006a006a7308 */ /* 0x000e620000000800 */
[----:B------:R-:W-:-:S01]  /*48e0*/  FFMA.FTZ R40, R40, UR37, -R52 ;  /* 0x0000002528287c23 */ /* 0x000fc20008010834 */
[----:B------:R-:W-:-:S04]  /*48f0*/  F2FP.SATFINITE.E4M3.F32.PACK_AB_MERGE_C R225, R122, R117, RZ ;  /* 0x000000757ae1723e */ /* 0x000fc800048070ff */
[----:B------:R-:W-:Y:S02]  /*4900*/  F2FP.SATFINITE.E4M3.F32.PACK_AB_MERGE_C R225, R49, R6, R225 ;  /* 0x0000000631e1723e */ /* 0x000fe400048070e1 */
[----:B------:R-:W2:Y:S01]  /*4910*/  MUFU.EX2 R107, R107 ;  /* 0x0000006b006b7308 */ /* 0x000ea20000000800 */
[----:B0-----:R-:W-:-:S04]  /*4920*/  F2FP.SATFINITE.E4M3.F32.PACK_AB_MERGE_C R227, R124, R121, RZ ;  /* 0x000000797ce3723e */ /* 0x001fc800048070ff */
[----:B------:R-:W-:-:S03]  /*4930*/  F2FP.SATFINITE.E4M3.F32.PACK_AB_MERGE_C R227, R120, R53, R227 ;  /* 0x0000003578e3723e */ /* 0x000fc600048070e3 */
[----:B------:R-:W0:Y:S08]  /*4940*/  MUFU.EX2 R123, R123 ;  /* 0x0000007b007b7308 */ /* 0x000e300000000800 */
[----:B------:R3:W-:Y:S08]  /*4950*/  MUFU.EX2 R2, R105 ;  /* 0x0000006900027308 */ /* 0x0007f00000000800 */
[----:B------:R-:W4:Y:S01]  /*4960*/  MUFU.EX2 R126, R126 ;  /* 0x0000007e007e7308 */ /* 0x000f220000000800 */
[----:B---3--:R-:W-:-:S01]  /*4970*/  FADD.FTZ R105, R121, R112 ;  /* 0x0000007079697221 */ /* 0x008fc20000010000 */
[----:B------:R-:W-:Y:S01]  /*4980*/  FADD.FTZ R112, R14, R103 ;  /* 0x000000670e707221 */ /* 0x000fe20000010000 */
[----:B------:R-:W-:-:S02]  /*4990*/  FFMA.FTZ R103, R67, UR37, -R52 ;  /* 0x0000002543677c23 */ /* 0x000fc40008010834 */
[----:B------:R-:W-:Y:S01]  /*49a0*/  FADD.FTZ R67, R124, R105 ;  /* 0x000000697c437221 */ /* 0x000fe20000010000 */
[----:B------:R-:W-:-:S01]  /*49b0*/  FADD.FTZ R109, R15, R112 ;  /* 0x000000700f6d7221 */ /* 0x000fc20000010000 */
[----:B------:R-:W-:Y:S01]  /*49c0*/  FFMA.FTZ R105, R70, UR37, -R52 ;  /* 0x0000002546697c23 */ /* 0x000fe20008010834 */
[----:B------:R-:W3:Y:S01]  /*49d0*/  MUFU.EX2 R110, R110 ;  /* 0x0000006e006e7308 */ /* 0x000ee20000000800 */
[----:B-1----:R-:W-:-:S01]  /*49e0*/  FADD.FTZ R70, R106, R67 ;  /* 0x000000436a467221 */ /* 0x002fc20000010000 */
[----:B------:R-:W-:-:S03]  /*49f0*/  FADD.FTZ R112, R20, R109 ;  /* 0x0000006d14707221 */ /* 0x000fc60000010000 */
[----:B--2---:R-:W-:Y:S01]  /*4a00*/  FADD.FTZ R130, R107, R70 ;  /* 0x000000466b827221 */ /* 0x004fe20000010000 */
[----:B------:R-:W-:-:S02]  /*4a10*/  FADD.FTZ R67, R21, R112 ;  /* 0x0000007015437221 */ /* 0x000fc40000010000 */
[----:B------:R-:W-:Y:S01]  /*4a20*/  MUFU.EX2 R111, R111 ;  /* 0x0000006f006f7308 */ /* 0x000fe20000000800 */
[----:B0-----:R-:W-:-:S01]  /*4a30*/  FADD.FTZ R109, R123, R130 ;  /* 0x000000827b6d7221 */ /* 0x001fc20000010000 */
[----:B------:R-:W-:Y:S01]  /*4a40*/  FADD.FTZ R112, R56, R67 ;  /* 0x0000004338707221 */ /* 0x000fe20000010000 */
[C---:B----4-:R-:W-:Y:S02]  /*4a50*/  F2FP.SATFINITE.E4M3.F32.PACK_AB_MERGE_C R221, R126.reuse, R123, RZ ;  /* 0x0000007b7edd723e */ /* 0x050fe400048070ff */
[----:B------:R-:W-:Y:S01]  /*4a60*/  FADD.FTZ R125, R126, R109 ;  /* 0x0000006d7e7d7221 */ /* 0x000fe20000010000 */
[----:B------:R-:W-:-:S01]  /*4a70*/  FADD.FTZ R127, R37, R112 ;  /* 0x00000070257f7221 */ /* 0x000fc20000010000 */
[----:B------:R-:W-:Y:S01]  /*4a80*/  FFMA.FTZ R109, R50, UR37, -R52 ;  /* 0x00000025326d7c23 */ /* 0x000fe20008010834 */
[----:B------:R-:W-:Y:S01]  /*4a90*/  MUFU.EX2 R114, R114 ;  /* 0x0000007200727308 */ /* 0x000fe20000000800 */
[----:B---3--:R-:W-:-:S01]  /*4aa0*/  FADD.FTZ R50, R110, R125 ;  /* 0x0000007d6e327221 */ /* 0x008fc20000010000 */
[----:B------:R-:W-:Y:S01]  /*4ab0*/  FADD.FTZ R130, R60, R127 ;  /* 0x0000007f3c827221 */ /* 0x000fe20000010000 */
[----:B------:R-:W-:-:S01]  /*4ac0*/  FFMA.FTZ R112, R54, UR37, -R52 ;  /* 0x0000002536707c23 */ /* 0x000fc20008010834 */
[----:B------:R-:W-:-:S02]  /*4ad0*/  F2FP.SATFINITE.E4M3.F32.PACK_AB_MERGE_C R221, R107, R106, R221 ;  /* 0x0000006a6bdd723e */ /* 0x000fc400048070dd */
[----:B------:R-:W-:-:S02]  /*4ae0*/  FADD.FTZ R125, R57, R130 ;  /* 0x00000082397d7221 */ /* 0x000fc40000010000 */
[----:B------:R-:W0:Y:S08]  /*4af0*/  MUFU.EX2 R115, R115 ;  /* 0x0000007300737308 */ /* 0x000e300000000800 */
[----:B------:R-:W1:Y:S08]  /*4b00*/  MUFU.EX2 R90, R90 ;  /* 0x0000005a005a7308 */ /* 0x000e700000000800 */
[----:B------:R-:W2:Y:S01]  /*4b10*/  MUFU.EX2 R91, R91 ;  /* 0x0000005b005b7308 */ /* 0x000ea20000000800 */
[----:B0-----:R-:W-:-:S04]  /*4b20*/  F2FP.SATFINITE.E4M3.F32.PACK_AB_MERGE_C R223, R115, R114, RZ ;  /* 0x0000007273df723e */ /* 0x001fc800048070ff */
[----:B------:R-:W-:-:S03]  /*4b30*/  F2FP.SATFINITE.E4M3.F32.PACK_AB_MERGE_C R223, R111, R110, R223 ;  /* 0x0000006e6fdf723e */ /* 0x000fc600048070df */
[----:B------:R0:W-:Y:S08]  /*4b40*/  MUFU.EX2 R70, R113 ;  /* 0x0000007100467308 */ /* 0x0001f00000000800 */
[----:B------:R-:W3:Y:S01]  /*4b50*/  MUFU.EX2 R118, R118 ;  /* 0x0000007600767308 */ /* 0x000ee20000000800 */
[----:B0-----:R-:W-:-:S04]  /*4b60*/  FADD.FTZ R113, R111, R50 ;  /* 0x000000326f717221 */ /* 0x001fc80000010000 */
[----:B------:R-:W-:-:S03]  /*4b70*/  FADD.FTZ R54, R114, R113 ;  /* 0x0000007172367221 */ /* 0x000fc60000010000 */
[----:B------:R0:W-:Y:S01]  /*4b80*/  MUFU.EX2 R67, R108 ;  /* 0x0000006c00437308 */ /* 0x0001e20000000800 */
[----:B------:R-:W-:-:S04]  /*4b90*/  FADD.FTZ R113, R115, R54 ;  /* 0x0000003673717221 */ /* 0x000fc80000010000 */
[----:B-1----:R-:W-:-:S03]  /*4ba0*/  FADD.FTZ R54, R90, R113 ;  /* 0x000000715a367221 */ /* 0x002fc60000010000 */
[----:B------:R-:W1:Y:S01]  /*4bb0*/  MUFU.EX2 R119, R119 ;  /* 0x0000007700777308 */ /* 0x000e620000000800 */
[----:B0-----:R-:W-:-:S04]  /*4bc0*/  FADD.FTZ R108, R64, R125 ;  /* 0x0000007d406c7221 */ /* 0x001fc80000010000 */
[----:B------:R-:W-:Y:S01]  /*4bd0*/  FADD.FTZ R125, R61, R108 ;  /* 0x0000006c3d7d7221 */ /* 0x000fe20000010000 */
[----:B------:R-:W-:Y:S02]  /*4be0*/  CS2R R60, SRZ ;  /* 0x00000000003c7805 */ /* 0x000fe4000001ff00 */
[----:B------:R-:W0:Y:S01]  /*4bf0*/  MUFU.EX2 R94, R94 ;  /* 0x0000005e005e7308 */ /* 0x000e220000000800 */
[----:B------:R-:W-:-:S04]  /*4c00*/  FADD.FTZ R108, R72, R125 ;  /* 0x0000007d486c7221 */ /* 0x000fc80000010000 */
[----:B------:R-:W-:Y:S01]  /*4c10*/  FADD.FTZ R113, R73, R108 ;  /* 0x0000006c49717221 */ /* 0x000fe20000010000 */
[----:B------:R-:W-:Y:S02]  /*4c20*/  CS2R R72, SRZ ;  /* 0x0000000000487805 */ /* 0x000fe4000001ff00 */
[----:B------:R4:W-:Y:S01]  /*4c30*/  MUFU.EX2 R50, R103 ;  /* 0x0000006700327308 */ /* 0x0009e20000000800 */
[----:B------:R-:W-:-:S04]  /*4c40*/  FADD.FTZ R130, R76, R113 ;  /* 0x000000714c827221 */ /* 0x000fc80000010000 */
[----:B------:R-:W-:-:S03]  /*4c50*/  FADD.FTZ R125, R77, R130 ;  /* 0x000000824d7d7221 */ /* 0x000fc60000010000 */
[----:B------:R-:W5:Y:S01]  /*4c60*/  MUFU.EX2 R95, R95 ;  /* 0x0000005f005f7308 */ /* 0x000f620000000800 */
[----:B----4-:R-:W-:-:S01]  /*4c70*/  FFMA.FTZ R103, R31, UR37, -R52 ;  /* 0x000000251f677c23 */ /* 0x010fc20008010834 */
[----:B--2---:R-:W-:Y:S01]  /*4c80*/  FADD.FTZ R31, R91, R54 ;  /* 0x000000365b1f7221 */ /* 0x004fe20000010000 */
[----:B------:R-:W-:-:S01]  /*4c90*/  FFMA.FTZ R52, R92, UR37, -R52 ;  /* 0x000000255c347c23 */ /* 0x000fc20008010834 */
[----:B------:R-:W-:Y:S02]  /*4ca0*/  FADD.FTZ R92, R80, R125 ;  /* 0x0000007d505c7221 */ /* 0x000fe40000010000 */
[----:B---3--:R-:W-:-:S01]  /*4cb0*/  FADD.FTZ R108, R118, R31 ;  /* 0x0000001f766c7221 */ /* 0x008fc20000010000 */
[----:B-1----:R-:W-:Y:S01]  /*4cc0*/  F2FP.SATFINITE.E4M3.F32.PACK_AB_MERGE_C R118, R119, R118, RZ ;  /* 0x000000767776723e */ /* 0x002fe200048070ff */
[----:B------:R-:W1:Y:S01]  /*4cd0*/  MUFU.EX2 R99, R99 ;  /* 0x0000006300637308 */ /* 0x000e620000000800 */
[----:B------:R-:W-:-:S01]  /*4ce0*/  FADD.FTZ R9, R81, R92 ;  /* 0x0000005c51097221 */ /* 0x000fc20000010000 */
[----:B------:R-:W-:Y:S01]  /*4cf0*/  FADD.FTZ R113, R119, R108 ;  /* 0x0000006c77717221 */ /* 0x000fe20000010000 */
[----:B------:R-:W-:-:S03]  /*4d00*/  F2FP.SATFINITE.E4M3.F32.PACK_AB_MERGE_C R217, R91, R90, R118 ;  /* 0x0000005a5bd9723e */ /* 0x000fc60004807076 */
[----:B0-----:R-:W-:Y:S02]  /*4d10*/  FADD.FTZ R10, R94, R113 ;  /* 0x000000715e0a7221 */ /* 0x001fe40000010000 */
[----:B------:R-:W0:Y:S02]  /*4d20*/  MUFU.EX2 R84, R84 ;  /* 0x0000005400547308 */ /* 0x000e240000000800 */
[----:B-----5:R-:W-:-:S06]  /*4d30*/  FADD.FTZ R14, R95, R10 ;  /* 0x0000000a5f0e7221 */ /* 0x020fcc0000010000 */
[----:B------:R-:W2:Y:S01]  /*4d40*/  MUFU.EX2 R102, R102 ;  /* 0x0000006600667308 */ /* 0x000ea20000000800 */
[----:B-1----:R-:W-:-:S07]  /*4d50*/  FADD.FTZ R13, R99, R14 ;  /* 0x0000000e630d7221 */ /* 0x002fce0000010000 */
[----:B------:R-:W1:Y:S01]  /*4d60*/  MUFU.EX2 R89, R89 ;  /* 0x0000005900597308 */ /* 0x000e620000000800 */
[----:B0-----:R-:W-:-:S01]  /*4d70*/  FADD.FTZ R14, R84, R9 ;  /* 0x00000009540e7221 */ /* 0x001fc20000010000 */
[----:B------:R-:W-:-:S03]  /*4d80*/  F2FP.SATFINITE.E4M3.F32.PACK_AB_MERGE_C R81, R84, R81, RZ ;  /* 0x000000515451723e */ /* 0x000fc600048070ff */
[----:B------:R-:W-:Y:S01]  /*4d90*/  FADD.FTZ R9, R85, R14 ;  /* 0x0000000e55097221 */ /* 0x000fe20000010000 */
[----:B------:R-:W-:Y:S02]  /*4da0*/  F2FP.SATFINITE.E4M3.F32.PACK_AB_MERGE_C R218, R80, R77, R81 ;  /* 0x0000004d50da723e */ /* 0x000fe40004807051 */
[----:B------:R-:W-:Y:S01]  /*4db0*/  CS2R R80, SRZ ;  /* 0x0000000000507805 */ /* 0x000fe2000001ff00 */
[----:B------:R-:W0:Y:S01]  /*4dc0*/  MUFU.EX2 R98, R98 ;  /* 0x0000006200627308 */ /* 0x000e220000000800 */
[----:B--2---:R-:W-:-:S01]  /*4dd0*/  FADD.FTZ R56, R102, R13 ;  /* 0x0000000d66387221 */ /* 0x004fc20000010000 */
[----:B------:R-:W-:Y:S01]  /*4de0*/  FADD.FTZ R21, R74, R9 ;  /* 0x000000094a157221 */ /* 0x000fe20000010000 */
[----:B------:R-:W-:Y:S02]  /*4df0*/  F2FP.SATFINITE.E4M3.F32.PACK_AB_MERGE_C R99, R102, R99, RZ ;  /* 0x000000636663723e */ /* 0x000fe400048070ff */
[----:B------:R-:W-:Y:S02]  /*4e00*/  CS2R R76, SRZ ;  /* 0x00000000004c7805 */ /* 0x000fe4000001ff00 */
[----:B------:R-:W-:Y:S01]  /*4e10*/  F2FP.SATFINITE.E4M3.F32.PACK_AB_MERGE_C R219, R95, R94, R99 ;  /* 0x0000005e5fdb723e */ /* 0x000fe20004807063 */
[----:B------:R-:W2:Y:S01]  /*4e20*/  MUFU.EX2 R93, R93 ;  /* 0x0000005d005d7308 */ /* 0x000ea20000000800 */
[----:B-1----:R-:W-:-:S01]  /*4e30*/  FADD.FTZ R13, R89, R56 ;  /* 0x00000038590d7221 */ /* 0x002fc20000010000 */
[----:B------:R-:W-:-:S06]  /*4e40*/  FADD.FTZ R56, R78, R21 ;  /* 0x000000154e387221 */ /* 0x000fcc0000010000 */
[----:B------:R-:W1:Y:S01]  /*4e50*/  MUFU.EX2 R79, R79 ;  /* 0x0000004f004f7308 */ /* 0x000e620000000800 */
[----:B0-----:R-:W-:-:S07]  /*4e60*/  FADD.FTZ R14, R98, R13 ;  /* 0x0000000d620e7221 */ /* 0x001fce0000010000 */
[----:B------:R-:W0:Y:S01]  /*4e70*/  MUFU.EX2 R128, R128 ;  /* 0x0000008000807308 */ /* 0x000e220000000800 */
[----:B--2---:R-:W-:-:S07]  /*4e80*/  FADD.FTZ R13, R93, R14 ;  /* 0x0000000e5d0d7221 */ /* 0x004fce0000010000 */
[----:B------:R-:W2:Y:S01]  /*4e90*/  MUFU.EX2 R82, R82 ;  /* 0x0000005200527308 */ /* 0x000ea20000000800 */
[----:B-1----:R-:W-:-:S01]  /*4ea0*/  FADD.FTZ R56, R79, R56 ;  /* 0x000000384f387221 */ /* 0x002fc20000010000 */
[----:B------:R-:W-:-:S03]  /*4eb0*/  F2FP.SATFINITE.E4M3.F32.PACK_AB_MERGE_C R78, R79, R78, RZ ;  /* 0x0000004e4f4e723e */ /* 0x000fc600048070ff */
[----:B------:R-:W-:Y:S01]  /*4ec0*/  FADD.FTZ R21, R75, R56 ;  /* 0x000000384b157221 */ /* 0x000fe20000010000 */
[----:B------:R-:W-:Y:S02]  /*4ed0*/  F2FP.SATFINITE.E4M3.F32.PACK_AB_MERGE_C R212, R74, R85, R78 ;  /* 0x000000554ad4723e */ /* 0x000fe4000480704e */
[----:B------:R-:W-:Y:S01]  /*4ee0*/  CS2R R84, SRZ ;  /* 0x0000000000547805 */ /* 0x000fe2000001ff00 */
[----:B------:R-:W1:Y:S01]  /*4ef0*/  MUFU.EX2 R83, R83 ;  /* 0x0000005300537308 */ /* 0x000e620000000800 */
[----:B0-----:R-:W-:-:S01]  /*4f00*/  FADD.FTZ R13, R128, R13 ;  /* 0x0000000d800d7221 */ /* 0x001fc20000010000 */
[----:B------:R-:W-:Y:S01]  /*4f10*/  FADD.FTZ R56, R58, R21 ;  /* 0x000000153a387221 */ /* 0x000fe20000010000 */
[----:B------:R-:W-:Y:S02]  /*4f20*/  F2FP.SATFINITE.E4M3.F32.PACK_AB_MERGE_C R93, R128, R93, RZ ;  /* 0x0000005d805d723e */ /* 0x000fe400048070ff */
[----:B------:R-:W-:Y:S02]  /*4f30*/  CS2R R78, SRZ ;  /* 0x00000000004e7805 */ /* 0x000fe4000001ff00 */
[----:B------:R-:W-:Y:S01]  /*4f40*/  F2FP.SATFINITE.E4M3.F32.PACK_AB_MERGE_C R213, R98, R89, R93 ;  /* 0x0000005962d5723e */ /* 0x000fe2000480705d */
[----:B------:R-:W0:Y:S01]  /*4f50*/  MUFU.EX2 R59, R59 ;  /* 0x0000003b003b7308 */ /* 0x000e220000000800 */
[----:B--2---:R-:W-:-:S07]  /*4f60*/  FADD.FTZ R14, R82, R13 ;  /* 0x0000000d520e7221 */ /* 0x004fce0000010000 */
[----:B------:R-:W2:Y:S01]  /*4f70*/  MUFU.EX2 R86, R86 ;  /* 0x0000005600567308 */ /* 0x000ea20000000800 */
[----:B-1----:R-:W-:-:S07]  /*4f80*/  FADD.FTZ R5, R83, R14 ;  /* 0x0000000e53057221 */ /* 0x002fce0000010000 */
[----:B------:R-:W1:Y:S01]  /*4f90*/  MUFU.EX2 R97, R97 ;  /* 0x0000006100617308 */ /* 0x000e620000000800 */
[----:B0-----:R-:W-:-:S01]  /*4fa0*/  FADD.FTZ R13, R59, R56 ;  /* 0x000000383b0d7221 */ /* 0x001fc20000010000 */
[C---:B------:R-:W-:Y:S02]  /*4fb0*/  F2FP.SATFINITE.E4M3.F32.PACK_AB_MERGE_C R59, R66.reuse, R59, RZ ;  /* 0x0000003b423b723e */ /* 0x040fe400048070ff */
[----:B------:R-:W-:Y:S01]  /*4fc0*/  CS2R R56, SRZ ;  /* 0x0000000000387805 */ /* 0x000fe2000001ff00 */
[----:B------:R-:W-:Y:S01]  /*4fd0*/  FADD.FTZ R13, R66, R13 ;  /* 0x0000000d420d7221 */ /* 0x000fe20000010000 */
[----:B------:R-:W-:Y:S02]  /*4fe0*/  F2FP.SATFINITE.E4M3.F32.PACK_AB_MERGE_C R214, R58, R75, R59 ;  /* 0x0000004b3ad6723e */ /* 0x000fe4000480703b */
[----:B------:R-:W-:Y:S01]  /*4ff0*/  CS2R R74, SRZ ;  /* 0x00000000004a7805 */ /* 0x000fe2000001ff00 */
[----:B------:R-:W0:Y:S01]  /*5000*/  MUFU.EX2 R62, R62 ;  /* 0x0000003e003e7308 */ /* 0x000e220000000800 */
[----:B--2---:R-:W-:-:S01]  /*5010*/  FADD.FTZ R6, R86, R5 ;  /* 0x0000000556067221 */ /* 0x004fc20000010000 */
[----:B------:R-:W-:-:S06]  /*5020*/  CS2R R58, SRZ ;  /* 0x00000000003a7805 */ /* 0x000fcc000001ff00 */
[----:B------:R-:W2:Y:S01]  /*5030*/  MUFU.EX2 R87, R87 ;  /* 0x0000005700577308 */ /* 0x000ea20000000800 */
[C---:B-1----:R-:W-:Y:S01]  /*5040*/  F2FP.SATFINITE.E4M3.F32.PACK_AB_MERGE_C R86, R97.reuse, R86, RZ ;  /* 0x000000566156723e */ /* 0x042fe200048070ff */
[----:B------:R-:W-:-:S03]  /*5050*/  FADD.FTZ R97, R97, R6 ;  /* 0x0000000661617221 */ /* 0x000fc60000010000 */
[----:B------:R-:W-:Y:S01]  /*5060*/  F2FP.SATFINITE.E4M3.F32.PACK_AB_MERGE_C R215, R83, R82, R86 ;  /* 0x0000005253d7723e */ /* 0x000fe20004807056 */
[----:B------:R-:W-:-:S01]  /*5070*/  FADD.FTZ R12, R2, R97 ;  /* 0x00000061020c7221 */ /* 0x000fc20000010000 */
[----:B------:R-:W-:Y:S01]  /*5080*/  CS2R R82, SRZ ;  /* 0x0000000000527805 */ /* 0x000fe2000001ff00 */
[----:B------:R-:W1:Y:S01]  /*5090*/  MUFU.EX2 R42, R42 ;  /* 0x0000002a002a7308 */ /* 0x000e620000000800 */
[----:B0-----:R-:W-:-:S04]  /*50a0*/  FADD.FTZ R6, R62, R13 ;  /* 0x0000000d3e067221 */ /* 0x001fc80000010000 */
[----:B------:R-:W-:-:S03]  /*50b0*/  FADD.FTZ R5, R63, R6 ;  /* 0x000000063f057221 */ /* 0x000fc60000010000 */
[----:B------:R-:W0:Y:S01]  /*50c0*/  MUFU.EX2 R101, R101 ;  /* 0x0000006500657308 */ /* 0x000e220000000800 */
[----:B--2---:R-:W-:-:S07]  /*50d0*/  FADD.FTZ R12, R87, R12 ;  /* 0x0000000c570c7221 */ /* 0x004fce0000010000 */
        /* <DEDUP_REMOVED lines=9> */
[C---:B--2---:R-:W-:Y:S01]  /*5170*/  F2FP.SATFINITE.E4M3.F32.PACK_AB_MERGE_C R42, R43.reuse, R42, RZ ;  /* 0x0000002a2b2a723e */ /* 0x044fe200048070ff */
[----:B------:R-:W-:Y:S01]  /*5180*/  FADD.FTZ R43, R43, R6 ;  /* 0x000000062b2b7221 */ /* 0x000fe20000010000 */
[----:B------:R-:W-:-:S02]  /*5190*/  FADD.FTZ R5, R67, R70 ;  /* 0x0000004643057221 */ /* 0x000fc40000010000 */
[----:B------:R-:W-:Y:S02]  /*51a0*/  F2FP.SATFINITE.E4M3.F32.PACK_AB_MERGE_C R208, R63, R62, R42 ;  /* 0x0000003e3fd0723e */ /* 0x000fe4000480702a */
[----:B------:R-:W-:Y:S01]  /*51b0*/  CS2R R62, SRZ ;  /* 0x00000000003e7805 */ /* 0x000fe2000001ff00 */
[----:B------:R2:W3:Y:S01]  /*51c0*/  MUFU.EX2 R54, R71 ;  /* 0x0000004700367308 */ /* 0x0004e20000000800 */
[----:B-1----:R-:W-:-:S01]  /*51d0*/  FADD.FTZ R6, R46, R43 ;  /* 0x0000002b2e067221 */ /* 0x002fc20000010000 */
[----:B------:R-:W-:-:S03]  /*51e0*/  CS2R R42, SRZ ;  /* 0x00000000002a7805 */ /* 0x000fc6000001ff00 */
[----:B------:R-:W-:Y:S01]  /*51f0*/  FADD.FTZ R11, R47, R6 ;  /* 0x000000062f0b7221 */ /* 0x000fe20000010000 */
[----:B------:R-:W-:-:S02]  /*5200*/  FADD.FTZ R6, R50, R5 ;  /* 0x0000000532067221 */ /* 0x000fc40000010000 */
[----:B------:R-:W1:Y:S01]  /*5210*/  MUFU.EX2 R30, R30 ;  /* 0x0000001e001e7308 */ /* 0x000e620000000800 */
[----:B------:R-:W-:-:S01]  /*5220*/  FADD.FTZ R12, R26, R11 ;  /* 0x0000000b1a0c7221 */ /* 0x000fc20000010000 */
[----:B0-----:R-:W-:Y:S01]  /*5230*/  FADD.FTZ R5, R105, R6 ;  /* 0x0000000669057221 */ /* 0x001fe20000010000 */
[C---:B------:R-:W-:Y:S02]  /*5240*/  F2FP.SATFINITE.E4M3.F32.PACK_AB_MERGE_C R26, R27.reuse, R26, RZ ;  /* 0x0000001a1b1a723e */ /* 0x040fe400048070ff */
[----:B--2---:R-:W-:Y:S01]  /*5250*/  CS2R R70, SRZ ;  /* 0x0000000000467805 */ /* 0x004fe2000001ff00 */
[----:B------:R-:W-:-:S01]  /*5260*/  FADD.FTZ R27, R27, R12 ;  /* 0x0000000c1b1b7221 */ /* 0x000fc20000010000 */
[----:B------:R-:W-:Y:S01]  /*5270*/  F2FP.SATFINITE.E4M3.F32.PACK_AB_MERGE_C R210, R47, R46, R26 ;  /* 0x0000002e2fd2723e */ /* 0x000fe2000480701a */
[----:B------:R-:W0:Y:S01]  /*5280*/  MUFU.EX2 R31, R100 ;  /* 0x00000064001f7308 */ /* 0x000e220000000800 */
[C---:B---3--:R-:W-:Y:S01]  /*5290*/  F2FP.SATFINITE.E4M3.F32.PACK_AB_MERGE_C R105, R54.reuse, R105, RZ ;  /* 0x000000693669723e */ /* 0x048fe200048070ff */
[----:B------:R-:W-:Y:S01]  /*52a0*/  FADD.FTZ R54, R54, R5 ;  /* 0x0000000536367221 */ /* 0x000fe20000010000 */
[----:B------:R-:W-:-:S02]  /*52b0*/  CS2R R46, SRZ ;  /* 0x00000000002e7805 */ /* 0x000fc4000001ff00 */
[----:B------:R-:W-:Y:S02]  /*52c0*/  F2FP.SATFINITE.E4M3.F32.PACK_AB_MERGE_C R211, R50, R67, R105 ;  /* 0x0000004332d3723e */ /* 0x000fe40004807069 */
[----:B------:R-:W-:Y:S01]  /*52d0*/  CS2R R66, SRZ ;  /* 0x0000000000427805 */ /* 0x000fe2000001ff00 */
[----:B------:R-:W2:Y:S01]  /*52e0*/  MUFU.EX2 R35, R35 ;  /* 0x0000002300237308 */ /* 0x000ea20000000800 */
[----:B-1----:R-:W-:-:S01]  /*52f0*/  FADD.FTZ R6, R30, R27 ;  /* 0x0000001b1e067221 */ /* 0x002fc20000010000 */
[----:B------:R-:W-:-:S06]  /*5300*/  CS2R R26, SRZ ;  /* 0x00000000001a7805 */ /* 0x000fcc000001ff00 */
        /* <DEDUP_REMOVED lines=12> */
[----:B------:R-:W-:-:S04]  /*53d0*/  F2FP.SATFINITE.E4M3.F32.PACK_AB_MERGE_C R38, R39, R38, RZ ;  /* 0x000000262726723e */ /* 0x000fc800048070ff */
[----:B------:R-:W-:Y:S02]  /*53e0*/  F2FP.SATFINITE.E4M3.F32.PACK_AB_MERGE_C R204, R35, R30, R38 ;  /* 0x0000001e23cc723e */ /* 0x000fe40004807026 */
[----:B------:R-:W-:Y:S01]  /*53f0*/  CS2R R38, SRZ ;  /* 0x0000000000267805 */ /* 0x000fe2000001ff00 */
[----:B------:R-:W1:Y:S01]  /*5400*/  MUFU.EX2 R109, R109 ;  /* 0x0000006d006d7308 */ /* 0x000e620000000800 */
[----:B0-----:R-:W-:-:S01]  /*5410*/  FADD.FTZ R12, R9, R12 ;  /* 0x0000000c090c7221 */ /* 0x001fc20000010000 */
[----:B------:R-:W-:-:S04]  /*5420*/  F2FP.SATFINITE.E4M3.F32.PACK_AB_MERGE_C R96, R9, R96, RZ ;  /* 0x000000600960723e */ /* 0x000fc800048070ff */
[----:B------:R-:W-:Y:S02]  /*5430*/  F2FP.SATFINITE.E4M3.F32.PACK_AB_MERGE_C R205, R10, R31, R96 ;  /* 0x0000001f0acd723e */ /* 0x000fe40004807060 */
[----:B------:R-:W-:Y:S01]  /*5440*/  CS2R R30, SRZ ;  /* 0x00000000001e7805 */ /* 0x000fe2000001ff00 */
[----:B------:R-:W0:Y:S01]  /*5450*/  MUFU.EX2 R44, R44 ;  /* 0x0000002c002c7308 */ /* 0x000e220000000800 */
[----:B--2---:R-:W-:-:S07]  /*5460*/  FADD.FTZ R5, R41, R6 ;  /* 0x0000000629057221 */ /* 0x004fce0000010000 */
[----:B------:R2:W3:Y:S01]  /*5470*/  MUFU.EX2 R8, R51 ;  /* 0x0000003300087308 */ /* 0x0004e20000000800 */
[----:B-1----:R-:W-:-:S07]  /*5480*/  FADD.FTZ R9, R109, R12 ;  /* 0x0000000c6d097221 */ /* 0x002fce0000010000 */
[----:B------:R-:W1:Y:S01]  /*5490*/  MUFU.EX2 R45, R45 ;  /* 0x0000002d002d7308 */ /* 0x000e620000000800 */
[----:B0-----:R-:W-:-:S01]  /*54a0*/  FADD.FTZ R6, R44, R5 ;  /* 0x000000052c067221 */ /* 0x001fc20000010000 */
[----:B--2---:R-:W-:-:S06]  /*54b0*/  CS2R R50, SRZ ;  /* 0x0000000000327805 */ /* 0x004fcc000001ff00 */
[----:B------:R-:W0:Y:S01]  /*54c0*/  MUFU.EX2 R112, R112 ;  /* 0x0000007000707308 */ /* 0x000e220000000800 */
[----:B---3--:R-:W-:-:S07]  /*54d0*/  FADD.FTZ R9, R8, R9 ;  /* 0x0000000908097221 */ /* 0x008fce0000010000 */
[----:B------:R-:W2:Y:S01]  /*54e0*/  MUFU.EX2 R48, R48 ;  /* 0x0000003000307308 */ /* 0x000ea20000000800 */
[----:B-1----:R-:W-:-:S07]  /*54f0*/  FADD.FTZ R5, R45, R6 ;  /* 0x000000062d057221 */ /* 0x002fce0000010000 */
[----:B------:R-:W1:Y:S01]  /*5500*/  MUFU.EX2 R55, R55 ;  /* 0x0000003700377308 */ /* 0x000e620000000800 */
[----:B0-----:R-:W-:-:S07]  /*5510*/  FADD.FTZ R2, R112, R9 ;  /* 0x0000000970027221 */ /* 0x001fce0000010000 */
[----:B------:R-:W0:Y:S01]  /*5520*/  MUFU.EX2 R24, R24 ;  /* 0x0000001800187308 */ /* 0x000e220000000800 */
[----:B--2---:R-:W-:-:S01]  /*5530*/  FADD.FTZ R5, R48, R5 ;  /* 0x0000000530057221 */ /* 0x004fc20000010000 */
[----:B------:R-:W-:Y:S02]  /*5540*/  F2FP.SATFINITE.E4M3.F32.PACK_AB_MERGE_C R45, R48, R45, RZ ;  /* 0x0000002d302d723e */ /* 0x000fe400048070ff */
[----:B------:R-:W-:Y:S02]  /*5550*/  CS2R R48, SRZ ;  /* 0x0000000000307805 */ /* 0x000fe4000001ff00 */
[----:B------:R-:W-:Y:S02]  /*5560*/  F2FP.SATFINITE.E4M3.F32.PACK_AB_MERGE_C R206, R44, R41, R45 ;  /* 0x000000292cce723e */ /* 0x000fe4000480702d */
[----:B------:R-:W-:Y:S01]  /*5570*/  CS2R R44, SRZ ;  /* 0x00000000002c7805 */ /* 0x000fe2000001ff00 */
[----:B------:R-:W2:Y:S01]  /*5580*/  MUFU.EX2 R65, R65 ;  /* 0x0000004100417308 */ /* 0x000ea20000000800 */
[----:B-1----:R-:W-:-:S01]  /*5590*/  FADD.FTZ R2, R55, R2 ;  /* 0x0000000237027221 */ /* 0x002fc20000010000 */
[----:B------:R-:W-:-:S02]  /*55a0*/  F2FP.SATFINITE.E4M3.F32.PACK_AB_MERGE_C R112, R55, R112, RZ ;  /* 0x000000703770723e */ /* 0x000fc400048070ff */
[----:B------:R-:W-:Y:S02]  /*55b0*/  CS2R R54, SRZ ;  /* 0x0000000000367805 */ /* 0x000fe4000001ff00 */
[----:B------:R-:W-:Y:S02]  /*55c0*/  F2FP.SATFINITE.E4M3.F32.PACK_AB_MERGE_C R207, R8, R109, R112 ;  /* 0x0000006d08cf723e */ /* 0x000fe40004807070 */
        /* <DEDUP_REMOVED lines=13> */
[C---:B0-----:R-:W-:Y:S01]  /*56a0*/  F2FP.SATFINITE.E4M3.F32.PACK_AB_MERGE_C R28, R29.reuse, R28, RZ ;  /* 0x0000001c1d1c723e */ /* 0x041fe200048070ff */
[----:B------:R-:W-:-:S03]  /*56b0*/  FADD.FTZ R29, R29, R2 ;  /* 0x000000021d1d7221 */ /* 0x000fc60000010000 */
[----:B------:R-:W-:Y:S02]  /*56c0*/  F2FP.SATFINITE.E4M3.F32.PACK_AB_MERGE_C R200, R25, R24, R28 ;  /* 0x0000001819c8723e */ /* 0x000fe4000480701c */
[----:B------:R-:W-:Y:S01]  /*56d0*/  CS2R R24, SRZ ;  /* 0x0000000000187805 */ /* 0x000fe2000001ff00 */
[----:B------:R-:W0:Y:S01]  /*56e0*/  MUFU.EX2 R34, R34 ;  /* 0x0000002200227308 */ /* 0x000e220000000800 */
[C---:B--2---:R-:W-:Y:S01]  /*56f0*/  F2FP.SATFINITE.E4M3.F32.PACK_AB_MERGE_C R68, R103.reuse, R68, RZ ;  /* 0x000000446744723e */ /* 0x044fe200048070ff */
[----:B------:R-:W-:-:S03]  /*5700*/  FADD.FTZ R103, R103, R6 ;  /* 0x0000000667677221 */ /* 0x000fc60000010000 */
[----:B------:R-:W-:Y:S02]  /*5710*/  F2FP.SATFINITE.E4M3.F32.PACK_AB_MERGE_C R201, R88, R65, R68 ;  /* 0x0000004158c9723e */ /* 0x000fe40004807044 */
[----:B------:R-:W-:Y:S01]  /*5720*/  CS2R R64, SRZ ;  /* 0x0000000000407805 */ /* 0x000fe2000001ff00 */
[----:B------:R-:W2:Y:S01]  /*5730*/  MUFU.EX2 R33, R33 ;  /* 0x0000002100217308 */ /* 0x000ea20000000800 */
[----:B-1----:R-:W-:-:S01]  /*5740*/  FADD.FTZ R2, R32, R29 ;  /* 0x0000001d20027221 */ /* 0x002fc20000010000 */
[----:B------:R-:W-:-:S06]  /*5750*/  CS2R R28, SRZ ;  /* 0x00000000001c7805 */ /* 0x000fcc000001ff00 */
[----:B------:R-:W1:Y:S01]  /*5760*/  MUFU.EX2 R69, R69 ;  /* 0x0000004500457308 */ /* 0x000e620000000800 */
[----:B0-----:R-:W-:-:S07]  /*5770*/  FADD.FTZ R6, R34, R103 ;  /* 0x0000006722067221 */ /* 0x001fce0000010000 */
[----:B------:R-:W-:Y:S01]  /*5780*/  MUFU.EX2 R36, R36 ;  /* 0x0000002400247308 */ /* 0x000fe20000000800 */
[----:B--2---:R-:W-:-:S07]  /*5790*/  FADD.FTZ R9, R33, R2 ;  /* 0x0000000221097221 */ /* 0x004fce0000010000 */
[----:B------:R-:W0:Y:S01]  /*57a0*/  MUFU.EX2 R3, R3 ;  /* 0x0000000300037308 */ /* 0x000e220000000800 */
[----:B-1----:R-:W-:-:S07]  /*57b0*/  FADD.FTZ R11, R69, R6 ;  /* 0x00000006450b7221 */ /* 0x002fce0000010000 */
[----:B------:R-:W1:Y:S08]  /*57c0*/  MUFU.EX2 R40, R40 ;  /* 0x0000002800287308 */ /* 0x000e700000000800 */
[----:B------:R2:W3:Y:S01]  /*57d0*/  MUFU.EX2 R5, R52 ;  /* 0x0000003400057308 */ /* 0x0004e20000000800 */
[----:B0-----:R-:W-:Y:S01]  /*57e0*/  F2FP.SATFINITE.E4M3.F32.PACK_AB_MERGE_C R6, R3, R36, RZ ;  /* 0x000000240306723e */ /* 0x001fe200048070ff */
[----:B------:R-:W-:-:S03]  /*57f0*/  FADD.FTZ R36, R36, R9 ;  /* 0x0000000924247221 */ /* 0x000fc60000010000 */
[----:B------:R-:W-:Y:S01]  /*5800*/  F2FP.SATFINITE.E4M3.F32.PACK_AB_MERGE_C R202, R33, R32, R6 ;  /* 0x0000002021ca723e */ /* 0x000fe20004807006 */
[----:B------:R-:W-:-:S01]  /*5810*/  FADD.FTZ R3, R3, R36 ;  /* 0x0000002403037221 */ /* 0x000fc20000010000 */
[----:B------:R-:W-:Y:S02]  /*5820*/  CS2R R36, SRZ ;  /* 0x0000000000247805 */ /* 0x000fe4000001ff00 */
[----:B------:R-:W-:Y:S01]  /*5830*/  CS2R R32, SRZ ;  /* 0x0000000000207805 */ /* 0x000fe2000001ff00 */
[----:B-1----:R-:W-:Y:S01]  /*5840*/  FADD.FTZ R2, R40, R11 ;  /* 0x0000000b28027221 */ /* 0x002fe20000010000 */
[----:B--2---:R-:W-:Y:S02]  /*5850*/  CS2R R52, SRZ ;  /* 0x0000000000347805 */ /* 0x004fe4000001ff00 */
[C---:B---3--:R-:W-:Y:S01]  /*5860*/  F2FP.SATFINITE.E4M3.F32.PACK_AB_MERGE_C R8, R5.reuse, R40, RZ ;  /* 0x000000280508723e */ /* 0x048fe200048070ff */
[----:B------:R-:W-:-:S01]  /*5870*/  FADD.FTZ R2, R5, R2 ;  /* 0x0000000205027221 */ /* 0x000fc20000010000 */
[----:B------:R-:W-:-:S02]  /*5880*/  CS2R R40, SRZ ;  /* 0x0000000000287805 */ /* 0x000fc4000001ff00 */
[----:B------:R-:W-:Y:S02]  /*5890*/  F2FP.SATFINITE.E4M3.F32.PACK_AB_MERGE_C R203, R69, R34, R8 ;  /* 0x0000002245cb723e */ /* 0x000fe40004807008 */
[----:B------:R-:W-:Y:S02]  /*58a0*/  CS2R R68, SRZ ;  /* 0x0000000000447805 */ /* 0x000fe4000001ff00 */
[----:B------:R-:W-:Y:S01]  /*58b0*/  CS2R R34, SRZ ;  /* 0x0000000000227805 */ /* 0x000fe2000001ff00 */
[----:B------:R-:W-:Y:S06]  /*58c0*/  @!P3 BRA `(.L_x_1846) ;  /* 0x00000044007cb947 */ /* 0x000fec0003800000 */
[----:B------:R-:W-:Y:S01]  /*58d0*/  IMAD.MOV.U32 R6, RZ, RZ, R7 ;  /* 0x000000ffff067224 */ /* 0x000fe200078e0007 */
[----:B------:R-:W-:Y:S01]  /*58e0*/  UMOV UR54, UR48 ;  /* 0x0000003000367c82 */ /* 0x000fe20008000000 */
[----:B------:R-:W-:Y:S01]  /*58f0*/  IMAD.MOV.U32 R5, RZ, RZ, R0 ;  /* 0x000000ffff057224 */ /* 0x000fe200078e0000 */
[----:B------:R-:W-:Y:S01]  /*5900*/  UMOV UR55, UR44 ;  /* 0x0000002c00377c82 */ /* 0x000fe20008000000 */
[----:B------:R-:W-:Y:S01]  /*5910*/  IMAD.MOV.U32 R87, RZ, RZ, RZ ;  /* 0x000000ffff577224 */ /* 0x000fe200078e00ff */
[----:B------:R-:W-:-:S06]  /*5920*/  ULDC UR48, c[0x0][0x288] ;  /* 0x0000a20000307ab9 */ /* 0x000fcc0000000800 */
.L_x_1856:
[----:B------:R-:W-:Y:S01]  /*5930*/  ISETP.NE.AND P4, PT, RZ, UR42, PT ;  /* 0x0000002aff007c0c */ /* 0x000fe2000bf85270 */
[----:B------:R-:W-:-:S04]  /*5940*/  UISETP.NE.AND UP1, UPT, UR54, 0x1, UPT ;  /* 0x000000013600788c */ /* 0x000fc8000bf25270 */
[----:B------:R-:W-:-:S04]  /*5950*/  USEL UR44, URZ, 0x1, UP1 ;  /* 0x000000013f2c7887 */ /* 0x000fc80008800000 */
[----:B------:R-:W-:-:S04]  /*5960*/  ULOP3.LUT UR44, UR55, UR44, URZ, 0x3c, !UPT ;  /* 0x0000002c372c7292 */ /* 0x000fc8000f8e3c3f */
[----:B------:R-:W-:Y:S08]  /*5970*/  @P4 BRA `(.L_x_1847) ;  /* 0x0000000000384947 */ /* 0x000ff00003800000 */
[----:B------:R-:W-:Y:S05]  /*5980*/  @!P0 BRA `(.L_x_1848) ;  /* 0x0000000000048947 */ /* 0x000fea0003800000 */
[----:B------:R-:W-:Y:S01]  /*5990*/  BPT.TRAP 0x1 ;  /* 0x000000040000795c */ /* 0x000fe20000300000 */
.L_x_1848:
        /* <DEDUP_REMOVED lines=9> */
.L_x_1849:
[----:B-1----:R-:W-:Y:S05]  /*5a30*/  @P3 BRA `(.L_x_1847) ;  /* 0x0000000000083947 */ /* 0x002fea0003800000 */
[----:B------:R-:W1:Y:S02]  /*5a40*/  SYNCS.PHASECHK.TRANS64.TRYWAIT P3, [UR6+0x2e830], R0 ;  /* 0x02e83000ff0075a7 */ /* 0x000e640008060146 */
[----:B-1----:R-:W-:Y:S05]  /*5a50*/  @!P3 BRA `(.L_x_1850) ;  /* 0x000000e800c8b947 */ /* 0x002fea0003800000 */
.L_x_1847:
[----:B-1----:R-:W1:Y:S01]  /*5a60*/  S2R R7, SR_TID.X ;  /* 0x0000000000077919 */ /* 0x002e620000002100 */
[----:B------:R-:W-:Y:S01]  /*5a70*/  R2UR UR56, R4 ;  /* 0x00000000043872ca */ /* 0x000fe200000e0000 */
[----:B------:R-:W-:Y:S01]  /*5a80*/  UIADD3 UR53, UR54, 0x1, URZ ;  /* 0x0000000136357890 */ /* 0x000fe2000fffe03f */
[----:B------:R-:W-:Y:S01]  /*5a90*/  UMOV UR19, 0x40000040 ;  /* 0x4000004000137882 */ /* 0x000fe20000000000 */
[----:B------:R-:W-:Y:S02]  /*5aa0*/  UMOV UR20, UR16 ;  /* 0x0000001000147c82 */ /* 0x000fe40008000000 */
[----:B------:R-:W-:Y:S01]  /*5ab0*/  UISETP.NE.AND UP1, UPT, UR53, 0x2, UPT ;  /* 0x000000023500788c */ /* 0x000fe2000bf25270 */
[----:B------:R-:W-:Y:S01]  /*5ac0*/  UMOV UR21, UR17 ;  /* 0x0000001100157c82 */ /* 0x000fe20008000000 */
[----:B------:R-:W-:Y:S02]  /*5ad0*/  UMOV UR23, 0x40000040 ;  /* 0x4000004000177882 */ /* 0x000fe40000000000 */
[----:B------:R-:W-:Y:S01]  /*5ae0*/  USEL UR53, UR53, URZ, UP1 ;  /* 0x0000003f35357287 */ /* 0x000fe20008800000 */
[----:B------:R-:W-:Y:S01]  /*5af0*/  UMOV UR24, UR16 ;  /* 0x0000001000187c82 */ /* 0x000fe20008000000 */
[----:B------:R-:W-:-:S02]  /*5b00*/  UMOV UR25, UR17 ;  /* 0x0000001100197c82 */ /* 0x000fc40008000000 */
[----:B------:R-:W-:Y:S01]  /*5b10*/  UIMAD UR56, UR53, 0x700, UR56 ;  /* 0x00000700353878a4 */ /* 0x000fe2000f8e0238 */
[----:B------:R-:W-:Y:S01]  /*5b20*/  UMOV UR27, 0x40000040 ;  /* 0x40000040001b7882 */ /* 0x000fe20000000000 */
[----:B------:R-:W-:Y:S02]  /*5b30*/  UMOV UR28, UR16 ;  /* 0x00000010001c7c82 */ /* 0x000fe40008000000 */
[----:B------:R-:W-:Y:S02]  /*5b40*/  UIADD3 UR22, UR56, 0x100, URZ ;  /* 0x0000010038167890 */ /* 0x000fe4000fffe03f */
[----:B------:R-:W-:Y:S02]  /*5b50*/  UIADD3 UR26, UR56, 0x200, URZ ;  /* 0x00000200381a7890 */ /* 0x000fe4000fffe03f */
[----:B------:R-:W-:Y:S01]  /*5b60*/  UMOV UR18, UR56 ;  /* 0x0000003800127c82 */ /* 0x000fe20008000000 */
[----:B------:R-:W-:Y:S01]  /*5b70*/  UIADD3 UR30, UR56, 0x300, URZ ;  /* 0x00000300381e7890 */ /* 0x000fe2000fffe03f */
[----:B------:R-:W-:Y:S01]  /*5b80*/  UMOV UR29, UR17 ;  /* 0x00000011001d7c82 */ /* 0x000fe20008000000 */
[----:B------:R-:W-:Y:S01]  /*5b90*/  UMOV UR31, 0x40000040 ;  /* 0x40000040001f7882 */ /* 0x000fe20000000000 */
[----:B------:R-:W-:Y:S01]  /*5ba0*/  UIADD3 UR34, UR56, 0x400, URZ ;  /* 0x0000040038227890 */ /* 0x000fe2000fffe03f */
[----:B------:R-:W-:Y:S01]  /*5bb0*/  UMOV UR32, UR16 ;  /* 0x0000001000207c82 */ /* 0x000fe20008000000 */
[----:B------:R-:W-:Y:S01]  /*5bc0*/  UMOV UR33, UR17 ;  /* 0x0000001100217c82 */ /* 0x000fe20008000000 */
[----:B------:R-:W-:Y:S01]  /*5bd0*/  UMOV UR35, 0x40000040 ;  /* 0x4000004000237882 */ /* 0x000fe20000000000 */
[----:B-1----:R-:W-:Y:S01]  /*5be0*/  SHF.R.U32.HI R7, RZ, 0x7, R7 ;  /* 0x00000007ff077819 */ /* 0x002fe20000011607 */
[----:B------:R-:W-:Y:S01]  /*5bf0*/  UIADD3 UR6, UR56, 0x600, URZ ;  /* 0x0000060038067890 */ /* 0x000fe2000fffe03f */
[----:B------:R-:W-:Y:S01]  /*5c00*/  UMOV UR7, 0x40000040 ;  /* 0x4000004000077882 */ /* 0x000fe20000000000 */
[----:B------:R-:W-:-:S02]  /*5c10*/  UIADD3 UR10, UR56, 0x602, URZ ;  /* 0x00000602380a7890 */ /* 0x000fc4000fffe03f */
[----:B0-----:R-:W-:Y:S01]  /*5c20*/  VIADD R0, R7, 0x8 ;  /* 0x0000000807007836 */ /* 0x001fe20000000000 */
[----:B------:R-:W-:Y:S01]  /*5c30*/  UMOV UR11, 0x40000040 ;  /* 0x40000040000b7882 */ /* 0x000fe20000000000 */
[----:B------:R-:W-:Y:S01]  /*5c40*/  UIADD3 UR14, UR56, 0x6, URZ ;  /* 0x00000006380e7890 */ /* 0x000fe2000fffe03f */
[----:B------:R-:W-:Y:S02]  /*5c50*/  UMOV UR15, 0x40000040 ;  /* 0x40000040000f7882 */ /* 0x000fe40000000000 */
[----:B------:R0:W-:Y:S06]  /*5c60*/  BAR.SYNC.DEFER_BLOCKING R0, 0x100 ;  /* 0x000400000000751d */ /* 0x0001ec0000010000 */
[----:B------:R-:W-:-:S06]  /*5c70*/  WARPGROUP.ARRIVE ;  /* 0x00000000000079c5 */ /* 0x000fcc0000000000 */
[----:B------:R-:W-:Y:S01]  /*5c80*/  QGMMA.64x32x32.F32.E4M3.E4M3 R184, gdesc[UR16], RZ, !UPT, gsb0 ;  /* 0x0060000010b879f3 */ /* 0x000fe2000c0008ff */
        /* <DEDUP_REMOVED lines=153> */
.L_x_1852:
[----:B------:R-:W-:Y:S01]  /*6620*/  ULEA UR6, UR54, UR41, 0x3 ;  /* 0x0000002936067291 */ /* 0x000fe2000f8e183f */
[----:B------:R-:W-:-:S05]  /*6630*/  IMAD.U32 R0, RZ, RZ, UR55 ;  /* 0x00000037ff007e24 */ /* 0x000fca000f8e00ff */
[----:B------:R-:W-:-:S04]  /*6640*/  SHF.L.U32 R0, R0, 0x1f, RZ ;  /* 0x0000001f00007819 */ /* 0x000fc800000006ff */
[----:B------:R0:W1:Y:S01]  /*6650*/  SYNCS.PHASECHK.TRANS64.TRYWAIT P3, [UR6+0x2e850], R0 ;  /* 0x02e85000ff0075a7 */ /* 0x0000620008060146 */
[----:B------:R-:W-:Y:S05]  /*6660*/  @!P0 BRA `(.L_x_1853) ;  /* 0x0000000000048947 */ /* 0x000fea0003800000 */
[----:B------:R-:W-:Y:S01]  /*6670*/  BPT.TRAP 0x1 ;  /* 0x000000040000795c */ /* 0x000fe20000300000 */
.L_x_1853:
[----:B-1----:R-:W-:Y:S05]  /*6680*/  @P3 BRA `(.L_x_1851) ;  /* 0x0000000000083947 */ /* 0x002fea0003800000 */
[----:B------:R-:W1:Y:S02]  /*6690*/  SYNCS.PHASECHK.TRANS64.TRYWAIT P3, [UR6+0x2e850], R0 ;  /* 0x02e85000ff0075a7 */ /* 0x000e640008060146 */
[----:B-1----:R-:W-:Y:S05]  /*66a0*/  @!P3 BRA `(.L_x_1854) ;  /* 0x000000dc00ccb947 */ /* 0x002fea0003800000 */
.L_x_1851:
[----:B------:R-:W-:Y:S01]  /*66b0*/  UIADD3 UR6, UR41, 0x400, URZ ;  /* 0x0000040029067890 */ /* 0x000fe2000fffe03f */
[----:B------:R-:W-:Y:S01]  /*66c0*/  WARPGROUP.ARRIVE ;  /* 0x00000000000079c5 */ /* 0x000fe20000000000 */
[----:B------:R-:W-:Y:S01]  /*66d0*/  UMOV UR7, 0xc0000010 ;  /* 0xc000001000077882 */ /* 0x000fe20000000000 */
[----:B-1----:R-:W-:Y:S01]  /*66e0*/  VIADD R7, R18, UR39 ;  /* 0x0000002712077c36 */ /* 0x002fe20008000000 */
[----:B------:R-:W-:Y:S01]  /*66f0*/  USHF.R.U32.HI UR6, URZ, 0x4, UR6 ;  /* 0x000000043f067899 */ /* 0x000fe20008011606 */
[----:B------:R-:W1:Y:S01]  /*6700*/  LDC R11, c[0x0][0x2f0] ;  /* 0x0000bc00ff0b7b82 */ /* 0x000e620000000800 */
[----:B------:R-:W-:Y:S01]  /*6710*/  IMAD.MOV.U32 R8, RZ, RZ, -0x2 ;  /* 0xfffffffeff087424 */ /* 0x000fe200078e00ff */
[----:B------:R-:W2:Y:S01]  /*6720*/  S2R R235, SR_TID.X ;  /* 0x0000000000eb7919 */ /* 0x000ea20000002100 */
[----:B------:R-:W-:-:S04]  /*6730*/  ULOP3.LUT UR6, UR6, 0x3fff, URZ, 0xc0, !UPT ;  /* 0x00003fff06067892 */ /* 0x000fc8000f8ec03f */
[----:B------:R-:W-:-:S04]  /*6740*/  ULOP3.LUT UR6, UR6, 0x10000, URZ, 0xfc, !UPT ;  /* 0x0001000006067892 */ /* 0x000fc8000f8efc3f */
[----:B------:R-:W-:-:S07]  /*6750*/  UIMAD UR10, UR54, 0x700, UR6 ;  /* 0x00000700360a78a4 */ /* 0x000fce000f8e0206 */
[----:B------:R-:W-:Y:S02]  /*6760*/  UMOV UR6, UR10 ;  /* 0x0000000a00067c82 */ /* 0x000fe40008000000 */
[----:B------:R-:W-:Y:S01]  /*6770*/  QGMMA.64x128x32.F32.E4M3.E4M3 R24, R224, gdesc[UR4], R24, gsb0 ;  /* 0x01e00004e0187df3 */ /* 0x000fe20008000818 */
[----:B------:R-:W-:Y:S01]  /*6780*/  @UP0 ULDC UR6, c[0x0][0x44c] ;  /* 0x0001130000060ab9 */ /* 0x000fe20000000800 */
[----:B------:R-:W-:Y:S01]  /*6790*/  UMOV UR7, 0xc0000010 ;  /* 0xc000001000077882 */ /* 0x000fe20000000000 */
[----:B0-----:R-:W-:Y:S01]  /*67a0*/  @P2 IMAD.HI.U32 R0, R7, UR6, RZ ;  /* 0x0000000607002c27 */ /* 0x001fe2000f8e00ff */
[----:B------:R-:W-:-:S04]  /*67b0*/  @UP0 ULDC UR6, c[0x0][0x450] ;  /* 0x0001140000060ab9 */ /* 0x000fc80000000800 */
[----:B------:R-:W-:Y:S01]  /*67c0*/  @P2 SHF.R.U32.HI R7, RZ, UR6, R0 ;  /* 0x00000006ff072c19 */ /* 0x000fe20008011600 */
[----:B------:R-:W-:Y:S02]  /*67d0*/  UMOV UR6, 0x1 ;  /* 0x0000000100067882 */ /* 0x000fe40000000000 */
[----:B------:R-:W-:Y:S02]  /*67e0*/  UIMAD UR6, UR52, -0xe0, UR6 ;  /* 0xffffff20340678a4 */ /* 0x000fe4000f8e0206 */
[----:B------:R-:W0:Y:S01]  /*67f0*/  SHFL.IDX PT, R9, R7, RZ, 0x1c1f ;  /* 0x001c1fff07097589 */ /* 0x000e2200000e0000 */
[----:B--2---:R-:W-:-:S03]  /*6800*/  SHF.R.U32.HI R235, RZ, 0x7, R235 ;  /* 0x00000007ffeb7819 */ /* 0x004fc600000116eb */
[----:B------:R-:W-:Y:S01]  /*6810*/  IMAD R8, R17, R8, UR6 ;  /* 0x0000000611087e24 */ /* 0x000fe2000f8e0208 */
[----:B------:R-:W-:Y:S01]  /*6820*/  UIADD3 UR6, UR10, 0x100, URZ ;  /* 0x000001000a067890 */ /* 0x000fe2000fffe03f */
[----:B------:R-:W2:Y:S02]  /*6830*/  SHFL.IDX PT, R7, R7, 0x1, 0x1c1f ;  /* 0x003c1f0007077f89 */ /* 0x000ea400000e0000 */
[----:B-1----:R-:W-:-:S05]  /*6840*/  IMAD R8, R11, UR47, R8 ;  /* 0x0000002f0b087c24 */ /* 0x002fca000f8e0208 */
[----:B0-----:R-:W-:-:S04]  /*6850*/  IADD3 R0, R9, -UR48, R8 ;  /* 0x8000003009007c10 */ /* 0x001fc8000fffe008 */
[C---:B------:R-:W-:Y:S02]  /*6860*/  ISETP.GT.AND P3, PT, R0.reuse, RZ, PT ;  /* 0x000000ff0000720c */ /* 0x040fe40003f64270 */
[----:B------:R-:W-:Y:S02]  /*6870*/  ISETP.GT.AND P4, PT, R0, 0x1, PT ;  /* 0x000000010000780c */ /* 0x000fe40003f84270 */
[----:B------:R-:W-:Y:S02]  /*6880*/  FSEL R184, R184, -INF , P3 ;  /* 0xff800000b8b87808 */ /* 0x000fe40001800000 */
        /* <DEDUP_REMOVED lines=47> */
[----:B------:R-:W-:Y:S01]  /*6b80*/  FMNMX.FTZ R9, R181, R10, !PT ;  /* 0x0000000ab5097209 */ /* 0x000fe20007810000 */
[----:B------:R-:W-:Y:S02]  /*6b90*/  WARPGROUP.DEPBAR.LE gsb0, 0x0 ;  /* 0x00008000000079c5 */ /* 0x000fe40000010000 */
[----:B------:R-:W-:Y:S01]  /*6ba0*/  ISETP.GT.AND P3, PT, R0, 0x48, PT ;  /* 0x000000480000780c */ /* 0x000fe20003f64270 */
[----:B------:R-:W-:Y:S01]  /*6bb0*/  WARPGROUP.ARRIVE ;  /* 0x00000000000079c5 */ /* 0x000fe20000000000 */
[----:B------:R-:W-:Y:S02]  /*6bc0*/  FSEL R153, R153, -INF , P4 ;  /* 0xff80000099997808 */ /* 0x000fe40002000000 */
[----:B------:R-:W-:-:S02]  /*6bd0*/  FMNMX.FTZ R10, R152, R9, !PT ;  /* 0x00000009980a7209 */ /* 0x000fc40007810000 */
[----:B------:R-:W-:Y:S01]  /*6be0*/  ISETP.GT.AND P4, PT, R0, 0x49, PT ;  /* 0x000000490000780c */ /* 0x000fe20003f84270 */
[----:B------:R-:W-:Y:S01]  /*6bf0*/  QGMMA.64x128x32.F32.E4M3.E4M3 R24, R220, gdesc[UR4], R24, gsb0 ;  /* 0x01e00004dc187df3 */ /* 0x000fe20008000818 */
[----:B------:R-:W-:Y:S01]  /*6c00*/  FSEL R156, R156, -INF , P3 ;  /* 0xff8000009c9c7808 */ /* 0x000fe20001800000 */
        /* <DEDUP_REMOVED lines=71> */
[----:B------:R-:W-:Y:S01]  /*7080*/  FMNMX.FTZ R10, R104, R9, !PT ;  /* 0x00000009680a7209 */ /* 0x000fe20007810000 */
[----:B------:R-:W-:-:S02]  /*7090*/  WARPGROUP.DEPBAR.LE gsb0, 0x0 ;  /* 0x00008000000079c5 */ /* 0x000fc40000010000 */
[----:B------:R-:W-:Y:S01]  /*70a0*/  ISETP.GT.AND P4, PT, R0, 0xa9, PT ;  /* 0x000000a90000780c */ /* 0x000fe20003f84270 */
[----:B------:R-:W-:Y:S01]  /*70b0*/  WARPGROUP.ARRIVE ;  /* 0x00000000000079c5 */ /* 0x000fe20000000000 */
[----:B------:R-:W-:Y:S02]  /*70c0*/  FSEL R108, R108, -INF , P3 ;  /* 0xff8000006c6c7808 */ /* 0x000fe40001800000 */
[----:B------:R-:W-:Y:S02]  /*70d0*/  FMNMX.FTZ R9, R105, R10, !PT ;  /* 0x0000000a69097209 */ /* 0x000fe40007810000 */
[----:B------:R-:W-:Y:S01]  /*70e0*/  ISETP.GT.AND P3, PT, R0, 0xb0, PT ;  /* 0x000000b00000780c */ /* 0x000fe20003f64270 */
[----:B------:R-:W-:Y:S01]  /*70f0*/  QGMMA.64x128x32.F32.E4M3.E4M3 R24, R216, gdesc[UR4], R24, gsb0 ;  /* 0x01e00004d8187df3 */ /* 0x000fe20008000818 */
[----:B------:R-:W-:Y:S01]  /*7100*/  FSEL R109, R109, -INF , P4 ;  /* 0xff8000006d6d7808 */ /* 0x000fe20002000000 */
[----:B------:R-:W-:Y:S01]  /*7110*/  UIADD3 UR6, UR10, 0x300, URZ ;  /* 0x000003000a067890 */ /* 0x000fe2000fffe03f */
[----:B------:R-:W-:Y:S01]  /*7120*/  FMNMX.FTZ R10, R108, R9, !PT ;  /* 0x000000096c0a7209 */ /* 0x000fe20007810000 */
[----:B------:R-:W-:Y:S01]  /*7130*/  UMOV UR7, 0xc0000010 ;  /* 0xc000001000077882 */ /* 0x000fe20000000000 */
        /* <DEDUP_REMOVED lines=21> */
[----:B------:R-:W-:Y:S02]  /*7290*/  FSEL R93, R93, -INF , P5 ;  /* 0xff8000005d5d7808 */ /* 0x000fe40002800000 */
[C---:B------:R-:W-:Y:S02]  /*72a0*/  ISETP.GT.AND P3, PT, R0.reuse, 0xd0, PT ;  /* 0x000000d00000780c */ /* 0x040fe40003f64270 */
[C---:B------:R-:W-:Y:S02]  /*72b0*/  ISETP.GT.AND P4, PT, R0.reuse, 0xd1, PT ;  /* 0x000000d10000780c */ /* 0x040fe40003f84270 */
[----:B------:R-:W-:-:S02]  /*72c0*/  ISETP.GT.AND P6, PT, R0, 0xd8, PT ;  /* 0x000000d80000780c */ /* 0x000fc40003fc4270 */
[----:B------:R-:W-:Y:S02]  /*72d0*/  ISETP.GT.AND P5, PT, R0, 0xd9, PT ;  /* 0x000000d90000780c */ /* 0x000fe40003fa4270 */
[----:B------:R-:W-:Y:S02]  /*72e0*/  FMNMX.FTZ R0, R92, R9, !PT ;  /* 0x000000095c007209 */ /* 0x000fe40007810000 */
[----:B------:R-:W-:Y:S02]  /*72f0*/  FSEL R96, R96, -INF , P3 ;  /* 0xff80000060607808 */ /* 0x000fe40001800000 */
[----:B------:R-:W-:Y:S02]  /*7300*/  FMNMX.FTZ R9, R93, R0, !PT ;  /* 0x000000005d097209 */ /* 0x000fe40007810000 */
[----:B------:R-:W-:Y:S02]  /*7310*/  FSEL R97, R97, -INF , P4 ;  /* 0xff80000061617808 */ /* 0x000fe40002000000 */
[----:B------:R-:W-:-:S02]  /*7320*/  FMNMX.FTZ R0, R96, R9, !PT ;  /* 0x0000000960007209 */ /* 0x000fc40007810000 */
[----:B------:R-:W-:Y:S02]  /*7330*/  FSEL R100, R100, -INF , P6 ;  /* 0xff80000064647808 */ /* 0x000fe40003000000 */
[----:B------:R-:W-:Y:S02]  /*7340*/  FMNMX.FTZ R9, R97, R0, !PT ;  /* 0x0000000061097209 */ /* 0x000fe40007810000 */
[----:B------:R-:W-:Y:S02]  /*7350*/  FSEL R101, R101, -INF , P5 ;  /* 0xff80000065657808 */ /* 0x000fe40002800000 */
[----:B------:R-:W-:Y:S02]  /*7360*/  FMNMX.FTZ R0, R100, R9, !PT ;  /* 0x0000000964007209 */ /* 0x000fe40007810000 */
[----:B--2---:R-:W-:Y:S02]  /*7370*/  IADD3 R8, R7, -UR48, R8 ;  /* 0x8000003007087c10 */ /* 0x004fe4000fffe008 */
[----:B------:R-:W-:-:S02]  /*7380*/  FMNMX.FTZ R10, R101, R0, !PT ;  /* 0x00000000650a7209 */ /* 0x000fc40007810000 */
[C---:B------:R-:W-:Y:S02]  /*7390*/  ISETP.GT.AND P4, PT, R8.reuse, RZ, PT ;  /* 0x000000ff0800720c */ /* 0x040fe40003f84270 */
[C---:B------:R-:W-:Y:S01]  /*73a0*/  ISETP.GT.AND P5, PT, R8.reuse, 0x1, PT ;  /* 0x000000010800780c */ /* 0x040fe20003fa4270 */
[----:B------:R-:W0:Y:S03]  /*73b0*/  SHFL.BFLY PT, R9, R10, 0x2, 0x1f ;  /* 0x0c401f000a097f89 */ /* 0x000e2600000e0000 */
[----:B------:R-:W-:Y:S02]  /*73c0*/  FSEL R187, R187, -INF , P5 ;  /* 0xff800000bbbb7808 */ /* 0x000fe40002800000 */
[----:B------:R-:W-:-:S04]  /*73d0*/  ISETP.GT.AND P5, PT, R8, 0x9, PT ;  /* 0x000000090800780c */ /* 0x000fc80003fa4270 */
[----:B------:R-:W-:Y:S02]  /*73e0*/  FSEL R191, R191, -INF , P5 ;  /* 0xff800000bfbf7808 */ /* 0x000fe40002800000 */
[----:B------:R-:W-:-:S04]  /*73f0*/  ISETP.GT.AND P5, PT, R8, 0x11, PT ;  /* 0x000000110800780c */ /* 0x000fc80003fa4270 */
[----:B------:R-:W-:Y:S02]  /*7400*/  FSEL R195, R195, -INF , P5 ;  /* 0xff800000c3c37808 */ /* 0x000fe40002800000 */
[----:B------:R-:W-:-:S04]  /*7410*/  ISETP.GT.AND P5, PT, R8, 0x19, PT ;  /* 0x000000190800780c */ /* 0x000fc80003fa4270 */
[----:B------:R-:W-:Y:S02]  /*7420*/  FSEL R199, R199, -INF , P5 ;  /* 0xff800000c7c77808 */ /* 0x000fe40002800000 */
[----:B------:R-:W-:Y:S02]  /*7430*/  ISETP.GT.AND P5, PT, R8, 0x21, PT ;  /* 0x000000210800780c */ /* 0x000fe40003fa4270 */
[----:B0-----:R-:W-:Y:S01]  /*7440*/  FMNMX.FTZ R11, R10, R9, !PT ;  /* 0x000000090a0b7209 */ /* 0x001fe20007810000 */
        /* <DEDUP_REMOVED lines=16> */
[----:B------:R-:W-:Y:S01]  /*7550*/  ISETP.GT.AND P5, PT, R8, 0x51, PT ;  /* 0x000000510800780c */ /* 0x000fe20003fa4270 */
[----:B------:R-:W-:-:S02]  /*7560*/  WARPGROUP.DEPBAR.LE gsb0, 0x0 ;  /* 0x00008000000079c5 */ /* 0x000fc40000010000 */
[----:B------:R-:W-:Y:S01]  /*7570*/  WARPGROUP.ARRIVE ;  /* 0x00000000000079c5 */ /* 0x000fe20000000000 */
[----:B------:R-:W-:Y:S02]  /*7580*/  FSEL R9, R9, RZ, P3 ;  /* 0x000000ff09097208 */ /* 0x000fe40001800000 */
[----:B------:R-:W-:Y:S02]  /*7590*/  FSEL R163, R163, -INF , P5 ;  /* 0xff800000a3a37808 */ /* 0x000fe40002800000 */
[----:B------:R-:W-:Y:S01]  /*75a0*/  ISETP.GT.AND P5, PT, R8, 0x59, PT ;  /* 0x000000590800780c */ /* 0x000fe20003fa4270 */
[--C-:B------:R-:W-:Y:S01]  /*75b0*/  FFMA.FTZ R11, R185, UR37, -R9.reuse ;  /* 0x00000025b90b7c23 */ /* 0x100fe20008010809 */
[----:B------:R-:W-:Y:S01]  /*75c0*/  FSEL R185, R186, -INF , P4 ;  /* 0xff800000bab97808 */ /* 0x000fe20002000000 */
[--C-:B------:R-:W-:Y:S01]  /*75d0*/  FFMA.FTZ R10, R184, UR37, -R9.reuse ;  /* 0x00000025b80a7c23 */ /* 0x100fe20008010809 */
[----:B------:R-:W-:Y:S01]  /*75e0*/  ISETP.GT.AND P4, PT, R8, 0x8, PT ;  /* 0x000000080800780c */ /* 0x000fe20003f84270 */
[----:B------:R-:W-:Y:S01]  /*75f0*/  QGMMA.64x128x32.F32.E4M3.E4M3 R24, R212, gdesc[UR4], R24, gsb0 ;  /* 0x01e00004d4187df3 */ /* 0x000fe20008000818 */
[----:B------:R-:W-:Y:S01]  /*7600*/  FMNMX.FTZ R184, R185, R6, !PT ;  /* 0x00000006b9b87209 */ /* 0x000fe20007810000 */
[--C-:B------:R-:W-:Y:S01]  /*7610*/  FFMA.FTZ R186, R128, UR37, -R9.reuse ;  /* 0x0000002580ba7c23 */ /* 0x100fe20008010809 */
[----:B------:R-:W-:Y:S01]  /*7620*/  FSEL R190, R190, -INF , P4 ;  /* 0xff800000bebe7808 */ /* 0x000fe20002000000 */
[----:B------:R-:W-:Y:S01]  /*7630*/  UIADD3 UR6, UR10, 0x400, URZ ;  /* 0x000004000a067890 */ /* 0x000fe2000fffe03f */
[----:B------:R-:W-:Y:S01]  /*7640*/  FMNMX.FTZ R7, R187, R184, !PT ;  /* 0x000000b8bb077209 */ /* 0x000fe20007810000 */
[----:B------:R-:W-:Y:S01]  /*7650*/  UMOV UR7, 0xc0000010 ;  /* 0xc000001000077882 */ /* 0x000fe20000000000 */
        /* <DEDUP_REMOVED lines=86> */
[----:B------:R-:W-:Y:S01]  /*7bc0*/  ISETP.GT.AND P5, PT, R8, 0x61, PT ;  /* 0x000000610800780c */ /* 0x000fe20003fa4270 */
[--C-:B------:R-:W-:Y:S01]  /*7bd0*/  FFMA.FTZ R93, R93, UR37, -R9.reuse ;  /* 0x000000255d5d7c23 */ /* 0x100fe20008010809 */
[----:B------:R-:W-:Y:S01]  /*7be0*/  FSEL R138, R138, -INF , P4 ;  /* 0xff8000008a8a7808 */ /* 0x000fe20002000000 */
[--C-:B------:R-:W-:Y:S01]  /*7bf0*/  FFMA.FTZ R96, R96, UR37, -R9.reuse ;  /* 0x0000002560607c23 */ /* 0x100fe20008010809 */
[----:B------:R-:W-:Y:S01]  /*7c00*/  FMNMX.FTZ R7, R167, R184, !PT ;  /* 0x000000b8a7077209 */ /* 0x000fe20007810000 */
[--C-:B------:R-:W-:Y:S01]  /*7c10*/  FFMA.FTZ R97, R97, UR37, -R9.reuse ;  /* 0x0000002561617c23 */ /* 0x100fe20008010809 */
[----:B------:R-:W-:Y:S01]  /*7c20*/  ISETP.GT.AND P4, PT, R8, 0x68, PT ;  /* 0x000000680800780c */ /* 0x000fe20003f84270 */
[----:B------:R-:W-:Y:S01]  /*7c30*/  FFMA.FTZ R100, R100, UR37, -R9 ;  /* 0x0000002564647c23 */ /* 0x000fe20008010809 */
[----:B------:R-:W-:Y:S01]  /*7c40*/  FSEL R139, R139, -INF , P5 ;  /* 0xff8000008b8b7808 */ /* 0x000fe20002800000 */
[----:B------:R-:W-:Y:S01]  /*7c50*/  MUFU.EX2 R10, R10 ;  /* 0x0000000a000a7308 */ /* 0x000fe20000000800 */
[----:B------:R-:W-:-:S02]  /*7c60*/  FMNMX.FTZ R184, R138, R7, !PT ;  /* 0x000000078ab87209 */ /* 0x000fc40007810000 */
[----:B------:R-:W-:Y:S02]  /*7c70*/  ISETP.GT.AND P5, PT, R8, 0x69, PT ;  /* 0x000000690800780c */ /* 0x000fe40003fa4270 */
[----:B------:R-:W-:Y:S02]  /*7c80*/  FSEL R142, R142, -INF , P4 ;  /* 0xff8000008e8e7808 */ /* 0x000fe40002000000 */
[----:B------:R-:W-:Y:S01]  /*7c90*/  FMNMX.FTZ R7, R139, R184, !PT ;  /* 0x000000b88b077209 */ /* 0x000fe20007810000 */
[----:B------:R-:W-:Y:S01]  /*7ca0*/  MUFU.EX2 R11, R11 ;  /* 0x0000000b000b7308 */ /* 0x000fe20000000800 */
[----:B------:R-:W-:Y:S02]  /*7cb0*/  ISETP.GT.AND P4, PT, R8, 0x70, PT ;  /* 0x000000700800780c */ /* 0x000fe40003f84270 */
[----:B------:R-:W-:Y:S02]  /*7cc0*/  FSEL R143, R143, -INF , P5 ;  /* 0xff8000008f8f7808 */ /* 0x000fe40002800000 */
[----:B------:R-:W-:-:S02]  /*7cd0*/  FMNMX.FTZ R184, R142, R7, !PT ;  /* 0x000000078eb87209 */ /* 0x000fc40007810000 */
[----:B------:R-:W-:Y:S01]  /*7ce0*/  ISETP.GT.AND P5, PT, R8, 0x71, PT ;  /* 0x000000710800780c */ /* 0x000fe20003fa4270 */
[----:B------:R-:W-:Y:S01]  /*7cf0*/  MUFU.EX2 R12, R12 ;  /* 0x0000000c000c7308 */ /* 0x000fe20000000800 */
[----:B------:R-:W-:Y:S02]  /*7d00*/  FSEL R146, R146, -INF , P4 ;  /* 0xff80000092927808 */ /* 0x000fe40002000000 */
[----:B------:R-:W-:Y:S02]  /*7d10*/  FMNMX.FTZ R7, R143, R184, !PT ;  /* 0x000000b88f077209 */ /* 0x000fe40007810000 */
[----:B------:R-:W-:Y:S02]  /*7d20*/  ISETP.GT.AND P4, PT, R8, 0x78, PT ;  /* 0x000000780800780c */ /* 0x000fe40003f84270 */
[----:B------:R-:W-:Y:S01]  /*7d30*/  FSEL R147, R147, -INF , P5 ;  /* 0xff80000093937808 */ /* 0x000fe20002800000 */
[----:B------:R-:W-:Y:S01]  /*7d40*/  MUFU.EX2 R13, R13 ;  /* 0x0000000d000d7308 */ /* 0x000fe20000000800 */
[----:B------:R-:W-:-:S02]  /*7d50*/  FMNMX.FTZ R184, R146, R7, !PT ;  /* 0x0000000792b87209 */ /* 0x000fc40007810000 */
[----:B------:R-:W-:Y:S02]  /*7d60*/  ISETP.GT.AND P5, PT, R8, 0x79, PT ;  /* 0x000000790800780c */ /* 0x000fe40003fa4270 */
[----:B------:R-:W-:Y:S02]  /*7d70*/  FSEL R150, R150, -INF , P4 ;  /* 0xff80000096967808 */ /* 0x000fe40002000000 */
[----:B------:R-:W-:Y:S01]  /*7d80*/  FMNMX.FTZ R7, R147, R184, !PT ;  /* 0x000000b893077209 */ /* 0x000fe20007810000 */
[----:B------:R-:W-:Y:S01]  /*7d90*/  MUFU.EX2 R14, R14 ;  /* 0x0000000e000e7308 */ /* 0x000fe20000000800 */
[----:B------:R-:W-:Y:S02]  /*7da0*/  FSEL R151, R151, -INF , P5 ;  /* 0xff80000097977808 */ /* 0x000fe40002800000 */
[----:B------:R-:W-:Y:S02]  /*7db0*/  ISETP.GT.AND P4, PT, R8, 0x80, PT ;  /* 0x000000800800780c */ /* 0x000fe40003f84270 */
[----:B------:R-:W-:-:S02]  /*7dc0*/  FMNMX.FTZ R184, R150, R7, !PT ;  /* 0x0000000796b87209 */ /* 0x000fc40007810000 */
[----:B------:R-:W-:Y:S01]  /*7dd0*/  ISETP.GT.AND P5, PT, R8, 0x81, PT ;  /* 0x000000810800780c */ /* 0x000fe20003fa4270 */
[----:B------:R-:W-:Y:S02]  /*7de0*/  WARPGROUP.DEPBAR.LE gsb0, 0x0 ;  /* 0x00008000000079c5 */ /* 0x000fe40000010000 */
[----:B------:R-:W-:Y:S01]  /*7df0*/  FSEL R122, R122, -INF , P4 ;  /* 0xff8000007a7a7808 */ /* 0x000fe20002000000 */
[----:B------:R-:W-:Y:S01]  /*7e00*/  WARPGROUP.ARRIVE ;  /* 0x00000000000079c5 */ /* 0x000fe20000000000 */
[----:B------:R-:W-:Y:S01]  /*7e10*/  FMNMX.FTZ R7, R151, R184, !PT ;  /* 0x000000b897077209 */ /* 0x000fe20007810000 */
[----:B------:R-:W-:Y:S01]  /*7e20*/  MUFU.EX2 R15, R15 ;  /* 0x0000000f000f7308 */ /* 0x000fe20000000800 */
[----:B------:R-:W-:Y:S02]  /*7e30*/  ISETP.GT.AND P4, PT, R8, 0x88, PT ;  /* 0x000000880800780c */ /* 0x000fe40003f84270 */
[----:B------:R-:W-:Y:S01]  /*7e40*/  FSEL R123, R123, -INF , P5 ;  /* 0xff8000007b7b7808 */ /* 0x000fe20002800000 */
[----:B------:R-:W-:Y:S01]  /*7e50*/  QGMMA.64x128x32.F32.E4M3.E4M3 R24, R208, gdesc[UR4], R24, gsb0 ;  /* 0x01e00004d0187df3 */ /* 0x000fe20008000818 */
[----:B------:R-:W-:Y:S01]  /*7e60*/  FMNMX.FTZ R184, R122, R7, !PT ;  /* 0x000000077ab87209 */ /* 0x000fe20007810000 */
[----:B------:R-:W-:Y:S01]  /*7e70*/  UIADD3 UR6, UR10, 0x500, URZ ;  /* 0x000005000a067890 */ /* 0x000fe2000fffe03f */
[----:B------:R-:W-:Y:S01]  /*7e80*/  ISETP.GT.AND P5, PT, R8, 0x89, PT ;  /* 0x000000890800780c */ /* 0x000fe20003fa4270 */
[----:B------:R-:W-:Y:S01]  /*7e90*/  UMOV UR7, 0xc0000010 ;  /* 0xc000001000077882 */ /* 0x000fe20000000000 */
        /* <DEDUP_REMOVED lines=18> */
[----:B------:R-:W-:Y:S02]  /*7fc0*/  FSEL R135, R135, -INF , P5 ;  /* 0xff80000087877808 */ /* 0x000fe40002800000 */
[----:B------:R-:W-:Y:S02]  /*7fd0*/  ISETP.GT.AND P4, PT, R8, 0xa0, PT ;  /* 0x000000a00800780c */ /* 0x000fe40003f84270 */
        /* <DEDUP_REMOVED lines=21> */
[----:B------:R0:W-:Y:S01]  /*8130*/  MUFU.EX2 R114, R186 ;  /* 0x000000ba00727308 */ /* 0x0001e20000000800 */
[----:B------:R-:W-:Y:S02]  /*8140*/  FSEL R115, R115, -INF , P5 ;  /* 0xff80000073737808 */ /* 0x000fe40002800000 */
[----:B------:R-:W-:Y:S02]  /*8150*/  FMNMX.FTZ R184, R128, R7, !PT ;  /* 0x0000000780b87209 */ /* 0x000fe40007810000 */
[----:B------:R-:W-:Y:S02]  /*8160*/  ISETP.GT.AND P5, PT, R8, 0xb9, PT ;  /* 0x000000b90800780c */ /* 0x000fe40003fa4270 */
[----:B------:R-:W-:Y:S01]  /*8170*/  FSEL R118, R118, -INF , P4 ;  /* 0xff80000076767808 */ /* 0x000fe20002000000 */
[----:B------:R-:W-:Y:S01]  /*8180*/  MUFU.EX2 R180, R180 ;  /* 0x000000b400b47308 */ /* 0x000fe20000000800 */
[----:B------:R-:W-:Y:S01]  /*8190*/  FMNMX.FTZ R7, R115, R184, !PT ;  /* 0x000000b873077209 */ /* 0x000fe20007810000 */
[----:B0-----:R-:W-:Y:S01]  /*81a0*/  FFMA.FTZ R186, R132, UR37, -R9 ;  /* 0x0000002584ba7c23 */ /* 0x001fe20008010809 */
[----:B------:R-:W-:-:S02]  /*81b0*/  FSEL R119, R119, -INF , P5 ;  /* 0xff80000077777808 */ /* 0x000fc40002800000 */
[----:B------:R-:W-:Y:S02]  /*81c0*/  ISETP.GT.AND P4, PT, R8, 0xc0, PT ;  /* 0x000000c00800780c */ /* 0x000fe40003f84270 */
        /* <DEDUP_REMOVED lines=9> */
[----:B------:R-:W-:Y:S02]  /*8260*/  ISETP.GT.AND P5, PT, R8, 0xc9, PT ;  /* 0x000000c90800780c */ /* 0x000fe40003fa4270 */
[----:B------:R-:W-:Y:S01]  /*8270*/  FSEL R94, R94, -INF , P4 ;  /* 0xff8000005e5e7808 */ /* 0x000fe20002000000 */
[----:B------:R-:W-:Y:S01]  /*8280*/  MUFU.EX2 R152, R152 ;  /* 0x0000009800987308 */ /* 0x000fe20000000800 */
[----:B------:R-:W-:Y:S01]  /*8290*/  FMNMX.FTZ R7, R91, R184, !PT ;  /* 0x000000b85b077209 */ /* 0x000fe20007810000 */
[----:B0-----:R-:W-:Y:S01]  /*82a0*/  FFMA.FTZ R186, R104, UR37, -R9 ;  /* 0x0000002568ba7c23 */ /* 0x001fe20008010809 */
        /* <DEDUP_REMOVED lines=11> */
[----:B------:R-:W-:Y:S01]  /*8360*/  ISETP.GT.AND P5, PT, R8, 0xd9, PT ;  /* 0x000000d90800780c */ /* 0x000fe20003fa4270 */
[----:B------:R-:W-:Y:S01]  /*8370*/  FFMA.FTZ R8, R108, UR37, -R9 ;  /* 0x000000256c087c23 */ /* 0x000fe20008010809 */
[----:B------:R-:W-:Y:S01]  /*8380*/  FSEL R102, R102, -INF , P4 ;  /* 0xff80000066667808 */ /* 0x000fe20002000000 */
[----:B------:R-:W-:Y:S01]  /*8390*/  MUFU.EX2 R156, R156 ;  /* 0x0000009c009c7308 */ /* 0x000fe20000000800 */
[----:B------:R-:W-:Y:S02]  /*83a0*/  FMNMX.FTZ R7, R99, R184, !PT ;  /* 0x000000b863077209 */ /* 0x000fe40007810000 */
[----:B------:R-:W-:Y:S02]  /*83b0*/  FSEL R103, R103, -INF , P5 ;  /* 0xff80000067677808 */ /* 0x000fe40002800000 */
[----:B------:R-:W-:-:S02]  /*83c0*/  FMNMX.FTZ R108, R102, R7, !PT ;  /* 0x00000007666c7209 */ /* 0x000fc40007810000 */
[----:B------:R-:W-:Y:S01]  /*83d0*/  FSEL R192, R0, RZ, P3 ;  /* 0x000000ff00c07208 */ /* 0x000fe20001800000 */
[----:B------:R-:W-:Y:S01]  /*83e0*/  MUFU.EX2 R157, R157 ;  /* 0x0000009d009d7308 */ /* 0x000fe20000000800 */
[----:B------:R-:W-:Y:S01]  /*83f0*/  FMNMX.FTZ R7, R103, R108, !PT ;  /* 0x0000006c67077209 */ /* 0x000fe20007810000 */
[--C-:B------:R-:W-:Y:S01]  /*8400*/  FFMA.FTZ R108, R112, UR37, -R9.reuse ;  /* 0x00000025706c7c23 */ /* 0x100fe20008010809 */
[----:B------:R-:W-:-:S01]  /*8410*/  FFMA.FTZ R112, R116, UR37, -R9 ;  /* 0x0000002574707c23 */ /* 0x000fc20008010809 */
[----:B------:R-:W-:Y:S02]  /*8420*/  IMAD.U32 R116, RZ, RZ, UR37 ;  /* 0x00000025ff747e24 */ /* 0x000fe4000f8e00ff */
[----:B------:R-:W-:-:S01]  /*8430*/  FADD.FTZ R192, -R192, R5 ;  /* 0x00000005c0c07221 */ /* 0x000fc20000010100 */
[----:B------:R-:W1:Y:S01]  /*8440*/  SHFL.BFLY PT, R184, R7, 0x2, 0x1f ;  /* 0x0c401f0007b87f89 */ /* 0x000e6200000e0000 */
[----:B------:R-:W-:-:S01]  /*8450*/  FFMA.FTZ R9, R101, UR37, -R9 ;  /* 0x0000002565097c23 */ /* 0x000fc20008010809 */
[----:B------:R-:W-:-:S02]  /*8460*/  WARPGROUP.DEPBAR.LE gsb0, 0x0 ;  /* 0x00008000000079c5 */ /* 0x000fc40000010000 */
[----:B------:R-:W-:Y:S01]  /*8470*/  WARPGROUP.ARRIVE ;  /* 0x00000000000079c5 */ /* 0x000fe20000000000 */
[----:B------:R-:W-:Y:S05]  /*8480*/  MUFU.EX2 R160, R160 ;  /* 0x000000a000a07308 */ /* 0x000fea0000000800 */
[----:B------:R-:W-:Y:S01]  /*8490*/  QGMMA.64x128x32.F32.E4M3.E4M3 R24, R204, gdesc[UR4], R24, gsb0 ;  /* 0x01e00004cc187df3 */ /* 0x000fe20008000818 */
[----:B------:R-:W-:Y:S02]  /*84a0*/  UIADD3 UR6, UR10, 0x600, URZ ;  /* 0x000006000a067890 */ /* 0x000fe4000fffe03f */
[----:B------:R-:W-:Y:S01]  /*84b0*/  MUFU.EX2 R161, R161 ;  /* 0x000000a100a17308 */ /* 0x000fe20000000800 */
[----:B------:R-:W-:-:S07]  /*84c0*/  UMOV UR7, 0xc0000010 ;  /* 0xc000001000077882 */ /* 0x000fce0000000000 */
[----:B------:R-:W-:Y:S01]  /*84d0*/  MUFU.EX2 R164, R164 ;  /* 0x000000a400a47308 */ /* 0x000fe20000000800 */
[----:B-1----:R-:W-:-:S05]  /*84e0*/  FMNMX.FTZ R184, R7, R184, !PT ;  /* 0x000000b807b87209 */ /* 0x002fca0007810000 */
[----:B------:R-:W1:Y:S02]  /*84f0*/  SHFL.BFLY PT, R7, R184, 0x1, 0x1f ;  /* 0x0c201f00b8077f89 */ /* 0x000e6400000e0000 */
[----:B------:R-:W-:Y:S08]  /*8500*/  MUFU.EX2 R165, R165 ;  /* 0x000000a500a57308 */ /* 0x000ff00000000800 */
[----:B------:R-:W-:Y:S08]  /*8510*/  MUFU.EX2 R136, R136 ;  /* 0x0000008800887308 */ /* 0x000ff00000000800 */
[----:B------:R-:W-:Y:S01]  /*8520*/  MUFU.EX2 R137, R137 ;  /* 0x0000008900897308 */ /* 0x000fe20000000800 */
[----:B-1----:R-:W-:-:S07]  /*8530*/  FMNMX.FTZ R7, R184, R7, !PT ;  /* 0x00000007b8077209 */ /* 0x002fce0007810000 */
[----:B------:R-:W-:Y:S01]  /*8540*/  MUFU.EX2 R140, R140 ;  /* 0x0000008c008c7308 */ /* 0x000fe20000000800 */
[C---:B------:R-:W-:Y:S01]  /*8550*/  FSETP.NEU.FTZ.AND P4, PT, R7.reuse, -INF , PT ;  /* 0xff8000000700780b */ /* 0x040fe20003f9d000 */
[----:B------:R-:W-:-:S03]  /*8560*/  FFMA.FTZ R116, R7, R116, -8 ;  /* 0xc100000007747423 */ /* 0x000fc60000010074 */
[----:B------:R-:W-:-:S03]  /*8570*/  FSEL R193, R7, RZ, P4 ;  /* 0x000000ff07c17208 */ /* 0x000fc60002000000 */
[----:B------:R-:W-:Y:S01]  /*8580*/  MUFU.EX2 R141, R141 ;  /* 0x0000008d008d7308 */ /* 0x000fe20000000800 */
[----:B------:R-:W-:Y:S01]  /*8590*/  FSEL R116, R116, RZ, P4 ;  /* 0x000000ff74747208 */ /* 0x000fe20002000000 */
[----:B------:R-:W-:-:S04]  /*85a0*/  FADD.FTZ R193, -R193, R6 ;  /* 0x00000006c1c17221 */ /* 0x000fc80000010100 */
[--C-:B0-----:R-:W-:Y:S01]  /*85b0*/  FFMA.FTZ R186, R191, UR37, -R116.reuse ;  /* 0x00000025bfba7c23 */ /* 0x101fe20008010874 */
[----:B------:R-:W-:Y:S01]  /*85c0*/  FMUL.FTZ R191, R192, UR37 ;  /* 0x00000025c0bf7c20 */ /* 0x000fe20008410000 */
[--C-:B------:R-:W-:Y:S01]  /*85d0*/  FFMA.FTZ R101, R185, UR37, -R116.reuse ;  /* 0x00000025b9657c23 */ /* 0x100fe20008010874 */
[----:B------:R-:W-:Y:S01]  /*85e0*/  FMUL.FTZ R6, R193, UR37 ;  /* 0x00000025c1067c20 */ /* 0x000fe20008410000 */
[--C-:B------:R-:W-:Y:S01]  /*85f0*/  FFMA.FTZ R184, R187, UR37, -R116.reuse ;  /* 0x00000025bbb87c23 */ /* 0x100fe20008010874 */
[----:B------:R-:W-:-:S01]  /*8600*/  FFMA.FTZ R185, R190, UR37, -R116 ;  /* 0x00000025beb97c23 */ /* 0x000fc20008010874 */
[--C-:B------:R-:W-:Y:S01]  /*8610*/  FFMA.FTZ R187, R194, UR37, -R116.reuse ;  /* 0x00000025c2bb7c23 */ /* 0x100fe20008010874 */
        /* <DEDUP_REMOVED lines=33> */
[----:B-1----:R-:W-:-:S01]  /*8830*/  FFMA.FTZ R3, R6, R2, R101 ;  /* 0x0000000206037223 */ /* 0x002fc20000010065 */
[----:B------:R-:W-:Y:S01]  /*8840*/  FADD.FTZ R192, R14, R151 ;  /* 0x000000970ec07221 */ /* 0x000fe20000010000 */
[----:B------:R-:W-:-:S01]  /*8850*/  FFMA.FTZ R167, R167, UR37, -R116 ;  /* 0x00000025a7a77c23 */ /* 0x000fc20008010874 */
[--C-:B------:R-:W-:Y:S01]  /*8860*/  FFMA.FTZ R138, R138, UR37, -R116.reuse ;  /* 0x000000258a8a7c23 */ /* 0x100fe20008010874 */
[----:B------:R-:W-:-:S01]  /*8870*/  FFMA.FTZ R139, R139, UR37, -R116 ;  /* 0x000000258b8b7c23 */ /* 0x000fc20008010874 */
[----:B------:R-:W-:Y:S01]  /*8880*/  FADD.FTZ R151, R15, R192 ;  /* 0x000000c00f977221 */ /* 0x000fe20000010000 */
[----:B------:R-:W-:-:S01]  /*8890*/  FFMA.FTZ R122, R122, UR37, -R116 ;  /* 0x000000257a7a7c23 */ /* 0x000fc20008010874 */
[----:B------:R-:W1:Y:S01]  /*88a0*/  MUFU.EX2 R186, R186 ;  /* 0x000000ba00ba7308 */ /* 0x000e620000000800 */
[----:B0-----:R-:W-:-:S01]  /*88b0*/  FADD.FTZ R2, R184, R3 ;  /* 0x00000003b8027221 */ /* 0x001fc20000010000 */
[----:B------:R-:W-:Y:S01]  /*88c0*/  FADD.FTZ R192, R20, R151 ;  /* 0x0000009714c07221 */ /* 0x000fe20000010000 */
[----:B------:R-:W-:-:S01]  /*88d0*/  FFMA.FTZ R123, R123, UR37, -R116 ;  /* 0x000000257b7b7c23 */ /* 0x000fc20008010874 */
[--C-:B------:R-:W-:Y:S01]  /*88e0*/  FFMA.FTZ R126, R126, UR37, -R116.reuse ;  /* 0x000000257e7e7c23 */ /* 0x100fe20008010874 */
[----:B------:R-:W-:-:S01]  /*88f0*/  FFMA.FTZ R127, R127, UR37, -R116 ;  /* 0x000000257f7f7c23 */ /* 0x000fc20008010874 */
[----:B------:R-:W-:Y:S01]  /*8900*/  FADD.FTZ R151, R21, R192 ;  /* 0x000000c015977221 */ /* 0x000fe20000010000 */
        /* <DEDUP_REMOVED lines=23> */
[----:B------:R-:W-:-:S02]  /*8a80*/  IMAD.U32 R193, RZ, RZ, UR53 ;  /* 0x00000035ffc17e24 */ /* 0x000fc4000f8e00ff */
[----:B------:R-:W-:-:S01]  /*8a90*/  FFMA.FTZ R99, R99, UR37, -R116 ;  /* 0x0000002563637c23 */ /* 0x000fc20008010874 */
[----:B------:R-:W0:Y:S01]  /*8aa0*/  MUFU.EX2 R190, R190 ;  /* 0x000000be00be7308 */ /* 0x000e220000000800 */
[----:B--2---:R-:W-:-:S01]  /*8ab0*/  FADD.FTZ R2, R188, R3 ;  /* 0x00000003bc027221 */ /* 0x004fc20000010000 */
[--C-:B------:R-:W-:Y:S01]  /*8ac0*/  FFMA.FTZ R102, R102, UR37, -R116.reuse ;  /* 0x0000002566667c23 */ /* 0x100fe20008010874 */
[----:B------:R-:W-:Y:S01]  /*8ad0*/  @!P1 LEA R193, R193, UR41, 0x3 ;  /* 0x00000029c1c19c11 */ /* 0x000fe2000f8e18ff */
[----:B------:R-:W-:Y:S01]  /*8ae0*/  FFMA.FTZ R103, R103, UR37, -R116 ;  /* 0x0000002567677c23 */ /* 0x000fe20008010874 */
[----:B------:R-:W-:Y:S02]  /*8af0*/  WARPGROUP.DEPBAR.LE gsb0, 0x0 ;  /* 0x00008000000079c5 */ /* 0x000fe40000010000 */
[----:B------:R-:W-:Y:S01]  /*8b00*/  WARPGROUP.ARRIVE ;  /* 0x00000000000079c5 */ /* 0x000fe20000000000 */
[----:B------:R-:W2:Y:S01]  /*8b10*/  MUFU.EX2 R170, R170 ;  /* 0x000000aa00aa7308 */ /* 0x000ea20000000800 */
[----:B-1----:R-:W-:-:S01]  /*8b20*/  FADD.FTZ R3, R189, R2 ;  /* 0x00000002bd037221 */ /* 0x002fc20000010000 */
[----:B------:R-:W-:-:S03]  /*8b30*/  FADD.FTZ R2, R168, R151 ;  /* 0x00000097a8027221 */ /* 0x000fc60000010000 */
[----:B------:R-:W-:Y:S03]  /*8b40*/  QGMMA.64x128x32.F32.E4M3.E4M3 R24, R200, gdesc[UR4], R24, gsb0 ;  /* 0x01e00004c8187df3 */ /* 0x000fe60008000818 */
[----:B------:R-:W1:Y:S01]  /*8b50*/  MUFU.EX2 R171, R171 ;  /* 0x000000ab00ab7308 */ /* 0x000e620000000800 */
[----:B0-----:R-:W-:-:S07]  /*8b60*/  FADD.FTZ R3, R190, R3 ;  /* 0x00000003be037221 */ /* 0x001fce0000010000 */
        /* <DEDUP_REMOVED lines=52> */
[----:B------:R-:W-:Y:S01]  /*8eb0*/  FADD.FTZ R151, R141, R2 ;  /* 0x000000028d977221 */ /* 0x000fe20000010000 */
[----:B------:R-:W-:-:S05]  /*8ec0*/  WARPGROUP.DEPBAR.LE gsb0, 0x0 ;  /* 0x00008000000079c5 */ /* 0x000fca0000010000 */
        /* <DEDUP_REMOVED lines=35> */
[----:B-1----:R-:W-:-:S04]  /*9100*/  FADD.FTZ R3, R125, R2 ;  /* 0x000000027d037221 */ /* 0x002fc80000010000 */
[----:B------:R-:W-:-:S03]  /*9110*/  FADD.FTZ R2, R114, R3 ;  /* 0x0000000372027221 */ /* 0x000fc60000010000 */
        /* <DEDUP_REMOVED lines=28> */
[----:B------:R-:W-:-:S05]  /*92e0*/  IADD3 R2, -R235, 0xb, RZ ;  /* 0x0000000beb027810 */ /* 0x000fca0007ffe1ff */
[----:B------:R0:W-:Y:S06]  /*92f0*/  BAR.ARV R2, 0x100 ;  /* 0x000400020000751d */ /* 0x0001ec0000002000 */
[----:B------:R-:W3:Y:S01]  /*9300*/  MUFU.EX2 R128, R128 ;  /* 0x0000008000807308 */ /* 0x000ee20000000800 */
[----:B--2---:R-:W-:-:S01]  /*9310*/  FADD.FTZ R151, R111, R192 ;  /* 0x000000c06f977221 */ /* 0x004fc20000010000 */
[----:B0-----:R-:W-:Y:S02]  /*9320*/  @!P1 VIADD R2, R193, 0x2e840 ;  /* 0x0002e840c1029836 */ /* 0x001fe40000000000 */
[----:B-1----:R-:W-:-:S03]  /*9330*/  FADD.FTZ R192, R108, R3 ;  /* 0x000000036cc07221 */ /* 0x002fc60000010000 */
        /* <DEDUP_REMOVED lines=49> */
.L_x_1855:
[----:B------:R-:W-:Y:S01]  /*9650*/  UISETP.GT.AND UP1, UPT, UR52, UR49, UPT ;  /* 0x000000313400728c */ /* 0x000fe2000bf24270 */
[----:B------:R-:W-:Y:S01]  /*9660*/  F2FP.SATFINITE.E4M3.F32.PACK_AB_MERGE_C R5, R142, R5, RZ ;  /* 0x000000058e05723e */ /* 0x000fe200048070ff */
[----:B------:R-:W-:Y:S01]  /*9670*/  ULEA UR6, UR54, UR41, 0x3 ;  /* 0x0000002936067291 */ /* 0x000fe2000f8e183f */
[----:B------:R-:W-:Y:S01]  /*9680*/  F2FP.SATFINITE.E4M3.F32.PACK_AB_MERGE_C R12, R13, R12, RZ ;  /* 0x0000000c0d0c723e */ /* 0x000fe200048070ff */
[----:B------:R-:W-:Y:S01]  /*9690*/  UIADD3 UR7, UR52, -0x1, URZ ;  /* 0xffffffff34077890 */ /* 0x000fe2000fffe03f */
[----:B------:R-:W-:Y:S01]  /*96a0*/  F2FP.SATFINITE.E4M3.F32.PACK_AB_MERGE_C R185, R186, R185, RZ ;  /* 0x000000b9bab9723e */ /* 0x000fe200048070ff */
[----:B------:R-:W-:Y:S01]  /*96b0*/  UIADD3 UR6, UR6, 0x2e860, URZ ;  /* 0x0002e86006067890 */ /* 0x000fe2000fffe03f */
[----:B------:R-:W-:Y:S01]  /*96c0*/  PLOP3.LUT P3, PT, PT, PT, UP1, 0x80, 0x0 ;  /* 0x000000000000781c */ /* 0x000fe20003f6f018 */
        /* <DEDUP_REMOVED lines=125> */
[----:B------:R-:W-:Y:S01]  /*9ea0*/  UMOV UR48, UR53 ;  /* 0x0000003500307c82 */ /* 0x000fe20008000000 */
[----:B------:R-:W-:-:S05]  /*9eb0*/  UMOV UR52, UR7 ;  /* 0x0000000700347c82 */ /* 0x000fca0008000000 */
.L_x_1846:
[----:B------:R-:W-:-:S13]  /*9ec0*/  ISETP.LE.AND P2, PT, RZ, UR52, PT ;  /* 0x00000034ff007c0c */ /* 0x000fda000bf43270 */
[----:B------:R-:W-:Y:S05]  /*9ed0*/  @!P2 BRA `(.L_x_1857) ;  /* 0x000000340084a947 */ /* 0x000fea0003800000 */
[----:B------:R-:W-:Y:S01]  /*9ee0*/  IMAD.MOV.U32 R6, RZ, RZ, R7 ;  /* 0x000000ffff067224 */ /* 0x000fe200078e0007 */
[----:B------:R-:W-:Y:S01]  /*9ef0*/  UMOV UR49, UR44 ;  /* 0x0000002c00317c82 */ /* 0x000fe20008000000 */
[----:B------:R-:W-:Y:S01]  /*9f00*/  IMAD.MOV.U32 R5, RZ, RZ, R0 ;  /* 0x000000ffff057224 */ /* 0x000fe200078e0000 */
[----:B------:R-:W-:-:S06]  /*9f10*/  UMOV UR47, UR48 ;  /* 0x00000030002f7c82 */ /* 0x000fcc0008000000 */
.L_x_1867:
        /* <DEDUP_REMOVED lines=9> */
.L_x_1859:
[----:B------:R-:W-:Y:S01]  /*9fb0*/  ULEA UR6, UR48, UR41, 0x3 ;  /* 0x0000002930067291 */ /* 0x000fe2000f8e183f */
[----:B------:R-:W-:-:S05]  /*9fc0*/  IMAD.U32 R0, RZ, RZ, UR44 ;  /* 0x0000002cff007e24 */ /* 0x000fca000f8e00ff */
[----:B------:R-:W-:-:S04]  /*9fd0*/  SHF.L.U32 R0, R0, 0x1f, RZ ;  /* 0x0000001f00007819 */ /* 0x000fc800000006ff */
[----:B------:R0:W1:Y:S01]  /*9fe0*/  SYNCS.PHASECHK.TRANS64.TRYWAIT P2, [UR6+0x2e830], R0 ;  /* 0x02e83000ff0075a7 */ /* 0x0000620008040146 */
[----:B------:R-:W-:Y:S05]  /*9ff0*/  @!P0 BRA `(.L_x_1860) ;  /* 0x0000000000048947 */ /* 0x000fea0003800000 */
[----:B------:R-:W-:Y:S01]  /*a000*/  BPT.TRAP 0x1 ;  /* 0x000000040000795c */ /* 0x000fe20000300000 */
.L_x_1860:
[----:B-1----:R-:W-:Y:S05]  /*a010*/  @P2 BRA `(.L_x_1858) ;  /* 0x0000000000082947 */ /* 0x002fea0003800000 */
[----:B------:R-:W1:Y:S02]  /*a020*/  SYNCS.PHASECHK.TRANS64.TRYWAIT P2, [UR6+0x2e830], R0 ;  /* 0x02e83000ff0075a7 */ /* 0x000e640008040146 */
[----:B-1----:R-:W-:Y:S05]  /*a030*/  @!P2 BRA `(.L_x_1861) ;  /* 0x000000a40080a947 */ /* 0x002fea0003800000 */
.L_x_1858:
[----:B-1----:R-:W1:Y:S01]  /*a040*/  S2R R7, SR_TID.X ;  /* 0x0000000000077919 */ /* 0x002e620000002100 */
[----:B------:R-:W-:Y:S01]  /*a050*/  R2UR UR53, R4 ;  /* 0x00000000043572ca */ /* 0x000fe200000e0000 */
[----:B------:R-:W-:Y:S01]  /*a060*/  UMOV UR19, 0x40000040 ;  /* 0x4000004000137882 */ /* 0x000fe20000000000 */
[----:B------:R-:W-:Y:S01]  /*a070*/  UMOV UR20, UR16 ;  /* 0x0000001000147c82 */ /* 0x000fe20008000000 */
[----:B------:R-:W-:Y:S01]  /*a080*/  UMOV UR21, UR17 ;  /* 0x0000001100157c82 */ /* 0x000fe20008000000 */
        /* <DEDUP_REMOVED lines=9> */
[----:B------:R-:W-:Y:S01]  /*a120*/  UIMAD UR53, UR48, 0x700, UR53 ;  /* 0x00000700303578a4 */ /* 0x000fe2000f8e0235 */
[----:B------:R-:W-:Y:S01]  /*a130*/  UMOV UR35, 0x40000040 ;  /* 0x4000004000237882 */ /* 0x000fe20000000000 */
[----:B------:R-:W-:-:S02]  /*a140*/  UMOV UR7, 0x40000040 ;  /* 0x4000004000077882 */ /* 0x000fc40000000000 */
[----:B------:R-:W-:Y:S02]  /*a150*/  UIADD3 UR22, UR53, 0x100, URZ ;  /* 0x0000010035167890 */ /* 0x000fe4000fffe03f */
[----:B------:R-:W-:Y:S02]  /*a160*/  UIADD3 UR26, UR53, 0x200, URZ ;  /* 0x00000200351a7890 */ /* 0x000fe4000fffe03f */
[----:B------:R-:W-:Y:S01]  /*a170*/  UMOV UR18, UR53 ;  /* 0x0000003500127c82 */ /* 0x000fe20008000000 */
[----:B------:R-:W-:Y:S02]  /*a180*/  UIADD3 UR30, UR53, 0x300, URZ ;  /* 0x00000300351e7890 */ /* 0x000fe4000fffe03f */
[----:B------:R-:W-:Y:S02]  /*a190*/  UIADD3 UR34, UR53, 0x400, URZ ;  /* 0x0000040035227890 */ /* 0x000fe4000fffe03f */
[----:B------:R-:W-:Y:S02]  /*a1a0*/  UIADD3 UR6, UR53, 0x600, URZ ;  /* 0x0000060035067890 */ /* 0x000fe4000fffe03f */
[----:B------:R-:W-:Y:S01]  /*a1b0*/  UIADD3 UR10, UR53, 0x602, URZ ;  /* 0x00000602350a7890 */ /* 0x000fe2000fffe03f */
[----:B------:R-:W-:Y:S01]  /*a1c0*/  UMOV UR11, 0x40000040 ;  /* 0x40000040000b7882 */ /* 0x000fe20000000000 */
[----:B-1----:R-:W-:Y:S01]  /*a1d0*/  SHF.R.U32.HI R7, RZ, 0x7, R7 ;  /* 0x00000007ff077819 */ /* 0x002fe20000011607 */
[----:B------:R-:W-:Y:S01]  /*a1e0*/  UIADD3 UR14, UR53, 0x6, URZ ;  /* 0x00000006350e7890 */ /* 0x000fe2000fffe03f */
[----:B------:R-:W-:-:S03]  /*a1f0*/  UMOV UR15, 0x40000040 ;  /* 0x40000040000f7882 */ /* 0x000fc60000000000 */
[----:B0-----:R-:W-:-:S05]  /*a200*/  VIADD R0, R7, 0x8 ;  /* 0x0000000807007836 */ /* 0x001fca0000000000 */
        /* <DEDUP_REMOVED lines=156> */
.L_x_1863:
[----:B------:R-:W-:Y:S01]  /*abd0*/  ULEA UR6, UR47, UR41, 0x3 ;  /* 0x000000292f067291 */ /* 0x000fe2000f8e183f */
[----:B------:R-:W-:-:S05]  /*abe0*/  IMAD.U32 R0, RZ, RZ, UR49 ;  /* 0x00000031ff007e24 */ /* 0x000fca000f8e00ff */
[----:B------:R-:W-:-:S04]  /*abf0*/  SHF.L.U32 R0, R0, 0x1f, RZ ;  /* 0x0000001f00007819 */ /* 0x000fc800000006ff */
[----:B------:R0:W1:Y:S01]  /*ac00*/  SYNCS.PHASECHK.TRANS64.TRYWAIT P2, [UR6+0x2e850], R0 ;  /* 0x02e85000ff0075a7 */ /* 0x0000620008040146 */
[----:B------:R-:W-:Y:S05]  /*ac10*/  @!P0 BRA `(.L_x_1864) ;  /* 0x0000000000048947 */ /* 0x000fea0003800000 */
[----:B------:R-:W-:Y:S01]  /*ac20*/  BPT.TRAP 0x1 ;  /* 0x000000040000795c */ /* 0x000fe20000300000 */
.L_x_1864:
[----:B-1----:R-:W-:Y:S05]  /*ac30*/  @P2 BRA `(.L_x_1862) ;  /* 0x0000000000082947 */ /* 0x002fea0003800000 */
[----:B------:R-:W1:Y:S02]  /*ac40*/  SYNCS.PHASECHK.TRANS64.TRYWAIT P2, [UR6+0x2e850], R0 ;  /* 0x02e85000ff0075a7 */ /* 0x000e640008040146 */
[----:B-1----:R-:W-:Y:S05]  /*ac50*/  @!P2 BRA `(.L_x_1865) ;  /* 0x000000980090a947 */ /* 0x002fea0003800000 */
.L_x_1862:
        /* <DEDUP_REMOVED lines=129> */
[----:B0-----:R-:W-:Y:S01]  /*b470*/  SHF.R.U32.HI R235, RZ, 0x7, R235 ;  /* 0x00000007ffeb7819 */ /* 0x001fe200000116eb */
[----:B------:R-:W0:Y:S04]  /*b480*/  SHFL.BFLY PT, R0, R9, 0x2, 0x1f ;  /* 0x0c401f0009007f89 */ /* 0x000e2800000e0000 */
[----:B------:R-:W1:Y:S01]  /*b490*/  SHFL.BFLY PT, R7, R8, 0x2, 0x1f ;  /* 0x0c401f0008077f89 */ /* 0x000e6200000e0000 */
[----:B0-----:R-:W-:Y:S01]  /*b4a0*/  FMNMX.FTZ R10, R9, R0, !PT ;  /* 0x00000000090a7209 */ /* 0x001fe20007810000 */
[----:B------:R-:W-:Y:S01]  /*b4b0*/  IMAD.U32 R9, RZ, RZ, UR37 ;  /* 0x00000025ff097e24 */ /* 0x000fe2000f8e00ff */
[----:B-1----:R-:W-:-:S03]  /*b4c0*/  FMNMX.FTZ R11, R8, R7, !PT ;  /* 0x00000007080b7209 */ /* 0x002fc60007810000 */
[----:B------:R-:W0:Y:S04]  /*b4d0*/  SHFL.BFLY PT, R7, R10, 0x1, 0x1f ;  /* 0x0c201f000a077f89 */ /* 0x000e2800000e0000 */
[----:B------:R-:W1:Y:S01]  /*b4e0*/  SHFL.BFLY PT, R12, R11, 0x1, 0x1f ;  /* 0x0c201f000b0c7f89 */ /* 0x000e6200000e0000 */
[----:B0-----:R-:W-:Y:S02]  /*b4f0*/  FMNMX.FTZ R0, R10, R7, !PT ;  /* 0x000000070a007209 */ /* 0x001fe40007810000 */
[----:B-1----:R-:W-:-:S03]  /*b500*/  FMNMX.FTZ R7, R11, R12, !PT ;  /* 0x0000000c0b077209 */ /* 0x002fc60007810000 */
[C---:B------:R-:W-:Y:S01]  /*b510*/  FFMA.FTZ R8, R0.reuse, R9, -8 ;  /* 0xc100000000087423 */ /* 0x040fe20000010009 */
[----:B------:R-:W-:-:S03]  /*b520*/  FADD.FTZ R5, -R0, R5 ;  /* 0x0000000500057221 */ /* 0x000fc60000010100 */
[--C-:B------:R-:W-:Y:S01]  /*b530*/  FFMA.FTZ R21, R168, UR37, -R8.reuse ;  /* 0x00000025a8157c23 */ /* 0x100fe20008010808 */
[----:B------:R-:W-:-:S01]  /*b540*/  FFMA.FTZ R168, R169, UR37, -R8 ;  /* 0x00000025a9a87c23 */ /* 0x000fc20008010808 */
[--C-:B------:R-:W-:Y:S01]  /*b550*/  FFMA.FTZ R169, R172, UR37, -R8.reuse ;  /* 0x00000025aca97c23 */ /* 0x100fe20008010808 */
[----:B------:R-:W-:-:S01]  /*b560*/  FFMA.FTZ R9, R184, UR37, -R8 ;  /* 0x00000025b8097c23 */ /* 0x000fc20008010808 */
[--C-:B------:R-:W-:Y:S01]  /*b570*/  FFMA.FTZ R172, R173, UR37, -R8.reuse ;  /* 0x00000025adac7c23 */ /* 0x100fe20008010808 */
[----:B------:R-:W-:-:S01]  /*b580*/  FFMA.FTZ R173, R176, UR37, -R8 ;  /* 0x00000025b0ad7c23 */ /* 0x000fc20008010808 */
[----:B------:R-:W-:Y:S02]  /*b590*/  IMAD.U32 R184, RZ, RZ, UR37 ;  /* 0x00000025ffb87e24 */ /* 0x000fe4000f8e00ff */
[----:B------:R-:W-:-:S01]  /*b5a0*/  FFMA.FTZ R176, R177, UR37, -R8 ;  /* 0x00000025b1b07c23 */ /* 0x000fc20008010808 */
[--C-:B------:R-:W-:Y:S01]  /*b5b0*/  FFMA.FTZ R177, R180, UR37, -R8.reuse ;  /* 0x00000025b4b17c23 */ /* 0x100fe20008010808 */
[----:B------:R-:W-:Y:S01]  /*b5c0*/  FMUL.FTZ R12, R5, UR37 ;  /* 0x00000025050c7c20 */ /* 0x000fe20008410000 */
        /* <DEDUP_REMOVED lines=53> */
[C---:B------:R-:W-:Y:S01]  /*b920*/  FADD.FTZ R5, -R7.reuse, R6 ;  /* 0x0000000607057221 */ /* 0x040fe20000010100 */
[----:B------:R-:W-:-:S01]  /*b930*/  FFMA.FTZ R8, R7, R184, -8 ;  /* 0xc100000007087423 */ /* 0x000fc200000100b8 */
        /* <DEDUP_REMOVED lines=64> */
[----:B------:R2:W3:Y:S01]  /*bd40*/  MUFU.EX2 R12, R189 ;  /* 0x000000bd000c7308 */ /* 0x0004e20000000800 */
[----:B-1----:R-:W-:-:S01]  /*bd50*/  FADD.FTZ R3, R11, R192 ;  /* 0x000000c00b037221 */ /* 0x002fc20000010000 */
[--C-:B------:R-:W-:Y:S01]  /*bd60*/  FFMA.FTZ R95, R95, UR37, -R8.reuse ;  /* 0x000000255f5f7c23 */ /* 0x100fe20008010808 */
[----:B------:R-:W-:-:S01]  /*bd70*/  FFMA.FTZ R98, R98, UR37, -R8 ;  /* 0x0000002562627c23 */ /* 0x000fc20008010808 */
[----:B------:R-:W-:-:S02]  /*bd80*/  IMAD.U32 R194, RZ, RZ, UR48 ;  /* 0x00000030ffc27e24 */ /* 0x000fc4000f8e00ff */
[----:B------:R-:W-:-:S01]  /*bd90*/  FFMA.FTZ R99, R99, UR37, -R8 ;  /* 0x0000002563637c23 */ /* 0x000fc20008010808 */
[--C-:B------:R-:W-:Y:S01]  /*bda0*/  FFMA.FTZ R102, R102, UR37, -R8.reuse ;  /* 0x0000002566667c23 */ /* 0x100fe20008010808 */
[----:B------:R-:W1:Y:S01]  /*bdb0*/  MUFU.EX2 R186, R186 ;  /* 0x000000ba00ba7308 */ /* 0x000e620000000800 */
[----:B--2---:R-:W-:-:S01]  /*bdc0*/  FFMA.FTZ R189, R198, UR37, -R8 ;  /* 0x00000025c6bd7c23 */ /* 0x004fc20008010808 */
[----:B0-----:R-:W-:Y:S01]  /*bdd0*/  FADD.FTZ R191, R185, R2 ;  /* 0x00000002b9bf7221 */ /* 0x001fe20000010000 */
[----:B------:R-:W-:-:S05]  /*bde0*/  FFMA.FTZ R8, R103, UR37, -R8 ;  /* 0x0000002567087c23 */ /* 0x000fca0008010808 */
[----:B------:R-:W0:Y:S01]  /*bdf0*/  MUFU.EX2 R13, R13 ;  /* 0x0000000d000d7308 */ /* 0x000e220000000800 */
[----:B---3--:R-:W-:-:S07]  /*be00*/  FADD.FTZ R2, R12, R3 ;  /* 0x000000030c027221 */ /* 0x008fce0000010000 */
        /* <DEDUP_REMOVED lines=93> */
[----:B0-----:R-:W-:-:S01]  /*c3e0*/  FADD.FTZ R191, R167, R192 ;  /* 0x000000c0a7bf7221 */ /* 0x001fc20000010000 */
[----:B------:R-:W-:-:S04]  /*c3f0*/  UIADD3 UR6, UR10, 0x600, URZ ;  /* 0x000006000a067890 */ /* 0x000fc8000fffe03f */
        /* <DEDUP_REMOVED lines=100> */
[----:B------:R-:W-:-:S05]  /*ca40*/  @!P1 LEA R2, R194, UR41, 0x3 ;  /* 0x00000029c2029c11 */ /* 0x000fca000f8e18ff */
[----:B------:R-:W-:Y:S01]  /*ca50*/  @!P1 VIADD R2, R2, 0x2e840 ;  /* 0x0002e84002029836 */ /* 0x000fe20000000000 */
[----:B------:R-:W0:Y:S01]  /*ca60*/  MUFU.EX2 R90, R90 ;  /* 0x0000005a005a7308 */ /* 0x000e220000000800 */
[----:B-1----:R-:W-:-:S03]  /*ca70*/  FADD.FTZ R191, R119, R192 ;  /* 0x000000c077bf7221 */ /* 0x002fc60000010000 */
[----:B------:R-:W-:Y:S01]  /*ca80*/  @!P1 PRMT R2, RZ, 0x654, R2 ;  /* 0x00000654ff029816 */ /* 0x000fe20000000002 */
        /* <DEDUP_REMOVED lines=14> */
[----:B------:R-:W2:Y:S01]  /*cb70*/  MUFU.EX2 R96, R96 ;  /* 0x0000006000607308 */ /* 0x000ea20000000800 */
[----:B0-----:R-:W-:-:S07]  /*cb80*/  FADD.FTZ R3, R93, R192 ;  /* 0x000000c05d037221 */ /* 0x001fce0000010000 */
[----:B------:R-:W0:Y:S01]  /*cb90*/  MUFU.EX2 R98, R98 ;  /* 0x0000006200627308 */ /* 0x000e220000000800 */
[----:B----4-:R-:W-:-:S07]  /*cba0*/  FADD.FTZ R103, R95, R194 ;  /* 0x000000c25f677221 */ /* 0x010fce0000010000 */
[----:B------:R-:W3:Y:S01]  /*cbb0*/  MUFU.EX2 R97, R97 ;  /* 0x0000006100617308 */ /* 0x000ee20000000800 */
[----:B--2---:R-:W-:-:S07]  /*cbc0*/  FADD.FTZ R2, R96, R3 ;  /* 0x0000000360027221 */ /* 0x004fce0000010000 */
[----:B------:R-:W2:Y:S01]  /*cbd0*/  MUFU.EX2 R99, R99 ;  /* 0x0000006300637308 */ /* 0x000ea20000000800 */
[----:B0-----:R-:W-:-:S07]  /*cbe0*/  FADD.FTZ R192, R98, R103 ;  /* 0x0000006762c07221 */ /* 0x001fce0000010000 */
[----:B------:R-:W0:Y:S01]  /*cbf0*/  MUFU.EX2 R100, R100 ;  /* 0x0000006400647308 */ /* 0x000e220000000800 */
[----:B---3--:R-:W-:-:S07]  /*cc00*/  FADD.FTZ R3, R97, R2 ;  /* 0x0000000261037221 */ /* 0x008fce0000010000 */
[----:B------:R-:W3:Y:S01]  /*cc10*/  MUFU.EX2 R102, R102 ;  /* 0x0000006600667308 */ /* 0x000ee20000000800 */
[----:B--2---:R-:W-:-:S07]  /*cc20*/  FADD.FTZ R103, R99, R192 ;  /* 0x000000c063677221 */ /* 0x004fce0000010000 */
[----:B------:R-:W2:Y:S01]  /*cc30*/  MUFU.EX2 R101, R101 ;  /* 0x0000006500657308 */ /* 0x000ea20000000800 */
[----:B0-----:R-:W-:-:S07]  /*cc40*/  FADD.FTZ R2, R100, R3 ;  /* 0x0000000364027221 */ /* 0x001fce0000010000 */
[----:B------:R-:W0:Y:S01]  /*cc50*/  MUFU.EX2 R8, R8 ;  /* 0x0000000800087308 */ /* 0x000e220000000800 */
[----:B---3--:R-:W-:-:S01]  /*cc60*/  FADD.FTZ R103, R102, R103 ;  /* 0x0000006766677221 */ /* 0x008fc20000010000 */
[----:B--2---:R-:W-:-:S03]  /*cc70*/  FADD.FTZ R3, R101, R2 ;  /* 0x0000000265037221 */ /* 0x004fc60000010000 */
[----:B0-----:R-:W-:Y:S01]  /*cc80*/  FADD.FTZ R2, R8, R103 ;  /* 0x0000006708027221 */ /* 0x001fe20000010000 */
[----:B-1----:R-:W-:Y:S06]  /*cc90*/  @!P0 BRA `(.L_x_1866) ;  /* 0x0000000000048947 */ /* 0x002fec0003800000 */
[----:B------:R-:W-:Y:S01]  /*cca0*/  BPT.TRAP 0x1 ;  /* 0x000000040000795c */ /* 0x000fe20000300000 */
.L_x_1866:
        /* <DEDUP_REMOVED lines=130> */
[----:B------:R-:W-:Y:S01]  /*d4d0*/  F2FP.SATFINITE.E4M3.F32.PACK_AB_MERGE_C R203, R99, R98, R102 ;  /* 0x0000006263cb723e */ /* 0x000fe20004807066 */
[----:B------:R-:W-:Y:S06]  /*d4e0*/  @P2 BRA `(.L_x_1867) ;  /* 0xffffffc8008c2947 */ /* 0x000fec000383ffff */
.L_x_1857:
[----:B------:R-:W-:Y:S06]  /*d4f0*/  BAR.ARV 0x8, 0x180 ;  /* 0x0206000000007b1d */ /* 0x000fec0000002000 */
[----:B------:R-:W-:Y:S05]  /*d500*/  @!P0 BRA `(.L_x_1868) ;  /* 0x0000000000048947 */ /* 0x000fea0003800000 */
[----:B------:R-:W-:Y:S01]  /*d510*/  BPT.TRAP 0x1 ;  /* 0x000000040000795c */ /* 0x000fe20000300000 */
.L_x_1868:
[----:B------:R-:W-:Y:S01]  /*d520*/  ULEA UR4, UR48, UR41, 0x3 ;  /* 0x0000002930047291 */ /* 0x000fe2000f8e183f */
[----:B------:R-:W-:-:S05]  /*d530*/  IMAD.U32 R4, RZ, RZ, UR44 ;  /* 0x0000002cff047e24 */ /* 0x000fca000f8e00ff */
[----:B------:R-:W-:-:S04]  /*d540*/  SHF.L.U32 R4, R4, 0x1f, RZ ;  /* 0x0000001f04047819 */ /* 0x000fc800000006ff */
[----:B------:R0:W1:Y:S01]  /*d550*/  SYNCS.PHASECHK.TRANS64.TRYWAIT P1, [UR4+0x2e850], R4 ;  /* 0x02e85004ff0075a7 */ /* 0x0000620008020144 */
[----:B------:R-:W-:Y:S05]  /*d560*/  @!P0 BRA `(.L_x_1869) ;  /* 0x0000000000048947 */ /* 0x000fea0003800000 */
[----:B------:R-:W-:Y:S01]  /*d570*/  BPT.TRAP 0x1 ;  /* 0x000000040000795c */ /* 0x000fe20000300000 */
.L_x_1869:
[----:B-1----:R-:W-:Y:S05]  /*d580*/  @P1 BRA `(.L_x_1870) ;  /* 0x0000000000081947 */ /* 0x002fea0003800000 */
[----:B------:R-:W1:Y:S02]  /*d590*/  SYNCS.PHASECHK.TRANS64.TRYWAIT P1, [UR4+0x2e850], R4 ;  /* 0x02e85004ff0075a7 */ /* 0x000e640008020144 */
[----:B-1----:R-:W-:Y:S05]  /*d5a0*/  @!P1 BRA `(.L_x_1871) ;  /* 0x0000007000549947 */ /* 0x002fea0003800000 */
.L_x_1870:
[----:B------:R-:W-:Y:S01]  /*d5b0*/  UIADD3 UR41, UR41, 0x400, URZ ;  /* 0x0000040029297890 */ /* 0x000fe2000fffe03f */
[----:B------:R-:W-:Y:S01]  /*d5c0*/  WARPGROUP.ARRIVE ;  /* 0x00000000000079c5 */ /* 0x000fe20000000000 */
[----:B------:R-:W-:Y:S01]  /*d5d0*/  UMOV UR11, 0xc0000010 ;  /* 0xc0000010000b7882 */ /* 0x000fe20000000000 */
[----:B------:R-:W-:Y:S01]  /*d5e0*/  UMOV UR7, 0xc0000010 ;  /* 0xc000001000077882 */ /* 0x000fe20000000000 */
[----:B------:R-:W-:Y:S01]  /*d5f0*/  USHF.R.U32.HI UR41, URZ, 0x4, UR41 ;  /* 0x000000043f297899 */ /* 0x000fe20008011629 */
[----:B------:R-:W-:Y:S01]  /*d600*/  IMAD.MOV.U32 R6, RZ, RZ, 0x3f800000 ;  /* 0x3f800000ff067424 */ /* 0x000fe200078e00ff */
        /* <DEDUP_REMOVED lines=36> */
[----:B01----:R-:W-:Y:S01]  /*d850*/  IMAD.U32 R4, RZ, RZ, UR8 ;  /* 0x00000008ff047e24 */ /* 0x003fe2000f8e00ff */
        /* <DEDUP_REMOVED lines=30> */
[----:B------:R-:W-:-:S06]  /*da40*/  IMAD.MOV.U32 R11, RZ, RZ, RZ ;  /* 0x000000ffff0b7224 */ /* 0x000fcc00078e00ff */
[----:B------:R-:W0:Y:S01]  /*da50*/  @P2 MUFU.LG2 R4, R13 ;  /* 0x0000000d00042308 */ /* 0x000e220000000c00 */
[----:B------:R-:W-:Y:S02]  /*da60*/  WARPGROUP.DEPBAR.LE gsb0, 0x0 ;  /* 0x00008000000079c5 */ /* 0x000fe40000010000 */
[----:B------:R-:W-:-:S06]  /*da70*/  WARPGROUP.ARRIVE ;  /* 0x00000000000079c5 */ /* 0x000fcc0000000000 */
[----:B------:R-:W-:Y:S01]  /*da80*/  QGMMA.64x128x32.F32.E4M3.E4M3 R24, R200, gdesc[UR8], R24, gsb0 ;  /* 0x01e00008c8187df3 */ /* 0x000fe20008000818 */
        /* <DEDUP_REMOVED lines=17> */
.L_x_1872:
        /* <DEDUP_REMOVED lines=74> */
.L_x_1839:
[----:B------:R-:W0:Y:S01]  /*e040*/  S2R R25, SR_CgaCtaId ;  /* 0x0000000000197919 */ /* 0x000e220000008800 */
[----:B------:R-:W-:Y:S01]  /*e050*/  MOV R0, 0x400 ;  /* 0x0000040000007802 */ /* 0x000fe20000000f00 */
[----:B------:R-:W-:Y:S01]  /*e060*/  BSSY B0, `(.L_x_1873) ;  /* 0x0000230000007945 */ /* 0x000fe20003800000 */
[----:B------:R-:W-:Y:S02]  /*e070*/  BAR.SYNC.DEFER_BLOCKING 0x5, 0x180 ;  /* 0x0146000000007b1d */ /* 0x000fe40000010000 */
[----:B0-----:R-:W-:-:S05]  /*e080*/  LEA R0, R25, R0, 0x18 ;  /* 0x0000000019007211 */ /* 0x001fca00078ec0ff */
[----:B------:R-:W0:Y:S02]  /*e090*/  LDS R24, [R0+0x2e8d0] ;  /* 0x02e8d00000187984 */ /* 0x000e240000000800 */
[----:B0-----:R-:W-:Y:S01]  /*e0a0*/  R2UR UR4, R24 ;  /* 0x00000000180472ca */ /* 0x001fe200000e0000 */
[----:B------:R-:W-:Y:S06]  /*e0b0*/  BAR.ARV 0x4, 0x180 ;  /* 0x0106000000007b1d */ /* 0x000fec0000002000 */
[----:B------:R-:W-:Y:S08]  /*e0c0*/  @P0 BRA `(.L_x_1874) ;  /* 0x0000001800500947 */ /* 0x000ff00003800000 */
[----:B------:R-:W0:Y:S01]  /*e0d0*/  S2R R42, SR_TID.X ;  /* 0x00000000002a7919 */ /* 0x000e220000002100 */
[----:B------:R-:W-:Y:S01]  /*e0e0*/  ULDC.64 UR6, c[0x4][0x38] ;  /* 0x01000e0000067ab9 */ /* 0x000fe20000000a00 */
[----:B------:R-:W1:Y:S01]  /*e0f0*/  S2R R35, SR_SWINHI ;  /* 0x0000000000237919 */ /* 0x000e620000002f00 */
        /* <DEDUP_REMOVED lines=14> */
[----:B0-----:R-:W-:Y:S01]  /*e1e0*/  IMAD.SHL.U32 R24, R42, 0x4, RZ ;  /* 0x000000042a187824 */ /* 0x001fe200078e00ff */
        /* <DEDUP_REMOVED lines=21> */
[----:B------:R-:W-:Y:S01]  /*e340*/  USHF.R.S32.HI UR13, URZ, 0x1f, UR43 ;  /* 0x0000001f3f0d7899 */ /* 0x000fe2000801142b */
[----:B------:R-:W-:Y:S01]  /*e350*/  BAR.SYNC.DEFER_BLOCKING 0x1, 0x100 ;  /* 0x0044000000007b1d */ /* 0x000fe20000010000 */
[----:B------:R-:W-:-:S05]  /*e360*/  IADD3 R24, P0, R24, UR6, RZ ;  /* 0x0000000618187c10 */ /* 0x000fca000ff1e0ff */
[----:B------:R-:W-:Y:S01]  /*e370*/  IMAD.X R25, RZ, RZ, UR7, P0 ;  /* 0x00000007ff197e24 */ /* 0x000fe200080e06ff */
[----:B------:R-:W-:-:S04]  /*e380*/  ULDC.64 UR10, c[0x0][0xb98] ;  /* 0x0002e600000a7ab9 */ /* 0x000fc80000000a00 */
[----:B------:R0:W2:Y:S01]  /*e390*/  LDG.E.CONSTANT R24, desc[UR50][R24.64] ;  /* 0x0000003218187981 */ /* 0x0000a2000c1e9900 */
[----:B------:R-:W-:Y:S02]  /*e3a0*/  MOV R4, R0 ;  /* 0x0000000000047202 */ /* 0x000fe40000000f00 */
[----:B-1----:R-:W-:Y:S01]  /*e3b0*/  MOV R5, R35 ;  /* 0x0000002300057202 */ /* 0x002fe20000000f00 */
[----:B------:R-:W-:Y:S02]  /*e3c0*/  UIMAD UR5, UR12, UR8, URZ ;  /* 0x000000080c0572a4 */ /* 0x000fe4000f8e023f */
[----:B------:R-:W-:Y:S02]  /*e3d0*/  UIMAD.WIDE.U32 UR6, UR36, UR8, URZ ;  /* 0x00000008240672a5 */ /* 0x000fe4000f8e003f */
[----:B------:R-:W-:Y:S02]  /*e3e0*/  UIMAD UR5, UR36, UR9, UR5 ;  /* 0x00000009240572a4 */ /* 0x000fe4000f8e0205 */
[----:B------:R-:W-:Y:S01]  /*e3f0*/  UIMAD UR8, UR13, UR10, URZ ;  /* 0x0000000a0d0872a4 */ /* 0x000fe2000f8e023f */
[----:B0-----:R-:W-:Y:S01]  /*e400*/  LOP3.LUT P0, R25, R42, 0x3, RZ, 0xc0, !PT ;  /* 0x000000032a197812 */ /* 0x001fe2000780c0ff */
[----:B------:R-:W-:-:S02]  /*e410*/  UIADD3 UR7, UR7, UR5, URZ ;  /* 0x0000000507077290 */ /* 0x000fc4000fffe03f */
[----:B------:R-:W-:Y:S01]  /*e420*/  UIMAD UR8, UR43, UR11, UR8 ;  /* 0x0000000b2b0872a4 */ /* 0x000fe2000f8e0208 */
[----:B------:R-:W-:Y:S01]  /*e430*/  ISETP.EQ.OR P0, PT, R25, 0x3, !P0 ;  /* 0x000000031900780c */ /* 0x000fe20004702670 */
[----:B------:R-:W-:Y:S01]  /*e440*/  UIMAD.WIDE.U32 UR6, UR43, UR10, UR6 ;  /* 0x0000000a2b0672a5 */ /* 0x000fe2000f8e0006 */
[----:B------:R-:W-:Y:S02]  /*e450*/  ULDC UR5, c[0x0][0xa88] ;  /* 0x0002a20000057ab9 */ /* 0x000fe40000000800 */
[----:B------:R-:W-:Y:S01]  /*e460*/  SEL R61, R7, R6, P0 ;  /* 0x00000006073d7207 */ /* 0x000fe20000000000 */
[----:B------:R-:W-:Y:S01]  /*e470*/  ULDC.64 UR10, c[0x0][0xaf0] ;  /* 0x0002bc00000a7ab9 */ /* 0x000fe20000000a00 */
[----:B------:R-:W-:Y:S01]  /*e480*/  SEL R58, R6, R7, P0 ;  /* 0x00000007063a7207 */ /* 0x000fe20000000000 */
[----:B------:R-:W-:Y:S01]  /*e490*/  IMAD.WIDE R6, R231, 0x2, R4 ;  /* 0x00000002e7067825 */ /* 0x000fe200078e0204 */
[----:B------:R-:W-:Y:S02]  /*e4a0*/  SEL R53, R33, R32, P0 ;  /* 0x0000002021357207 */ /* 0x000fe40000000000 */
[----:B------:R-:W-:-:S02]  /*e4b0*/  SEL R50, R32, R33, P0 ;  /* 0x0000002120327207 */ /* 0x000fc40000000000 */
[----:B------:R-:W-:Y:S02]  /*e4c0*/  IADD3 R33, P6, R6, 0x4060, RZ ;  /* 0x0000406006217810 */ /* 0x000fe40007fde0ff */
[----:B------:R-:W-:Y:S02]  /*e4d0*/  SEL R55, R29, R28, P0 ;  /* 0x0000001c1d377207 */ /* 0x000fe40000000000 */
[----:B------:R-:W-:Y:S02]  /*e4e0*/  LOP3.LUT R32, R33, 0x380, RZ, 0xc0, !PT ;  /* 0x0000038021207812 */ /* 0x000fe400078ec0ff */
[----:B------:R-:W-:Y:S01]  /*e4f0*/  SEL R52, R28, R29, P0 ;  /* 0x0000001d1c347207 */ /* 0x000fe20000000000 */
[----:B------:R-:W-:Y:S01]  /*e500*/  IMAD R29, R23, 0x40, R16 ;  /* 0x00000040171d7824 */ /* 0x000fe200078e0210 */
[----:B------:R-:W-:Y:S02]  /*e510*/  SHF.R.U64 R32, R32, 0x3, RZ ;  /* 0x0000000320207819 */ /* 0x000fe400000012ff */
[----:B------:R-:W-:Y:S01]  /*e520*/  SEL R65, R31, R30, P0 ;  /* 0x0000001e1f417207 */ /* 0x000fe20000000000 */
[----:B------:R-:W-:Y:S01]  /*e530*/  IMAD.WIDE R28, R29, 0x2, R4 ;  /* 0x000000021d1c7825 */ /* 0x000fe200078e0204 */
[----:B------:R-:W-:-:S02]  /*e540*/  SEL R62, R30, R31, P0 ;  /* 0x0000001f1e3e7207 */ /* 0x000fc40000000000 */
[----:B------:R-:W0:Y:S01]  /*e550*/  LDC R30, c[0x0][0xbe8] ;  /* 0x0002fa00ff1e7b82 */ /* 0x000e220000000800 */
[----:B------:R-:W-:Y:S01]  /*e560*/  LOP3.LUT R32, R32, R33, RZ, 0x3c, !PT ;  /* 0x0000002120207212 */ /* 0x000fe200078e3cff */
[--C-:B------:R-:W-:Y:S01]  /*e570*/  IMAD.X R33, RZ, RZ, R7.reuse, P6 ;  /* 0x000000ffff217224 */ /* 0x100fe200030e0607 */
[----:B------:R-:W-:Y:S02]  /*e580*/  SEL R73, R9, R8, P0 ;  /* 0x0000000809497207 */ /* 0x000fe40000000000 */
[----:B------:R-:W-:Y:S02]  /*e590*/  SEL R72, R8, R9, P0 ;  /* 0x0000000908487207 */ /* 0x000fe40000000000 */
[C---:B------:R-:W-:Y:S02]  /*e5a0*/  IADD3 R5, P2, R6.reuse, 0x20, RZ ;  /* 0x0000002006057810 */ /* 0x040fe40007f5e0ff */
[----:B------:R-:W-:Y:S02]  /*e5b0*/  IADD3 R9, P6, R6, 0x40, RZ ;  /* 0x0000004006097810 */ /* 0x000fe40007fde0ff */
[----:B------:R-:W-:Y:S01]  /*e5c0*/  SEL R67, R27, R26, P0 ;  /* 0x0000001a1b437207 */ /* 0x000fe20000000000 */
[--C-:B------:R-:W-:Y:S01]  /*e5d0*/  IMAD.X R43, RZ, RZ, R7.reuse, P2 ;  /* 0x000000ffff2b7224 */ /* 0x100fe200010e0607 */
[----:B------:R-:W-:Y:S01]  /*e5e0*/  SEL R64, R26, R27, P0 ;  /* 0x0000001b1a407207 */ /* 0x000fe20000000000 */
[----:B------:R-:W-:Y:S01]  /*e5f0*/  IMAD.X R27, RZ, RZ, R7, P6 ;  /* 0x000000ffff1b7224 */ /* 0x000fe200030e0607 */
[----:B------:R-:W-:-:S02]  /*e600*/  SEL R57, R15, R14, P0 ;  /* 0x0000000e0f397207 */ /* 0x000fc40000000000 */
[----:B------:R-:W-:Y:S02]  /*e610*/  SEL R54, R14, R15, P0 ;  /* 0x0000000f0e367207 */ /* 0x000fe40000000000 */
[----:B------:R-:W-:Y:S02]  /*e620*/  SEL R69, R21, R20, P0 ;  /* 0x0000001415457207 */ /* 0x000fe40000000000 */
[----:B------:R-:W-:Y:S02]  /*e630*/  SEL R66, R20, R21, P0 ;  /* 0x0000001514427207 */ /* 0x000fe40000000000 */
[----:B------:R-:W-:Y:S02]  /*e640*/  LOP3.LUT R4, R5, 0x380, RZ, 0xc0, !PT ;  /* 0x0000038005047812 */ /* 0x000fe400078ec0ff */
[C---:B------:R-:W-:Y:S02]  /*e650*/  IADD3 R21, P6, R28.reuse, 0x1000, RZ ;  /* 0x000010001c157810 */ /* 0x040fe40007fde0ff */
[----:B------:R-:W-:-:S02]  /*e660*/  IADD3 R15, P2, R28, 0x2000, RZ ;  /* 0x000020001c0f7810 */ /* 0x000fc40007f5e0ff */
[----:B------:R-:W-:Y:S02]  /*e670*/  SHF.R.U64 R4, R4, 0x3, RZ ;  /* 0x0000000304047819 */ /* 0x000fe400000012ff */
[----:B------:R-:W-:Y:S02]  /*e680*/  LOP3.LUT R20, R21, 0x380, RZ, 0xc0, !PT ;  /* 0x0000038015147812 */ /* 0x000fe400078ec0ff */
[----:B------:R-:W-:Y:S02]  /*e690*/  LOP3.LUT R14, R15, 0x380, RZ, 0xc0, !PT ;  /* 0x000003800f0e7812 */ /* 0x000fe400078ec0ff */
[----:B------:R-:W-:Y:S02]  /*e6a0*/  LOP3.LUT R42, R4, R5, RZ, 0x3c, !PT ;  /* 0x00000005042a7212 */ /* 0x000fe400078e3cff */
[----:B------:R-:W-:Y:S02]  /*e6b0*/  SHF.R.U64 R20, R20, 0x3, RZ ;  /* 0x0000000314147819 */ /* 0x000fe400000012ff */
[----:B------:R-:W-:-:S02]  /*e6c0*/  SHF.R.U64 R14, R14, 0x3, RZ ;  /* 0x000000030e0e7819 */ /* 0x000fc400000012ff */
[----:B------:R-:W-:Y:S02]  /*e6d0*/  LOP3.LUT R4, R9, 0x380, RZ, 0xc0, !PT ;  /* 0x0000038009047812 */ /* 0x000fe400078ec0ff */
[----:B------:R-:W-:Y:S01]  /*e6e0*/  LOP3.LUT R20, R20, R21, RZ, 0x3c, !PT ;  /* 0x0000001514147212 */ /* 0x000fe200078e3cff */
[--C-:B------:R-:W-:Y:S01]  /*e6f0*/  IMAD.X R21, RZ, RZ, R29.reuse, P6 ;  /* 0x000000ffff157224 */ /* 0x100fe200030e061d */
[----:B------:R-:W-:Y:S01]  /*e700*/  LOP3.LUT R14, R14, R15, RZ, 0x3c, !PT ;  /* 0x0000000f0e0e7212 */ /* 0x000fe200078e3cff */
[----:B------:R-:W-:Y:S01]  /*e710*/  IMAD.X R15, RZ, RZ, R29, P2 ;  /* 0x000000ffff0f7224 */ /* 0x000fe200010e061d */
[----:B------:R-:W-:Y:S02]  /*e720*/  SHF.R.U64 R4, R4, 0x3, RZ ;  /* 0x0000000304047819 */ /* 0x000fe400000012ff */
[----:B------:R-:W-:Y:S02]  /*e730*/  IADD3 R31, P6, R28, 0x7000, RZ ;  /* 0x000070001c1f7810 */ /* 0x000fe40007fde0ff */
[----:B0-----:R-:W-:-:S02]  /*e740*/  ISETP.NE.AND P2, PT, R30, 0x1, PT ;  /* 0x000000011e00780c */ /* 0x001fc40003f45270 */
[----:B------:R-:W-:Y:S02]  /*e750*/  LOP3.LUT R26, R4, R9, RZ, 0x3c, !PT ;  /* 0x00000009041a7212 */ /* 0x000fe400078e3cff */
[----:B------:R-:W-:Y:S02]  /*e760*/  LOP3.LUT R4, R31, 0x380, RZ, 0xc0, !PT ;  /* 0x000003801f047812 */ /* 0x000fe400078ec0ff */
[----:B------:R-:W-:Y:S02]  /*e770*/  SEL R71, R13, R12, P0 ;  /* 0x0000000c0d477207 */ /* 0x000fe40000000000 */
[----:B------:R-:W-:Y:S02]  /*e780*/  SHF.R.U64 R4, R4, 0x3, RZ ;  /* 0x0000000304047819 */ /* 0x000fe400000012ff */
[----:B------:R-:W-:Y:S02]  /*e790*/  SEL R70, R12, R13, P0 ;  /* 0x0000000d0c467207 */ /* 0x000fe40000000000 */
[----:B------:R-:W-:-:S02]  /*e7a0*/  LOP3.LUT R4, R4, R31, RZ, 0x3c, !PT ;  /* 0x0000001f04047212 */ /* 0x000fc400078e3cff */
[----:B------:R-:W0:Y:S01]  /*e7b0*/  @P2 LDC R31, c[0x0][0xbec] ;  /* 0x0002fb00ff1f2b82 */ /* 0x000e220000000800 */
[C---:B------:R-:W-:Y:S02]  /*e7c0*/  IADD3 R13, P5, R6.reuse, 0x4040, RZ ;  /* 0x00004040060d7810 */ /* 0x040fe40007fbe0ff */
[----:B------:R-:W-:Y:S02]  /*e7d0*/  MOV R74, R32 ;  /* 0x00000020004a7202 */ /* 0x000fe40000000f00 */
[----:B------:R-:W-:Y:S01]  /*e7e0*/  LOP3.LUT R12, R13, 0x380, RZ, 0xc0, !PT ;  /* 0x000003800d0c7812 */ /* 0x000fe200078ec0ff */
[----:B------:R-:W-:Y:S01]  /*e7f0*/  IMAD.X R35, RZ, RZ, R7, P5 ;  /* 0x000000ffff237224 */ /* 0x000fe200028e0607 */
[----:B------:R-:W-:Y:S01]  /*e800*/  LOP3.LUT R45, R6, 0x380, RZ, 0xc0, !PT ;  /* 0x00000380062d7812 */ /* 0x000fe200078ec0ff */
[----:B------:R-:W1:Y:S01]  /*e810*/  @P2 LDC R32, c[0x0][0xbf0] ;  /* 0x0002fc00ff202b82 */ /* 0x000e620000000800 */
[----:B------:R-:W-:Y:S02]  /*e820*/  SHF.R.U64 R12, R12, 0x3, RZ ;  /* 0x000000030c0c7819 */ /* 0x000fe400000012ff */
[----:B------:R-:W-:-:S02]  /*e830*/  SHF.R.U64 R45, R45, 0x3, RZ ;  /* 0x000000032d2d7819 */ /* 0x000fc400000012ff */
[----:B------:R-:W-:Y:S02]  /*e840*/  LOP3.LUT R34, R12, R13, RZ, 0x3c, !PT ;  /* 0x0000000d0c227212 */ /* 0x000fe400078e3cff */
[----:B------:R-:W-:Y:S01]  /*e850*/  LOP3.LUT R44, R45, R6, RZ, 0x3c, !PT ;  /* 0x000000062d2c7212 */ /* 0x000fe200078e3cff */
[----:B------:R-:W-:Y:S01]  /*e860*/  IMAD.MOV.U32 R45, RZ, RZ, R7 ;  /* 0x000000ffff2d7224 */ /* 0x000fe200078e0007 */
[----:B------:R-:W-:Y:S02]  /*e870*/  SEL R59, R11, R10, P0 ;  /* 0x0000000a0b3b7207 */ /* 0x000fe40000000000 */
[----:B------:R-:W-:Y:S02]  /*e880*/  SEL R56, R10, R11, P0 ;  /* 0x0000000b0a387207 */ /* 0x000fe40000000000 */
[C---:B------:R-:W-:Y:S02]  /*e890*/  IADD3 R10, P4, R6.reuse, 0x4020, RZ ;  /* 0x00004020060a7810 */ /* 0x040fe40007f9e0ff */
[----:B------:R-:W-:-:S02]  /*e8a0*/  IADD3 R11, P3, R6, 0x4000, RZ ;  /* 0x00004000060b7810 */ /* 0x000fc40007f7e0ff */
[----:B------:R-:W-:Y:S02]  /*e8b0*/  IADD3 R8, P1, R6, 0x60, RZ ;  /* 0x0000006006087810 */ /* 0x000fe40007f3e0ff */
[----:B------:R-:W-:Y:S01]  /*e8c0*/  MOV R76, R34 ;  /* 0x00000022004c7202 */ /* 0x000fe20000000f00 */
[----:B------:R-:W-:Y:S01]  /*e8d0*/  VIADD R34, R18, UR39 ;  /* 0x0000002712227c36 */ /* 0x000fe20008000000 */
[----:B------:R-:W-:Y:S01]  /*e8e0*/  SEL R63, R48, R49, P0 ;  /* 0x00000031303f7207 */ /* 0x000fe20000000000 */
[--C-:B------:R-:W-:Y:S01]  /*e8f0*/  IMAD.X R41, RZ, RZ, R7.reuse, P1 ;  /* 0x000000ffff297224 */ /* 0x100fe200008e0607 */
[----:B------:R-:W-:Y:S02]  /*e900*/  SEL R48, R49, R48, P0 ;  /* 0x0000003031307207 */ /* 0x000fe40000000000 */
[----:B------:R-:W-:Y:S02]  /*e910*/  SEL R51, R37, R36, P0 ;  /* 0x0000002425337207 */ /* 0x000fe40000000000 */
[----:B------:R-:W-:Y:S01]  /*e920*/  SEL R46, R36, R37, P0 ;  /* 0x00000025242e7207 */ /* 0x000fe20000000000 */
[----:B------:R-:W-:Y:S01]  /*e930*/  IMAD.X R37, RZ, RZ, R7, P4 ;  /* 0x000000ffff257224 */ /* 0x000fe200020e0607 */
[----:B------:R-:W-:-:S02]  /*e940*/  SEL R49, R38, R39, P0 ;  /* 0x0000002726317207 */ /* 0x000fc40000000000 */
[----:B------:R-:W-:Y:S01]  /*e950*/  SEL R60, R39, R38, P0 ;  /* 0x00000026273c7207 */ /* 0x000fe20000000000 */
[----:B------:R-:W-:Y:S01]  /*e960*/  IMAD.X R39, RZ, RZ, R7, P3 ;  /* 0x000000ffff277224 */ /* 0x000fe200018e0607 */
[----:B------:R-:W-:Y:S02]  /*e970*/  LOP3.LUT R6, R11, 0x380, RZ, 0xc0, !PT ;  /* 0x000003800b067812 */ /* 0x000fe400078ec0ff */
[----:B------:R-:W-:Y:S02]  /*e980*/  MOV R81, R44 ;  /* 0x0000002c00517202 */ /* 0x000fe40000000f00 */
[----:B------:R-:W-:Y:S02]  /*e990*/  SEL R25, R94, R93, P0 ;  /* 0x0000005d5e197207 */ /* 0x000fe40000000000 */
[----:B------:R-:W-:Y:S02]  /*e9a0*/  SEL R47, R90, R89, P0 ;  /* 0x000000595a2f7207 */ /* 0x000fe40000000000 */
[----:B------:R-:W-:Y:S01]  /*e9b0*/  MOV R45, R26 ;  /* 0x0000001a002d7202 */ /* 0x000fe20000000f00 */
[----:B0-----:R-:W-:Y:S01]  /*e9c0*/  @P2 IMAD.HI.U32 R27, R34, R31, RZ ;  /* 0x0000001f221b2227 */ /* 0x001fe200078e00ff */
[----:B------:R-:W-:-:S02]  /*e9d0*/  SEL R94, R93, R94, P0 ;  /* 0x0000005e5d5e7207 */ /* 0x000fc40000000000 */
[----:B------:R-:W-:Y:S01]  /*e9e0*/  SEL R90, R89, R90, P0 ;  /* 0x0000005a595a7207 */ /* 0x000fe20000000000 */
[----:B------:R-:W-:Y:S01]  /*e9f0*/  IMAD.MOV.U32 R26, RZ, RZ, R34 ;  /* 0x000000ffff1a7224 */ /* 0x000fe200078e0022 */
[----:B------:R-:W-:Y:S02]  /*ea00*/  LOP3.LUT R7, R10, 0x380, RZ, 0xc0, !PT ;  /* 0x000003800a077812 */ /* 0x000fe400078ec0ff */
[----:B------:R-:W-:Y:S02]  /*ea10*/  SHF.R.U64 R6, R6, 0x3, RZ ;  /* 0x0000000306067819 */ /* 0x000fe400000012ff */
[----:B------:R-:W-:Y:S02]  /*ea20*/  SHF.R.U64 R7, R7, 0x3, RZ ;  /* 0x0000000307077819 */ /* 0x000fe400000012ff */
[----:B------:R-:W-:Y:S02]  /*ea30*/  LOP3.LUT R38, R6, R11, RZ, 0x3c, !PT ;  /* 0x0000000b06267212 */ /* 0x000fe400078e3cff */
[----:B------:R-:W-:-:S02]  /*ea40*/  IADD3 R13, P1, R28, 0x3000, RZ ;  /* 0x000030001c0d7810 */ /* 0x000fc40007f3e0ff */
[----:B------:R-:W-:Y:S02]  /*ea50*/  LOP3.LUT R6, R8, 0x380, RZ, 0xc0, !PT ;  /* 0x0000038008067812 */ /* 0x000fe400078ec0ff */
[----:B------:R-:W-:Y:S02]  /*ea60*/  LOP3.LUT R36, R7, R10, RZ, 0x3c, !PT ;  /* 0x0000000a07247212 */ /* 0x000fe400078e3cff */
[----:B-1----:R-:W-:Y:S01]  /*ea70*/  @P2 SHF.R.U32.HI R26, RZ, R32, R27 ;  /* 0x00000020ff1a2219 */ /* 0x002fe2000001161b */
[----:B------:R-:W-:Y:S01]  /*ea80*/  IMAD.U32 R27, RZ, RZ, UR8 ;  /* 0x00000008ff1b7e24 */ /* 0x000fe2000f8e00ff */
[----:B------:R-:W-:Y:S01]  /*ea90*/  LOP3.LUT R12, R13, 0x380, RZ, 0xc0, !PT ;  /* 0x000003800d0c7812 */ /* 0x000fe200078ec0ff */
[----:B------:R-:W-:Y:S01]  /*eaa0*/  ULDC.64 UR8, c[0x0][0xae8] ;  /* 0x0002ba0000087ab9 */ /* 0x000fe20000000a00 */
[----:B------:R-:W-:Y:S02]  /*eab0*/  SHF.R.U64 R5, R6, 0x3, RZ ;  /* 0x0000000306057819 */ /* 0x000fe400000012ff */
[----:B------:R-:W-:Y:S01]  /*eac0*/  MOV R77, R36 ;  /* 0x00000024004d7202 */ /* 0x000fe20000000f00 */
[----:B------:R-:W-:Y:S01]  /*ead0*/  IMAD.MOV R37, RZ, RZ, -R26 ;  /* 0x000000ffff257224 */ /* 0x000fe200078e0a1a */
[----:B------:R-:W-:-:S02]  /*eae0*/  SEL R75, R86, R87, P0 ;  /* 0x00000057564b7207 */ /* 0x000fc40000000000 */
[----:B------:R-:W-:Y:S01]  /*eaf0*/  SHF.R.U64 R12, R12, 0x3, RZ ;  /* 0x000000030c0c7819 */ /* 0x000fe200000012ff */
[----:B------:R-:W-:Y:S01]  /*eb00*/  IMAD R37, R30, R37, R34 ;  /* 0x000000251e257224 */ /* 0x000fe200078e0222 */
[----:B------:R-:W-:Y:S02]  /*eb10*/  LOP3.LUT R40, R5, R8, RZ, 0x3c, !PT ;  /* 0x0000000805287212 */ /* 0x000fe400078e3cff */
[----:B------:R-:W-:Y:S02]  /*eb20*/  SEL R86, R87, R86, P0 ;  /* 0x0000005657567207 */ /* 0x000fe40000000000 */
[----:B------:R-:W-:Y:S01]  /*eb30*/  LOP3.LUT R12, R12, R13, RZ, 0x3c, !PT ;  /* 0x0000000d0c0c7212 */ /* 0x000fe200078e3cff */
[----:B------:R-:W-:Y:S01]  /*eb40*/  IMAD.X R13, RZ, RZ, R29, P1 ;  /* 0x000000ffff0d7224 */ /* 0x000fe200008e061d */
[----:B------:R-:W-:Y:S02]  /*eb50*/  MOV R80, R42 ;  /* 0x0000002a00507202 */ /* 0x000fe40000000f00 */
[----:B------:R-:W-:-:S02]  /*eb60*/  MOV R79, R40 ;  /* 0x00000028004f7202 */ /* 0x000fc40000000f00 */
[----:B------:R-:W-:Y:S02]  /*eb70*/  IADD3 R40, P1, R26, UR6, RZ ;  /* 0x000000061a287c10 */ /* 0x000fe4000ff3e0ff */
[----:B------:R-:W-:Y:S02]  /*eb80*/  SHF.R.S32.HI R36, RZ, 0x1f, R37 ;  /* 0x0000001fff247819 */ /* 0x000fe40000011425 */
[C---:B------:R-:W-:Y:S02]  /*eb90*/  IADD3 R9, P4, R28.reuse, 0x5000, RZ ;  /* 0x000050001c097810 */ /* 0x040fe40007f9e0ff */
[----:B------:R-:W-:Y:S02]  /*eba0*/  IADD3 R11, P3, R28, 0x4000, RZ ;  /* 0x000040001c0b7810 */ /* 0x000fe40007f7e0ff */
[----:B------:R-:W-:Y:S02]  /*ebb0*/  LOP3.LUT R8, R9, 0x380, RZ, 0xc0, !PT ;  /* 0x0000038009087812 */ /* 0x000fe400078ec0ff */
[----:B------:R-:W-:-:S02]  /*ebc0*/  LOP3.LUT R10, R11, 0x380, RZ, 0xc0, !PT ;  /* 0x000003800b0a7812 */ /* 0x000fc400078ec0ff */
[----:B------:R-:W-:Y:S02]  /*ebd0*/  MOV R78, R38 ;  /* 0x00000026004e7202 */ /* 0x000fe40000000f00 */
[----:B------:R-:W-:Y:S02]  /*ebe0*/  SHF.R.U64 R8, R8, 0x3, RZ ;  /* 0x0000000308087819 */ /* 0x000fe400000012ff */
[----:B------:R-:W-:Y:S02]  /*ebf0*/  SHF.R.U64 R10, R10, 0x3, RZ ;  /* 0x000000030a0a7819 */ /* 0x000fe400000012ff */
[----:B------:R-:W-:Y:S01]  /*ec00*/  LOP3.LUT R8, R8, R9, RZ, 0x3c, !PT ;  /* 0x0000000908087212 */ /* 0x000fe200078e3cff */
[--C-:B------:R-:W-:Y:S01]  /*ec10*/  IMAD.X R9, RZ, RZ, R29.reuse, P4 ;  /* 0x000000ffff097224 */ /* 0x100fe200020e061d */
[----:B------:R-:W-:Y:S01]  /*ec20*/  LOP3.LUT R10, R10, R11, RZ, 0x3c, !PT ;  /* 0x0000000b0a0a7212 */ /* 0x000fe200078e3cff */
[----:B------:R-:W-:Y:S01]  /*ec30*/  IMAD.X R11, RZ, RZ, R29, P3 ;  /* 0x000000ffff0b7224 */ /* 0x000fe200018e061d */
[----:B------:R-:W-:-:S02]  /*ec40*/  IADD3 R7, P5, R28, 0x6000, RZ ;  /* 0x000060001c077810 */ /* 0x000fc40007fbe0ff */
[----:B------:R-:W-:Y:S02]  /*ec50*/  LOP3.LUT R5, R28, 0x380, RZ, 0xc0, !PT ;  /* 0x000003801c057812 */ /* 0x000fe400078ec0ff */
[----:B------:R-:W-:Y:S02]  /*ec60*/  LOP3.LUT R6, R7, 0x380, RZ, 0xc0, !PT ;  /* 0x0000038007067812 */ /* 0x000fe400078ec0ff */
[----:B------:R-:W-:Y:S02]  /*ec70*/  SHF.R.U64 R5, R5, 0x3, RZ ;  /* 0x0000000305057819 */ /* 0x000fe400000012ff */
[----:B------:R-:W-:Y:S02]  /*ec80*/  SHF.R.U64 R6, R6, 0x3, RZ ;  /* 0x0000000306067819 */ /* 0x000fe400000012ff */
[----:B------:R-:W-:Y:S01]  /*ec90*/  LOP3.LUT R28, R5, R28, RZ, 0x3c, !PT ;  /* 0x0000001c051c7212 */ /* 0x000fe200078e3cff */
[--C-:B------:R-:W-:Y:S01]  /*eca0*/  IMAD.X R5, RZ, RZ, R29.reuse, P6 ;  /* 0x000000ffff057224 */ /* 0x100fe200030e061d */
[----:B------:R-:W-:Y:S01]  /*ecb0*/  LOP3.LUT R6, R6, R7, RZ, 0x3c, !PT ;  /* 0x0000000706067212 */ /* 0x000fe200078e3cff */
[----:B------:R-:W-:Y:S01]  /*ecc0*/  IMAD.X R7, RZ, RZ, R29, P5 ;  /* 0x000000ffff077224 */ /* 0x000fe200028e061d */
[----:B--2---:R-:W-:Y:S01]  /*ecd0*/  LOP3.LUT R31, R24, 0x2, RZ, 0x3c, !PT ;  /* 0x00000002181f7812 */ /* 0x004fe200078e3cff */
[----:B------:R-:W-:Y:S04]  /*ece0*/  SHFL.IDX PT, R25, R25, R24, 0x1c1f ;  /* 0x001c1f1819197589 */ /* 0x000fe800000e0000 */
[----:B------:R-:W-:Y:S04]  /*ecf0*/  SHFL.IDX PT, R47, R47, R24, 0x1c1f ;  /* 0x001c1f182f2f7589 */ /* 0x000fe800000e0000 */
[----:B------:R-:W-:Y:S04]  /*ed00*/  SHFL.IDX PT, R94, R94, R31, 0x1c1f ;  /* 0x001c1f1f5e5e7589 */ /* 0x000fe800000e0000 */
[----:B------:R-:W0:Y:S04]  /*ed10*/  SHFL.IDX PT, R90, R90, R31, 0x1c1f ;  /* 0x001c1f1f5a5a7589 */ /* 0x000e2800000e0000 */
[----:B------:R-:W-:Y:S04]  /*ed20*/  SHFL.IDX PT, R63, R63, R24, 0x1c1f ;  /* 0x001c1f183f3f7589 */ /* 0x000fe800000e0000 */
[----:B------:R-:W-:Y:S04]  /*ed30*/  SHFL.IDX PT, R48, R48, R31, 0x1c1f ;  /* 0x001c1f1f30307589 */ /* 0x000fe800000e0000 */
[----:B------:R-:W-:Y:S04]  /*ed40*/  SHFL.IDX PT, R51, R51, R24, 0x1c1f ;  /* 0x001c1f1833337589 */ /* 0x000fe800000e0000 */
[----:B------:R-:W1:Y:S04]  /*ed50*/  SHFL.IDX PT, R46, R46, R31, 0x1c1f ;  /* 0x001c1f1f2e2e7589 */ /* 0x000e6800000e0000 */
[----:B------:R-:W-:Y:S04]  /*ed60*/  SHFL.IDX PT, R49, R49, R24, 0x1c1f ;  /* 0x001c1f1831317589 */ /* 0x000fe800000e0000 */
[----:B------:R-:W2:Y:S01]  /*ed70*/  SHFL.IDX PT, R60, R60, R31, 0x1c1f ;  /* 0x001c1f1f3c3c7589 */ /* 0x000ea200000e0000 */
[----:B0-----:R-:W-:-:S02]  /*ed80*/  SEL R32, R47, R90, P0 ;  /* 0x0000005a2f207207 */ /* 0x001fc40000000000 */
[----:B------:R-:W-:Y:S01]  /*ed90*/  SEL R34, R90, R47, P0 ;  /* 0x0000002f5a227207 */ /* 0x000fe20000000000 */
[----:B------:R-:W-:Y:S04]  /*eda0*/  SHFL.IDX PT, R65, R65, R24, 0x1c1f ;  /* 0x001c1f1841417589 */ /* 0x000fe800000e0000 */
[----:B------:R-:W0:Y:S04]  /*edb0*/  SHFL.IDX PT, R62, R62, R31, 0x1c1f ;  /* 0x001c1f1f3e3e7589 */ /* 0x000e2800000e0000 */
[----:B------:R-:W-:Y:S04]  /*edc0*/  SHFL.IDX PT, R53, R53, R24, 0x1c1f ;  /* 0x001c1f1835357589 */ /* 0x000fe800000e0000 */
[----:B------:R-:W-:Y:S01]  /*edd0*/  SHFL.IDX PT, R55, R55, R24, 0x1c1f ;  /* 0x001c1f1837377589 */ /* 0x000fe200000e0000 */
[----:B-1----:R-:W-:-:S03]  /*ede0*/  SEL R38, R46, R51, P0 ;  /* 0x000000332e267207 */ /* 0x002fc60000000000 */
[----:B------:R-:W-:Y:S04]  /*edf0*/  SHFL.IDX PT, R57, R57, R24, 0x1c1f ;  /* 0x001c1f1839397589 */ /* 0x000fe800000e0000 */
[----:B------:R-:W-:Y:S01]  /*ee00*/  SHFL.IDX PT, R59, R59, R24, 0x1c1f ;  /* 0x001c1f183b3b7589 */ /* 0x000fe200000e0000 */
[----:B--2---:R-:W-:Y:S02]  /*ee10*/  SEL R33, R49, R60, P0 ;  /* 0x0000003c31217207 */ /* 0x004fe40000000000 */
[----:B------:R-:W-:Y:S01]  /*ee20*/  SEL R35, R60, R49, P0 ;  /* 0x000000313c237207 */ /* 0x000fe20000000000 */
[----:B------:R-:W-:Y:S04]  /*ee30*/  SHFL.IDX PT, R42, R61, R24, 0x1c1f ;  /* 0x001c1f183d2a7589 */ /* 0x000fe800000e0000 */
[----:B------:R-:W-:Y:S01]  /*ee40*/  SHFL.IDX PT, R67, R67, R24, 0x1c1f ;  /* 0x001c1f1843437589 */ /* 0x000fe200000e0000 */
[----:B0-----:R-:W-:-:S03]  /*ee50*/  SEL R39, R62, R65, P0 ;  /* 0x000000413e277207 */ /* 0x001fc60000000000 */
[----:B------:R-:W-:Y:S04]  /*ee60*/  SHFL.IDX PT, R69, R69, R24, 0x1c1f ;  /* 0x001c1f1845457589 */ /* 0x000fe800000e0000 */
[----:B------:R-:W-:Y:S04]  /*ee70*/  SHFL.IDX PT, R71, R71, R24, 0x1c1f ;  /* 0x001c1f1847477589 */ /* 0x000fe800000e0000 */
[----:B------:R-:W-:Y:S04]  /*ee80*/  SHFL.IDX PT, R73, R73, R24, 0x1c1f ;  /* 0x001c1f1849497589 */ /* 0x000fe800000e0000 */
[----:B------:R0:W-:Y:S04]  /*ee90*/  SHFL.IDX PT, R75, R75, R24, 0x1c1f ;  /* 0x001c1f184b4b7589 */ /* 0x0001e800000e0000 */
[----:B------:R-:W-:Y:S04]  /*eea0*/  SHFL.IDX PT, R50, R50, R31, 0x1c1f ;  /* 0x001c1f1f32327589 */ /* 0x000fe800000e0000 */
[----:B------:R-:W-:Y:S01]  /*eeb0*/  SHFL.IDX PT, R52, R52, R31, 0x1c1f ;  /* 0x001c1f1f34347589 */ /* 0x000fe200000e0000 */
[----:B0-----:R-:W-:-:S03]  /*eec0*/  SHF.R.S32.HI R24, RZ, 0x1f, R26 ;  /* 0x0000001fff187819 */ /* 0x001fc6000001141a */
[----:B------:R-:W-:Y:S01]  /*eed0*/  SHFL.IDX PT, R44, R64, R31, 0x1c1f ;  /* 0x001c1f1f402c7589 */ /* 0x000fe200000e0000 */
[----:B------:R-:W-:Y:S02]  /*eee0*/  SEL R26, R94, R25, P0 ;  /* 0x000000195e1a7207 */ /* 0x000fe40000000000 */
[----:B------:R-:W-:Y:S01]  /*eef0*/  IADD3.X R41, R24, UR7, R27, P1, !PT ;  /* 0x0000000718297c10 */ /* 0x000fe20008ffe41b */
[----:B------:R-:W-:Y:S01]  /*ef00*/  SHFL.IDX PT, R54, R54, R31, 0x1c1f ;  /* 0x001c1f1f36367589 */ /* 0x000fe200000e0000 */
[----:B------:R-:W-:Y:S01]  /*ef10*/  ULDC.64 UR6, c[0x0][0xb88] ;  /* 0x0002e20000067ab9 */ /* 0x000fe20000000a00 */
[----:B------:R-:W-:Y:S01]  /*ef20*/  SEL R24, R25, R94, P0 ;  /* 0x0000005e19187207 */ /* 0x000fe20000000000 */
[----:B------:R-:W-:Y:S01]  /*ef30*/  IMAD R36, R36, UR6, RZ ;  /* 0x0000000624247c24 */ /* 0x000fe2000f8e02ff */
[----:B------:R-:W-:Y:S01]  /*ef40*/  SHFL.IDX PT, R68, R66, R31, 0x1c1f ;  /* 0x001c1f1f42447589 */ /* 0x000fe200000e0000 */
[----:B------:R-:W-:Y:S01]  /*ef50*/  SEL R25, R63, R48, P0 ;  /* 0x000000303f197207 */ /* 0x000fe20000000000 */
[C---:B------:R-:W-:Y:S01]  /*ef60*/  IMAD.WIDE.U32 R40, R37.reuse, UR6, R40 ;  /* 0x0000000625287c25 */ /* 0x040fe2000f8e0028 */
[----:B------:R-:W-:Y:S01]  /*ef70*/  SEL R27, R48, R63, P0 ;  /* 0x0000003f301b7207 */ /* 0x000fe20000000000 */
[----:B------:R-:W-:Y:S01]  /*ef80*/  SHFL.IDX PT, R70, R70, R31, 0x1c1f ;  /* 0x001c1f1f46467589 */ /* 0x000fe200000e0000 */
[----:B------:R-:W-:Y:S01]  /*ef90*/  LOP3.LUT P1, RZ, R228, 0x3, RZ, 0xc0, !PT ;  /* 0x00000003e4ff7812 */ /* 0x000fe2000782c0ff */
[----:B------:R-:W-:Y:S01]  /*efa0*/  IMAD R47, R37, UR7, R36 ;  /* 0x00000007252f7c24 */ /* 0x000fe2000f8e0224 */
[----:B------:R-:W-:Y:S01]  /*efb0*/  SEL R36, R51, R46, P0 ;  /* 0x0000002e33247207 */ /* 0x000fe20000000000 */
[----:B------:R-:W0:Y:S01]  /*efc0*/  SHFL.IDX PT, R56, R56, R31, 0x1c1f ;  /* 0x001c1f1f38387589 */ /* 0x000e2200000e0000 */
[----:B------:R-:W-:Y:S01]  /*efd0*/  VIADD R46, R230, UR39 ;  /* 0x00000027e62e7c36 */ /* 0x000fe20008000000 */
[----:B------:R-:W-:Y:S01]  /*efe0*/  ULDC.64 UR6, c[0x0][0xb50] ;  /* 0x0002d40000067ab9 */ /* 0x000fe20000000a00 */
[----:B------:R-:W-:Y:S01]  /*eff0*/  SEL R37, R65, R62, P0 ;  /* 0x0000003e41257207 */ /* 0x000fe20000000000 */
[----:B------:R-:W1:Y:S04]  /*f000*/  SHFL.IDX PT, R72, R72, R31, 0x1c1f ;  /* 0x001c1f1f48487589 */ /* 0x000e6800000e0000 */
[----:B------:R-:W2:Y:S04]  /*f010*/  SHFL.IDX PT, R43, R58, R31, 0x1c1f ;  /* 0x001c1f1f3a2b7589 */ /* 0x000ea800000e0000 */
[----:B------:R3:W4:Y:S04]  /*f020*/  SHFL.IDX PT, R86, R86, R31, 0x1c1f ;  /* 0x001c1f1f56567589 */ /* 0x00072800000e0000 */
[----:B------:R2:W-:Y:S04]  /*f030*/  STSM.16.M88.4 [R81], R24 ;  /* 0x0000001851007844 */ /* 0x0005e80000000200 */
[----:B------:R4:W-:Y:S01]  /*f040*/  STSM.16.M88.4 [R80], R32 ;  /* 0x0000002050007844 */ /* 0x0009e20000000200 */
[----:B---3--:R-:W-:Y:S01]  /*f050*/  IMAD R31, R30, UR5, RZ ;  /* 0x000000051e1f7c24 */ /* 0x008fe2000f8e02ff */
[----:B0-----:R-:W-:-:S02]  /*f060*/  SEL R48, R59, R56, P0 ;  /* 0x000000383b307207 */ /* 0x001fc40000000000 */
[----:B------:R-:W-:Y:S02]  /*f070*/  STSM.16.M88.4 [R45], R36 ;  /* 0x000000242d007844 */ /* 0x000fe40000000200 */
[----:B------:R-:W-:Y:S02]  /*f080*/  ISETP.GE.OR P3, PT, R46, R31, P1 ;  /* 0x0000001f2e00720c */ /* 0x000fe40000f66670 */
[----:B-1----:R-:W-:Y:S02]  /*f090*/  SEL R49, R73, R72, P0 ;  /* 0x0000004849317207 */ /* 0x002fe40000000000 */
[----:B------:R-:W-:Y:S01]  /*f0a0*/  SEL R51, R72, R73, P0 ;  /* 0x0000004948337207 */ /* 0x000fe20000000000 */
[----:B--2---:R-:W-:Y:S01]  /*f0b0*/  VIADD R24, R46, 0x8 ;  /* 0x000000082e187836 */ /* 0x004fe20000000000 */
[----:B------:R-:W-:Y:S01]  /*f0c0*/  SEL R26, R50, R53, P0 ;  /* 0x00000035321a7207 */ /* 0x000fe20000000000 */
[----:B------:R-:W-:Y:S01]  /*f0d0*/  IMAD.IADD R25, R41, 0x1, R47 ;  /* 0x0000000129197824 */ /* 0x000fe200078e022f */
[----:B------:R-:W-:-:S02]  /*f0e0*/  LEA R41, P4, R40, UR6, 0x2 ;  /* 0x0000000628297c11 */ /* 0x000fc4000f8810ff */
[----:B------:R-:W-:Y:S02]  /*f0f0*/  ISETP.GE.OR P1, PT, R24, R31, P1 ;  /* 0x0000001f1800720c */ /* 0x000fe40000f26670 */
[----:B------:R-:W-:Y:S01]  /*f100*/  LEA.HI.X R40, R40, UR7, R25, 0x2, P4 ;  /* 0x0000000728287c11 */ /* 0x000fe2000a0f1419 */
[----:B------:R-:W-:Y:S01]  /*f110*/  SHFL.IDX PT, R60, R41, RZ, 0x1c1f ;  /* 0x001c1fff293c7589 */ /* 0x000fe200000e0000 */
[----:B------:R-:W-:Y:S02]  /*f120*/  SEL R24, R53, R50, P0 ;  /* 0x0000003235187207 */ /* 0x000fe40000000000 */
[----:B----4-:R-:W-:Y:S01]  /*f130*/  SEL R32, R55, R52, P0 ;  /* 0x0000003437207207 */ /* 0x010fe20000000000 */
[----:B------:R-:W0:Y:S01]  /*f140*/  SHFL.IDX PT, R61, R40, RZ, 0x1c1f ;  /* 0x001c1fff283d7589 */ /* 0x000e2200000e0000 */
[----:B------:R-:W-:Y:S02]  /*f150*/  SEL R34, R52, R55, P0 ;  /* 0x0000003734227207 */ /* 0x000fe40000000000 */
[----:B------:R-:W-:Y:S01]  /*f160*/  SEL R25, R67, R44, P0 ;  /* 0x0000002c43197207 */ /* 0x000fe20000000000 */
[----:B------:R-:W-:Y:S01]  /*f170*/  SHFL.IDX PT, R62, R41, 0x1, 0x1c1f ;  /* 0x003c1f00293e7f89 */ /* 0x000fe200000e0000 */
[----:B------:R-:W-:-:S02]  /*f180*/  SEL R27, R44, R67, P0 ;  /* 0x000000432c1b7207 */ /* 0x000fc40000000000 */
[----:B------:R-:W-:Y:S01]  /*f190*/  SEL R52, R57, R54, P0 ;  /* 0x0000003639347207 */ /* 0x000fe20000000000 */
[----:B------:R-:W1:Y:S01]  /*f1a0*/  SHFL.IDX PT, R63, R40, 0x1, 0x1c1f ;  /* 0x003c1f00283f7f89 */ /* 0x000e6200000e0000 */
[----:B------:R-:W-:Y:S02]  /*f1b0*/  SEL R33, R69, R68, P0 ;  /* 0x0000004445217207 */ /* 0x000fe40000000000 */
[----:B------:R-:W-:Y:S01]  /*f1c0*/  SEL R35, R68, R69, P0 ;  /* 0x0000004544237207 */ /* 0x000fe20000000000 */
[----:B------:R-:W-:Y:S01]  /*f1d0*/  STSM.16.M88.4 [R79], R24 ;  /* 0x000000184f007844 */ /* 0x000fe20000000200 */
[----:B------:R-:W-:Y:S02]  /*f1e0*/  SEL R54, R54, R57, P0 ;  /* 0x0000003936367207 */ /* 0x000fe40000000000 */
[----:B------:R-:W-:Y:S01]  /*f1f0*/  SEL R53, R71, R70, P0 ;  /* 0x0000004647357207 */ /* 0x000fe20000000000 */
[----:B------:R-:W-:Y:S01]  /*f200*/  STSM.16.M88.4 [R78], R32 ;  /* 0x000000204e007844 */ /* 0x000fe20000000200 */
[----:B------:R-:W-:-:S02]  /*f210*/  SEL R55, R70, R71, P0 ;  /* 0x0000004746377207 */ /* 0x000fc40000000000 */
[----:B------:R-:W-:Y:S02]  /*f220*/  SEL R50, R56, R59, P0 ;  /* 0x0000003b38327207 */ /* 0x000fe40000000000 */
[----:B------:R-:W-:Y:S01]  /*f230*/  SEL R64, R42, R43, P0 ;  /* 0x0000002b2a407207 */ /* 0x000fe20000000000 */
[----:B------:R-:W-:Y:S01]  /*f240*/  STSM.16.M88.4 [R77], R52 ;  /* 0x000000344d007844 */ /* 0x000fe20000000200 */
[----:B------:R-:W-:Y:S02]  /*f250*/  SEL R66, R43, R42, P0 ;  /* 0x0000002a2b427207 */ /* 0x000fe40000000000 */
[----:B------:R-:W-:Y:S01]  /*f260*/  SEL R65, R75, R86, P0 ;  /* 0x000000564b417207 */ /* 0x000fe20000000000 */
[----:B------:R-:W-:Y:S01]  /*f270*/  STSM.16.M88.4 [R76], R48 ;  /* 0x000000304c007844 */ /* 0x000fe20000000200 */
[----:B------:R-:W-:-:S05]  /*f280*/  SEL R67, R86, R75, P0 ;  /* 0x0000004b56437207 */ /* 0x000fca0000000000 */
        /* <DEDUP_REMOVED lines=12> */
[----:B------:R-:W5:Y:S01]  /*f350*/  LD.E.128 R44, desc[UR50][R28.64] ;  /* 0x000000321c2c7980 */ /* 0x000f62000c101d00 */
[----:B---3--:R-:W-:Y:S01]  /*f360*/  VIADD R6, R2, UR39 ;  /* 0x0000002702067c36 */ /* 0x008fe20008000000 */
[----:B------:R-:W-:Y:S02]  /*f370*/  UIMAD UR8, UR13, UR10, URZ ;  /* 0x0000000a0d0872a4 */ /* 0x000fe4000f8e023f */
[----:B------:R-:W5:Y:S01]  /*f380*/  LD.E.128 R40, desc[UR50][R20.64] ;  /* 0x0000003214287980 */ /* 0x000f62000c101d00 */
[----:B--2---:R-:W-:Y:S01]  /*f390*/  @P2 IMAD.HI.U32 R2, R6, R65, RZ ;  /* 0x0000004106022227 */ /* 0x004fe200078e00ff */
[----:B------:R-:W-:Y:S02]  /*f3a0*/  UIADD3 UR7, UR7, UR5, URZ ;  /* 0x0000000507077290 */ /* 0x000fe4000fffe03f */
[----:B------:R-:W5:Y:S01]  /*f3b0*/  LD.E.128 R36, desc[UR50][R14.64] ;  /* 0x000000320e247980 */ /* 0x000f62000c101d00 */
[----:B-1----:R-:W-:Y:S01]  /*f3c0*/  IMAD.MOV.U32 R5, RZ, RZ, R6 ;  /* 0x000000ffff057224 */ /* 0x002fe200078e0006 */
[----:B------:R-:W-:-:S02]  /*f3d0*/  UIMAD UR5, UR43, UR11, UR8 ;  /* 0x0000000b2b0572a4 */ /* 0x000fc4000f8e0208 */
[----:B------:R-:W-:Y:S01]  /*f3e0*/  UIMAD.WIDE.U32 UR6, UR43, UR10, UR6 ;  /* 0x0000000a2b0672a5 */ /* 0x000fe2000f8e0006 */
[----:B------:R-:W5:Y:S01]  /*f3f0*/  LD.E.128 R24, desc[UR50][R12.64] ;  /* 0x000000320c187980 */ /* 0x000f62000c101d00 */
[----:B0-----:R-:W-:Y:S01]  /*f400*/  @P2 SHF.R.U32.HI R5, RZ, R3, R2 ;  /* 0x00000003ff052219 */ /* 0x001fe20000011602 */
[----:B------:R-:W-:Y:S01]  /*f410*/  ULDC.64 UR8, c[0x0][0xae0] ;  /* 0x0002b80000087ab9 */ /* 0x000fe20000000a00 */
[----:B------:R-:W-:Y:S01]  /*f420*/  UIADD3 UR5, UR7, UR5, URZ ;  /* 0x0000000507057290 */ /* 0x000fe2000fffe03f */
[----:B------:R-:W5:Y:S01]  /*f430*/  LD.E.128 R56, desc[UR50][R10.64] ;  /* 0x000000320a387980 */ /* 0x000f62000c101d00 */
[--C-:B------:R-:W-:Y:S01]  /*f440*/  SHF.R.S32.HI R4, RZ, 0x1f, R5.reuse ;  /* 0x0000001fff047819 */ /* 0x100fe20000011405 */
[----:B------:R-:W-:Y:S02]  /*f450*/  IMAD.MOV R7, RZ, RZ, -R5 ;  /* 0x000000ffff077224 */ /* 0x000fe400078e0a05 */
[----:B------:R-:W-:Y:S01]  /*f460*/  IMAD.U32 R3, RZ, RZ, UR7 ;  /* 0x00000007ff037e24 */ /* 0x000fe2000f8e00ff */
[----:B------:R0:W5:Y:S01]  /*f470*/  LD.E.128 R52, desc[UR50][R8.64] ;  /* 0x0000003208347980 */ /* 0x000162000c101d00 */
[----:B------:R-:W-:-:S02]  /*f480*/  IMAD R4, R4, UR8, RZ ;  /* 0x0000000804047c24 */ /* 0x000fc4000f8e02ff */
[----:B------:R-:W-:Y:S01]  /*f490*/  IMAD R7, R30, R7, R6 ;  /* 0x000000071e077224 */ /* 0x000fe200078e0206 */
[----:B------:R-:W-:Y:S01]  /*f4a0*/  @!PT LDS RZ, [RZ] ;  /* 0x00000000fffff984 */ /* 0x000fe20000000800 */
[----:B------:R-:W-:Y:S01]  /*f4b0*/  @!PT LDS RZ, [RZ] ;  /* 0x00000000fffff984 */ /* 0x000fe20000000800 */
[----:B------:R-:W-:Y:S01]  /*f4c0*/  @!PT LDS RZ, [RZ] ;  /* 0x00000000fffff984 */ /* 0x000fe20000000800 */
[----:B------:R-:W-:Y:S01]  /*f4d0*/  @!PT LDS RZ, [RZ] ;  /* 0x00000000fffff984 */ /* 0x000fe20000000800 */
[----:B------:R1:W-:Y:S06]  /*f4e0*/  MEMBAR.ALL.CTA ;  /* 0x0000000000007992 */ /* 0x0003ec0000008000 */
[----:B-1----:R-:W1:Y:S01]  /*f4f0*/  FENCE.VIEW.ASYNC.S ;  /* 0x00000000000073c6 */ /* 0x002e620000000000 */
[----:B------:R-:W-:Y:S01]  /*f500*/  IMAD.U32 R2, RZ, RZ, UR6 ;  /* 0x00000006ff027e24 */ /* 0x000fe2000f8e00ff */
[----:B------:R-:W-:Y:S01]  /*f510*/  ULDC.64 UR6, c[0x0][0xad8] ;  /* 0x0002b60000067ab9 */ /* 0x000fe20000000a00 */
[----:B------:R-:W-:-:S02]  /*f520*/  IMAD.U32 R3, RZ, RZ, UR5 ;  /* 0x00000005ff037e24 */ /* 0x000fc4000f8e00ff */
[C---:B0-----:R-:W-:Y:S01]  /*f530*/  IMAD R9, R5.reuse, UR9, R4 ;  /* 0x0000000905097c24 */ /* 0x041fe2000f8e0204 */
[----:B------:R-:W-:Y:S01]  /*f540*/  SHF.R.S32.HI R4, RZ, 0x1f, R7 ;  /* 0x0000001fff047819 */ /* 0x000fe20000011407 */
[----:B------:R-:W-:-:S04]  /*f550*/  IMAD.WIDE.U32 R2, R5, UR8, R2 ;  /* 0x0000000805027c25 */ /* 0x000fc8000f8e0002 */
[----:B------:R-:W-:Y:S02]  /*f560*/  IMAD.IADD R3, R3, 0x1, R9 ;  /* 0x0000000103037824 */ /* 0x000fe400078e0209 */
[----:B------:R-:W-:Y:S02]  /*f570*/  IMAD R6, R4, UR6, RZ ;  /* 0x0000000604067c24 */ /* 0x000fe4000f8e02ff */
[----:B------:R-:W-:Y:S02]  /*f580*/  VIADD R8, R23, UR39 ;  /* 0x0000002717087c36 */ /* 0x000fe40008000000 */
[C---:B------:R-:W-:Y:S02]  /*f590*/  IMAD R5, R7.reuse, UR7, R6 ;  /* 0x0000000707057c24 */ /* 0x040fe4000f8e0206 */
[----:B------:R-:W-:Y:S01]  /*f5a0*/  IMAD.WIDE.U32 R2, R7, UR6, R2 ;  /* 0x0000000607027c25 */ /* 0x000fe2000f8e0002 */
[----:B------:R-:W-:Y:S01]  /*f5b0*/  ISETP.GE.AND P2, PT, R8, R31, PT ;  /* 0x0000001f0800720c */ /* 0x000fe20003f46270 */
[----:B------:R-:W-:-:S02]  /*f5c0*/  ULDC.64 UR6, c[0x0][0xa80] ;  /* 0x0002a00000067ab9 */ /* 0x000fc40000000a00 */
[----:B------:R-:W-:Y:S02]  /*f5d0*/  VIADD R4, R8, 0x20 ;  /* 0x0000002008047836 */ /* 0x000fe40000000000 */
[----:B------:R-:W-:Y:S01]  /*f5e0*/  VIADD R0, R0, 0x2e820 ;  /* 0x0002e82000007836 */ /* 0x000fe20000000000 */
[----:B------:R-:W-:Y:S01]  /*f5f0*/  LEA R6, P3, R2, UR6, 0x1 ;  /* 0x0000000602067c11 */ /* 0x000fe2000f8608ff */
[----:B------:R-:W-:Y:S01]  /*f600*/  IMAD.IADD R3, R3, 0x1, R5 ;  /* 0x0000000103037824 */ /* 0x000fe200078e0205 */
[-C--:B------:R-:W-:Y:S01]  /*f610*/  ISETP.GE.AND P0, PT, R4, R31.reuse, PT ;  /* 0x0000001f0400720c */ /* 0x080fe20003f06270 */
[----:B------:R-:W-:Y:S01]  /*f620*/  VIADD R4, R8, 0x40 ;  /* 0x0000004008047836 */ /* 0x000fe20000000000 */
[----:B------:R-:W-:Y:S02]  /*f630*/  PRMT R0, RZ, 0x654, R0 ;  /* 0x00000654ff007816 */ /* 0x000fe40000000000 */
[----:B------:R-:W-:Y:S01]  /*f640*/  LEA.HI.X R7, R2, UR7, R3, 0x1, P3 ;  /* 0x0000000702077c11 */ /* 0x000fe200098f0c03 */
[----:B------:R-:W-:Y:S01]  /*f650*/  BSSY B1, `(.L_x_1875) ;  /* 0x000000f000017945 */ /* 0x000fe20003800000 */
[----:B------:R-:W-:Y:S01]  /*f660*/  ISETP.GE.AND P1, PT, R4, R31, PT ;  /* 0x0000001f0400720c */ /* 0x000fe20003f26270 */
[----:B-1----:R0:W-:Y:S01]  /*f670*/  SYNCS.ARRIVE.TRANS64.RED.A1T0 RZ, [R0+URZ], RZ ;  /* 0x000000ff00ff79a7 */ /* 0x0021e2000810043f */
[----:B------:R1:W2:Y:S04]  /*f680*/  SHFL.IDX PT, R4, R6, RZ, 0x181f ;  /* 0x00181fff06047589 */ /* 0x0002a800000e0000 */
[----:B0-----:R1:W0:Y:S01]  /*f690*/  SHFL.IDX PT, R0, R7, RZ, 0x181f ;  /* 0x00181fff07007589 */ /* 0x00122200000e0000 */
[----:B------:R-:W-:Y:S06]  /*f6a0*/  @P2 BRA `(.L_x_1876) ;  /* 0x0000000000242947 */ /* 0x000fec0003800000 */
[----:B------:R-:W-:Y:S02]  /*f6b0*/  ULDC UR5, c[0x0][0xac8] ;  /* 0x0002b20000057ab9 */ /* 0x000fe40000000800 */
[----:B------:R-:W-:Y:S02]  /*f6c0*/  ISETP.GE.AND P2, PT, R16, UR5, PT ;  /* 0x0000000510007c0c */ /* 0x000fe4000bf46270 */
[----:B------:R-:W-:-:S11]  /*f6d0*/  ISETP.GE.AND P3, PT, R19, UR5, PT ;  /* 0x0000000513007c0c */ /* 0x000fd6000bf66270 */
[CC--:B--2---:R-:W-:Y:S02]  /*f6e0*/  @!P2 LEA R2, P4, R16.reuse, R4.reuse, 0x1 ;  /* 0x000000041002a211 */ /* 0x0c4fe400078808ff */
[C---:B------:R-:W-:Y:S02]  /*f6f0*/  @!P3 LEA R4, P5, R19.reuse, R4, 0x1 ;  /* 0x000000041304b211 */ /* 0x040fe400078a08ff */
[-C--:B0-----:R-:W-:Y:S02]  /*f700*/  @!P2 LEA.HI.X R3, R16, R0.reuse, R233, 0x1, P4 ;  /* 0x000000001003a211 */ /* 0x081fe400020f0ce9 */
[----:B------:R-:W-:-:S03]  /*f710*/  @!P3 LEA.HI.X R5, R19, R0, R232, 0x1, P5 ;  /* 0x000000001305b211 */ /* 0x000fc600028f0ce8 */
[----:B-----5:R3:W-:Y:S04]  /*f720*/  @!P2 ST.E.128 desc[UR50][R2.64], R44 ;  /* 0x0000002c0200a985 */ /* 0x0207e8000c101d32 */
[----:B------:R3:W-:Y:S02]  /*f730*/  @!P3 ST.E.128 desc[UR50][R4.64], R56 ;  /* 0x000000380400b985 */ /* 0x0007e4000c101d32 */
.L_x_1876:
[----:B------:R-:W-:Y:S05]  /*f740*/  BSYNC B1 ;  /* 0x0000000000017941 */ /* 0x000fea0003800000 */
.L_x_1875:
[----:B0-----:R0:W4:Y:S01]  /*f750*/  SHFL.IDX PT, R0, R7, 0x1, 0x181f ;  /* 0x00381f0007007f89 */ /* 0x00112200000e0000 */
[----:B------:R-:W-:Y:S03]  /*f760*/  BSSY B1, `(.L_x_1877) ;  /* 0x000000c000017945 */ /* 0x000fe60003800000 */
[----:B--23--:R0:W2:Y:S01]  /*f770*/  SHFL.IDX PT, R4, R6, 0x1, 0x181f ;  /* 0x00381f0006047f89 */ /* 0x00c0a200000e0000 */
[----:B------:R-:W-:Y:S05]  /*f780*/  @P0 BRA `(.L_x_1878) ;  /* 0x0000000000240947 */ /* 0x000fea0003800000 */
[----:B------:R-:W-:Y:S02]  /*f790*/  ULDC UR5, c[0x0][0xac8] ;  /* 0x0002b20000057ab9 */ /* 0x000fe40000000800 */
[----:B------:R-:W-:Y:S02]  /*f7a0*/  ISETP.GE.AND P3, PT, R16, UR5, PT ;  /* 0x0000000510007c0c */ /* 0x000fe4000bf66270 */
[----:B------:R-:W-:-:S11]  /*f7b0*/  ISETP.GE.AND P4, PT, R19, UR5, PT ;  /* 0x0000000513007c0c */ /* 0x000fd6000bf86270 */
[CC--:B--2---:R-:W-:Y:S02]  /*f7c0*/  @!P3 LEA R2, P0, R16.reuse, R4.reuse, 0x1 ;  /* 0x000000041002b211 */ /* 0x0c4fe400078008ff */
[C---:B------:R-:W-:Y:S02]  /*f7d0*/  @!P4 LEA R4, P2, R19.reuse, R4, 0x1 ;  /* 0x000000041304c211 */ /* 0x040fe400078408ff */
[-C--:B----4-:R-:W-:Y:S02]  /*f7e0*/  @!P3 LEA.HI.X R3, R16, R0.reuse, R233, 0x1, P0 ;  /* 0x000000001003b211 */ /* 0x090fe400000f0ce9 */
[----:B------:R-:W-:-:S03]  /*f7f0*/  @!P4 LEA.HI.X R5, R19, R0, R232, 0x1, P2 ;  /* 0x000000001305c211 */ /* 0x000fc600010f0ce8 */
[----:B-----5:R3:W-:Y:S04]  /*f800*/  @!P3 ST.E.128 desc[UR50][R2.64], R40 ;  /* 0x000000280200b985 */ /* 0x0207e8000c101d32 */
[----:B------:R3:W-:Y:S02]  /*f810*/  @!P4 ST.E.128 desc[UR50][R4.64], R52 ;  /* 0x000000340400c985 */ /* 0x0007e4000c101d32 */
.L_x_1878:
[----:B------:R-:W-:Y:S05]  /*f820*/  BSYNC B1 ;  /* 0x0000000000017941 */ /* 0x000fea0003800000 */
.L_x_1877:
[----:B----4-:R4:W0:Y:S01]  /*f830*/  SHFL.IDX PT, R0, R7, 0x2, 0x181f ;  /* 0x00581f0007007f89 */ /* 0x01082200000e0000 */
        /* <DEDUP_REMOVED lines=12> */
.L_x_1880:
[----:B------:R-:W-:Y:S05]  /*f900*/  BSYNC B1 ;  /* 0x0000000000017941 */ /* 0x000fea0003800000 */
.L_x_1879:
[----:B0-----:R-:W-:Y:S01]  /*f910*/  VIADD R0, R8, 0x60 ;  /* 0x0000006008007836 */ /* 0x001fe20000000000 */
[----:B-1--4-:R-:W0:Y:S04]  /*f920*/  SHFL.IDX PT, R7, R7, 0x3, 0x181f ;  /* 0x00781f0007077f89 */ /* 0x012e2800000e0000 */
[----:B------:R-:W-:Y:S01]  /*f930*/  ISETP.GE.AND P0, PT, R0, R31, PT ;  /* 0x0000001f0000720c */ /* 0x000fe20003f06270 */
[----:B------:R-:W1:-:S12]  /*f940*/  SHFL.IDX PT, R6, R6, 0x3, 0x181f ;  /* 0x00781f0006067f89 */ /* 0x000e5800000e0000 */
[----:B------:R-:W-:Y:S05]  /*f950*/  @P0 BRA `(.L_x_1881) ;  /* 0x0000000800800947 */ /* 0x000fea0003800000 */
[----:B------:R-:W-:Y:S02]  /*f960*/  ULDC UR5, c[0x0][0xac8] ;  /* 0x0002b20000057ab9 */ /* 0x000fe40000000800 */
[----:B------:R-:W-:-:S13]  /*f970*/  ISETP.GE.AND P1, PT, R16, UR5, PT ;  /* 0x0000000510007c0c */ /* 0x000fda000bf26270 */
[----:B-1-3--:R-:W-:-:S04]  /*f980*/  @!P1 LEA R2, P0, R16, R6, 0x1 ;  /* 0x0000000610029211 */ /* 0x00afc800078008ff */
[----:B0-----:R-:W-:Y:S02]  /*f990*/  @!P1 LEA.HI.X R3, R16, R7, R233, 0x1, P0 ;  /* 0x0000000710039211 */ /* 0x001fe400000f0ce9 */
[----:B------:R-:W-:-:S03]  /*f9a0*/  ISETP.GE.AND P0, PT, R19, UR5, PT ;  /* 0x0000000513007c0c */ /* 0x000fc6000bf06270 */
[----:B-----5:R4:W-:Y:S10]  /*f9b0*/  @!P1 ST.E.128 desc[UR50][R2.64], R24 ;  /* 0x0000001802009985 */ /* 0x0209f4000c101d32 */
[----:B------:R-:W-:Y:S05]  /*f9c0*/  @P0 BRA `(.L_x_1881) ;  /* 0x0000000800640947 */ /* 0x000fea0003800000 */
[----:B----4-:R-:W-:-:S04]  /*f9d0*/  LEA R2, P0, R19, R6, 0x1 ;  /* 0x0000000613027211 */ /* 0x010fc800078008ff */
[----:B------:R-:W-:-:S05]  /*f9e0*/  LEA.HI.X R3, R19, R7, R232, 0x1, P0 ;  /* 0x0000000713037211 */ /* 0x000fca00000f0ce8 */
[----:B------:R0:W-:Y:S01]  /*f9f0*/  ST.E.128 desc[UR50][R2.64], R32 ;  /* 0x0000002002007985 */ /* 0x0001e2000c101d32 */
[----:B------:R-:W-:Y:S05]  /*fa00*/  BRA `(.L_x_1881) ;  /* 0x0000000800547947 */ /* 0x000fea0003800000 */
.L_x_1874:
        /* <DEDUP_REMOVED lines=10> */
[----:B------:R-:W2:Y:S01]  /*fab0*/  S2R R0, SR_TID.X ;  /* 0x0000000000007919 */ /* 0x000ea20000002100 */
[----:B------:R-:W3:Y:S01]  /*fac0*/  LDC R3, c[0x0][0xbe8] ;  /* 0x0002fa00ff037b82 */ /* 0x000ee20000000800 */
[----:B------:R-:W-:Y:S01]  /*fad0*/  IMAD.U32 R4, RZ, RZ, UR39 ;  /* 0x00000027ff047e24 */ /* 0x000fe2000f8e00ff */
[----:B------:R-:W-:Y:S02]  /*fae0*/  ULDC UR5, c[0x0][0xa88] ;  /* 0x0002a20000057ab9 */ /* 0x000fe40000000800 */
[----:B---3--:R-:W-:Y:S02]  /*faf0*/  IMAD R5, R3, UR5, RZ ;  /* 0x0000000503057c24 */ /* 0x008fe4000f8e02ff */
[----:B--2---:R-:W-:-:S04]  /*fb00*/  IADD3 R4, R4, -0x80, R0 ;  /* 0xffffff8004047810 */ /* 0x004fc80007ffe000 */
        /* <DEDUP_REMOVED lines=17> */
[----:B---3--:R-:W-:-:S05]  /*fc20*/  @P0 SHF.R.U32.HI R2, RZ, R7, R0 ;  /* 0x00000007ff020219 */ /* 0x008fca0000011600 */
[----:B------:R-:W-:-:S04]  /*fc30*/  IMAD.MOV R5, RZ, RZ, -R2 ;  /* 0x000000ffff057224 */ /* 0x000fc800078e0a02 */
[----:B------:R-:W-:Y:S01]  /*fc40*/  IMAD R5, R3, R5, R4 ;  /* 0x0000000503057224 */ /* 0x000fe200078e0204 */
[----:B------:R-:W-:Y:S01]  /*fc50*/  SHF.R.S32.HI R3, RZ, 0x1f, R2 ;  /* 0x0000001fff037819 */ /* 0x000fe20000011402 */
[----:B------:R-:W-:Y:S01]  /*fc60*/  IMAD.U32 R4, RZ, RZ, UR5 ;  /* 0x00000005ff047e24 */ /* 0x000fe2000f8e00ff */
[----:B------:R-:W-:Y:S02]  /*fc70*/  IADD3 R2, P0, R2, UR6, RZ ;  /* 0x0000000602027c10 */ /* 0x000fe4000ff1e0ff */
[----:B------:R-:W-:Y:S02]  /*fc80*/  SHF.R.S32.HI R0, RZ, 0x1f, R5 ;  /* 0x0000001fff007819 */ /* 0x000fe40000011405 */
[----:B------:R-:W-:Y:S01]  /*fc90*/  IADD3.X R3, R3, UR7, R4, P0, !PT ;  /* 0x0000000703037c10 */ /* 0x000fe200087fe404 */
[----:B------:R-:W-:Y:S02]  /*fca0*/  ULDC.64 UR6, c[0x0][0xb50] ;  /* 0x0002d40000067ab9 */ /* 0x000fe40000000a00 */
[----:B------:R-:W-:-:S02]  /*fcb0*/  IMAD R0, R0, UR10, RZ ;  /* 0x0000000a00007c24 */ /* 0x000fc4000f8e02ff */
[----:B------:R-:W-:-:S04]  /*fcc0*/  IMAD.WIDE.U32 R2, R5, UR10, R2 ;  /* 0x0000000a05027c25 */ /* 0x000fc8000f8e0002 */
[----:B------:R-:W-:Y:S01]  /*fcd0*/  IMAD R7, R5, UR11, R0 ;  /* 0x0000000b05077c24 */ /* 0x000fe2000f8e0200 */
[----:B------:R-:W-:-:S03]  /*fce0*/  LEA R4, P0, R2, UR6, 0x2 ;  /* 0x0000000602047c11 */ /* 0x000fc6000f8010ff */
[----:B------:R-:W-:-:S05]  /*fcf0*/  IMAD.IADD R3, R3, 0x1, R7 ;  /* 0x0000000103037824 */ /* 0x000fca00078e0207 */
[----:B------:R-:W-:Y:S01]  /*fd00*/  LEA.HI.X R5, R2, UR7, R3, 0x2, P0 ;  /* 0x0000000702057c11 */ /* 0x000fe200080f1403 */
[----:B------:R-:W-:-:S05]  /*fd10*/  IMAD.MOV.U32 R3, RZ, RZ, -0x800000 ;  /* 0xff800000ff037424 */ /* 0x000fca00078e00ff */
[----:B------:R2:W-:Y:S02]  /*fd20*/  STG.E desc[UR50][R4.64], R3 ;  /* 0x0000000304007986 */ /* 0x0005e4000c101932 */
.L_x_1883:
[----:B------:R-:W-:Y:S05]  /*fd30*/  BSYNC B1 ;  /* 0x0000000000017941 */ /* 0x000fea0003800000 */
.L_x_1882:
[----:B------:R-:W-:Y:S01]  /*fd40*/  ULDC.64 UR10, c[0x0][0xae8] ;  /* 0x0002ba00000a7ab9 */ /* 0x000fe20000000a00 */
[----:B------:R-:W-:Y:S01]  /*fd50*/  VIADD R6, R6, UR39 ;  /* 0x0000002706067c36 */ /* 0x000fe20008000000 */
[----:B------:R-:W-:Y:S01]  /*fd60*/  UIMAD UR5, UR8, UR10, URZ ;  /* 0x0000000a080572a4 */ /* 0x000fe2000f8e023f */
[----:B------:R-:W-:Y:S01]  /*fd70*/  BSSY B1, `(.L_x_1884) ;  /* 0x0000034000017945 */ /* 0x000fe20003800000 */
[----:B------:R-:W-:Y:S01]  /*fd80*/  UIMAD.WIDE.U32 UR6, UR36, UR10, URZ ;  /* 0x0000000a240672a5 */ /* 0x000fe2000f8e003f */
[----:B0-----:R-:W-:Y:S01]  /*fd90*/  @P1 IMAD.HI.U32 R0, R6, R9, RZ ;  /* 0x0000000906001227 */ /* 0x001fe200078e00ff */
[----:B------:R-:W-:-:S03]  /*fda0*/  UIMAD UR5, UR36, UR11, UR5 ;  /* 0x0000000b240572a4 */ /* 0x000fc6000f8e0205 */
[----:B------:R-:W-:Y:S01]  /*fdb0*/  ULDC.64 UR10, c[0x0][0xaf0] ;  /* 0x0002bc00000a7ab9 */ /* 0x000fe20000000a00 */
[----:B------:R-:W-:Y:S01]  /*fdc0*/  UIADD3 UR7, UR7, UR5, URZ ;  /* 0x0000000507077290 */ /* 0x000fe2000fffe03f */
[----:B--2---:R-:W-:Y:S01]  /*fdd0*/  IMAD.MOV.U32 R5, RZ, RZ, R6 ;  /* 0x000000ffff057224 */ /* 0x004fe200078e0006 */
[----:B------:R-:W-:Y:S01]  /*fde0*/  UIMAD UR5, UR9, UR10, URZ ;  /* 0x0000000a090572a4 */ /* 0x000fe2000f8e023f */
[----:B-1----:R-:W-:Y:S01]  /*fdf0*/  @P1 SHF.R.U32.HI R5, RZ, R11, R0 ;  /* 0x0000000bff051219 */ /* 0x002fe20000011600 */
        /* <DEDUP_REMOVED lines=18> */
[----:B------:R-:W-:Y:S02]  /*ff20*/  VIADD R6, R23, UR39 ;  /* 0x0000002717067c36 */ /* 0x000fe40008000000 */
[----:B------:R-:W-:Y:S02]  /*ff30*/  IMAD R9, R8, UR5, RZ ;  /* 0x0000000508097c24 */ /* 0x000fe4000f8e02ff */
[C---:B------:R-:W-:Y:S02]  /*ff40*/  IMAD R5, R7.reuse, UR7, R4 ;  /* 0x0000000707057c24 */ /* 0x040fe4000f8e0204 */
[----:B------:R-:W-:Y:S01]  /*ff50*/  IMAD.WIDE.U32 R2, R7, UR6, R2 ;  /* 0x0000000607027c25 */ /* 0x000fe2000f8e0002 */
[----:B------:R-:W-:Y:S01]  /*ff60*/  ISETP.GE.AND P2, PT, R6, R9, PT ;  /* 0x000000090600720c */ /* 0x000fe20003f46270 */
[----:B------:R-:W-:-:S02]  /*ff70*/  ULDC.64 UR6, c[0x0][0xa80] ;  /* 0x0002a00000067ab9 */ /* 0x000fc40000000a00 */
        /* <DEDUP_REMOVED lines=19> */
.L_x_1885:
[----:B------:R-:W-:Y:S05]  /*100b0*/  BSYNC B1 ;  /* 0x0000000000017941 */ /* 0x000fea0003800000 */
.L_x_1884:
        /* <DEDUP_REMOVED lines=13> */
.L_x_1887:
[----:B------:R-:W-:Y:S05]  /*10190*/  BSYNC B1 ;  /* 0x0000000000017941 */ /* 0x000fea0003800000 */
.L_x_1886:
        /* <DEDUP_REMOVED lines=13> */
.L_x_1889:
[----:B------:R-:W-:Y:S05]  /*10270*/  BSYNC B1 ;  /* 0x0000000000017941 */ /* 0x000fea0003800000 */
.L_x_1888:
[----:B---3--:R-:W-:Y:S01]  /*10280*/  VIADD R3, R6, 0x60 ;  /* 0x0000006006037836 */ /* 0x008fe20000000000 */
[----:B0-----:R0:W3:Y:S04]  /*10290*/  SHFL.IDX PT, R0, R5, 0x3, 0x181f ;  /* 0x00781f0005007f89 */ /* 0x0010e800000e0000 */
[----:B------:R-:W-:Y:S01]  /*102a0*/  ISETP.GE.AND P0, PT, R3, R9, PT ;  /* 0x000000090300720c */ /* 0x000fe20003f06270 */
[----:B-1----:R0:W1:-:S12]  /*102b0*/  SHFL.IDX PT, R2, R4, 0x3, 0x181f ;  /* 0x00781f0004027f89 */ /* 0x00205800000e0000 */
[----:B0-----:R-:W-:Y:S05]  /*102c0*/  @P0 BRA `(.L_x_1881) ;  /* 0x0000000000240947 */ /* 0x001fea0003800000 */
[----:B------:R-:W-:Y:S02]  /*102d0*/  ULDC UR5, c[0x0][0xac8] ;  /* 0x0002b20000057ab9 */ /* 0x000fe40000000800 */
[----:B------:R-:W-:Y:S02]  /*102e0*/  ISETP.GE.AND P2, PT, R16, UR5, PT ;  /* 0x0000000510007c0c */ /* 0x000fe4000bf46270 */
[----:B------:R-:W-:-:S11]  /*102f0*/  ISETP.GE.AND P3, PT, R19, UR5, PT ;  /* 0x0000000513007c0c */ /* 0x000fd6000bf66270 */
[CC--:B-12-4-:R-:W-:Y:S02]  /*10300*/  @!P2 LEA R4, P0, R16.reuse, R2.reuse, 0x1 ;  /* 0x000000021004a211 */ /* 0x0d6fe400078008ff */
[C---:B------:R-:W-:Y:S02]  /*10310*/  @!P3 LEA R2, P1, R19.reuse, R2, 0x1 ;  /* 0x000000021302b211 */ /* 0x040fe400078208ff */
[-C--:B---3--:R-:W-:Y:S02]  /*10320*/  @!P2 LEA.HI.X R5, R16, R0.reuse, R233, 0x1, P0 ;  /* 0x000000001005a211 */ /* 0x088fe400000f0ce9 */
[----:B------:R-:W-:-:S03]  /*10330*/  @!P3 LEA.HI.X R3, R19, R0, R232, 0x1, P1 ;  /* 0x000000001303b211 */ /* 0x000fc600008f0ce8 */
[----:B------:R0:W-:Y:S04]  /*10340*/  @!P2 ST.E.128 desc[UR50][R4.64], RZ ;  /* 0x000000ff0400a985 */ /* 0x0001e8000c101d32 */
[----:B------:R0:W-:Y:S02]  /*10350*/  @!P3 ST.E.128 desc[UR50][R2.64], RZ ;  /* 0x000000ff0200b985 */ /* 0x0001e4000c101d32 */
.L_x_1881:
[----:B------:R-:W-:Y:S05]  /*10360*/  BSYNC B0 ;  /* 0x0000000000007941 */ /* 0x000fea0003800000 */
.L_x_1873:
[----:B------:R-:W-:Y:S02]  /*10370*/  ULDC UR5, c[0x0][0xc38] ;  /* 0x00030e0000057ab9 */ /* 0x000fe40000000800 */
[----:B------:R-:W-:-:S06]  /*10380*/  UISETP.GE.AND UP0, UPT, UR4, UR5, UPT ;  /* 0x000000050400728c */ /* 0x000fcc000bf06270 */
[----:B------:R-:W-:-:S13]  /*10390*/  PLOP3.LUT P0, PT, PT, PT, UP0, 0x80, 0x0 ;  /* 0x000000000000781c */ /* 0x000fda0003f0f008 */
[----:B------:R-:W-:Y:S05]  /*103a0*/  @!P0 BRA `(.L_x_1890) ;  /* 0xffffff08007c8947 */ /* 0x000fea000383ffff */
[----:B------:R-:W-:Y:S05]  /*103b0*/  EXIT ;  /* 0x000000000000794d */ /* 0x000fea0003800000 */
.L_x_1835:
[----:B------:R-:W-:-:S08]  /*103c0*/  NOP ;  /* 0x0000000000007918 */ /* 0x000fd00000000000 */
[----:B------:R-:W0:-:S00]  /*103d0*/  USETMAXREG.DEALLOC.CTAPOOL 0x18 ;  /* 0x00000018000079c8 */ /* 0x000e0000080e0500 */
[----:B0-----:R-:W2:Y:S01]  /*103e0*/  LDL.LU R2, [R1+0x8] ;  /* 0x0000080001027983 */ /* 0x001ea20000300800 */
[----:B------:R-:W-:-:S05]  /*103f0*/  LOP3.LUT R0, R0, 0x3, RZ, 0xc0, !PT ;  /* 0x0000000300007812 */ /* 0x000fca00078ec0ff */
[----:B------:R-:W0:Y:S01]  /*10400*/  S2UR UR6, SR_CTAID.X ;  /* 0x00000000000679c3 */ /* 0x000e220000002500 */
[----:B------:R-:W1:Y:S02]  /*10410*/  SHFL.IDX PT, R0, R0, RZ, 0x1f ;  /* 0x00001fff00007589 */ /* 0x000e6400000e0000 */
[----:B-1----:R-:W-:-:S05]  /*10420*/  ISETP.NE.AND P0, PT, R0, RZ, PT ;  /* 0x000000ff0000720c */ /* 0x002fca0003f05270 */
[----:B------:R-:W0:Y:S08]  /*10430*/  LDC R0, c[0x0][0xc38] ;  /* 0x00030e00ff007b82 */ /* 0x000e300000000800 */
[----:B------:R-:W-:Y:S06]  /*10440*/  @P0 BAR.ARV 0x4, 0x180 ;  /* 0x0106000000000b1d */ /* 0x000fec0000002000 */
[----:B--2---:R-:W-:-:S04]  /*10450*/  LOP3.LUT R2, R2, 0xfffffffd, RZ, 0xc0, !PT ;  /* 0xfffffffd02027812 */ /* 0x004fc800078ec0ff */
[----:B------:R-:W-:Y:S02]  /*10460*/  @P0 LOP3.LUT R2, R2, 0x2, RZ, 0xfc, !PT ;  /* 0x0000000202020812 */ /* 0x000fe400078efcff */
[----:B0-----:R-:W-:Y:S01]  /*10470*/  ISETP.LE.AND P0, PT, R0, UR6, PT ;  /* 0x0000000600007c0c */ /* 0x001fe2000bf03270 */
[----:B------:R-:W-:Y:S02]  /*10480*/  IMAD.MOV.U32 R0, RZ, RZ, 0x1 ;  /* 0x00000001ff007424 */ /* 0x000fe400078e00ff */
[----:B------:R0:W-:Y:S04]  /*10490*/  STL [R1+0x8], R2 ;  /* 0x0000080201007387 */ /* 0x0001e80000100800 */
[----:B------:R0:W-:Y:S04]  /*104a0*/  STL [R1+0x24], RZ ;  /* 0x000024ff01007387 */ /* 0x0001e80000100800 */
[----:B------:R0:W-:Y:S04]  /*104b0*/  STL [R1], RZ ;  /* 0x000000ff01007387 */ /* 0x0001e80000100800 */
[----:B------:R0:W-:Y:S01]  /*104c0*/  STL [R1+0x4], R0 ;  /* 0x0000040001007387 */ /* 0x0001e20000100800 */
[----:B------:R-:W-:Y:S05]  /*104d0*/  @P0 BRA `(.L_x_1891) ;  /* 0x0000003800ec0947 */ /* 0x000fea0003800000 */
        /* <DEDUP_REMOVED lines=10> */
[C---:B0-----:R-:W-:Y:S01]  /*10580*/  IMAD.SHL.U32 R0, R6.reuse, 0x20, RZ ;  /* 0x0000002006007824 */ /* 0x041fe200078e00ff */
        /* <DEDUP_REMOVED lines=21> */
[----:B------:R-:W-:-:S05]  /*106e0*/  IMAD.SHL.U32 R0, R4, 0x10, RZ ;  /* 0x0000001004007824 */ /* 0x000fca00078e00ff */
[----:B------:R-:W-:Y:S01]  /*106f0*/  LOP3.LUT R5, R5, 0x400, R0, 0xf8, !PT ;  /* 0x0000040005057812 */ /* 0x000fe200078ef800 */
[----:B------:R-:W-:Y:S01]  /*10700*/  IMAD.MOV.U32 R0, RZ, RZ, 0x40 ;  /* 0x00000040ff007424 */ /* 0x000fe200078e00ff */
[----:B0-----:R-:W-:-:S04]  /*10710*/  SHF.R.U32.HI R2, RZ, 0x3, R4 ;  /* 0x00000003ff027819 */ /* 0x001fc80000011604 */
[----:B------:R-:W-:Y:S01]  /*10720*/  SEL R0, R0, 0xffffffc0, !P0 ;  /* 0xffffffc000007807 */ /* 0x000fe20004000000 */
[----:B------:R-:W-:Y:S01]  /*10730*/  IMAD.U32 R0, RZ, RZ, UR6 ;  /* 0x00000006ff007e24 */ /* 0x000fe2000f8e00ff */
[----:B------:R-:W-:Y:S01]  /*10740*/  LOP3.LUT R3, R2, 0x70, R3, 0xf8, !PT ;  /* 0x0000007002037812 */ /* 0x000fe200078ef803 */
[----:B------:R-:W-:-:S05]  /*10750*/  IMAD.IADD R2, R18, 0x1, R5 ;  /* 0x0000000112027824 */ /* 0x000fca00078e0205 */
[----:B------:R-:W-:Y:S04]  /*10760*/  STL [R1+0x20], R2 ;  /* 0x0000200201007387 */ /* 0x000fe80000100800 */
[----:B------:R-:W-:Y:S04]  /*10770*/  STL [R1], RZ ;  /* 0x000000ff01007387 */ /* 0x000fe80000100800 */
[----:B------:R0:W-:Y:S04]  /*10780*/  STL [R1+0x1c], R0 ;  /* 0x00001c0001007387 */ /* 0x0001e80000100800 */
[----:B------:R1:W-:Y:S01]  /*10790*/  STL [R1+0x24], RZ ;  /* 0x000024ff01007387 */ /* 0x0003e20000100800 */
[----:B0-----:R-:W-:-:S05]  /*107a0*/  IMAD.MOV.U32 R0, RZ, RZ, 0x1 ;  /* 0x00000001ff007424 */ /* 0x001fca00078e00ff */
[----:B------:R1:W-:Y:S02]  /*107b0*/  STL [R1+0x4], R0 ;  /* 0x0000040001007387 */ /* 0x0003e40000100800 */
.L_x_1950:
        /* <DEDUP_REMOVED lines=14> */
[----:B0-----:R-:W-:Y:S05]  /*108a0*/  @!P0 BRA `(.L_x_1892) ;  /* 0x0000000000208947 */ /* 0x001fea0003800000 */
[----:B------:R-:W-:Y:S02]  /*108b0*/  ULDC UR9, c[0x0][0xc6c] ;  /* 0x00031b0000097ab9 */ /* 0x000fe40000000800 */
[----:B------:R-:W-:-:S11]  /*108c0*/  UISETP.NE.AND UP0, UPT, UR9, 0x1, UPT ;  /* 0x000000010900788c */ /* 0x000fd6000bf05270 */
[----:B------:R-:W-:Y:S02]  /*108d0*/  @UP0 ULDC.64 UR6, c[0x0][0xc70] ;  /* 0x00031c0000060ab9 */ /* 0x000fe40000000a00 */
[----:B------:R-:W-:-:S03]  /*108e0*/  UIMAD.WIDE.U32 UR4, UR10, UR6, URZ ;  /* 0x000000060a0472a5 */ /* 0x000fc6000f8e003f */
[----:B------:R-:W-:Y:S01]  /*108f0*/  UMOV UR6, UR10 ;  /* 0x0000000a00067c82 */ /* 0x000fe20008000000 */
[----:B------:R-:W-:-:S04]  /*10900*/  @UP0 USHF.R.U32.HI UR6, URZ, UR7, UR5 ;  /* 0x000000073f060299 */ /* 0x000fc80008011605 */
[----:B------:R-:W-:Y:S01]  /*10910*/  UIMAD UR9, UR6, UR9, URZ ;  /* 0x00000009060972a4 */ /* 0x000fe2000f8e023f */
[----:B------:R-:W-:Y:S11]  /*10920*/  BRA `(.L_x_1893) ;  /* 0x00000000001c7947 */ /* 0x000ff60003800000 */
.L_x_1892:
[----:B------:R-:W-:Y:S02]  /*10930*/  ULDC UR9, c[0x0][0xc54] ;  /* 0x0003150000097ab9 */ /* 0x000fe40000000800 */
[----:B------:R-:W-:-:S11]  /*10940*/  UISETP.NE.AND UP0, UPT, UR9, 0x1, UPT ;  /* 0x000000010900788c */ /* 0x000fd6000bf05270 */
[----:B------:R-:W-:Y:S02]  /*10950*/  @UP0 ULDC.64 UR6, c[0x0][0xc58] ;  /* 0x0003160000060ab9 */ /* 0x000fe40000000a00 */
[----:B------:R-:W-:-:S03]  /*10960*/  UIMAD.WIDE.U32 UR4, UR10, UR6, URZ ;  /* 0x000000060a0472a5 */ /* 0x000fc6000f8e003f */
[----:B------:R-:W-:Y:S01]  /*10970*/  UMOV UR6, UR10 ;  /* 0x0000000a00067c82 */ /* 0x000fe20008000000 */
[----:B------:R-:W-:-:S04]  /*10980*/  @UP0 USHF.R.U32.HI UR6, URZ, UR7, UR5 ;  /* 0x000000073f060299 */ /* 0x000fc80008011605 */
[----:B------:R-:W-:-:S12]  /*10990*/  UIMAD UR9, UR6, UR9, URZ ;  /* 0x00000009060972a4 */ /* 0x000fd8000f8e023f */
.L_x_1893:
[----:B------:R-:W-:Y:S01]  /*109a0*/  ULOP3.LUT UR41, URZ, UR6, URZ, 0x33, !UPT ;  /* 0x000000063f297292 */ /* 0x000fe2000f8e333f */
[----:B------:R-:W-:Y:S01]  /*109b0*/  BSSY B7, `(.L_x_1894) ;  /* 0x0000354000077945 */ /* 0x000fe20003800000 */
[----:B------:R-:W-:Y:S01]  /*109c0*/  ULDC UR5, c[0x0][0x448] ;  /* 0x0001120000057ab9 */ /* 0x000fe20000000800 */
[----:B------:R-:W-:Y:S01]  /*109d0*/  ULDC UR4, c[0x0][0xc3c] ;  /* 0x00030f0000047ab9 */ /* 0x000fe20000000800 */
[----:B------:R-:W-:Y:S02]  /*109e0*/  UISETP.NE.AND UP1, UPT, UR5, 0x1, UPT ;  /* 0x000000010500788c */ /* 0x000fe4000bf25270 */
[----:B------:R-:W-:Y:S01]  /*109f0*/  UIADD3 UR41, UR41, UR4, URZ ;  /* 0x0000000429297290 */ /* 0x000fe2000fffe03f */
[----:B------:R-:W-:Y:S01]  /*10a00*/  ULDC.64 UR6, c[0x0][0x418] ;  /* 0x0001060000067ab9 */ /* 0x000fe20000000a00 */
[----:B------:R-:W-:Y:S01]  /*10a10*/  ULDC UR5, c[0x0][0x288] ;  /* 0x0000a20000057ab9 */ /* 0x000fe20000000800 */
[----:B------:R-:W-:Y:S02]  /*10a20*/  UISETP.NE.U32.AND UP0, UPT, UR6, URZ, UPT ;  /* 0x0000003f0600728c */ /* 0x000fe4000bf05070 */
[----:B------:R-:W-:-:S02]  /*10a30*/  USHF.L.U32 UR6, UR41, 0x7, URZ ;  /* 0x0000000729067899 */ /* 0x000fc4000800063f */
[----:B------:R-:W-:Y:S02]  /*10a40*/  UISETP.NE.AND.EX UP0, UPT, UR7, URZ, UPT, UP0 ;  /* 0x0000003f0700728c */ /* 0x000fe4000bf05300 */
[----:B------:R-:W-:Y:S01]  /*10a50*/  UIADD3 UR6, UR6, 0x7f, URZ ;  /* 0x0000007f06067890 */ /* 0x000fe2000fffe03f */
[----:B------:R-:W-:Y:S01]  /*10a60*/  ULDC UR4, c[0x0][0x424] ;  /* 0x0001090000047ab9 */ /* 0x000fe20000000800 */
[----:B------:R-:W-:Y:S02]  /*10a70*/  UIADD3 UR13, -UR5, 0xe0, URZ ;  /* 0x000000e0050d7890 */ /* 0x000fe4000fffe13f */
[----:B------:R-:W-:Y:S01]  /*10a80*/  USEL UR7, UR4, 0x1, UP0 ;  /* 0x0000000104077887 */ /* 0x000fe20008000000 */
[----:B------:R-:W-:Y:S01]  /*10a90*/  @UP1 ULDC UR5, c[0x0][0x44c] ;  /* 0x0001130000051ab9 */ /* 0x000fe20000000800 */
[----:B------:R-:W-:Y:S01]  /*10aa0*/  @UP1 ULDC UR14, c[0x0][0x450] ;  /* 0x00011400000e1ab9 */ /* 0x000fe20000000800 */
[----:B------:R-:W-:Y:S01]  /*10ab0*/  UIMAD.WIDE.U32 UR4, UR6, UR5, URZ ;  /* 0x00000005060472a5 */ /* 0x000fe2000f8e003f */
[----:B------:R-:W-:Y:S01]  /*10ac0*/  ULDC UR12, c[0x0][0x2f0] ;  /* 0x0000bc00000c7ab9 */ /* 0x000fe20000000800 */
[----:B------:R-:W-:-:S02]  /*10ad0*/  UIADD3 UR9, UR10, -UR9, URZ ;  /* 0x800000090a097290 */ /* 0x000fc4000fffe03f */
[----:B------:R-:W-:Y:S02]  /*10ae0*/  @UP1 USHF.R.U32.HI UR6, URZ, UR14, UR5 ;  /* 0x0000000e3f061299 */ /* 0x000fe40008011605 */
[----:B------:R-:W-:Y:S02]  /*10af0*/  UIMAD UR5, UR7, UR12, 0xdf ;  /* 0x000000df070574a4 */ /* 0x000fe4000f8e020c */
[----:B------:R-:W-:Y:S01]  /*10b00*/  UIMAD UR13, UR7, UR12, UR13 ;  /* 0x0000000c070d72a4 */ /* 0x000fe2000f8e020d */
[----:B------:R-:W-:Y:S01]  /*10b10*/  UMOV UR4, URZ ;  /* 0x0000003f00047c82 */ /* 0x000fe20008000000 */
[----:B------:R-:W-:Y:S01]  /*10b20*/  ULDC UR10, c[0x0][0xc54] ;  /* 0x00031500000a7ab9 */ /* 0x000fe20000000800 */
[----:B------:R-:W-:Y:S02]  /*10b30*/  UIMAD.WIDE UR4, UR5, -0x6db6db6d, UR4 ;  /* 0x92492493050478a5 */ /* 0x000fe4000f8e0204 */
[----:B------:R-:W-:Y:S02]  /*10b40*/  UIADD3 UR7, UR13, UR6, URZ ;  /* 0x000000060d077290 */ /* 0x000fe4000fffe03f */
[----:B------:R-:W-:Y:S01]  /*10b50*/  UIMAD UR9, UR8, UR10, UR9 ;  /* 0x0000000a080972a4 */ /* 0x000fe2000f8e0209 */
[----:B------:R-:W-:-:S02]  /*10b60*/  UMOV UR6, URZ ;  /* 0x0000003f00067c82 */ /* 0x000fc40008000000 */
[----:B------:R-:W-:Y:S01]  /*10b70*/  UMOV UR10, UR5 ;  /* 0x00000005000a7c82 */ /* 0x000fe20008000000 */
[----:B------:R-:W-:Y:S02]  /*10b80*/  UIMAD.WIDE UR6, UR7, -0x6db6db6d, UR6 ;  /* 0x92492493070678a5 */ /* 0x000fe4000f8e0206 */
[----:B------:R-:W-:Y:S02]  /*10b90*/  USHF.R.U32.HI UR12, URZ, 0x1f, UR10 ;  /* 0x0000001f3f0c7899 */ /* 0x000fe4000801160a */
[----:B------:R-:W-:Y:S01]  /*10ba0*/  USHF.R.U32.HI UR6, URZ, 0x1f, UR7 ;  /* 0x0000001f3f067899 */ /* 0x000fe20008011607 */
[----:B------:R-:W-:Y:S01]  /*10bb0*/  ULDC UR11, c[0x0][0xc48] ;  /* 0x00031200000b7ab9 */ /* 0x000fe20000000800 */
[----:B------:R-:W-:Y:S02]  /*10bc0*/  ULEA.HI.SX32 UR12, UR10, UR12, 0x19 ;  /* 0x0000000c0a0c7291 */ /* 0x000fe4000f8fca3f */
[----:B------:R-:W-:Y:S02]  /*10bd0*/  ULEA.HI.SX32 UR6, UR7, UR6, 0x19 ;  /* 0x0000000607067291 */ /* 0x000fe4000f8fca3f */
[----:B------:R-:W-:-:S02]  /*10be0*/  UISETP.NE.AND UP0, UPT, UR11, 0x1, UPT ;  /* 0x000000010b00788c */ /* 0x000fc4000bf05270 */
[----:B------:R-:W-:Y:S01]  /*10bf0*/  UISETP.LT.AND UP1, UPT, UR12, UR6, UPT ;  /* 0x000000060c00728c */ /* 0x000fe2000bf21270 */
[----:B------:R-:W-:-:S03]  /*10c00*/  UMOV UR43, UR9 ;  /* 0x00000009002b7c82 */ /* 0x000fc60008000000 */
[----:B------:R-:W-:-:S05]  /*10c10*/  USEL UR40, UR12, UR6, UP1 ;  /* 0x000000060c287287 */ /* 0x000fca0008800000 */
[----:B------:R-:W-:Y:S01]  /*10c20*/  @UP0 ULDC UR8, c[0x0][0xc4c] ;  /* 0x0003130000080ab9 */ /* 0x000fe20000000800 */
[----:B------:R-:W-:Y:S01]  /*10c30*/  ISETP.LT.AND P0, PT, RZ, UR40, PT ;  /* 0x00000028ff007c0c */ /* 0x000fe2000bf01270 */
[----:B------:R-:W-:Y:S01]  /*10c40*/  UIMAD.WIDE.U32 UR4, UR9, UR8, URZ ;  /* 0x00000008090472a5 */ /* 0x000fe2000f8e003f */
[----:B------:R-:W-:-:S03]  /*10c50*/  @UP0 ULDC UR7, c[0x0][0xc50] ;  /* 0x0003140000070ab9 */ /* 0x000fc60000000800 */
[----:B------:R-:W-:-:S04]  /*10c60*/  @UP0 USHF.R.U32.HI UR43, URZ, UR7, UR5 ;  /* 0x000000073f2b0299 */ /* 0x000fc80008011605 */
[----:B------:R-:W-:-:S04]  /*10c70*/  UIADD3 UR36, -UR43, URZ, URZ ;  /* 0x0000003f2b247290 */ /* 0x000fc8000fffe13f */
[----:B------:R-:W-:Y:S01]  /*10c80*/  UIMAD UR36, UR11, UR36, UR9 ;  /* 0x000000240b2472a4 */ /* 0x000fe2000f8e0209 */
[----:B------:R-:W-:Y:S11]  /*10c90*/  @P0 BRA `(.L_x_1895) ;  /* 0x0000000000480947 */ /* 0x000ff60003800000 */
        /* <DEDUP_REMOVED lines=18> */
.L_x_1895:
        /* <DEDUP_REMOVED lines=20> */
.L_x_1898:
[----:B------:R-:W-:Y:S05]  /*10f00*/  BSYNC B6 ;  /* 0x0000000000067941 */ /* 0x000fea0003800000 */
.L_x_1897:
        /* <DEDUP_REMOVED lines=24> */
.L_x_1900:
[----:B------:R-:W-:Y:S05]  /*11090*/  BSYNC B6 ;  /* 0x0000000000067941 */ /* 0x000fea0003800000 */
.L_x_1899:
        /* <DEDUP_REMOVED lines=20> */
.L_x_1902:
[----:B------:R-:W-:Y:S05]  /*111e0*/  BSYNC B6 ;  /* 0x0000000000067941 */ /* 0x000fea0003800000 */
.L_x_1901:
[----:B------:R-:W-:Y:S01]  /*111f0*/  IMAD.MOV.U32 R17, RZ, RZ, R16 ;  /* 0x000000ffff117224 */ /* 0x000fe200078e0010 */
        /* <DEDUP_REMOVED lines=19> */
.L_x_1904:
[----:B------:R-:W-:Y:S05]  /*11330*/  BSYNC B6 ;  /* 0x0000000000067941 */ /* 0x000fea0003800000 */
.L_x_1903:
        /* <DEDUP_REMOVED lines=10> */
[----:B------:R-:W-:Y:S01]  /*113e0*/  LOP3.LUT R17, R17, 0xfffffffe, RZ, 0xc0, !PT ;  /* 0xfffffffe11117812 */ /* 0x000fe200078ec0ff */
[----:B------:R-:W-:Y:S01]  /*113f0*/  UMOV UR4, 0xffffffff ;  /* 0xffffffff00047882 */ /* 0x000fe20000000000 */
[----:B------:R-:W3:Y:S01]  /*11400*/  S2R R19, SR_TID.X ;  /* 0x0000000000137919 */ /* 0x000ee20000002100 */
[----:B-1----:R-:W1:Y:S02]  /*11410*/  LDC.64 R2, c[0x0][0x418] ;  /* 0x00010600ff027b82 */ /* 0x002e640000000a00 */
[----:B-1----:R-:W-:Y:S02]  /*11420*/  ISETP.NE.U32.AND P0, PT, R2, RZ, PT ;  /* 0x000000ff0200720c */ /* 0x002fe40003f05070 */
[----:B---3--:R-:W-:Y:S02]  /*11430*/  SHF.R.U32.HI R19, RZ, 0x5, R19 ;  /* 0x00000005ff137819 */ /* 0x008fe40000011613 */
[----:B------:R-:W-:-:S02]  /*11440*/  ISETP.NE.AND.EX P1, PT, R3, RZ, PT, P0 ;  /* 0x000000ff0300720c */ /* 0x000fc40003f25300 */
[----:B------:R-:W-:-:S11]  /*11450*/  LOP3.LUT R19, R19, 0x3, RZ, 0xc0, !PT ;  /* 0x0000000313137812 */ /* 0x000fd600078ec0ff */
[----:B------:R-:W-:Y:S02]  /*11460*/  @P1 LOP3.LUT R17, R17, 0x1, RZ, 0xfc, !PT ;  /* 0x0000000111111812 */ /* 0x000fe400078efcff */
[----:B--2---:R-:W-:Y:S01]  /*11470*/  SHF.R.S32.HI R9, RZ, 0x1f, R8 ;  /* 0x0000001fff097819 */ /* 0x004fe20000011408 */
[----:B------:R1:W-:Y:S01]  /*11480*/  STL [R1+0xc], R8 ;  /* 0x00000c0801007387 */ /* 0x0003e20000100800 */
[----:B0-----:R-:W-:-:S03]  /*11490*/  SEL R16, R8, RZ, !P1 ;  /* 0x000000ff08107207 */ /* 0x001fc60004800000 */
[----:B------:R1:W-:Y:S04]  /*114a0*/  STL [R1+0x10], R9 ;  /* 0x0000100901007387 */ /* 0x0003e80000100800 */
[----:B------:R1:W-:Y:S01]  /*114b0*/  STL [R1+0x8], R17 ;  /* 0x0000081101007387 */ /* 0x0003e20000100800 */
[----:B------:R-:W-:Y:S05]  /*114c0*/  BRA.DIV UR4, `(.L_x_1905) ;  /* 0x0000003204a47947 */ /* 0x000fea000b800000 */
[----:B------:R0:W2:Y:S02]  /*114d0*/  SHFL.IDX PT, R14, R19, RZ, 0x1f ;  /* 0x00001fff130e7589 */ /* 0x0000a400000e0000 */
.L_x_1969:
        /* <DEDUP_REMOVED lines=12> */
.L_x_1972:
        /* <DEDUP_REMOVED lines=20> */
.L_x_1908:
        /* <DEDUP_REMOVED lines=9> */
.L_x_1973:
        /* <DEDUP_REMOVED lines=8> */
.L_x_1910:
        /* <DEDUP_REMOVED lines=17> */
.L_x_1974:
        /* <DEDUP_REMOVED lines=8> */
.L_x_1912:
        /* <DEDUP_REMOVED lines=19> */
.L_x_1906:
[----:B--2---:R-:W-:Y:S01]  /*11ab0*/  VIADD R0, R18, 0x1c400 ;  /* 0x0001c40012007836 */ /* 0x004fe20000000000 */
[----:B------:R-:W-:Y:S05]  /*11ac0*/  WARPSYNC.ALL ;  /* 0x0000000000007948 */ /* 0x000fea0003800000 */
[----:B------:R-:W-:Y:S01]  /*11ad0*/  BAR.SYNC.DEFER_BLOCKING 0x8, 0x180 ;  /* 0x0206000000007b1d */ /* 0x000fe20000010000 */
[----:B------:R-:W-:-:S05]  /*11ae0*/  LOP3.LUT P0, RZ, R0, 0x3ff, RZ, 0xc0, !PT ;  /* 0x000003ff00ff7812 */ /* 0x000fca000780c0ff */
[----:B------:R-:W-:Y:S08]  /*11af0*/  BSSY B6, `(.L_x_1913) ;  /* 0x0000012000067945 */ /* 0x000ff00003800000 */
[----:B------:R-:W-:Y:S05]  /*11b00*/  @!P0 BRA `(.L_x_1914) ;  /* 0x0000000000408947 */ /* 0x000fea0003800000 */
[----:B------:R-:W-:Y:S01]  /*11b10*/  MOV R2, 0x0 ;  /* 0x0000000000027802 */ /* 0x000fe20000000f00 */
[----:B---3--:R-:W-:Y:S01]  /*11b20*/  ULDC.64 UR6, c[0x4][0x98] ;  /* 0x0100260000067ab9 */ /* 0x008fe20000000a00 */
        /* <DEDUP_REMOVED lines=8> */
[----:B------:R-:W-:Y:S02]  /*11bb0*/  IMAD.U32 R11, RZ, RZ, UR5 ;  /* 0x00000005ff0b7e24 */ /* 0x000fe4000f8e00ff */
[----:B-1----:R-:W-:Y:S02]  /*11bc0*/  IMAD.MOV.U32 R8, RZ, RZ, 0x70 ;  /* 0x00000070ff087424 */ /* 0x002fe400078e00ff */
[----:B------:R-:W-:Y:S02]  /*11bd0*/  IMAD.MOV.U32 R12, RZ, RZ, 0x1 ;  /* 0x00000001ff0c7424 */ /* 0x000fe400078e00ff */
[----:B------:R-:W-:-:S07]  /*11be0*/  IMAD.MOV.U32 R13, RZ, RZ, RZ ;  /* 0x000000ffff0d7224 */ /* 0x000fce00078e00ff */
[----:B------:R-:W-:-:S07]  /*11bf0*/  LEPC R20, `(.L_x_1914) ;  /* 0x000000001014794e */ /* 0x000fce0000000000 */
[----:B0-2---:R-:W-:Y:S05]  /*11c00*/  CALL.ABS.NOINC R2 ;  /* 0x0000000002007343 */ /* 0x005fea0003c00000 */
.L_x_1914:
[----:B---3--:R-:W-:Y:S05]  /*11c10*/  BSYNC B6 ;  /* 0x0000000000067941 */ /* 0x008fea0003800000 */
.L_x_1913:
[----:B------:R2:W5:Y:S01]  /*11c20*/  LDL R10, [R1+0x20] ;  /* 0x00002000010a7983 */ /* 0x0005620000100800 */
[----:B------:R-:W3:Y:S01]  /*11c30*/  LDC R7, c[0x0][0x448] ;  /* 0x00011200ff077b82 */ /* 0x000ee20000000800 */
[----:B------:R-:W4:Y:S01]  /*11c40*/  S2R R2, SR_TID.X ;  /* 0x0000000000027919 */ /* 0x000f220000002100 */
[----:B-1----:R-:W1:Y:S01]  /*11c50*/  S2R R17, SR_TID.X ;  /* 0x0000000000117919 */ /* 0x002e620000002100 */
[----:B------:R-:W-:Y:S01]  /*11c60*/  USHF.R.S32.HI UR4, URZ, 0x1f, UR36 ;  /* 0x0000001f3f047899 */ /* 0x000fe20008011424 */
[----:B------:R-:W-:Y:S01]  /*11c70*/  ULDC.64 UR8, c[0x0][0x2d8] ;  /* 0x0000b60000087ab9 */ /* 0x000fe20000000a00 */
[----:B---3--:R-:W-:Y:S02]  /*11c80*/  ISETP.NE.AND P0, PT, R7, 0x1, PT ;  /* 0x000000010700780c */ /* 0x008fe40003f05270 */
[----:B----4-:R-:W-:-:S11]  /*11c90*/  LOP3.LUT R2, R2, 0x7f, RZ, 0xc0, !PT ;  /* 0x0000007f02027812 */ /* 0x010fd600078ec0ff */
[----:B------:R-:W3:Y:S01]  /*11ca0*/  @P0 LDC R3, c[0x0][0x44c] ;  /* 0x00011300ff030b82 */ /* 0x000ee20000000800 */
[----:B-1----:R-:W-:Y:S01]  /*11cb0*/  IMAD.SHL.U32 R17, R17, 0x10, RZ ;  /* 0x0000001011117824 */ /* 0x002fe200078e00ff */
[----:B------:R-:W-:Y:S01]  /*11cc0*/  SHF.R.U32.HI R2, RZ, 0x3, R2 ;  /* 0x00000003ff027819 */ /* 0x000fe20000011602 */
[----:B------:R-:W-:-:S03]  /*11cd0*/  UIMAD UR6, UR4, UR8, URZ ;  /* 0x00000008040672a4 */ /* 0x000fc6000f8e023f */
[----:B------:R-:W-:Y:S02]  /*11ce0*/  LOP3.LUT R17, R2, 0x70, R17, 0xf8, !PT ;  /* 0x0000007002117812 */ /* 0x000fe400078ef811 */
[----:B------:R-:W1:Y:S01]  /*11cf0*/  @P0 LDC R0, c[0x0][0x450] ;  /* 0x00011400ff000b82 */ /* 0x000e620000000800 */
[----:B------:R-:W-:Y:S01]  /*11d00*/  IMAD.U32 R2, RZ, RZ, UR41 ;  /* 0x00000029ff027e24 */ /* 0x000fe2000f8e00ff */
[----:B------:R-:W-:Y:S02]  /*11d10*/  UIMAD.WIDE.U32 UR4, UR36, UR8, URZ ;  /* 0x00000008240472a5 */ /* 0x000fe4000f8e003f */
[----:B------:R-:W-:Y:S01]  /*11d20*/  UIMAD UR6, UR36, UR9, UR6 ;  /* 0x00000009240672a4 */ /* 0x000fe2000f8e0206 */
[----:B------:R-:W-:Y:S01]  /*11d30*/  IMAD R2, R2, 0x80, R17 ;  /* 0x0000008002027824 */ /* 0x000fe200078e0211 */
[----:B------:R-:W-:Y:S02]  /*11d40*/  USHF.R.S32.HI UR7, URZ, 0x1f, UR43 ;  /* 0x0000001f3f077899 */ /* 0x000fe4000801142b */
[----:B------:R-:W-:Y:S01]  /*11d50*/  UIADD3 UR5, UR5, UR6, URZ ;  /* 0x0000000605057290 */ /* 0x000fe2000fffe03f */
[----:B------:R-:W-:Y:S01]  /*11d60*/  IMAD.MOV.U32 R6, RZ, RZ, R2 ;  /* 0x000000ffff067224 */ /* 0x000fe200078e0002 */
[----:B------:R-:W-:Y:S01]  /*11d70*/  ULDC.64 UR8, c[0x0][0x2e0] ;  /* 0x0000b80000087ab9 */ /* 0x000fe20000000a00 */
[----:B0-----:R-:W0:Y:S01]  /*11d80*/  S2R R19, SR_TID.X ;  /* 0x0000000000137919 */ /* 0x001e220000002100 */
[----:B---3--:R-:W-:Y:S01]  /*11d90*/  @P0 IMAD.HI.U32 R3, R2, R3, RZ ;  /* 0x0000000302030227 */ /* 0x008fe200078e00ff */
        /* <DEDUP_REMOVED lines=20> */
[----:B0-----:R-:W-:Y:S02]  /*11ee0*/  IMAD.SHL.U32 R17, R19, 0x10, RZ ;  /* 0x0000001013117824 */ /* 0x001fe400078e00ff */
        /* <DEDUP_REMOVED lines=11> */
[----:B--2---:R-:W-:Y:S08]  /*11fa0*/  BRA.DIV UR4, `(.L_x_1915) ;  /* 0x0000002a04547947 */ /* 0x004ff0000b800000 */
[----:B------:R-:W-:Y:S01]  /*11fb0*/  IMAD.U32 R2, RZ, RZ, UR41 ;  /* 0x00000029ff027e24 */ /* 0x000fe2000f8e00ff */
[----:B------:R-:W-:Y:S01]  /*11fc0*/  ULDC UR4, c[0x0][0x288] ;  /* 0x0000a20000047ab9 */ /* 0x000fe20000000800 */
[----:B------:R-:W0:Y:S01]  /*11fd0*/  SHFL.IDX PT, R6, R0, RZ, 0x181f ;  /* 0x00181fff00067589 */ /* 0x000e2200000e0000 */
[----:B------:R-:W-:Y:S02]  /*11fe0*/  IMAD R3, R7, UR4, RZ ;  /* 0x0000000407037c24 */ /* 0x000fe4000f8e02ff */
[----:B------:R-:W-:Y:S01]  /*11ff0*/  IMAD R2, R2, 0x80, R19 ;  /* 0x0000008002027824 */ /* 0x000fe200078e0213 */
[----:B------:R-:W-:Y:S03]  /*12000*/  SHFL.IDX PT, R9, R0, 0x1, 0x181f ;  /* 0x00381f0000097f89 */ /* 0x000fe600000e0000 */
[C---:B------:R-:W-:Y:S01]  /*12010*/  VIADD R5, R2.reuse, 0x10 ;  /* 0x0000001002057836 */ /* 0x040fe20000000000 */
[-C--:B------:R-:W-:Y:S01]  /*12020*/  ISETP.GE.AND P3, PT, R2, R3.reuse, PT ;  /* 0x000000030200720c */ /* 0x080fe20003f66270 */
[----:B------:R-:W-:Y:S03]  /*12030*/  SHFL.IDX PT, R8, R4, 0x1, 0x181f ;  /* 0x00381f0004087f89 */ /* 0x000fe600000e0000 */
[----:B------:R-:W-:-:S02]  /*12040*/  ISETP.GE.AND P1, PT, R5, R3, PT ;  /* 0x000000030500720c */ /* 0x000fc40003f26270 */
[----:B------:R-:W1:Y:S07]  /*12050*/  SHFL.IDX PT, R5, R4, RZ, 0x181f ;  /* 0x00181fff04057589 */ /* 0x000e6e00000e0000 */
[----:B0-----:R-:W-:-:S05]  /*12060*/  @!P3 IADD3 R6, P2, R17, R6, RZ ;  /* 0x000000061106b210 */ /* 0x001fca0007f5e0ff */
[----:B-1----:R-:W-:-:S04]  /*12070*/  @!P3 IMAD.X R5, RZ, RZ, R5, P2 ;  /* 0x000000ffff05b224 */ /* 0x002fc800010e0605 */
        /* <DEDUP_REMOVED lines=47> */
.L_x_1991:
        /* <DEDUP_REMOVED lines=10> */
.L_x_1916:
        /* <DEDUP_REMOVED lines=18> */
.L_x_1992:
[----:B------:R-:W-:Y:S05]  /*12530*/  BSYNC B0 ;  /* 0x0000000000007941 */ /* 0x000fea0003800000 */
.L_x_1917:
[----:B------:R-:W-:-:S06]  /*12540*/  UISETP.GE.AND UP0, UPT, UR40, 0x2, UPT ;  /* 0x000000022800788c */ /* 0x000fcc000bf06270 */
[----:B------:R-:W-:-:S13]  /*12550*/  PLOP3.LUT P0, PT, PT, PT, UP0, 0x80, 0x0 ;  /* 0x000000000000781c */ /* 0x000fda0003f0f008 */
[----:B------:R-:W-:Y:S05]  /*12560*/  @!P0 BRA `(.L_x_1919) ;  /* 0x0000000c00e88947 */ /* 0x000fea0003800000 */
[----:B------:R2:W5:Y:S01]  /*12570*/  LDL.LU R0, [R1+0x4] ;  /* 0x0000040001007983 */ /* 0x0005620000300800 */
[----:B------:R-:W-:-:S03]  /*12580*/  UIADD3 UR4, UR40, -0x2, URZ ;  /* 0xfffffffe28047890 */ /* 0x000fc6000fffe03f */
[----:B0-----:R2:W5:Y:S03]  /*12590*/  LDL.LU R6, [R1] ;  /* 0x0000000001067983 */ /* 0x0015660000300800 */
[----:B------:R-:W-:-:S07]  /*125a0*/  IMAD.U32 R17, RZ, RZ, UR4 ;  /* 0x00000004ff117e24 */ /* 0x000fce000f8e00ff */
.L_x_1939:
[----:B------:R-:W3:Y:S01]  /*125b0*/  LDL R4, [R1+0x8] ;  /* 0x0000080001047983 */ /* 0x000ee20000100800 */
[----:B-1---5:R-:W-:Y:S01]  /*125c0*/  VIADD R3, R6, 0x1 ;  /* 0x0000000106037836 */ /* 0x022fe20000000000 */
        /* <DEDUP_REMOVED lines=8> */
[----:B---3--:R-:W-:-:S13]  /*12650*/  LOP3.LUT P1, RZ, R4, 0x4, RZ, 0xc0, !PT ;  /* 0x0000000404ff7812 */ /* 0x008fda000782c0ff */
[----:B0-----:R-:W-:Y:S05]  /*12660*/  @!P1 BRA `(.L_x_1921) ;  /* 0x0000000400889947 */ /* 0x001fea0003800000 */
[----:B------:R-:W-:Y:S01]  /*12670*/  LOP3.LUT P1, RZ, R4, 0x1, RZ, 0xc0, !PT ;  /* 0x0000000104ff7812 */ /* 0x000fe2000782c0ff */
[----:B------:R-:W-:-:S12]  /*12680*/  IMAD.MOV.U32 R7, RZ, RZ, R17 ;  /* 0x000000ffff077224 */ /* 0x000fd800078e0011 */
[----:B------:R-:W-:Y:S05]  /*12690*/  @!P1 BRA `(.L_x_1922) ;  /* 0x0000000000509947 */ /* 0x000fea0003800000 */
[----:B------:R-:W3:Y:S01]  /*126a0*/  LDL R10, [R1+0x10] ;  /* 0x00001000010a7983 */ /* 0x000ee20000100800 */
[----:B------:R-:W0:Y:S01]  /*126b0*/  LDC R7, c[0x0][0x43c] ;  /* 0x00010f00ff077b82 */ /* 0x000e220000000800 */
[----:B------:R-:W-:Y:S02]  /*126c0*/  ULDC.64 UR4, c[0x0][0x428] ;  /* 0x00010a0000047ab9 */ /* 0x000fe40000000a00 */
[----:B------:R-:W4:Y:S01]  /*126d0*/  LDL R5, [R1+0xc] ;  /* 0x00000c0001057983 */ /* 0x000f220000100800 */
        /* <DEDUP_REMOVED lines=8> */
[----:B---3--:R-:W-:-:S04]  /*12760*/  IMAD R4, R10, UR4, RZ ;  /* 0x000000040a047c24 */ /* 0x008fc8000f8e02ff */
[C---:B----4-:R-:W-:Y:S02]  /*12770*/  IMAD R4, R5.reuse, UR5, R4 ;  /* 0x0000000505047c24 */ /* 0x050fe4000f8e0204 */
[----:B------:R-:W-:Y:S01]  /*12780*/  IMAD.WIDE.U32 R2, R5, UR4, R2 ;  /* 0x0000000405027c25 */ /* 0x000fe2000f8e0002 */
[----:B------:R-:W-:-:S03]  /*12790*/  ULDC.64 UR4, c[0x0][0x418] ;  /* 0x0001060000047ab9 */ /* 0x000fc60000000a00 */
[----:B------:R-:W-:Y:S01]  /*127a0*/  IMAD.IADD R3, R4, 0x1, R3 ;  /* 0x0000000104037824 */ /* 0x000fe200078e0203 */
[----:B------:R-:W-:-:S04]  /*127b0*/  LEA R4, P0, R2, UR4, 0x2 ;  /* 0x0000000402047c11 */ /* 0x000fc8000f8010ff */
[----:B------:R-:W-:-:S05]  /*127c0*/  LEA.HI.X R5, R2, UR5, R3, 0x2, P0 ;  /* 0x0000000502057c11 */ /* 0x000fca00080f1403 */
[----:B------:R0:W5:Y:S04]  /*127d0*/  LDG.E R16, desc[UR50][R4.64] ;  /* 0x0000003204107981 */ /* 0x000168000c1e1900 */
.L_x_1922:
[----:B0-----:R-:W-:Y:S01]  /*127e0*/  IMAD R4, R9, 0x8, R18 ;  /* 0x0000000809047824 */ /* 0x001fe200078e0212 */
[----:B------:R-:W-:Y:S01]  /*127f0*/  SHF.L.U32 R3, R8, 0x1f, RZ ;  /* 0x0000001f08037819 */ /* 0x000fe200000006ff */
[----:B------:R-:W0:Y:S01]  /*12800*/  S2R R2, SR_TID.X ;  /* 0x0000000000027919 */ /* 0x000e220000002100 */
[----:B------:R-:W-:Y:S02]  /*12810*/  BSSY B1, `(.L_x_1923) ;  /* 0x0000005000017945 */ /* 0x000fe40003800000 */
[----:B------:R-:W1:Y:S01]  /*12820*/  SYNCS.PHASECHK.TRANS64.TRYWAIT P0, [R4+URZ+0x2e880], R3 ;  /* 0x02e88003040075a7 */ /* 0x000e62000800017f */
[----:B0-----:R-:W-:-:S04]  /*12830*/  LOP3.LUT R2, R2, 0x7f, RZ, 0xc0, !PT ;  /* 0x0000007f02027812 */ /* 0x001fc800078ec0ff */
[----:B------:R-:W-:Y:S01]  /*12840*/  ISETP.NE.AND P1, PT, R2, RZ, PT ;  /* 0x000000ff0200720c */ /* 0x000fe20003f25270 */
[----:B-1----:R-:W-:-:S12]  /*12850*/  @!P0 BRA `(.L_x_1924) ;  /* 0x0000002800ac8947 */ /* 0x002fd80003800000 */
.L_x_1993:
[----:B------:R-:W-:Y:S05]  /*12860*/  BSYNC B1 ;  /* 0x0000000000017941 */ /* 0x000fea0003800000 */
.L_x_1923:
        /* <DEDUP_REMOVED lines=9> */
.L_x_1926:
[----:B------:R-:W-:Y:S05]  /*12900*/  BSYNC B1 ;  /* 0x0000000000017941 */ /* 0x000fea0003800000 */
.L_x_1925:
[----:B------:R-:W3:Y:S01]  /*12910*/  LDL R2, [R1] ;  /* 0x0000000001027983 */ /* 0x000ee20000100800 */
[----:B------:R-:W-:Y:S01]  /*12920*/  IMAD.MOV.U32 R9, RZ, RZ, RZ ;  /* 0x000000ffff097224 */ /* 0x000fe200078e00ff */
        /* <DEDUP_REMOVED lines=10> */
.L_x_1927:
        /* <DEDUP_REMOVED lines=13> */
.L_x_1994:
[----:B------:R-:W-:Y:S05]  /*12aa0*/  BSYNC B1 ;  /* 0x0000000000017941 */ /* 0x000fea0003800000 */
.L_x_1928:
[----:B------:R-:W-:Y:S01]  /*12ab0*/  BSSY B1, `(.L_x_1930) ;  /* 0x000000b000017945 */ /* 0x000fe20003800000 */
[----:B------:R-:W-:Y:S02]  /*12ac0*/  IMAD.MOV.U32 R10, RZ, RZ, 0x0 ;  /* 0x00000000ff0a7424 */ /* 0x000fe400078e00ff */
[----:B------:R-:W-:Y:S01]  /*12ad0*/  IMAD.MOV.U32 R11, RZ, RZ, 0x14f00000 ;  /* 0x14f00000ff0b7424 */ /* 0x000fe200078e00ff */
[----:B------:R-:W-:Y:S06]  /*12ae0*/  @P1 BRA `(.L_x_1931) ;  /* 0x00000000001c1947 */ /* 0x000fec0003800000 */
[----:B------:R-:W3:Y:S01]  /*12af0*/  S2R R7, SR_TID.X ;  /* 0x0000000000077919 */ /* 0x000ee20000002100 */
[----:B01----:R-:W-:-:S04]  /*12b00*/  IMAD.MOV.U32 R3, RZ, RZ, 0x7000 ;  /* 0x00007000ff037424 */ /* 0x003fc800078e00ff */
[----:B------:R4:W-:Y:S01]  /*12b10*/  SYNCS.ARRIVE.TRANS64 RZ, [R4+URZ+0x2e830], R3 ;  /* 0x02e8300304ff79a7 */ /* 0x0009e2000800003f */
[----:B---3--:R-:W-:-:S04]  /*12b20*/  LOP3.LUT R7, R7, 0x1f, RZ, 0xc0, !PT ;  /* 0x0000001f07077812 */ /* 0x008fc800078ec0ff */
[----:B------:R-:W-:-:S13]  /*12b30*/  ISETP.NE.AND P0, PT, R7, RZ, PT ;  /* 0x000000ff0700720c */ /* 0x000fda0003f05270 */
[----:B----4-:R-:W-:Y:S05]  /*12b40*/  @!P0 BRA `(.L_x_1931) ;  /* 0x0000000000048947 */ /* 0x010fea0003800000 */
[----:B------:R-:W-:Y:S01]  /*12b50*/  BPT.TRAP 0x1 ;  /* 0x000000040000795c */ /* 0x000fe20000300000 */
.L_x_1931:
[----:B------:R-:W-:Y:S05]  /*12b60*/  BSYNC B1 ;  /* 0x0000000000017941 */ /* 0x000fea0003800000 */
.L_x_1930:
        /* <DEDUP_REMOVED lines=8> */
.L_x_1932:
        /* <DEDUP_REMOVED lines=10> */
.L_x_1921:
[----:B------:R-:W-:Y:S05]  /*12c90*/  BSYNC B0 ;  /* 0x0000000000007941 */ /* 0x000fea0003800000 */
.L_x_1920:
[----:B------:R-:W-:-:S06]  /*12ca0*/  UISETP.NE.AND UP0, UPT, UR39, 0x3, UPT ;  /* 0x000000032700788c */ /* 0x000fcc000bf05270 */
[----:B------:R-:W-:-:S13]  /*12cb0*/  PLOP3.LUT P0, PT, PT, PT, UP0, 0x80, 0x0 ;  /* 0x000000000000781c */ /* 0x000fda0003f0f008 */
[----:B------:R-:W-:Y:S05]  /*12cc0*/  @!P0 BRA `(.L_x_1933) ;  /* 0x0000000000048947 */ /* 0x000fea0003800000 */
[----:B------:R-:W-:Y:S01]  /*12cd0*/  BPT.TRAP 0x1 ;  /* 0x000000040000795c */ /* 0x000fe20000300000 */
.L_x_1933:
[----:B------:R-:W-:Y:S01]  /*12ce0*/  IMAD.U32 R2, RZ, RZ, UR44 ;  /* 0x0000002cff027e24 */ /* 0x000fe2000f8e00ff */
[----:B------:R-:W-:Y:S01]  /*12cf0*/  BSSY B0, `(.L_x_1934) ;  /* 0x0000007000007945 */ /* 0x000fe20003800000 */
[----:B------:R-:W-:-:S03]  /*12d00*/  IMAD R19, R6, 0x8, R18 ;  /* 0x0000000806137824 */ /* 0x000fc600078e0212 */
[----:B------:R-:W-:Y:S02]  /*12d10*/  ISETP.NE.AND P0, PT, R2, 0x3, PT ;  /* 0x000000030200780c */ /* 0x000fe40003f05270 */
[----:B------:R-:W-:-:S04]  /*12d20*/  LOP3.LUT R2, R0, 0x1, RZ, 0x3c, !PT ;  /* 0x0000000100027812 */ /* 0x000fc800078e3cff */
[----:B------:R-:W-:-:S04]  /*12d30*/  SHF.L.U32 R2, R2, 0x1f, RZ ;  /* 0x0000001f02027819 */ /* 0x000fc800000006ff */
[----:B------:R-:W0:Y:S02]  /*12d40*/  SYNCS.PHASECHK.TRANS64.TRYWAIT P1, [R19+URZ+0x2e870], R2 ;  /* 0x02e87002130075a7 */ /* 0x000e24000802017f */
[----:B0-----:R-:W-:Y:S05]  /*12d50*/  @!P1 BRA `(.L_x_1935) ;  /* 0x0000002400949947 */ /* 0x001fea0003800000 */
.L_x_1995:
[----:B------:R-:W-:Y:S05]  /*12d60*/  BSYNC B0 ;  /* 0x0000000000007941 */ /* 0x000fea0003800000 */
.L_x_1934:
[----:B------:R-:W-:Y:S05]  /*12d70*/  @!P0 BRA `(.L_x_1936) ;  /* 0x0000000000048947 */ /* 0x000fea0003800000 */
[----:B------:R-:W-:Y:S01]  /*12d80*/  BPT.TRAP 0x1 ;  /* 0x000000040000795c */ /* 0x000fe20000300000 */
.L_x_1936:
[----:B0-----:R-:W-:Y:S01]  /*12d90*/  SHF.L.U32 R2, R0, 0x1f, RZ ;  /* 0x0000001f00027819 */ /* 0x001fe200000006ff */
[----:B------:R-:W-:-:S03]  /*12da0*/  IMAD R0, R6, 0x7000, RZ ;  /* 0x0000700006007824 */ /* 0x000fc600078e02ff */
[----:B------:R-:W0:Y:S02]  /*12db0*/  SYNCS.PHASECHK.TRANS64.TRYWAIT P1, [R19+URZ+0x2e860], R2 ;  /* 0x02e86002130075a7 */ /* 0x000e24000802017f */
[----:B0-----:R-:W-:Y:S05]  /*12dc0*/  @!P1 BRA `(.L_x_1937) ;  /* 0x00000024008c9947 */ /* 0x001fea0003800000 */
.L_x_1996:
[----:B------:R-:W0:Y:S04]  /*12dd0*/  LDL R3, [R1+0x18] ;  /* 0x0000180001037983 */ /* 0x000e280000100800 */
[----:B------:R-:W3:Y:S01]  /*12de0*/  LDL R12, [R1+0x14] ;  /* 0x00001400010c7983 */ /* 0x000ee20000100800 */
[----:B------:R-:W-:Y:S05]  /*12df0*/  WARPSYNC.ALL ;  /* 0x0000000000007948 */ /* 0x000fea0003800000 */
[----:B0-----:R-:W-:-:S02]  /*12e00*/  LOP3.LUT R2, R0, R3, RZ, 0xfc, !PT ;  /* 0x0000000300027212 */ /* 0x001fc400078efcff */
[----:B------:R-:W0:Y:S01]  /*12e10*/  S2R R3, SR_TID.X ;  /* 0x0000000000037919 */ /* 0x000e220000002100 */
[C---:B---3--:R-:W-:Y:S02]  /*12e20*/  IADD3 R0, R18.reuse, R0, R12 ;  /* 0x0000000012007210 */ /* 0x048fe40007ffe00c */
[----:B------:R-:W-:-:S05]  /*12e30*/  IMAD.IADD R2, R18, 0x1, R2 ;  /* 0x0000000112027824 */ /* 0x000fca00078e0202 */
[----:B------:R-:W1:Y:S01]  /*12e40*/  LDSM.16.MT88.4 R4, [R2+0xe400] ;  /* 0x00e400000204783b */ /* 0x000e620000004200 */
[----:B0-----:R-:W-:Y:S01]  /*12e50*/  LOP3.LUT P1, RZ, R3, 0x4, RZ, 0xc0, !PT ;  /* 0x0000000403ff7812 */ /* 0x001fe2000782c0ff */
[----:B------:R-:W-:-:S05]  /*12e60*/  IMAD.MOV.U32 R3, RZ, RZ, 0x40 ;  /* 0x00000040ff037424 */ /* 0x000fca00078e00ff */
[----:B------:R-:W-:-:S05]  /*12e70*/  SEL R3, R3, 0xffffffc0, !P1 ;  /* 0xffffffc003037807 */ /* 0x000fca0004800000 */
[----:B------:R-:W-:Y:S01]  /*12e80*/  IMAD.IADD R3, R3, 0x1, R2 ;  /* 0x0000000103037824 */ /* 0x000fe200078e0202 */
[C-C-:B-1----:R-:W-:Y:S02]  /*12e90*/  PRMT R8, R4.reuse, 0x6420, R5.reuse ;  /* 0x0000642004087816 */ /* 0x142fe40000000005 */
        /* <DEDUP_REMOVED lines=90> */
.L_x_1938:
        /* <DEDUP_REMOVED lines=12> */
[----:B---3--:R-:W-:Y:S05]  /*13500*/  @P0 BRA `(.L_x_1939) ;  /* 0xfffffff000280947 */ /* 0x008fea000383ffff */
.L_x_1919:
[----:B------:R-:W3:Y:S01]  /*13510*/  S2R R2, SR_TID.X ;  /* 0x0000000000027919 */ /* 0x000ee20000002100 */
[----:B------:R-:W-:Y:S01]  /*13520*/  BSSY B0, `(.L_x_1940) ;  /* 0x0000011000007945 */ /* 0x000fe20003800000 */
[----:B---3--:R-:W-:-:S04]  /*13530*/  LOP3.LUT R2, R2, 0x7f, RZ, 0xc0, !PT ;  /* 0x0000007f02027812 */ /* 0x008fc800078ec0ff */
[----:B------:R-:W-:-:S13]  /*13540*/  ISETP.NE.AND P0, PT, R2, RZ, PT ;  /* 0x000000ff0200720c */ /* 0x000fda0003f05270 */
[----:B------:R-:W-:Y:S05]  /*13550*/  @P0 BRA `(.L_x_1941) ;  /* 0x0000000000340947 */ /* 0x000fea0003800000 */
[----:B------:R-:W3:Y:S01]  /*13560*/  S2R R5, SR_LANEID ;  /* 0x0000000000057919 */ /* 0x000ee20000000000 */
[----:B------:R-:W-:Y:S01]  /*13570*/  VOTEU.ANY UR4, UPT, PT ;  /* 0x0000000000047886 */ /* 0x000fe200038e0100 */
[----:B-1----:R-:W1:Y:S01]  /*13580*/  LDC.64 R2, c[0x0][0xc80] ;  /* 0x00032000ff027b82 */ /* 0x002e620000000a00 */
[----:B-----5:R-:W3:Y:S02]  /*13590*/  FLO.U32 R0, UR4 ;  /* 0x0000000400007d00 */ /* 0x020ee400080e0000 */
[----:B---3--:R-:W-:-:S06]  /*135a0*/  ISETP.EQ.U32.AND P1, PT, R0, R5, PT ;  /* 0x000000050000720c */ /* 0x008fcc0003f22070 */
[----:B------:R-:W1:Y:S07]  /*135b0*/  POPC R5, UR4 ;  /* 0x0000000400057d09 */ /* 0x000e6e0008000000 */
[----:B-1----:R-:W3:Y:S01]  /*135c0*/  @P1 ATOMG.E.ADD.STRONG.GPU PT, R3, desc[UR50][R2.64], R5 ;  /* 0x00000005020319a8 */ /* 0x002ee200081ee1f2 */
[----:B------:R-:W1:Y:S02]  /*135d0*/  S2R R4, SR_LTMASK ;  /* 0x0000000000047919 */ /* 0x000e640000003900 */
[----:B-1----:R-:W-:-:S04]  /*135e0*/  LOP3.LUT R4, R4, UR4, RZ, 0xc0, !PT ;  /* 0x0000000404047c12 */ /* 0x002fc8000f8ec0ff */
[----:B0-----:R-:W0:Y:S01]  /*135f0*/  POPC R7, R4 ;  /* 0x0000000400077309 */ /* 0x001e220000000000 */
[----:B---3--:R-:W0:Y:S02]  /*13600*/  SHFL.IDX PT, R0, R3, R0, 0x1f ;  /* 0x00001f0003007589 */ /* 0x008e2400000e0000 */
[----:B0-----:R-:W-:-:S05]  /*13610*/  IADD3 R0, R0, UR42, R7 ;  /* 0x0000002a00007c10 */ /* 0x001fca000fffe007 */
[----:B------:R3:W-:Y:S02]  /*13620*/  STL [R1+0x1c], R0 ;  /* 0x00001c0001007387 */ /* 0x0007e40000100800 */
.L_x_1941:
[----:B------:R-:W-:Y:S05]  /*13630*/  BSYNC B0 ;  /* 0x0000000000007941 */ /* 0x000fea0003800000 */
.L_x_1940:
[----:B------:R-:W-:-:S06]  /*13640*/  UISETP.NE.AND UP0, UPT, UR39, 0x3, UPT ;  /* 0x000000032700788c */ /* 0x000fcc000bf05270 */
[----:B------:R-:W-:-:S13]  /*13650*/  PLOP3.LUT P1, PT, PT, PT, UP0, 0x80, 0x0 ;  /* 0x000000000000781c */ /* 0x000fda0003f2f008 */
[----:B------:R-:W-:Y:S05]  /*13660*/  @!P1 BRA `(.L_x_1942) ;  /* 0x0000000000049947 */ /* 0x000fea0003800000 */
[----:B------:R-:W-:Y:S01]  /*13670*/  BPT.TRAP 0x1 ;  /* 0x000000040000795c */ /* 0x000fe20000300000 */
.L_x_1942:
[----:B------:R-:W1:Y:S04]  /*13680*/  LDL R2, [R1+0x4] ;  /* 0x0000040001027983 */ /* 0x000e680000100800 */
[----:B---3-5:R-:W3:Y:S01]  /*13690*/  LDL R0, [R1] ;  /* 0x0000000001007983 */ /* 0x028ee20000100800 */
[----:B------:R-:W-:Y:S01]  /*136a0*/  BSSY B0, `(.L_x_1943) ;  /* 0x0000008000007945 */ /* 0x000fe20003800000 */
[----:B-1----:R-:W-:-:S04]  /*136b0*/  LOP3.LUT R3, R2, 0x1, RZ, 0x3c, !PT ;  /* 0x0000000102037812 */ /* 0x002fc800078e3cff */
[----:B------:R-:W-:Y:S01]  /*136c0*/  SHF.L.U32 R3, R3, 0x1f, RZ ;  /* 0x0000001f03037819 */ /* 0x000fe200000006ff */
[----:B---3--:R-:W-:-:S04]  /*136d0*/  IMAD R16, R0, 0x8, R18 ;  /* 0x0000000800107824 */ /* 0x008fc800078e0212 */
[----:B------:R-:W1:Y:S01]  /*136e0*/  SYNCS.PHASECHK.TRANS64.TRYWAIT P1, [R16+URZ+0x2e870], R3 ;  /* 0x02e87003100075a7 */ /* 0x000e62000802017f */
[----:B------:R-:W-:-:S05]  /*136f0*/  IMAD.U32 R0, RZ, RZ, UR44 ;  /* 0x0000002cff007e24 */ /* 0x000fca000f8e00ff */
[----:B------:R-:W-:Y:S01]  /*13700*/  ISETP.NE.AND P2, PT, R0, 0x3, PT ;  /* 0x000000030000780c */ /* 0x000fe20003f45270 */
[----:B-1----:R-:W-:-:S12]  /*13710*/  @!P1 BRA `(.L_x_1944) ;  /* 0x0000001c004c9947 */ /* 0x002fd80003800000 */
.L_x_1997:
[----:B------:R-:W-:Y:S05]  /*13720*/  BSYNC B0 ;  /* 0x0000000000007941 */ /* 0x000fea0003800000 */
.L_x_1943:
[----:B------:R-:W-:Y:S05]  /*13730*/  @!P2 BRA `(.L_x_1945) ;  /* 0x000000000004a947 */ /* 0x000fea0003800000 */
[----:B------:R-:W-:Y:S01]  /*13740*/  BPT.TRAP 0x1 ;  /* 0x000000040000795c */ /* 0x000fe20000300000 */
.L_x_1945:
[----:B------:R-:W1:Y:S02]  /*13750*/  LDL R0, [R1+0x4] ;  /* 0x0000040001007983 */ /* 0x000e640000100800 */
[----:B-1----:R-:W-:-:S04]  /*13760*/  SHF.L.U32 R3, R0, 0x1f, RZ ;  /* 0x0000001f00037819 */ /* 0x002fc800000006ff */
[----:B------:R-:W1:Y:S02]  /*13770*/  SYNCS.PHASECHK.TRANS64.TRYWAIT P1, [R16+URZ+0x2e860], R3 ;  /* 0x02e86003100075a7 */ /* 0x000e64000802017f */
[----:B-1----:R-:W-:Y:S05]  /*13780*/  @!P1 BRA `(.L_x_1946) ;  /* 0x0000001c00449947 */ /* 0x002fea0003800000 */
.L_x_1998:
[----:B------:R-:W3:Y:S04]  /*13790*/  LDL R17, [R1] ;  /* 0x0000000001117983 */ /* 0x000ee80000100800 */
[----:B------:R-:W1:Y:S04]  /*137a0*/  LDL R2, [R1+0x18] ;  /* 0x0000180001027983 */ /* 0x000e680000100800 */
[----:B------:R-:W4:Y:S01]  /*137b0*/  LDL R12, [R1+0x14] ;  /* 0x00001400010c7983 */ /* 0x000f220000100800 */
[----:B------:R-:W5:Y:S01]  /*137c0*/  S2R R9, SR_TID.X ;  /* 0x0000000000097919 */ /* 0x000f620000002100 */
[----:B------:R-:W-:Y:S05]  /*137d0*/  WARPSYNC.ALL ;  /* 0x0000000000007948 */ /* 0x000fea0003800000 */
[----:B------:R-:W-:Y:S01]  /*137e0*/  IMAD.MOV.U32 R13, RZ, RZ, 0x40 ;  /* 0x00000040ff0d7424 */ /* 0x000fe200078e00ff */
[----:B-----5:R-:W-:-:S04]  /*137f0*/  LOP3.LUT P1, RZ, R9, 0x4, RZ, 0xc0, !PT ;  /* 0x0000000409ff7812 */ /* 0x020fc8000782c0ff */
[----:B------:R-:W-:Y:S01]  /*13800*/  SEL R13, R13, 0xffffffc0, !P1 ;  /* 0xffffffc00d0d7807 */ /* 0x000fe20004800000 */
[----:B---3--:R-:W-:-:S05]  /*13810*/  IMAD R0, R17, 0x7000, RZ ;  /* 0x0000700011007824 */ /* 0x008fca00078e02ff */
[----:B-1----:R-:W-:-:S05]  /*13820*/  LOP3.LUT R3, R0, R2, RZ, 0xfc, !PT ;  /* 0x0000000200037212 */ /* 0x002fca00078efcff */
[----:B------:R-:W-:-:S05]  /*13830*/  IMAD.IADD R2, R18, 0x1, R3 ;  /* 0x0000000112027824 */ /* 0x000fca00078e0203 */
[----:B0-----:R-:W0:Y:S01]  /*13840*/  LDSM.16.MT88.4 R4, [R2+0xe400] ;  /* 0x00e400000204783b */ /* 0x001e220000004200 */
[----:B------:R-:W-:Y:S01]  /*13850*/  IMAD.IADD R3, R13, 0x1, R2 ;  /* 0x000000010d037824 */ /* 0x000fe200078e0202 */
[----:B----4-:R-:W-:Y:S02]  /*13860*/  IADD3 R0, R18, R0, R12 ;  /* 0x0000000012007210 */ /* 0x010fe40007ffe00c */
        /* <DEDUP_REMOVED lines=91> */
.L_x_1947:
[----:B------:R-:W3:Y:S01]  /*13e20*/  LDL.LU R3, [R1+0x4] ;  /* 0x0000040001037983 */ /* 0x000ee20000300800 */
        /* <DEDUP_REMOVED lines=10> */
[----:B---3--:R-:W-:-:S05]  /*13ed0*/  LOP3.LUT R3, R3, R2, RZ, 0x3c, !PT ;  /* 0x0000000203037212 */ /* 0x008fca00078e3cff */
[----:B------:R0:W-:Y:S02]  /*13ee0*/  STL [R1+0x4], R3 ;  /* 0x0000040301007387 */ /* 0x0001e40000100800 */
.L_x_1896:
[----:B------:R-:W-:Y:S05]  /*13ef0*/  BSYNC B7 ;  /* 0x0000000000077941 */ /* 0x000fea0003800000 */
.L_x_1894:
[----:B01----:R-:W3:Y:S04]  /*13f00*/  LDL R0, [R1+0x8] ;  /* 0x0000080001007983 */ /* 0x003ee80000100800 */
[----:B------:R0:W5:Y:S01]  /*13f10*/  LDL R2, [R1+0x1c] ;  /* 0x00001c0001027983 */ /* 0x0001620000100800 */
[----:B---3--:R-:W-:-:S13]  /*13f20*/  LOP3.LUT P1, RZ, R0, 0x2, RZ, 0xc0, !PT ;  /* 0x0000000200ff7812 */ /* 0x008fda000782c0ff */
[----:B0-----:R-:W-:Y:S05]  /*13f30*/  @!P1 BRA `(.L_x_1948) ;  /* 0x0000000000249947 */ /* 0x001fea0003800000 */
[----:B------:R-:W0:Y:S08]  /*13f40*/  S2UR UR5, SR_CgaCtaId ;  /* 0x00000000000579c3 */ /* 0x000e300000008800 */
[----:B------:R-:W-:Y:S06]  /*13f50*/  BAR.SYNC.DEFER_BLOCKING 0x5, 0x180 ;  /* 0x0146000000007b1d */ /* 0x000fec0000010000 */
[----:B------:R-:W-:-:S02]  /*13f60*/  UMOV UR4, 0x400 ;  /* 0x0000040000047882 */ /* 0x000fc40000000000 */
[----:B0-----:R-:W-:-:S06]  /*13f70*/  ULEA UR4, UR5, UR4, 0x18 ;  /* 0x0000000405047291 */ /* 0x001fcc000f8ec03f */
[----:B------:R-:W-:-:S05]  /*13f80*/  IMAD.U32 R18, RZ, RZ, UR4 ;  /* 0x00000004ff127e24 */ /* 0x000fca000f8e00ff */
[----:B-----5:R-:W0:Y:S04]  /*13f90*/  LDS R2, [R18+0x2e8d0] ;  /* 0x02e8d00012027984 */ /* 0x020e280000000800 */
[----:B0-----:R0:W-:Y:S01]  /*13fa0*/  STL [R1+0x1c], R2 ;  /* 0x00001c0201007387 */ /* 0x0011e20000100800 */
[----:B------:R-:W-:Y:S06]  /*13fb0*/  BAR.ARV 0x4, 0x180 ;  /* 0x0106000000007b1d */ /* 0x000fec0000002000 */
[----:B------:R-:W-:Y:S05]  /*13fc0*/  BRA `(.L_x_1949) ;  /* 0x0000000000207947 */ /* 0x000fea0003800000 */
.L_x_1948:
[----:B------:R-:W0:Y:S01]  /*13fd0*/  @!P0 S2R R3, SR_CgaCtaId ;  /* 0x0000000000038919 */ /* 0x000e220000008800 */
[----:B------:R-:W-:Y:S01]  /*13fe0*/  @!P0 MOV R0, 0x400 ;  /* 0x0000040000008802 */ /* 0x000fe20000000f00 */
[----:B------:R-:W-:Y:S03]  /*13ff0*/  BAR.SYNC.DEFER_BLOCKING 0x4, 0x180 ;  /* 0x0106000000007b1d */ /* 0x000fe60000010000 */
[----:B0-----:R-:W-:-:S03]  /*14000*/  @!P0 LEA R18, R3, R0, 0x18 ;  /* 0x0000000003128211 */ /* 0x001fc600078ec0ff */
[----:B-----5:R-:W0:Y:S04]  /*14010*/  SHFL.IDX PT, R0, R2, RZ, 0x1f ;  /* 0x00001fff02007589 */ /* 0x020e2800000e0000 */
[----:B------:R1:W-:Y:S04]  /*14020*/  @!P0 STS [R18+0x2e8d0], R2 ;  /* 0x02e8d00212008388 */ /* 0x0003e80000000800 */
[----:B0-----:R1:W-:Y:S01]  /*14030*/  STL [R1+0x1c], R0 ;  /* 0x00001c0001007387 */ /* 0x0013e20000100800 */
[----:B------:R-:W-:Y:S06]  /*14040*/  BAR.ARV 0x5, 0x180 ;  /* 0x0146000000007b1d */ /* 0x000fec0000002000 */
.L_x_1949:
[----:B-1----:R-:W3:Y:S01]  /*14050*/  LDL R0, [R1+0x1c] ;  /* 0x00001c0001007983 */ /* 0x002ee20000100800 */
[----:B------:R-:W-:Y:S02]  /*14060*/  ULDC UR4, c[0x0][0xc38] ;  /* 0x00030e0000047ab9 */ /* 0x000fe40000000800 */
[----:B---3--:R-:W-:-:S13]  /*14070*/  ISETP.GE.AND P0, PT, R0, UR4, PT ;  /* 0x0000000400007c0c */ /* 0x008fda000bf06270 */
[----:B------:R-:W-:Y:S05]  /*14080*/  @!P0 BRA `(.L_x_1950) ;  /* 0xffffffc400cc8947 */ /* 0x000fea000383ffff */
.L_x_1891:
[----:B0-----:R-:W3:Y:S01]  /*14090*/  LDL.LU R0, [R1+0x24] ;  /* 0x0000240001007983 */ /* 0x001ee20000300800 */
[----:B------:R-:W-:Y:S01]  /*140a0*/  BSSY B0, `(.L_x_1951) ;  /* 0x000000b000007945 */ /* 0x000fe20003800000 */
[----:B------:R-:W0:Y:S01]  /*140b0*/  S2R R5, SR_CgaCtaId ;  /* 0x0000000000057919 */ /* 0x000e220000008800 */
        /* <DEDUP_REMOVED lines=9> */
.L_x_1999:
[----:B------:R-:W-:Y:S05]  /*14150*/  BSYNC B0 ;  /* 0x0000000000007941 */ /* 0x000fea0003800000 */
.L_x_1951:
[----:B------:R-:W-:-:S03]  /*14160*/  UMOV UR4, 0xffffffff ;  /* 0xffffffff00047882 */ /* 0x000fc60000000000 */
[----:B------:R-:W-:Y:S05]  /*14170*/  BRA.DIV UR4, `(.L_x_1953) ;  /* 0x0000001204f07947 */ /* 0x000fea000b800000 */
[----:B------:R-:W1:Y:S02]  /*14180*/  S2R R2, SR_TID.X ;  /* 0x0000000000027919 */ /* 0x000e640000002100 */
[----:B-1----:R-:W-:-:S04]  /*14190*/  SHF.R.U32.HI R2, RZ, 0x5, R2 ;  /* 0x00000005ff027819 */ /* 0x002fc80000011602 */
[----:B------:R-:W-:-:S05]  /*141a0*/  LOP3.LUT R2, R2, 0x3, RZ, 0xc0, !PT ;  /* 0x0000000302027812 */ /* 0x000fca00078ec0ff */
[----:B------:R1:W3:Y:S02]  /*141b0*/  SHFL.IDX PT, R14, R2, RZ, 0x1f ;  /* 0x00001fff020e7589 */ /* 0x0002e400000e0000 */
.L_x_2002:
[----:B---3--:R-:W-:Y:S01]  /*141c0*/  ISETP.NE.AND P0, PT, R14, RZ, PT ;  /* 0x000000ff0e00720c */ /* 0x008fe20003f05270 */
[----:B------:R-:W-:-:S12]  /*141d0*/  BSSY B0, `(.L_x_1954) ;  /* 0x000002e000007945 */ /* 0x000fd80003800000 */
[----:B------:R-:W-:Y:S05]  /*141e0*/  @P0 BRA `(.L_x_1955) ;  /* 0x0000000000b00947 */ /* 0x000fea0003800000 */
[----:B------:R-:W-:-:S03]  /*141f0*/  UMOV UR4, 0xffffffff ;  /* 0xffffffff00047882 */ /* 0x000fc60000000000 */
[----:B------:R-:W-:Y:S05]  /*14200*/  BRA.DIV UR4, `(.L_x_1956) ;  /* 0x0000001604007947 */ /* 0x000fea000b800000 */
[----:B------:R-:W-:-:S13]  /*14210*/  ELECT P6, URZ, PT ;  /* 0x00000000003f782f */ /* 0x000fda00038c0000 */
.L_x_2005:
[----:B------:R-:W-:Y:S05]  /*14220*/  @!P6 BRA `(.L_x_1955) ;  /* 0x0000000000a0e947 */ /* 0x000fea0003800000 */
[----:B------:R-:W-:-:S06]  /*14230*/  ULOP3.LUT UR4, UR38, 0x2, URZ, 0xfc, !UPT ;  /* 0x0000000226047892 */ /* 0x000fcc000f8efc3f */
[----:B-1----:R-:W-:-:S05]  /*14240*/  IMAD.U32 R2, RZ, RZ, UR4 ;  /* 0x00000004ff027e24 */ /* 0x002fca000f8e00ff */
[----:B------:R-:W-:-:S13]  /*14250*/  ISETP.NE.AND P0, PT, R2, 0x3, PT ;  /* 0x000000030200780c */ /* 0x000fda0003f05270 */
[----:B------:R-:W-:Y:S05]  /*14260*/  @!P0 BRA `(.L_x_1957) ;  /* 0x0000000000048947 */ /* 0x000fea0003800000 */
[----:B------:R-:W-:Y:S01]  /*14270*/  BPT.TRAP 0x1 ;  /* 0x000000040000795c */ /* 0x000fe20000300000 */
.L_x_1957:
[----:B0-----:R-:W3:Y:S04]  /*14280*/  LDL R3, [R1] ;  /* 0x0000000001037983 */ /* 0x001ee80000100800 */
[----:B------:R-:W4:Y:S01]  /*14290*/  LDL.LU R7, [R1+0x4] ;  /* 0x0000040001077983 */ /* 0x000f220000300800 */
[----:B------:R-:W-:-:S04]  /*142a0*/  VIADD R2, R0, 0x2e840 ;  /* 0x0002e84000027836 */ /* 0x000fc80000000000 */
[C---:B---3--:R-:W-:Y:S02]  /*142b0*/  IMAD R6, R3.reuse, 0x8, R2 ;  /* 0x0000000803067824 */ /* 0x048fe400078e0202 */
[----:B------:R-:W-:Y:S01]  /*142c0*/  VIADD R3, R3, 0x1 ;  /* 0x0000000103037836 */ /* 0x000fe20000000000 */
[----:B----4-:R-:W-:-:S04]  /*142d0*/  SHF.L.U32 R5, R7, 0x1f, RZ ;  /* 0x0000001f07057819 */ /* 0x010fc800000006ff */
        /* <DEDUP_REMOVED lines=8> */
.L_x_2006:
[----:B------:R-:W1:Y:S02]  /*14360*/  SYNCS.PHASECHK.TRANS64.TRYWAIT P1, [R7+URZ], R2 ;  /* 0x00000002070075a7 */ /* 0x000e64000802017f */
[----:B-1----:R-:W-:Y:S05]  /*14370*/  @!P1 BRA `(.L_x_1959) ;  /* 0x0000001000d89947 */ /* 0x002fea0003800000 */
.L_x_2007:
[----:B------:R-:W-:Y:S05]  /*14380*/  @!P0 BRA `(.L_x_1960) ;  /* 0x0000000000048947 */ /* 0x000fea0003800000 */
[----:B------:R-:W-:Y:S01]  /*14390*/  BPT.TRAP 0x1 ;  /* 0x000000040000795c */ /* 0x000fe20000300000 */
.L_x_1960:
[----:B------:R-:W3:Y:S02]  /*143a0*/  LDL.LU R4, [R1] ;  /* 0x0000000001047983 */ /* 0x000ee40000300800 */
[----:B---3--:R-:W-:-:S04]  /*143b0*/  IMAD R4, R4, 0x8, R0 ;  /* 0x0000000804047824 */ /* 0x008fc800078e0200 */
[----:B------:R-:W3:Y:S02]  /*143c0*/  SYNCS.PHASECHK.TRANS64.TRYWAIT P1, [R4+URZ+0x2e860], R5 ;  /* 0x02e86005040075a7 */ /* 0x000ee4000802017f */
[----:B---3--:R-:W-:Y:S05]  /*143d0*/  @!P1 BRA `(.L_x_1961) ;  /* 0x0000001000d49947 */ /* 0x008fea0003800000 */
.L_x_2008:
[----:B------:R-:W-:Y:S05]  /*143e0*/  @!P0 BRA `(.L_x_1962) ;  /* 0x0000000000048947 */ /* 0x000fea0003800000 */
[----:B------:R-:W-:Y:S01]  /*143f0*/  BPT.TRAP 0x1 ;  /* 0x000000040000795c */ /* 0x000fe20000300000 */
.L_x_1962:
[----:B------:R-:W-:-:S04]  /*14400*/  IMAD R3, R3, 0x8, R0 ;  /* 0x0000000803037824 */ /* 0x000fc800078e0200 */
[----:B------:R-:W4:Y:S02]  /*14410*/  SYNCS.PHASECHK.TRANS64.TRYWAIT P1, [R3+URZ+0x2e860], R2 ;  /* 0x02e86002030075a7 */ /* 0x000f24000802017f */
[----:B----4-:R-:W-:Y:S05]  /*14420*/  @!P1 BRA `(.L_x_1963) ;  /* 0x0000001000d49947 */ /* 0x010fea0003800000 */
.L_x_2009:
[----:B------:R-:W-:Y:S05]  /*14430*/  @!P0 BRA `(.L_x_1964) ;  /* 0x0000000000048947 */ /* 0x000fea0003800000 */
[----:B------:R-:W-:Y:S01]  /*14440*/  BPT.TRAP 0x1 ;  /* 0x000000040000795c */ /* 0x000fe20000300000 */
.L_x_1964:
[----:B------:R-:W5:Y:S02]  /*14450*/  SYNCS.PHASECHK.TRANS64.TRYWAIT P0, [R4+URZ+0x2e880], R5 ;  /* 0x02e88005040075a7 */ /* 0x000f64000800017f */
[----:B-----5:R-:W-:Y:S05]  /*14460*/  @!P0 BRA `(.L_x_1965) ;  /* 0x0000001000d88947 */ /* 0x020fea0003800000 */
.L_x_1966:
[----:B------:R0:W0:Y:S02]  /*14470*/  SYNCS.PHASECHK.TRANS64.TRYWAIT P0, [R3+URZ+0x2e880], R2 ;  /* 0x02e88002030075a7 */ /* 0x000024000800017f */
[----:B0-----:R-:W-:Y:S05]  /*14480*/  @!P0 NANOSLEEP.SYNCS 0x989680 ;  /* 0x009896800000895d */ /* 0x001fea0003900000 */
[----:B------:R-:W0:Y:S02]  /*14490*/  @!P0 SYNCS.PHASECHK.TRANS64 P0, [R3+URZ+0x2e880], R2 ;  /* 0x02e88002030085a7 */ /* 0x000e24000800007f */
[----:B0-----:R-:W-:Y:S05]  /*144a0*/  @!P0 BRA `(.L_x_1966) ;  /* 0xfffffffc00f08947 */ /* 0x001fea000383ffff */
.L_x_1955:
[----:B------:R-:W-:Y:S05]  /*144b0*/  BSYNC B0 ;  /* 0x0000000000007941 */ /* 0x000fea0003800000 */
.L_x_1954:
[----:B------:R-:W-:Y:S05]  /*144c0*/  EXIT ;  /* 0x000000000000794d */ /* 0x000fea0003800000 */
.L_x_1841:
[----:B0-----:R-:W-:-:S04]  /*144d0*/  IMAD.U32 R3, RZ, RZ, UR41 ;  /* 0x00000029ff037e24 */ /* 0x001fc8000f8e00ff */
[----:B------:R0:W1:Y:S03]  /*144e0*/  SYNCS.PHASECHK.TRANS64.TRYWAIT P1, [R3+URZ+0x2e800], R0 ;  /* 0x02e80000030075a7 */ /* 0x000066000802017f */
[----:B-1----:R-:W-:Y:S05]  /*144f0*/  @!P1 NANOSLEEP.SYNCS 0x989680 ;  /* 0x009896800000995d */ /* 0x002fea0003900000 */
[----:B------:R-:W1:Y:S02]  /*14500*/  @!P1 SYNCS.PHASECHK.TRANS64 P1, [R3+URZ+0x2e800], R0 ;  /* 0x02e80000030095a7 */ /* 0x000e64000802007f */
[----:B-1----:R-:W-:Y:S05]  /*14510*/  @!P1 BRA `(.L_x_1841) ;  /* 0xfffffffc00ec9947 */ /* 0x002fea000383ffff */
[----:B------:R-:W-:Y:S05]  /*14520*/  BRA `(.L_x_1967) ;  /* 0xfffffed400347947 */ /* 0x000fea000383ffff */
.L_x_1845:
[----:B-1----:R1:W2:Y:S02]  /*14530*/  SYNCS.PHASECHK.TRANS64.TRYWAIT P1, [R2+URZ+0x2e830], R3 ;  /* 0x02e83003020075a7 */ /* 0x0022a4000802017f */
[----:B--2---:R-:W-:Y:S05]  /*14540*/  @!P1 NANOSLEEP.SYNCS 0x989680 ;  /* 0x009896800000995d */ /* 0x004fea0003900000 */
[----:B------:R-:W2:Y:S02]  /*14550*/  @!P1 SYNCS.PHASECHK.TRANS64 P1, [R2+URZ+0x2e830], R3 ;  /* 0x02e83003020095a7 */ /* 0x000ea4000802007f */
[----:B--2---:R-:W-:Y:S05]  /*14560*/  @!P1 BRA `(.L_x_1845) ;  /* 0xfffffffc00f09947 */ /* 0x004fea000383ffff */
[----:B------:R-:W-:Y:S05]  /*14570*/  BRA `(.L_x_1844) ;  /* 0xfffffed400507947 */ /* 0x000fea000383ffff */
.L_x_1850:
[----:B-1----:R-:W-:-:S04]  /*14580*/  IMAD.U32 R7, RZ, RZ, UR6 ;  /* 0x00000006ff077e24 */ /* 0x002fc8000f8e00ff */
[----:B------:R1:W2:Y:S03]  /*14590*/  SYNCS.PHASECHK.TRANS64.TRYWAIT P3, [R7+URZ+0x2e830], R0 ;  /* 0x02e83000070075a7 */ /* 0x0002a6000806017f */
[----:B--2---:R-:W-:Y:S05]  /*145a0*/  @!P3 NANOSLEEP.SYNCS 0x989680 ;  /* 0x009896800000b95d */ /* 0x004fea0003900000 */
[----:B------:R-:W2:Y:S02]  /*145b0*/  @!P3 SYNCS.PHASECHK.TRANS64 P3, [R7+URZ+0x2e830], R0 ;  /* 0x02e830000700b5a7 */ /* 0x000ea4000806007f */
[----:B--2---:R-:W-:Y:S05]  /*145c0*/  @!P3 BRA `(.L_x_1850) ;  /* 0xfffffffc00ecb947 */ /* 0x004fea000383ffff */
[----:B------:R-:W-:Y:S05]  /*145d0*/  BRA `(.L_x_1847) ;  /* 0xffffff1400207947 */ /* 0x000fea000383ffff */
.L_x_1854:
[----:B-1----:R-:W-:-:S04]  /*145e0*/  IMAD.U32 R7, RZ, RZ, UR6 ;  /* 0x00000006ff077e24 */ /* 0x002fc8000f8e00ff */
[----:B------:R1:W2:Y:S03]  /*145f0*/  SYNCS.PHASECHK.TRANS64.TRYWAIT P3, [R7+URZ+0x2e850], R0 ;  /* 0x02e85000070075a7 */ /* 0x0002a6000806017f */
[----:B--2---:R-:W-:Y:S05]  /*14600*/  @!P3 NANOSLEEP.SYNCS 0x989680 ;  /* 0x009896800000b95d */ /* 0x004fea0003900000 */
[----:B------:R-:W2:Y:S02]  /*14610*/  @!P3 SYNCS.PHASECHK.TRANS64 P3, [R7+URZ+0x2e850], R0 ;  /* 0x02e850000700b5a7 */ /* 0x000ea4000806007f */
[----:B--2---:R-:W-:Y:S05]  /*14620*/  @!P3 BRA `(.L_x_1854) ;  /* 0xfffffffc00ecb947 */ /* 0x004fea000383ffff */
[----:B------:R-:W-:Y:S05]  /*14630*/  BRA `(.L_x_1851) ;  /* 0xffffff20001c7947 */ /* 0x000fea000383ffff */
.L_x_1861:
[----:B-1----:R-:W-:-:S04]  /*14640*/  IMAD.U32 R7, RZ, RZ, UR6 ;  /* 0x00000006ff077e24 */ /* 0x002fc8000f8e00ff */
[----:B------:R1:W2:Y:S03]  /*14650*/  SYNCS.PHASECHK.TRANS64.TRYWAIT P2, [R7+URZ+0x2e830], R0 ;  /* 0x02e83000070075a7 */ /* 0x0002a6000804017f */
[----:B--2---:R-:W-:Y:S05]  /*14660*/  @!P2 NANOSLEEP.SYNCS 0x989680 ;  /* 0x009896800000a95d */ /* 0x004fea0003900000 */
[----:B------:R-:W2:Y:S02]  /*14670*/  @!P2 SYNCS.PHASECHK.TRANS64 P2, [R7+URZ+0x2e830], R0 ;  /* 0x02e830000700a5a7 */ /* 0x000ea4000804007f */
[----:B--2---:R-:W-:Y:S05]  /*14680*/  @!P2 BRA `(.L_x_1861) ;  /* 0xfffffffc00eca947 */ /* 0x004fea000383ffff */
[----:B------:R-:W-:Y:S05]  /*14690*/  BRA `(.L_x_1858) ;  /* 0xffffff5800687947 */ /* 0x000fea000383ffff */
.L_x_1865:
[----:B-1----:R-:W-:-:S04]  /*146a0*/  IMAD.U32 R7, RZ, RZ, UR6 ;  /* 0x00000006ff077e24 */ /* 0x002fc8000f8e00ff */
[----:B------:R1:W2:Y:S03]  /*146b0*/  SYNCS.PHASECHK.TRANS64.TRYWAIT P2, [R7+URZ+0x2e850], R0 ;  /* 0x02e85000070075a7 */ /* 0x0002a6000804017f */
[----:B--2---:R-:W-:Y:S05]  /*146c0*/  @!P2 NANOSLEEP.SYNCS 0x989680 ;  /* 0x009896800000a95d */ /* 0x004fea0003900000 */
[----:B------:R-:W2:Y:S02]  /*146d0*/  @!P2 SYNCS.PHASECHK.TRANS64 P2, [R7+URZ+0x2e850], R0 ;  /* 0x02e850000700a5a7 */ /* 0x000ea4000804007f */
[----:B--2---:R-:W-:Y:S05]  /*146e0*/  @!P2 BRA `(.L_x_1865) ;  /* 0xfffffffc00eca947 */ /* 0x004fea000383ffff */
[----:B------:R-:W-:Y:S05]  /*146f0*/  BRA `(.L_x_1862) ;  /* 0xffffff6400587947 */ /* 0x000fea000383ffff */
.L_x_1871:
[----:B-1----:R-:W-:-:S04]  /*14700*/  IMAD.U32 R5, RZ, RZ, UR4 ;  /* 0x00000004ff057e24 */ /* 0x002fc8000f8e00ff */
[----:B------:R1:W2:Y:S03]  /*14710*/  SYNCS.PHASECHK.TRANS64.TRYWAIT P1, [R5+URZ+0x2e850], R4 ;  /* 0x02e85004050075a7 */ /* 0x0002a6000802017f */
[----:B--2---:R-:W-:Y:S05]  /*14720*/  @!P1 NANOSLEEP.SYNCS 0x989680 ;  /* 0x009896800000995d */ /* 0x004fea0003900000 */
[----:B------:R-:W2:Y:S02]  /*14730*/  @!P1 SYNCS.PHASECHK.TRANS64 P1, [R5+URZ+0x2e850], R4 ;  /* 0x02e85004050095a7 */ /* 0x000ea4000802007f */
[----:B--2---:R-:W-:Y:S05]  /*14740*/  @!P1 BRA `(.L_x_1871) ;  /* 0xfffffffc00ec9947 */ /* 0x004fea000383ffff */
[----:B------:R-:W-:Y:S05]  /*14750*/  BRA `(.L_x_1870) ;  /* 0xffffff8c00947947 */ /* 0x000fea000383ffff */
.L_x_1905:
[----:B------:R-:W-:Y:S02]  /*14760*/  IMAD.MOV.U32 R13, RZ, RZ, R19 ;  /* 0x000000ffff0d7224 */ /* 0x000fe400078e0013 */
[----:B------:R-:W-:Y:S02]  /*14770*/  IMAD.MOV.U32 R12, RZ, RZ, RZ ;  /* 0x000000ffff0c7224 */ /* 0x000fe400078e00ff */
[----:B------:R-:W-:Y:S02]  /*14780*/  IMAD.MOV.U32 R11, RZ, RZ, 0x1f ;  /* 0x0000001fff0b7424 */ /* 0x000fe400078e00ff */
[----:B------:R-:W-:-:S07]  /*14790*/  IMAD.MOV.U32 R15, RZ, RZ, -0x1 ;  /* 0xffffffffff0f7424 */ /* 0x000fce00078e00ff */
[----:B-1----:R-:W-:Y:S05]  /*147a0*/  WARPSYNC.COLLECTIVE R15, `(.L_x_1968) ;  /* 0x000000000f087348 */ /* 0x002fea0003c00000 */
[----:B------:R0:W2:Y:S02]  /*147b0*/  SHFL.IDX P6, R14, R13, R12, R11 ;  /* 0x0000000c0d0e7389 */ /* 0x0000a400000c000b */
[----:B012---:R-:W-:Y:S01]  /*147c0*/  ENDCOLLECTIVE ;  /* 0x000000000000791b */ /* 0x007fe20003800000 */
.L_x_1968:
[----:B------:R-:W-:Y:S05]  /*147d0*/  BRA `(.L_x_1969) ;  /* 0xffffffcc00407947 */ /* 0x000fea000383ffff */
.L_x_1907:
[----:B------:R-:W-:Y:S01]  /*147e0*/  BSSY B0, `(.L_x_1970) ;  /* 0x0000006000007945 */ /* 0x000fe20003800000 */
[----:B------:R-:W-:-:S07]  /*147f0*/  IMAD.MOV.U32 R15, RZ, RZ, -0x1 ;  /* 0xffffffffff0f7424 */ /* 0x000fce00078e00ff */
[----:B01----:R-:W-:Y:S05]  /*14800*/  WARPSYNC.COLLECTIVE R15, `(.L_x_1971) ;  /* 0x000000000f0c7348 */ /* 0x003fea0003c00000 */
[----:B------:R-:W-:Y:S02]  /*14810*/  ELECT P6, UR62, PT ;  /* 0x00000000003e782f */ /* 0x000fe400038c0000 */
[----:B------:R-:W-:Y:S01]  /*14820*/  MOV R14, UR62 ;  /* 0x0000003e000e7c02 */ /* 0x000fe20008000f00 */
[----:B01----:R-:W-:Y:S10]  /*14830*/  ENDCOLLECTIVE ;  /* 0x000000000000791b */ /* 0x003ff40003800000 */
.L_x_1971:
[----:B------:R-:W-:Y:S05]  /*14840*/  BSYNC B0 ;  /* 0x0000000000007941 */ /* 0x000fea0003800000 */
.L_x_1970:
[----:B------:R-:W-:Y:S05]  /*14850*/  BRA `(.L_x_1972) ;  /* 0xffffffcc00507947 */ /* 0x000fea000383ffff */
.L_x_1909:
[----:B--2---:R2:W3:Y:S02]  /*14860*/  SYNCS.PHASECHK.TRANS64.TRYWAIT P1, [R4+URZ+0x2e880], R3 ;  /* 0x02e88003040075a7 */ /* 0x0044e4000802017f */
[----:B---3--:R-:W-:Y:S05]  /*14870*/  @!P1 NANOSLEEP.SYNCS 0x989680 ;  /* 0x009896800000995d */ /* 0x008fea0003900000 */
[----:B------:R-:W3:Y:S02]  /*14880*/  @!P1 SYNCS.PHASECHK.TRANS64 P1, [R4+URZ+0x2e880], R3 ;  /* 0x02e88003040095a7 */ /* 0x000ee4000802007f */
[----:B---3--:R-:W-:Y:S05]  /*14890*/  @!P1 BRA `(.L_x_1909) ;  /* 0xfffffffc00f09947 */ /* 0x008fea000383ffff */
[----:B------:R-:W-:Y:S05]  /*148a0*/  BRA `(.L_x_1973) ;  /* 0xffffffcc00b07947 */ /* 0x000fea000383ffff */
.L_x_1911:
[----:B---3--:R3:W4:Y:S02]  /*148b0*/  SYNCS.PHASECHK.TRANS64.TRYWAIT P1, [R4+URZ+0x2e840], R3 ;  /* 0x02e84003040075a7 */ /* 0x008724000802017f */
[----:B----4-:R-:W-:Y:S05]  /*148c0*/  @!P1 NANOSLEEP.SYNCS 0x989680 ;  /* 0x009896800000995d */ /* 0x010fea0003900000 */
[----:B------:R-:W4:Y:S02]  /*148d0*/  @!P1 SYNCS.PHASECHK.TRANS64 P1, [R4+URZ+0x2e840], R3 ;  /* 0x02e84003040095a7 */ /* 0x000f24000802007f */
[----:B----4-:R-:W-:Y:S05]  /*148e0*/  @!P1 BRA `(.L_x_1911) ;  /* 0xfffffffc00f09947 */ /* 0x010fea000383ffff */
[----:B------:R-:W-:Y:S05]  /*148f0*/  BRA `(.L_x_1974) ;  /* 0xffffffd000007947 */ /* 0x000fea000383ffff */
.L_x_1915:
[----:B------:R-:W-:Y:S02]  /*14900*/  IMAD.MOV.U32 R13, RZ, RZ, R4 ;  /* 0x000000ffff0d7224 */ /* 0x000fe400078e0004 */
[----:B------:R-:W-:Y:S02]  /*14910*/  IMAD.MOV.U32 R12, RZ, RZ, RZ ;  /* 0x000000ffff0c7224 */ /* 0x000fe400078e00ff */
[----:B------:R-:W-:Y:S02]  /*14920*/  IMAD.MOV.U32 R11, RZ, RZ, 0x181f ;  /* 0x0000181fff0b7424 */ /* 0x000fe400078e00ff */
[----:B------:R-:W-:Y:S02]  /*14930*/  IMAD.MOV.U32 R15, RZ, RZ, -0x1 ;  /* 0xffffffffff0f7424 */ /* 0x000fe400078e00ff */
[----:B------:R-:W-:-:S07]  /*14940*/  IMAD.U32 R2, RZ, RZ, UR41 ;  /* 0x00000029ff027e24 */ /* 0x000fce000f8e00ff */
[----:B-----5:R-:W-:Y:S05]  /*14950*/  WARPSYNC.COLLECTIVE R15, `(.L_x_1975) ;  /* 0x000000000f087348 */ /* 0x020fea0003c00000 */
[----:B------:R0:W1:Y:S02]  /*14960*/  SHFL.IDX P6, R14, R13, R12, R11 ;  /* 0x0000000c0d0e7389 */ /* 0x00006400000c000b */
[----:B01---5:R-:W-:Y:S01]  /*14970*/  ENDCOLLECTIVE ;  /* 0x000000000000791b */ /* 0x023fe20003800000 */
.L_x_1975:
[----:B------:R-:W-:Y:S02]  /*14980*/  IMAD R2, R2, 0x80, R19 ;  /* 0x0000008002027824 */ /* 0x000fe400078e0213 */
[----:B------:R-:W-:Y:S02]  /*14990*/  IMAD.MOV.U32 R13, RZ, RZ, R0 ;  /* 0x000000ffff0d7224 */ /* 0x000fe400078e0000 */
[----:B------:R-:W-:-:S07]  /*149a0*/  IMAD.MOV.U32 R5, RZ, RZ, R14 ;  /* 0x000000ffff057224 */ /* 0x000fce00078e000e */
[----:B------:R-:W-:Y:S05]  /*149b0*/  WARPSYNC.COLLECTIVE R15, `(.L_x_1976) ;  /* 0x000000000f087348 */ /* 0x000fea0003c00000 */
[----:B------:R0:W1:Y:S02]  /*149c0*/  SHFL.IDX P6, R14, R13, R12, R11 ;  /* 0x0000000c0d0e7389 */ /* 0x00006400000c000b */
[----:B01----:R-:W-:Y:S01]  /*149d0*/  ENDCOLLECTIVE ;  /* 0x000000000000791b */ /* 0x003fe20003800000 */
.L_x_1976:
        /* <DEDUP_REMOVED lines=9> */
.L_x_1977:
        /* <DEDUP_REMOVED lines=15> */
.L_x_1978:
[----:B------:R-:W-:Y:S02]  /*14b60*/  IMAD.MOV.U32 R13, RZ, RZ, R4 ;  /* 0x000000ffff0d7224 */ /* 0x000fe400078e0004 */
[----:B------:R-:W-:Y:S02]  /*14b70*/  IMAD.MOV.U32 R12, RZ, RZ, 0x2 ;  /* 0x00000002ff0c7424 */ /* 0x000fe400078e00ff */
[----:B------:R-:W-:-:S07]  /*14b80*/  IMAD.MOV.U32 R9, RZ, RZ, R14 ;  /* 0x000000ffff097224 */ /* 0x000fce00078e000e */
[----:B------:R-:W-:Y:S05]  /*14b90*/  WARPSYNC.COLLECTIVE R15, `(.L_x_1979) ;  /* 0x000000000f087348 */ /* 0x000fea0003c00000 */
[----:B------:R0:W1:Y:S02]  /*14ba0*/  SHFL.IDX P6, R14, R13, R12, R11 ;  /* 0x0000000c0d0e7389 */ /* 0x00006400000c000b */
[----:B01----:R-:W-:Y:S01]  /*14bb0*/  ENDCOLLECTIVE ;  /* 0x000000000000791b */ /* 0x003fe20003800000 */
.L_x_1979:
        /* <DEDUP_REMOVED lines=13> */
.L_x_1980:
[----:B------:R-:W-:Y:S02]  /*14c90*/  IMAD.MOV.U32 R13, RZ, RZ, R4 ;  /* 0x000000ffff0d7224 */ /* 0x000fe400078e0004 */
[----:B------:R-:W-:Y:S02]  /*14ca0*/  IMAD.MOV.U32 R12, RZ, RZ, 0x3 ;  /* 0x00000003ff0c7424 */ /* 0x000fe400078e00ff */
[----:B------:R-:W-:-:S07]  /*14cb0*/  IMAD.MOV.U32 R6, RZ, RZ, R14 ;  /* 0x000000ffff067224 */ /* 0x000fce00078e000e */
[----:B------:R-:W-:Y:S05]  /*14cc0*/  WARPSYNC.COLLECTIVE R15, `(.L_x_1981) ;  /* 0x000000000f087348 */ /* 0x000fea0003c00000 */
[----:B------:R0:W1:Y:S02]  /*14cd0*/  SHFL.IDX P6, R14, R13, R12, R11 ;  /* 0x0000000c0d0e7389 */ /* 0x00006400000c000b */
[----:B01----:R-:W-:Y:S01]  /*14ce0*/  ENDCOLLECTIVE ;  /* 0x000000000000791b */ /* 0x003fe20003800000 */
.L_x_1981:
        /* <DEDUP_REMOVED lines=14> */
.L_x_1982:
[----:B------:R-:W-:Y:S02]  /*14dd0*/  IMAD.MOV.U32 R13, RZ, RZ, R4 ;  /* 0x000000ffff0d7224 */ /* 0x000fe400078e0004 */
[----:B------:R-:W-:Y:S02]  /*14de0*/  IMAD.MOV.U32 R12, RZ, RZ, 0x4 ;  /* 0x00000004ff0c7424 */ /* 0x000fe400078e00ff */
[----:B------:R-:W-:-:S07]  /*14df0*/  IMAD.MOV.U32 R6, RZ, RZ, R14 ;  /* 0x000000ffff067224 */ /* 0x000fce00078e000e */
[----:B------:R-:W-:Y:S05]  /*14e00*/  WARPSYNC.COLLECTIVE R15, `(.L_x_1983) ;  /* 0x000000000f087348 */ /* 0x000fea0003c00000 */
[----:B------:R0:W1:Y:S02]  /*14e10*/  SHFL.IDX P6, R14, R13, R12, R11 ;  /* 0x0000000c0d0e7389 */ /* 0x00006400000c000b */
[----:B01----:R-:W-:Y:S01]  /*14e20*/  ENDCOLLECTIVE ;  /* 0x000000000000791b */ /* 0x003fe20003800000 */
.L_x_1983:
        /* <DEDUP_REMOVED lines=14> */
.L_x_1984:
[----:B------:R-:W-:Y:S02]  /*14f10*/  IMAD.MOV.U32 R13, RZ, RZ, R4 ;  /* 0x000000ffff0d7224 */ /* 0x000fe400078e0004 */
[----:B------:R-:W-:Y:S02]  /*14f20*/  IMAD.MOV.U32 R12, RZ, RZ, 0x5 ;  /* 0x00000005ff0c7424 */ /* 0x000fe400078e00ff */
[----:B------:R-:W-:-:S07]  /*14f30*/  IMAD.MOV.U32 R6, RZ, RZ, R14 ;  /* 0x000000ffff067224 */ /* 0x000fce00078e000e */
[----:B------:R-:W-:Y:S05]  /*14f40*/  WARPSYNC.COLLECTIVE R15, `(.L_x_1985) ;  /* 0x000000000f087348 */ /* 0x000fea0003c00000 */
[----:B------:R0:W1:Y:S02]  /*14f50*/  SHFL.IDX P6, R14, R13, R12, R11 ;  /* 0x0000000c0d0e7389 */ /* 0x00006400000c000b */
[----:B01----:R-:W-:Y:S01]  /*14f60*/  ENDCOLLECTIVE ;  /* 0x000000000000791b */ /* 0x003fe20003800000 */
.L_x_1985:
        /* <DEDUP_REMOVED lines=14> */
.L_x_1986:
[----:B------:R-:W-:Y:S02]  /*15050*/  IMAD.MOV.U32 R13, RZ, RZ, R4 ;  /* 0x000000ffff0d7224 */ /* 0x000fe400078e0004 */
[----:B------:R-:W-:Y:S02]  /*15060*/  IMAD.MOV.U32 R12, RZ, RZ, 0x6 ;  /* 0x00000006ff0c7424 */ /* 0x000fe400078e00ff */
[----:B------:R-:W-:-:S07]  /*15070*/  IMAD.MOV.U32 R6, RZ, RZ, R14 ;  /* 0x000000ffff067224 */ /* 0x000fce00078e000e */
[----:B------:R-:W-:Y:S05]  /*15080*/  WARPSYNC.COLLECTIVE R15, `(.L_x_1987) ;  /* 0x000000000f087348 */ /* 0x000fea0003c00000 */
[----:B------:R0:W1:Y:S02]  /*15090*/  SHFL.IDX P6, R14, R13, R12, R11 ;  /* 0x0000000c0d0e7389 */ /* 0x00006400000c000b */
[----:B01----:R-:W-:Y:S01]  /*150a0*/  ENDCOLLECTIVE ;  /* 0x000000000000791b */ /* 0x003fe20003800000 */
.L_x_1987:
        /* <DEDUP_REMOVED lines=13> */
.L_x_1988:
[----:B------:R-:W-:Y:S02]  /*15180*/  IMAD.MOV.U32 R13, RZ, RZ, R4 ;  /* 0x000000ffff0d7224 */ /* 0x000fe400078e0004 */
[----:B------:R-:W-:Y:S02]  /*15190*/  IMAD.MOV.U32 R12, RZ, RZ, 0x7 ;  /* 0x00000007ff0c7424 */ /* 0x000fe400078e00ff */
[----:B------:R-:W-:-:S07]  /*151a0*/  IMAD.MOV.U32 R6, RZ, RZ, R14 ;  /* 0x000000ffff067224 */ /* 0x000fce00078e000e */
[----:B------:R-:W-:Y:S05]  /*151b0*/  WARPSYNC.COLLECTIVE R15, `(.L_x_1989) ;  /* 0x000000000f087348 */ /* 0x000fea0003c00000 */
[----:B------:R0:W1:Y:S02]  /*151c0*/  SHFL.IDX P6, R14, R13, R12, R11 ;  /* 0x0000000c0d0e7389 */ /* 0x00006400000c000b */
[----:B01----:R-:W-:Y:S01]  /*151d0*/  ENDCOLLECTIVE ;  /* 0x000000000000791b */ /* 0x003fe20003800000 */
.L_x_1989:
        /* <DEDUP_REMOVED lines=12> */
.L_x_1990:
[----:B------:R-:W-:Y:S01]  /*152a0*/  IMAD.MOV.U32 R0, RZ, RZ, R14 ;  /* 0x000000ffff007224 */ /* 0x000fe200078e000e */
[----:B------:R-:W-:Y:S06]  /*152b0*/  BRA `(.L_x_1991) ;  /* 0xffffffd0002c7947 */ /* 0x000fec000383ffff */
.L_x_1918:
[----:B-1----:R1:W2:Y:S02]  /*152c0*/  SYNCS.PHASECHK.TRANS64.TRYWAIT P0, [R18+URZ+0x2e820], R3 ;  /* 0x02e82003120075a7 */ /* 0x0022a4000800017f */
[----:B--2---:R-:W-:Y:S05]  /*152d0*/  @!P0 NANOSLEEP.SYNCS 0x989680 ;  /* 0x009896800000895d */ /* 0x004fea0003900000 */
[----:B------:R-:W2:Y:S02]  /*152e0*/  @!P0 SYNCS.PHASECHK.TRANS64 P0, [R18+URZ+0x2e820], R3 ;  /* 0x02e82003120085a7 */ /* 0x000ea4000800007f */
[----:B--2---:R-:W-:Y:S05]  /*152f0*/  @!P0 BRA `(.L_x_1918) ;  /* 0xfffffffc00f08947 */ /* 0x004fea000383ffff */
[----:B------:R-:W-:Y:S05]  /*15300*/  BRA `(.L_x_1992) ;  /* 0xffffffd000887947 */ /* 0x000fea000383ffff */
.L_x_1924:
[----:B0-----:R0:W1:Y:S02]  /*15310*/  SYNCS.PHASECHK.TRANS64.TRYWAIT P0, [R4+URZ+0x2e880], R3 ;  /* 0x02e88003040075a7 */ /* 0x001064000800017f */
[----:B-1----:R-:W-:Y:S05]  /*15320*/  @!P0 NANOSLEEP.SYNCS 0x989680 ;  /* 0x009896800000895d */ /* 0x002fea0003900000 */
[----:B------:R-:W1:Y:S02]  /*15330*/  @!P0 SYNCS.PHASECHK.TRANS64 P0, [R4+URZ+0x2e880], R3 ;  /* 0x02e88003040085a7 */ /* 0x000e64000800007f */
[----:B-1----:R-:W-:Y:S05]  /*15340*/  @!P0 BRA `(.L_x_1924) ;  /* 0xfffffffc00f08947 */ /* 0x002fea000383ffff */
[----:B------:R-:W-:Y:S05]  /*15350*/  BRA `(.L_x_1993) ;  /* 0xffffffd400407947 */ /* 0x000fea000383ffff */
.L_x_1929:
[----:B-1----:R1:W3:Y:S02]  /*15360*/  SYNCS.PHASECHK.TRANS64.TRYWAIT P0, [R4+URZ+0x2e840], R3 ;  /* 0x02e84003040075a7 */ /* 0x0022e4000800017f */
[----:B---3--:R-:W-:Y:S05]  /*15370*/  @!P0 NANOSLEEP.SYNCS 0x989680 ;  /* 0x009896800000895d */ /* 0x008fea0003900000 */
[----:B------:R-:W3:Y:S02]  /*15380*/  @!P0 SYNCS.PHASECHK.TRANS64 P0, [R4+URZ+0x2e840], R3 ;  /* 0x02e84003040085a7 */ /* 0x000ee4000800007f */
[----:B---3--:R-:W-:Y:S05]  /*15390*/  @!P0 BRA `(.L_x_1929) ;  /* 0xfffffffc00f08947 */ /* 0x008fea000383ffff */
[----:B------:R-:W-:Y:S05]  /*153a0*/  BRA `(.L_x_1994) ;  /* 0xffffffd400bc7947 */ /* 0x000fea000383ffff */
.L_x_1935:
[----:B0-----:R0:W1:Y:S02]  /*153b0*/  SYNCS.PHASECHK.TRANS64.TRYWAIT P1, [R19+URZ+0x2e870], R2 ;  /* 0x02e87002130075a7 */ /* 0x001064000802017f */
[----:B-1----:R-:W-:Y:S05]  /*153c0*/  @!P1 NANOSLEEP.SYNCS 0x989680 ;  /* 0x009896800000995d */ /* 0x002fea0003900000 */
[----:B------:R-:W1:Y:S02]  /*153d0*/  @!P1 SYNCS.PHASECHK.TRANS64 P1, [R19+URZ+0x2e870], R2 ;  /* 0x02e87002130095a7 */ /* 0x000e64000802007f */
[----:B-1----:R-:W-:Y:S05]  /*153e0*/  @!P1 BRA `(.L_x_1935) ;  /* 0xfffffffc00f09947 */ /* 0x002fea000383ffff */
[----:B------:R-:W-:Y:S05]  /*153f0*/  BRA `(.L_x_1995) ;  /* 0xffffffd800587947 */ /* 0x000fea000383ffff */
.L_x_1937:
[----:B0-----:R0:W1:Y:S02]  /*15400*/  SYNCS.PHASECHK.TRANS64.TRYWAIT P1, [R19+URZ+0x2e860], R2 ;  /* 0x02e86002130075a7 */ /* 0x001064000802017f */
[----:B-1----:R-:W-:Y:S05]  /*15410*/  @!P1 NANOSLEEP.SYNCS 0x989680 ;  /* 0x009896800000995d */ /* 0x002fea0003900000 */
[----:B------:R-:W1:Y:S02]  /*15420*/  @!P1 SYNCS.PHASECHK.TRANS64 P1, [R19+URZ+0x2e860], R2 ;  /* 0x02e86002130095a7 */ /* 0x000e64000802007f */
[----:B-1----:R-:W-:Y:S05]  /*15430*/  @!P1 BRA `(.L_x_1937) ;  /* 0xfffffffc00f09947 */ /* 0x002fea000383ffff */
[----:B------:R-:W-:Y:S05]  /*15440*/  BRA `(.L_x_1996) ;  /* 0xffffffd800607947 */ /* 0x000fea000383ffff */
.L_x_1944:
[----:B-1----:R1:W3:Y:S02]  /*15450*/  SYNCS.PHASECHK.TRANS64.TRYWAIT P1, [R16+URZ+0x2e870], R3 ;  /* 0x02e87003100075a7 */ /* 0x0022e4000802017f */
[----:B---3--:R-:W-:Y:S05]  /*15460*/  @!P1 NANOSLEEP.SYNCS 0x989680 ;  /* 0x009896800000995d */ /* 0x008fea0003900000 */
[----:B------:R-:W3:Y:S02]  /*15470*/  @!P1 SYNCS.PHASECHK.TRANS64 P1, [R16+URZ+0x2e870], R3 ;  /* 0x02e87003100095a7 */ /* 0x000ee4000802007f */
[----:B---3--:R-:W-:Y:S05]  /*15480*/  @!P1 BRA `(.L_x_1944) ;  /* 0xfffffffc00f09947 */ /* 0x008fea000383ffff */
[----:B------:R-:W-:Y:S05]  /*15490*/  BRA `(.L_x_1997) ;  /* 0xffffffe000a07947 */ /* 0x000fea000383ffff */
.L_x_1946:
[----:B-1----:R1:W3:Y:S02]  /*154a0*/  SYNCS.PHASECHK.TRANS64.TRYWAIT P1, [R16+URZ+0x2e860], R3 ;  /* 0x02e86003100075a7 */ /* 0x0022e4000802017f */
[----:B---3--:R-:W-:Y:S05]  /*154b0*/  @!P1 NANOSLEEP.SYNCS 0x989680 ;  /* 0x009896800000995d */ /* 0x008fea0003900000 */
[----:B------:R-:W3:Y:S02]  /*154c0*/  @!P1 SYNCS.PHASECHK.TRANS64 P1, [R16+URZ+0x2e860], R3 ;  /* 0x02e86003100095a7 */ /* 0x000ee4000802007f */
[----:B---3--:R-:W-:Y:S05]  /*154d0*/  @!P1 BRA `(.L_x_1946) ;  /* 0xfffffffc00f09947 */ /* 0x008fea000383ffff */
[----:B------:R-:W-:Y:S05]  /*154e0*/  BRA `(.L_x_1998) ;  /* 0xffffffe000a87947 */ /* 0x000fea000383ffff */
.L_x_1952:
[----:B0-----:R0:W1:Y:S02]  /*154f0*/  SYNCS.PHASECHK.TRANS64.TRYWAIT P0, [R0+URZ+0x2e820], R3 ;  /* 0x02e82003000075a7 */ /* 0x001064000800017f */
[----:B-1----:R-:W-:Y:S05]  /*15500*/  @!P0 NANOSLEEP.SYNCS 0x989680 ;  /* 0x009896800000895d */ /* 0x002fea0003900000 */
[----:B------:R-:W1:Y:S02]  /*15510*/  @!P0 SYNCS.PHASECHK.TRANS64 P0, [R0+URZ+0x2e820], R3 ;  /* 0x02e82003000085a7 */ /* 0x000e64000800007f */
[----:B-1----:R-:W-:Y:S05]  /*15520*/  @!P0 BRA `(.L_x_1952) ;  /* 0xfffffffc00f08947 */ /* 0x002fea000383ffff */
[----:B------:R-:W-:Y:S05]  /*15530*/  BRA `(.L_x_1999) ;  /* 0xffffffec00047947 */ /* 0x000fea000383ffff */
.L_x_1953:
        /* <DEDUP_REMOVED lines=8> */
[----:B0-2---:R-:W-:Y:S05]  /*155c0*/  WARPSYNC.COLLECTIVE R15, `(.L_x_2001) ;  /* 0x000000000f087348 */ /* 0x005fea0003c00000 */
[----:B------:R1:W3:Y:S02]  /*155d0*/  SHFL.IDX P6, R14, R13, R12, R11 ;  /* 0x0000000c0d0e7389 */ /* 0x0002e400000c000b */
[----:B0123--:R-:W-:Y:S01]  /*155e0*/  ENDCOLLECTIVE ;  /* 0x000000000000791b */ /* 0x00ffe20003800000 */
.L_x_2001:
[----:B------:R-:W-:Y:S05]  /*155f0*/  BSYNC B0 ;  /* 0x0000000000007941 */ /* 0x000fea0003800000 */
.L_x_2000:
[----:B------:R-:W-:Y:S05]  /*15600*/  BRA `(.L_x_2002) ;  /* 0xffffffe800ec7947 */ /* 0x000fea000383ffff */
.L_x_1956:
[----:B------:R-:W-:Y:S01]  /*15610*/  BSSY B1, `(.L_x_2003) ;  /* 0x0000006000017945 */ /* 0x000fe20003800000 */
[----:B------:R-:W-:-:S07]  /*15620*/  IMAD.MOV.U32 R15, RZ, RZ, -0x1 ;  /* 0xffffffffff0f7424 */ /* 0x000fce00078e00ff */
[----:B012---:R-:W-:Y:S05]  /*15630*/  WARPSYNC.COLLECTIVE R15, `(.L_x_2004) ;  /* 0x000000000f0c7348 */ /* 0x007fea0003c00000 */
[----:B------:R-:W-:Y:S02]  /*15640*/  ELECT P6, UR62, PT ;  /* 0x00000000003e782f */ /* 0x000fe400038c0000 */
[----:B------:R-:W-:Y:S01]  /*15650*/  MOV R14, UR62 ;  /* 0x0000003e000e7c02 */ /* 0x000fe20008000f00 */
[----:B012---:R-:W-:Y:S10]  /*15660*/  ENDCOLLECTIVE ;  /* 0x000000000000791b */ /* 0x007ff40003800000 */
.L_x_2004:
[----:B------:R-:W-:Y:S05]  /*15670*/  BSYNC B1 ;  /* 0x0000000000017941 */ /* 0x000fea0003800000 */
.L_x_2003:
[----:B------:R-:W-:Y:S05]  /*15680*/  BRA `(.L_x_2005) ;  /* 0xffffffe800e47947 */ /* 0x000fea000383ffff */
.L_x_1958:
[----:B0-----:R0:W1:Y:S02]  /*15690*/  SYNCS.PHASECHK.TRANS64.TRYWAIT P1, [R6+URZ], R5 ;  /* 0x00000005060075a7 */ /* 0x001064000802017f */
[----:B-1----:R-:W-:Y:S05]  /*156a0*/  @!P1 NANOSLEEP.SYNCS 0x989680 ;  /* 0x009896800000995d */ /* 0x002fea0003900000 */
[----:B------:R-:W1:Y:S02]  /*156b0*/  @!P1 SYNCS.PHASECHK.TRANS64 P1, [R6+URZ], R5 ;  /* 0x00000005060095a7 */ /* 0x000e64000802007f */
[----:B-1----:R-:W-:Y:S05]  /*156c0*/  @!P1 BRA `(.L_x_1958) ;  /* 0xfffffffc00f09947 */ /* 0x002fea000383ffff */
[----:B------:R-:W-:Y:S05]  /*156d0*/  BRA `(.L_x_2006) ;  /* 0xffffffec00207947 */ /* 0x000fea000383ffff */
.L_x_1959:
[----:B-1----:R1:W3:Y:S02]  /*156e0*/  SYNCS.PHASECHK.TRANS64.TRYWAIT P1, [R7+URZ], R2 ;  /* 0x00000002070075a7 */ /* 0x0022e4000802017f */
[----:B---3--:R-:W-:Y:S05]  /*156f0*/  @!P1 NANOSLEEP.SYNCS 0x989680 ;  /* 0x009896800000995d */ /* 0x008fea0003900000 */
[----:B------:R-:W3:Y:S02]  /*15700*/  @!P1 SYNCS.PHASECHK.TRANS64 P1, [R7+URZ], R2 ;  /* 0x00000002070095a7 */ /* 0x000ee4000802007f */
[----:B---3--:R-:W-:Y:S05]  /*15710*/  @!P1 BRA `(.L_x_1959) ;  /* 0xfffffffc00f09947 */ /* 0x008fea000383ffff */
[----:B------:R-:W-:Y:S05]  /*15720*/  BRA `(.L_x_2007) ;  /* 0xffffffec00147947 */ /* 0x000fea000383ffff */
.L_x_1961:
[----:B---3--:R3:W4:Y:S02]  /*15730*/  SYNCS.PHASECHK.TRANS64.TRYWAIT P1, [R4+URZ+0x2e860], R5 ;  /* 0x02e86005040075a7 */ /* 0x008724000802017f */
[----:B----4-:R-:W-:Y:S05]  /*15740*/  @!P1 NANOSLEEP.SYNCS 0x989680 ;  /* 0x009896800000995d */ /* 0x010fea0003900000 */
[----:B------:R-:W4:Y:S02]  /*15750*/  @!P1 SYNCS.PHASECHK.TRANS64 P1, [R4+URZ+0x2e860], R5 ;  /* 0x02e86005040095a7 */ /* 0x000f24000802007f */
[----:B----4-:R-:W-:Y:S05]  /*15760*/  @!P1 BRA `(.L_x_1961) ;  /* 0xfffffffc00f09947 */ /* 0x010fea000383ffff */
[----:B------:R-:W-:Y:S05]  /*15770*/  BRA `(.L_x_2008) ;  /* 0xffffffec00187947 */ /* 0x000fea000383ffff */
.L_x_1963:
[----:B----4-:R4:W0:Y:S02]  /*15780*/  SYNCS.PHASECHK.TRANS64.TRYWAIT P1, [R3+URZ+0x2e860], R2 ;  /* 0x02e86002030075a7 */ /* 0x010824000802017f */
[----:B0-----:R-:W-:Y:S05]  /*15790*/  @!P1 NANOSLEEP.SYNCS 0x989680 ;  /* 0x009896800000995d */ /* 0x001fea0003900000 */
[----:B------:R-:W0:Y:S02]  /*157a0*/  @!P1 SYNCS.PHASECHK.TRANS64 P1, [R3+URZ+0x2e860], R2 ;  /* 0x02e86002030095a7 */ /* 0x000e24000802007f */
[----:B0-----:R-:W-:Y:S05]  /*157b0*/  @!P1 BRA `(.L_x_1963) ;  /* 0xfffffffc00f09947 */ /* 0x001fea000383ffff */
[----:B------:R-:W-:Y:S05]  /*157c0*/  BRA `(.L_x_2009) ;  /* 0xffffffec00187947 */ /* 0x000fea000383ffff */
.L_x_1965:
[----:B------:R0:W0:Y:S02]  /*157d0*/  SYNCS.PHASECHK.TRANS64.TRYWAIT P0, [R4+URZ+0x2e880], R5 ;  /* 0x02e88005040075a7 */ /* 0x000024000800017f */
[----:B0-----:R-:W-:Y:S05]  /*157e0*/  @!P0 NANOSLEEP.SYNCS 0x989680 ;  /* 0x009896800000895d */ /* 0x001fea0003900000 */
[----:B------:R-:W0:Y:S02]  /*157f0*/  @!P0 SYNCS.PHASECHK.TRANS64 P0, [R4+URZ+0x2e880], R5 ;  /* 0x02e88005040085a7 */ /* 0x000e24000800007f */
[----:B0-----:R-:W-:Y:S05]  /*15800*/  @!P0 BRA `(.L_x_1965) ;  /* 0xfffffffc00f08947 */ /* 0x001fea000383ffff */
[----:B------:R-:W-:Y:S05]  /*15810*/  BRA `(.L_x_1966) ;  /* 0xffffffec00147947 */ /* 0x000fea000383ffff */
.L_x_2010:
        /* <DEDUP_REMOVED lines=14> */
.L_x_2700:


//--------------------- .text._ZN7cutlass13device_kernelIN5flash11enable_sm90INS1_16FlashAttnFwdSm90INS1_25CollectiveMainloopFwdSm90ILi2EN4cute5tupleIJNS5_1CILi1EEES8_S8_EEENS6_IJNS7_ILi128EEENS7_ILi224EEESA_EEELi128ENS_12float_e4m3_tEfNS_4arch4Sm90ELb1ELb0ELb0ELb1ELb0ELb0ELb0ELb1ELb1ELb1ELb0ELb0EEENS1_21CollectiveEpilogueFwdINS6_IJSA_SA_SB_EEES9_NS_10bfloat16_tESF_Li256ELb1ELb1ELb0ELb1EEENS1_36VarlenDynamicPersistentTileSchedulerILi128ELi224ELi256ELi128ELb0ELb1ELb1ELb1ELb1ELb1EEEEEEEEEvNT_6ParamsE --------------------------
	.section	.text._ZN7cutlass13device_kernelIN5flash11enable_sm90INS1_16FlashAttnFwdSm90INS1_25CollectiveMainloopFwdSm90ILi2EN4cute5tupleIJNS5_1CILi1EEES8_S8_EEENS6_IJNS7_ILi128EEENS7_ILi224EEESA_EEELi128ENS_12float_e4m3_tEfNS_4arch4Sm90ELb1ELb0ELb0ELb1ELb0ELb0ELb0ELb1ELb1ELb1ELb0ELb0EEENS1_21CollectiveEpilogueFwdINS6_IJSA_SA_SB_EEES9_NS_10bfloat16_tESF_Li256ELb1ELb1ELb0ELb1EEENS1_36VarlenDynamicPersistentTileSchedulerILi128ELi224ELi256ELi128ELb0ELb1ELb1ELb1ELb1ELb1EEEEEEEEEvNT_6ParamsE,"ax",@progbits
	.align	128
.text._ZN7cutlass13device_kernelIN5flash11enable_sm90INS1_16FlashAttnFwdSm90INS1_25CollectiveMainloopFwdSm90ILi2EN4cute5tupleIJNS5_1CILi1EEES8_S8_EEENS6_IJNS7_ILi128EEENS7_ILi224EEESA_EEELi128ENS_12float_e4m3_tEfNS_4arch4Sm90ELb1ELb0ELb0ELb1ELb0ELb0ELb0ELb1ELb1ELb1ELb0ELb0EEENS1_21CollectiveEpilogueFwdINS6_IJSA_SA_SB_EEES9_NS_10bfloat16_tESF_Li256ELb1ELb1ELb0ELb1EEENS1_36VarlenDynamicPersistentTileSchedulerILi128ELi224ELi256ELi128ELb0ELb1ELb1ELb1ELb1ELb1EEEEEEEEEvNT_6ParamsE:
        .type           _ZN7cutlass13device_kernelIN5flash11enable_sm90INS1_16FlashAttnFwdSm90INS1_25CollectiveMainloopFwdSm90ILi2EN4cute5tupleIJNS5_1CILi1EEES8_S8_EEENS6_IJNS7_ILi128EEENS7_ILi224EEESA_EEELi128ENS_12float_e4m3_tEfNS_4arch4Sm90ELb1ELb0ELb0ELb1ELb0ELb0ELb0ELb1ELb1ELb1ELb0ELb0EEENS1_21CollectiveEpilogueFwdINS6_IJSA_SA_SB_EEES9_NS_10bfloat16_tESF_Li256ELb1ELb1ELb0ELb1EEENS1_36VarlenDynamicPersistentTileSchedulerILi128ELi224ELi256ELi128ELb0ELb1ELb1ELb1ELb1ELb1EEEEEEEEEvNT_6ParamsE,@function
        .size           _ZN7cutlass13device_kernelIN5flash11enable_sm90INS1_16FlashAttnFwdSm90INS1_25CollectiveMainloopFwdSm90ILi2EN4cute5tupleIJNS5_1CILi1EEES8_S8_EEENS6_IJNS7_ILi128EEENS7_ILi224EEESA_EEELi128ENS_12float_e4m3_tEfNS_4arch4Sm90ELb1ELb0ELb0ELb1ELb0ELb0ELb0ELb1ELb1ELb1ELb0ELb0EEENS1_21CollectiveEpilogueFwdINS6_IJSA_SA_SB_EEES9_NS_10bfloat16_tESF_Li256ELb1ELb1ELb0ELb1EEENS1_36VarlenDynamicPersistentTileSchedulerILi128ELi224ELi256ELi128ELb0ELb1ELb1ELb1ELb1ELb1EEEEEEEEEvNT_6ParamsE,(.L_x_2701 - _ZN7cutlass13device_kernelIN5flash11enable_sm90INS1_16FlashAttnFwdSm90INS1_25CollectiveMainloopFwdSm90ILi2EN4cute5tupleIJNS5_1CILi1EEES8_S8_EEENS6_IJNS7_ILi128EEENS7_ILi224EEESA_EEELi128ENS_12float_e4m3_tEfNS_4arch4Sm90ELb1ELb0ELb0ELb1ELb0ELb0ELb0ELb1ELb1ELb1ELb0ELb0EEENS1_21CollectiveEpilogueFwdINS6_IJSA_SA_SB_EEES9_NS_10bfloat16_tESF_Li256ELb1ELb1ELb0ELb1EEENS1_36VarlenDynamicPersistentTileSchedulerILi128ELi224ELi256ELi128ELb0ELb1ELb1ELb1ELb1ELb1EEEEEEEEEvNT_6ParamsE)
        .other          _ZN7cutlass13device_kernelIN5flash11enable_sm90INS1_16FlashAttnFwdSm90INS1_25CollectiveMainloopFwdSm90ILi2EN4cute5tupleIJNS5_1CILi1EEES8_S8_EEENS6_IJNS7_ILi128EEENS7_ILi224EEESA_EEELi128ENS_12float_e4m3_tEfNS_4arch4Sm90ELb1ELb0ELb0ELb1ELb0ELb0ELb0ELb1ELb1ELb1ELb0ELb0EEENS1_21CollectiveEpilogueFwdINS6_IJSA_SA_SB_EEES9_NS_10bfloat16_tESF_Li256ELb1ELb1ELb0ELb1EEENS1_36VarlenDynamicPersistentTileSchedulerILi128ELi224ELi256ELi128ELb0ELb1ELb1ELb1ELb1ELb1EEEEEEEEEvNT_6ParamsE,@"STO_CUDA_ENTRY STV_DEFAULT"
_ZN7cutlass13device_kernelIN5flash11enable_sm90INS1_16FlashAttnFwdSm90INS1_25CollectiveMainloopFwdSm90ILi2EN4cute5tupleIJNS5_1CILi1EEES8_S8_EEENS6_IJNS7_ILi128EEENS7_ILi224EEESA_EEELi128ENS_12float_e4m3_tEfNS_4arch4Sm90ELb1ELb0ELb0ELb1ELb0ELb0ELb0ELb1ELb1ELb1ELb0ELb0EEENS1_21CollectiveEpilogueFwdINS6_IJSA_SA_SB_EEES9_NS_10bfloat16_tESF_Li256ELb1ELb1ELb0ELb1EEENS1_36VarlenDynamicPersistentTileSchedulerILi128ELi224ELi256ELi128ELb0ELb1ELb1ELb1ELb1ELb1EEEEEEEEEvNT_6ParamsE:
        /* <DEDUP_REMOVED lines=18> */
.L_x_2012:
[----:B------:R-:W-:Y:S05]  /*0120*/  BSYNC B0 ;  /* 0x0000000000007941 */ /* 0x000fea0003800000 */
.L_x_2011:
        /* <DEDUP_REMOVED lines=41> */
.L_x_2013:
        /* <DEDUP_REMOVED lines=22> */
.L_x_2014:
        /* <DEDUP_REMOVED lines=18> */
.L_x_2015:
        /* <DEDUP_REMOVED lines=22> */
.L_x_2016:
        /* <DEDUP_REMOVED lines=22> */
.L_x_2017:
[----:B------:R-:W-:Y:S01]  /*0900*/  PLOP3.LUT P0, PT, PT, PT, UP0, 0x80, 0x0 ;  /* 0x000000000000781c */ /* 0x000fe20003f0f008 */
[----:B------:R-:W-:Y:S01]  /*0910*/  UMOV UR38, 0x1 ;  /* 0x0000000100267882 */ /* 0x000fe20000000000 */
[----:B------:R-:W-:Y:S01]  /*0920*/  NOP ;  /* 0x0000000000007918 */ /* 0x000fe20000000000 */
[----:B------:R-:W-:Y:S01]  /*0930*/  USEL UR38, UR38, 0x2, !UP0 ;  /* 0x0000000226267887 */ /* 0x000fe2000c000000 */
[----:B------:R-:W-:Y:S01]  /*0940*/  ULDC.64 UR52, c[0x0][0x208] ;  /* 0x0000820000347ab9 */ /* 0x000fe20000000a00 */
[----:B012-4-:R-:W-:Y:S08]  /*0950*/  BAR.SYNC.DEFER_BLOCKING 0x0 ;  /* 0x0000000000007b1d */ /* 0x017ff00000010000 */
[----:B------:R-:W-:Y:S05]  /*0960*/  @!P0 BRA `(.L_x_2018) ;  /* 0x000000fc00f48947 */ /* 0x000fea0003800000 */
.L_x_2019:
        /* <DEDUP_REMOVED lines=25> */
[----:B------:R-:W-:Y:S02]  /*0b00*/  UMOV UR51, URZ ;  /* 0x0000003f00337c82 */ /* 0x000fe40008000000 */
        /* <DEDUP_REMOVED lines=11> */
[----:B------:R-:W-:-:S02]  /*0bc0*/  SHF.R.S32.HI R7, RZ, 0x4, R2 ;  /* 0x00000004ff077819 */ /* 0x000fc40000011402 */
[----:B------:R-:W-:Y:S01]  /*0bd0*/  LEA.HI R6, R9, R228, RZ, 0x2 ;  /* 0x000000e409067211 */ /* 0x000fe200078f10ff */
[----:B------:R-:W-:Y:S01]  /*0be0*/  IMAD R231, R5, 0x40, R4 ;  /* 0x0000004005e77824 */ /* 0x000fe200078e0204 */
[----:B------:R-:W-:Y:S02]  /*0bf0*/  LOP3.LUT R5, R10, 0xfffffffc, RZ, 0xc0, !PT ;  /* 0xfffffffc0a057812 */ /* 0x000fe400078ec0ff */
[--C-:B------:R-:W-:Y:S02]  /*0c00*/  SHF.R.S32.HI R8, RZ, 0x2, R6.reuse ;  /* 0x00000002ff087819 */ /* 0x100fe40000011406 */
[----:B------:R-:W-:Y:S01]  /*0c10*/  SHF.R.S32.HI R11, RZ, 0x1f, R6 ;  /* 0x0000001fff0b7819 */ /* 0x000fe20000011406 */
[----:B------:R-:W-:Y:S01]  /*0c20*/  IMAD.IADD R4, R234, 0x1, -R5 ;  /* 0x00000001ea047824 */ /* 0x000fe200078e0a05 */
[----:B------:R-:W-:Y:S02]  /*0c30*/  LEA.HI R2, R2, R7, RZ, 0x1 ;  /* 0x0000000702027211 */ /* 0x000fe400078f08ff */
[----:B------:R-:W-:-:S02]  /*0c40*/  LEA.HI R3, R3, R234, RZ, 0x3 ;  /* 0x000000ea03037211 */ /* 0x000fc400078f18ff */
[----:B------:R-:W-:Y:S02]  /*0c50*/  LEA.HI R11, R11, R8, RZ, 0x3 ;  /* 0x000000080b0b7211 */ /* 0x000fe400078f18ff */
[----:B------:R-:W-:Y:S02]  /*0c60*/  SHF.R.S32.HI R229, RZ, 0x7, R0 ;  /* 0x00000007ffe57819 */ /* 0x000fe40000011400 */
[----:B------:R-:W-:Y:S02]  /*0c70*/  LOP3.LUT R2, R2, 0x1ffffffe, RZ, 0xc0, !PT ;  /* 0x1ffffffe02027812 */ /* 0x000fe400078ec0ff */
[----:B------:R-:W-:Y:S02]  /*0c80*/  LOP3.LUT R5, R3, 0xfffffff8, RZ, 0xc0, !PT ;  /* 0xfffffff803057812 */ /* 0x000fe400078ec0ff */
[----:B------:R-:W-:Y:S01]  /*0c90*/  LOP3.LUT R11, R11, 0xfffffff8, RZ, 0xc0, !PT ;  /* 0xfffffff80b0b7812 */ /* 0x000fe200078ec0ff */
[----:B------:R-:W-:Y:S01]  /*0ca0*/  IMAD.IADD R2, R7, 0x1, -R2 ;  /* 0x0000000107027824 */ /* 0x000fe200078e0a02 */
[----:B------:R-:W-:Y:S01]  /*0cb0*/  LEA.HI R9, R9, R228, RZ, 0x5 ;  /* 0x000000e409097211 */ /* 0x000fe200078f28ff */
[----:B------:R-:W-:Y:S01]  /*0cc0*/  IMAD.IADD R22, R234, 0x1, -R5 ;  /* 0x00000001ea167824 */ /* 0x000fe200078e0a05 */
[----:B------:R-:W-:Y:S01]  /*0cd0*/  LEA.HI R0, R0, R229, RZ, 0x1 ;  /* 0x000000e500007211 */ /* 0x000fe200078f08ff */
[----:B------:R-:W-:Y:S01]  /*0ce0*/  IMAD.IADD R8, R8, 0x1, -R11 ;  /* 0x0000000108087824 */ /* 0x000fe200078e0a0b */
[----:B------:R-:W-:Y:S01]  /*0cf0*/  SHF.R.S32.HI R9, RZ, 0x5, R9 ;  /* 0x00000005ff097819 */ /* 0x000fe20000011409 */
[----:B------:R-:W-:Y:S01]  /*0d00*/  IMAD.SHL.U32 R16, R22, 0x8, RZ ;  /* 0x0000000816107824 */ /* 0x000fe200078e00ff */
[----:B------:R-:W-:Y:S01]  /*0d10*/  LEA.HI R7, R4, R4, RZ, 0x1 ;  /* 0x0000000404077211 */ /* 0x000fe200078f08ff */
[----:B------:R-:W-:Y:S01]  /*0d20*/  IMAD R231, R2, 0x8, R231 ;  /* 0x0000000802e77824 */ /* 0x000fe200078e02e7 */
[----:B------:R-:W-:Y:S01]  /*0d30*/  LOP3.LUT R0, R0, 0x3fffffe, RZ, 0xc0, !PT ;  /* 0x03fffffe00007812 */ /* 0x000fe200078ec0ff */
[----:B------:R-:W-:Y:S01]  /*0d40*/  IMAD R9, R9, 0x10, R8 ;  /* 0x0000001009097824 */ /* 0x000fe200078e0208 */
[----:B------:R-:W-:Y:S01]  /*0d50*/  LOP3.LUT R7, R7, 0x1ffffffe, RZ, 0xc0, !PT ;  /* 0x1ffffffe07077812 */ /* 0x000fe200078ec0ff */
[----:B------:R-:W-:Y:S01]  /*0d60*/  VIADD R19, R16, 0x40 ;  /* 0x0000004010137836 */ /* 0x000fe20000000000 */
        /* <DEDUP_REMOVED lines=9> */
.L_x_2076:
[----:B012---:R-:W0:Y:S01]  /*0e00*/  LDC.64 R2, c[0x0][0xc88] ;  /* 0x00032200ff027b82 */ /* 0x007e220000000a00 */
[----:B------:R-:W-:Y:S01]  /*0e10*/  ULDC.64 UR6, c[0x0][0xa28] ;  /* 0x00028a0000067ab9 */ /* 0x000fe20000000a00 */
[----:B------:R-:W-:Y:S01]  /*0e20*/  ULDC.64 UR8, c[0x0][0xa18] ;  /* 0x0002860000087ab9 */ /* 0x000fe20000000a00 */
[----:B------:R-:W-:Y:S01]  /*0e30*/  ULDC UR4, c[0x0][0x424] ;  /* 0x0001090000047ab9 */ /* 0x000fe20000000800 */
[----:B0-----:R-:W-:-:S06]  /*0e40*/  IMAD.WIDE R2, R47, 0x4, R2 ;  /* 0x000000042f027825 */ /* 0x001fcc00078e0202 */
[----:B------:R-:W2:Y:S01]  /*0e50*/  LDG.E R2, desc[UR52][R2.64] ;  /* 0x0000003402027981 */ /* 0x000ea2000c1e1900 */
[----:B------:R-:W-:Y:S02]  /*0e60*/  UISETP.NE.U32.AND UP0, UPT, UR6, URZ, UPT ;  /* 0x0000003f0600728c */ /* 0x000fe4000bf05070 */
[----:B------:R-:W-:Y:S02]  /*0e70*/  UISETP.NE.U32.AND UP1, UPT, UR8, URZ, UPT ;  /* 0x0000003f0800728c */ /* 0x000fe4000bf25070 */
[----:B------:R-:W-:Y:S02]  /*0e80*/  UISETP.NE.AND.EX UP0, UPT, UR7, URZ, UPT, UP0 ;  /* 0x0000003f0700728c */ /* 0x000fe4000bf05300 */
[----:B------:R-:W-:-:S04]  /*0e90*/  UISETP.NE.AND.EX UP1, UPT, UR9, URZ, UPT, UP1 ;  /* 0x0000003f0900728c */ /* 0x000fc8000bf25310 */
[----:B------:R-:W-:Y:S02]  /*0ea0*/  PLOP3.LUT P0, PT, PT, PT, UP0, 0x80, 0x0 ;  /* 0x000000000000781c */ /* 0x000fe40003f0f008 */
[----:B------:R-:W-:Y:S02]  /*0eb0*/  PLOP3.LUT P2, PT, PT, PT, UP1, 0x80, 0x0 ;  /* 0x000000000000781c */ /* 0x000fe40003f4f018 */
[----:B--2---:R-:W-:-:S13]  /*0ec0*/  R2UR UR42, R2 ;  /* 0x00000000022a72ca */ /* 0x004fda00000e0000 */
[----:B------:R-:W-:Y:S02]  /*0ed0*/  USHF.R.S32.HI UR36, URZ, 0x1f, UR42 ;  /* 0x0000001f3f247899 */ /* 0x000fe4000801142a */
[----:B------:R-:W-:-:S04]  /*0ee0*/  @UP0 ULEA UR6, UP2, UR42, UR6, 0x2 ;  /* 0x000000062a060291 */ /* 0x000fc8000f84103f */
[----:B------:R-:W-:Y:S02]  /*0ef0*/  @UP0 ULEA.HI.X UR7, UR42, UR7, UR36, 0x2, UP2 ;  /* 0x000000072a070291 */ /* 0x000fe400090f1424 */
[----:B------:R-:W-:Y:S01]  /*0f00*/  @UP1 ULEA UR8, UP0, UR42, UR8, 0x2 ;  /* 0x000000082a081291 */ /* 0x000fe2000f80103f */
[----:B------:R-:W-:-:S03]  /*0f10*/  IMAD.U32 R2, RZ, RZ, UR6 ;  /* 0x00000006ff027e24 */ /* 0x000fc6000f8e00ff */
[----:B------:R-:W-:Y:S01]  /*0f20*/  @UP1 ULEA.HI.X UR9, UR42, UR9, UR36, 0x2, UP0 ;  /* 0x000000092a091291 */ /* 0x000fe200080f1424 */
[----:B------:R-:W-:Y:S01]  /*0f30*/  IMAD.U32 R3, RZ, RZ, UR7 ;  /* 0x00000007ff037e24 */ /* 0x000fe2000f8e00ff */
[----:B------:R-:W-:Y:S01]  /*0f40*/  ULDC.64 UR6, c[0x0][0x418] ;  /* 0x0001060000067ab9 */ /* 0x000fe20000000a00 */
[----:B------:R-:W-:-:S03]  /*0f50*/  IMAD.U32 R4, RZ, RZ, UR8 ;  /* 0x00000008ff047e24 */ /* 0x000fc6000f8e00ff */
[----:B------:R-:W-:Y:S01]  /*0f60*/  IMAD.U32 R5, RZ, RZ, UR9 ;  /* 0x00000009ff057e24 */ /* 0x000fe2000f8e00ff */
[----:B------:R-:W2:Y:S01]  /*0f70*/  @P0 LDG.E R2, desc[UR52][R2.64] ;  /* 0x0000003402020981 */ /* 0x000ea2000c1e1900 */
[----:B------:R-:W-:Y:S01]  /*0f80*/  UISETP.NE.U32.AND UP0, UPT, UR6, URZ, UPT ;  /* 0x0000003f0600728c */ /* 0x000fe2000bf05070 */
[----:B------:R-:W-:Y:S02]  /*0f90*/  ULDC.64 UR8, c[0x0][0xa20] ;  /* 0x0002880000087ab9 */ /* 0x000fe40000000a00 */
[----:B---3--:R-:W3:Y:S01]  /*0fa0*/  @P2 LDG.E R4, desc[UR52][R4.64] ;  /* 0x0000003404042981 */ /* 0x008ee2000c1e1900 */
[----:B------:R-:W-:Y:S01]  /*0fb0*/  UISETP.NE.AND.EX UP0, UPT, UR7, URZ, UPT, UP0 ;  /* 0x0000003f0700728c */ /* 0x000fe2000bf05300 */
[----:B------:R-:W-:Y:S01]  /*0fc0*/  ISETP.NE.U32.AND P1, PT, RZ, UR8, PT ;  /* 0x00000008ff007c0c */ /* 0x000fe2000bf25070 */
[----:B------:R-:W-:Y:S01]  /*0fd0*/  ULDC UR6, c[0x0][0x2f0] ;  /* 0x0000bc0000067ab9 */ /* 0x000fe20000000800 */
[----:B------:R-:W-:Y:S01]  /*0fe0*/  UMOV UR49, URZ ;  /* 0x0000003f00317c82 */ /* 0x000fe20008000000 */
[----:B------:R-:W-:Y:S01]  /*0ff0*/  USEL UR4, UR4, 0x1, UP0 ;  /* 0x0000000104047887 */ /* 0x000fe20008000000 */
[----:B------:R-:W-:Y:S01]  /*1000*/  ISETP.NE.AND.EX P1, PT, RZ, UR9, PT, P1 ;  /* 0x00000009ff007c0c */ /* 0x000fe2000bf25310 */
[----:B------:R-:W-:-:S02]  /*1010*/  ULDC UR50, c[0x0][0x288] ;  /* 0x0000a20000327ab9 */ /* 0x000fc40000000800 */
[----:B------:R-:W-:Y:S01]  /*1020*/  UIMAD UR4, UR4, UR6, URZ ;  /* 0x00000006040472a4 */ /* 0x000fe2000f8e023f */
[----:B--2---:R-:W-:Y:S02]  /*1030*/  @P0 R2UR UR49, R2 ;  /* 0x00000000023102ca */ /* 0x004fe400000e0000 */
[----:B---3--:R-:W-:Y:S01]  /*1040*/  @P2 R2UR UR50, R4 ;  /* 0x00000000043222ca */ /* 0x008fe200000e0000 */
[----:B----4-:R-:W-:-:S14]  /*1050*/  @P2 BRA `(.L_x_2020) ;  /* 0x0000000000342947 */ /* 0x010fdc0003800000 */
        /* <DEDUP_REMOVED lines=13> */
.L_x_2020:
[----:B------:R-:W-:Y:S01]  /*1130*/  UMOV UR43, UR48 ;  /* 0x00000030002b7c82 */ /* 0x000fe20008000000 */
[----:B------:R-:W-:Y:S05]  /*1140*/  @!P1 BRA `(.L_x_2021) ;  /* 0x00000000001c9947 */ /* 0x000fea0003800000 */
[----:B------:R-:W-:-:S04]  /*1150*/  ULEA UR4, UP0, UR42, UR8, 0x2 ;  /* 0x000000082a047291 */ /* 0x000fc8000f80103f */
[----:B------:R-:W-:Y:S02]  /*1160*/  ULEA.HI.X UR6, UR42, UR9, UR36, 0x2, UP0 ;  /* 0x000000092a067291 */ /* 0x000fe400080f1424 */
[----:B------:R-:W-:-:S04]  /*1170*/  IMAD.U32 R2, RZ, RZ, UR4 ;  /* 0x00000004ff027e24 */ /* 0x000fc8000f8e00ff */
[----:B------:R-:W-:-:S05]  /*1180*/  IMAD.U32 R3, RZ, RZ, UR6 ;  /* 0x00000006ff037e24 */ /* 0x000fca000f8e00ff */
[----:B------:R-:W2:Y:S02]  /*1190*/  LDG.E R2, desc[UR52][R2.64] ;  /* 0x0000003402027981 */ /* 0x000ea4000c1e1900 */
[----:B--2---:R-:W-:Y:S01]  /*11a0*/  R2UR UR4, R2 ;  /* 0x00000000020472ca */ /* 0x004fe200000e0000 */
[----:B------:R-:W-:-:S14]  /*11b0*/  BRA `(.L_x_2022) ;  /* 0x0000000000347947 */ /* 0x000fdc0003800000 */
.L_x_2021:
        /* <DEDUP_REMOVED lines=13> */
.L_x_2022:
[----:B------:R-:W-:Y:S01]  /*1290*/  ULDC.64 UR8, c[0x0][0x990] ;  /* 0x0002640000087ab9 */ /* 0x000fe20000000a00 */
[----:B------:R-:W-:Y:S01]  /*12a0*/  ULDC.64 UR6, c[0x0][0x998] ;  /* 0x0002660000067ab9 */ /* 0x000fe20000000a00 */
        /* <DEDUP_REMOVED lines=11> */
[----:B------:R-:W-:Y:S02]  /*1360*/  @UP0 UIMAD UR10, UR36, UR16, URZ ;  /* 0x00000010240a02a4 */ /* 0x000fe4000f8e023f */
[----:B------:R-:W-:Y:S02]  /*1370*/  @UP1 UIMAD UR12, UR36, UR18, URZ ;  /* 0x00000012240c12a4 */ /* 0x000fe4000f8e023f */
[----:B------:R-:W-:Y:S02]  /*1380*/  @UP0 UIMAD UR17, UR42, UR17, UR10 ;  /* 0x000000112a1102a4 */ /* 0x000fe4000f8e020a */
[----:B------:R-:W-:Y:S02]  /*1390*/  @UP1 UIMAD.WIDE.U32 UR10, UR42, UR18, URZ ;  /* 0x000000122a0a12a5 */ /* 0x000fe4000f8e003f */
[----:B------:R-:W-:-:S02]  /*13a0*/  @UP0 UIMAD.WIDE.U32 UR14, UR42, UR16, URZ ;  /* 0x000000102a0e02a5 */ /* 0x000fc4000f8e003f */
[----:B------:R-:W-:Y:S02]  /*13b0*/  @UP1 UIMAD UR18, UR42, UR19, UR12 ;  /* 0x000000132a1212a4 */ /* 0x000fe4000f8e020c */
[----:B------:R-:W-:Y:S02]  /*13c0*/  @UP1 USHF.R.S32.HI UR19, URZ, 0x1f, UR48 ;  /* 0x0000001f3f131899 */ /* 0x000fe40008011430 */
[----:B------:R-:W-:Y:S01]  /*13d0*/  @UP0 USHF.R.S32.HI UR16, URZ, 0x1f, UR48 ;  /* 0x0000001f3f100899 */ /* 0x000fe20008011430 */
[----:B------:R-:W-:Y:S01]  /*13e0*/  @UP1 ULDC.64 UR12, c[0x0][0x9c0] ;  /* 0x00027000000c1ab9 */ /* 0x000fe20000000a00 */
[----:B------:R-:W-:Y:S02]  /*13f0*/  @UP0 UIADD3 UR15, UR15, UR17, URZ ;  /* 0x000000110f0f0290 */ /* 0x000fe4000fffe03f */
[----:B------:R-:W-:Y:S02]  /*1400*/  @UP1 UIMAD UR17, UR19, UR12, URZ ;  /* 0x0000000c131112a4 */ /* 0x000fe4000f8e023f */
[----:B------:R-:W-:-:S02]  /*1410*/  @UP0 UIMAD UR16, UR16, UR20, URZ ;  /* 0x00000014101002a4 */ /* 0x000fc4000f8e023f */
[----:B------:R-:W-:Y:S02]  /*1420*/  @UP1 UIADD3 UR11, UR11, UR18, URZ ;  /* 0x000000120b0b1290 */ /* 0x000fe4000fffe03f */
[----:B------:R-:W-:Y:S02]  /*1430*/  @UP1 UIMAD UR17, UR48, UR13, UR17 ;  /* 0x0000000d301112a4 */ /* 0x000fe4000f8e0211 */
[----:B------:R-:W-:Y:S02]  /*1440*/  @UP0 UIMAD UR16, UR48, UR21, UR16 ;  /* 0x00000015301002a4 */ /* 0x000fe4000f8e0210 */
[----:B------:R-:W-:Y:S02]  /*1450*/  @UP0 UIMAD.WIDE.U32 UR14, UR48, UR20, UR14 ;  /* 0x00000014300e02a5 */ /* 0x000fe4000f8e000e */
[----:B------:R-:W-:Y:S02]  /*1460*/  @UP1 UIMAD.WIDE.U32 UR12, UR48, UR12, UR10 ;  /* 0x0000000c300c12a5 */ /* 0x000fe4000f8e000a */
[----:B------:R-:W-:-:S02]  /*1470*/  @UP0 UIADD3 UR11, UR15, UR16, URZ ;  /* 0x000000100f0b0290 */ /* 0x000fc4000fffe03f */
[----:B------:R-:W-:Y:S02]  /*1480*/  @UP0 ULEA UR8, UP2, UR14, UR8, 0x2 ;  /* 0x000000080e080291 */ /* 0x000fe4000f84103f */
[----:B------:R-:W-:Y:S02]  /*1490*/  @UP1 UIADD3 UR10, UR13, UR17, URZ ;  /* 0x000000110d0a1290 */ /* 0x000fe4000fffe03f */
[----:B------:R-:W-:Y:S02]  /*14a0*/  @UP1 ULEA UR6, UP3, UR12, UR6, 0x2 ;  /* 0x000000060c061291 */ /* 0x000fe4000f86103f */
[----:B------:R-:W-:Y:S01]  /*14b0*/  @UP0 ULEA.HI.X UR9, UR14, UR9, UR11, 0x2, UP2 ;  /* 0x000000090e090291 */ /* 0x000fe200090f140b */
[----:B------:R-:W-:Y:S01]  /*14c0*/  IMAD.U32 R4, RZ, RZ, UR8 ;  /* 0x00000008ff047e24 */ /* 0x000fe2000f8e00ff */
[----:B------:R-:W-:Y:S02]  /*14d0*/  @UP1 ULEA.HI.X UR7, UR12, UR7, UR10, 0x2, UP3 ;  /* 0x000000070c071291 */ /* 0x000fe400098f140a */
[----:B------:R-:W-:Y:S01]  /*14e0*/  IMAD.U32 R6, RZ, RZ, UR6 ;  /* 0x00000006ff067e24 */ /* 0x000fe2000f8e00ff */
[----:B------:R-:W-:Y:S01]  /*14f0*/  USHF.L.U32 UR37, UR5, 0x7, URZ ;  /* 0x0000000705257899 */ /* 0x000fe2000800063f */
[----:B------:R-:W-:Y:S01]  /*1500*/  IMAD.U32 R5, RZ, RZ, UR9 ;  /* 0x00000009ff057e24 */ /* 0x000fe2000f8e00ff */
[----:B------:R-:W-:Y:S01]  /*1510*/  ULDC UR6, c[0x0][0x988] ;  /* 0x0002620000067ab9 */ /* 0x000fe20000000800 */
[----:B------:R-:W-:Y:S01]  /*1520*/  IMAD.U32 R7, RZ, RZ, UR7 ;  /* 0x00000007ff077e24 */ /* 0x000fe2000f8e00ff */
[----:B------:R-:W-:-:S02]  /*1530*/  ULDC UR5, c[0x0][0x448] ;  /* 0x0001120000057ab9 */ /* 0x000fc40000000800 */
[----:B------:R-:W2:Y:S04]  /*1540*/  @P0 LDG.E R3, desc[UR52][R4.64] ;  /* 0x0000003404030981 */ /* 0x000ea8000c1e1900 */
[----:B------:R0:W2:Y:S01]  /*1550*/  @P1 LDG.E R0, desc[UR52][R6.64] ;  /* 0x0000003406001981 */ /* 0x0000a2000c1e1900 */
[----:B------:R-:W-:Y:S01]  /*1560*/  UISETP.NE.AND UP0, UPT, UR5, 0x1, UPT ;  /* 0x000000010500788c */ /* 0x000fe2000bf05270 */
[----:B------:R-:W-:Y:S01]  /*1570*/  PLOP3.LUT P0, PT, PT, PT, PT, 0x80, 0x0 ;  /* 0x000000000000781c */ /* 0x000fe20003f0f070 */
[----:B------:R-:W-:Y:S01]  /*1580*/  UIADD3 UR49, -UR49, UR4, URZ ;  /* 0x0000000431317290 */ /* 0x000fe2000fffe13f */
[----:B------:R-:W-:Y:S02]  /*1590*/  CS2R R86, SRZ ;  /* 0x0000000000567805 */ /* 0x000fe4000001ff00 */
[----:B------:R-:W-:-:S02]  /*15a0*/  CS2R R84, SRZ ;  /* 0x0000000000547805 */ /* 0x000fc4000001ff00 */
[----:B------:R-:W-:Y:S01]  /*15b0*/  CS2R R8, SRZ ;  /* 0x0000000000087805 */ /* 0x000fe2000001ff00 */
[----:B------:R-:W-:Y:S01]  /*15c0*/  UIADD3 UR7, UR49, 0xe0, -UR50 ;  /* 0x000000e031077890 */ /* 0x000fe2000fffe832 */
[----:B------:R-:W-:Y:S02]  /*15d0*/  CS2R R78, SRZ ;  /* 0x00000000004e7805 */ /* 0x000fe4000001ff00 */
[----:B------:R-:W-:Y:S02]  /*15e0*/  CS2R R10, SRZ ;  /* 0x00000000000a7805 */ /* 0x000fe4000001ff00 */
[----:B0-----:R-:W-:Y:S02]  /*15f0*/  CS2R R6, SRZ ;  /* 0x0000000000067805 */ /* 0x001fe4000001ff00 */
[----:B------:R-:W-:Y:S01]  /*1600*/  CS2R R76, SRZ ;  /* 0x00000000004c7805 */ /* 0x000fe2000001ff00 */
[----:B------:R-:W-:Y:S01]  /*1610*/  @UP0 ULDC UR4, c[0x0][0x44c] ;  /* 0x0001130000040ab9 */ /* 0x000fe20000000800 */
[----:B------:R-:W-:Y:S01]  /*1620*/  @UP0 ULDC UR8, c[0x0][0x450] ;  /* 0x0001140000080ab9 */ /* 0x000fe20000000800 */
        /* <DEDUP_REMOVED lines=29> */
[----:B------:R-:W-:-:S04]  /*1800*/  UIADD3 UR6, UR37, 0x7f, URZ ;  /* 0x0000007f25067890 */ /* 0x000fc8000fffe03f */
[----:B------:R-:W-:Y:S01]  /*1810*/  UIMAD.WIDE.U32 UR4, UR6, UR4, URZ ;  /* 0x00000004060472a5 */ /* 0x000fe2000f8e003f */
[----:B------:R-:W-:-:S03]  /*1820*/  R2UR UR39, R0 ;  /* 0x00000000002772ca */ /* 0x000fc600000e0000 */
[----:B------:R-:W-:Y:S02]  /*1830*/  @UP0 USHF.R.U32.HI UR6, URZ, UR8, UR5 ;  /* 0x000000083f060299 */ /* 0x000fe40008011605 */
[----:B------:R-:W-:Y:S02]  /*1840*/  UIADD3 UR5, UR49, 0xdf, URZ ;  /* 0x000000df31057890 */ /* 0x000fe4000fffe03f */
        /* <DEDUP_REMOVED lines=45> */
.L_x_2024:
        /* <DEDUP_REMOVED lines=9> */
.L_x_2170:
[----:B------:R-:W-:Y:S05]  /*1bb0*/  @!P0 BRA `(.L_x_2026) ;  /* 0x0000000000048947 */ /* 0x000fea0003800000 */
[----:B------:R-:W-:Y:S01]  /*1bc0*/  BPT.TRAP 0x1 ;  /* 0x000000040000795c */ /* 0x000fe20000300000 */
.L_x_2026:
[----:B------:R-:W-:Y:S02]  /*1bd0*/  IMAD.U32 R2, RZ, RZ, UR51 ;  /* 0x00000033ff027e24 */ /* 0x000fe4000f8e00ff */
[----:B0-----:R-:W-:-:S03]  /*1be0*/  IMAD.U32 R3, RZ, RZ, UR45 ;  /* 0x0000002dff037e24 */ /* 0x001fc6000f8e00ff */
[----:B------:R-:W-:Y:S02]  /*1bf0*/  LEA R2, R2, UR41, 0x3 ;  /* 0x0000002902027c11 */ /* 0x000fe4000f8e18ff */
[----:B------:R-:W-:-:S04]  /*1c00*/  SHF.L.U32 R3, R3, 0x1f, RZ ;  /* 0x0000001f03037819 */ /* 0x000fc800000006ff */
[----:B------:R0:W1:Y:S01]  /*1c10*/  SYNCS.PHASECHK.TRANS64.TRYWAIT P1, [R2+URZ+0x2e830], R3 ;  /* 0x02e83003020075a7 */ /* 0x000062000802017f */
[----:B------:R-:W-:Y:S05]  /*1c20*/  @!P0 BRA `(.L_x_2027) ;  /* 0x0000000000048947 */ /* 0x000fea0003800000 */
[----:B------:R-:W-:Y:S01]  /*1c30*/  BPT.TRAP 0x1 ;  /* 0x000000040000795c */ /* 0x000fe20000300000 */
.L_x_2027:
[----:B-1----:R-:W-:Y:S05]  /*1c40*/  @P1 BRA `(.L_x_2028) ;  /* 0x0000000000081947 */ /* 0x002fea0003800000 */
[----:B------:R-:W1:Y:S02]  /*1c50*/  SYNCS.PHASECHK.TRANS64.TRYWAIT P1, [R2+URZ+0x2e830], R3 ;  /* 0x02e83003020075a7 */ /* 0x000e64000802017f */
[----:B-1----:R-:W-:Y:S05]  /*1c60*/  @!P1 BRA `(.L_x_2029) ;  /* 0x0000014400989947 */ /* 0x002fea0003800000 */
.L_x_2028:
        /* <DEDUP_REMOVED lines=17> */
[----:B------:R-:W-:Y:S01]  /*1d80*/  UIADD3 UR10, UR12, 0x4, URZ ;  /* 0x000000040c0a7890 */ /* 0x000fe2000fffe03f */
[----:B01----:R-:W-:Y:S01]  /*1d90*/  IMAD.U32 R3, RZ, RZ, UR50 ;  /* 0x00000032ff037e24 */ /* 0x003fe2000f8e00ff */
[----:B------:R-:W-:Y:S01]  /*1da0*/  UMOV UR11, 0x40000040 ;  /* 0x40000040000b7882 */ /* 0x000fe20000000000 */
[----:B------:R-:W-:Y:S01]  /*1db0*/  UIADD3 UR12, UR12, 0x6, URZ ;  /* 0x000000060c0c7890 */ /* 0x000fe2000fffe03f */
[----:B------:R-:W-:Y:S01]  /*1dc0*/  @!P1 VIADD R2, R2, 0x2e840 ;  /* 0x0002e84002029836 */ /* 0x000fe20000000000 */
[----:B------:R-:W-:Y:S01]  /*1dd0*/  UIMAD UR20, UR51, 0x700, UR20 ;  /* 0x00000700331478a4 */ /* 0x000fe2000f8e0214 */
[----:B------:R-:W-:Y:S01]  /*1de0*/  UMOV UR15, 0x40000040 ;  /* 0x40000040000f7882 */ /* 0x000fe20000000000 */
[----:B------:R-:W-:-:S02]  /*1df0*/  UIADD3 UR55, UR54, -0x2, URZ ;  /* 0xfffffffe36377890 */ /* 0x000fc4000fffe03f */
        /* <DEDUP_REMOVED lines=119> */
[----:B------:R-:W-:-:S04]  /*2570*/  UIMAD UR6, UR54, -0xe0, UR49 ;  /* 0xffffff20360678a4 */ /* 0x000fc8000f8e0231 */
[----:B------:R-:W0:Y:S01]  /*2580*/  SHFL.IDX PT, R0, R137, RZ, 0x1c1f ;  /* 0x001c1fff89007589 */ /* 0x000e2200000e0000 */
[----:B------:R-:W-:-:S03]  /*2590*/  UIADD3 UR6, UR6, 0xe0, URZ ;  /* 0x000000e006067890 */ /* 0x000fc6000fffe03f */
[----:B------:R-:W1:Y:S03]  /*25a0*/  SHFL.IDX PT, R137, R137, 0x1, 0x1c1f ;  /* 0x003c1f0089897f89 */ /* 0x000e6600000e0000 */
[----:B------:R-:W-:Y:S01]  /*25b0*/  IMAD.U32 R6, RZ, RZ, UR6 ;  /* 0x00000006ff067e24 */ /* 0x000fe2000f8e00ff */
[----:B------:R-:W-:-:S03]  /*25c0*/  @UP0 ULDC UR6, c[0x0][0x44c] ;  /* 0x0001130000060ab9 */ /* 0x000fc60000000800 */
[----:B------:R-:W-:Y:S01]  /*25d0*/  IMAD R7, R17, -0x2, R6 ;  /* 0xfffffffe11077824 */ /* 0x000fe200078e0206 */
[----:B------:R-:W-:Y:S02]  /*25e0*/  WARPGROUP.DEPBAR.LE gsb0, 0x0 ;  /* 0x00008000000079c5 */ /* 0x000fe40000010000 */
[----:B------:R-:W-:-:S06]  /*25f0*/  WARPGROUP.ARRIVE ;  /* 0x00000000000079c5 */ /* 0x000fcc0000000000 */
[----:B------:R-:W-:Y:S01]  /*2600*/  QGMMA.64x32x32.F32.E4M3.E4M3 R40, gdesc[UR8], R40, gsb0 ;  /* 0x00600000082879f3 */ /* 0x000fe20008000828 */
[----:B------:R-:W-:Y:S01]  /*2610*/  UMOV UR10, UR7 ;  /* 0x00000007000a7c82 */ /* 0x000fe20008000000 */
[----:B------:R-:W-:Y:S01]  /*2620*/  UMOV UR11, 0x40000040 ;  /* 0x40000040000b7882 */ /* 0x000fe20000000000 */
[----:B------:R-:W-:Y:S02]  /*2630*/  UMOV UR7, 0xffffff20 ;  /* 0xffffff2000077882 */ /* 0x000fe40000000000 */
[----:B------:R-:W-:-:S06]  /*2640*/  UIMAD UR7, UR54, UR7, 0xe1 ;  /* 0x000000e1360774a4 */ /* 0x000fcc000f8e0207 */
[----:B------:R-:W-:Y:S01]  /*2650*/  IMAD.U32 R140, RZ, RZ, UR7 ;  /* 0x00000007ff8c7e24 */ /* 0x000fe2000f8e00ff */
[----:B------:R-:W-:-:S03]  /*2660*/  UIMAD.WIDE.U32 UR6, UR37, UR6, URZ ;  /* 0x00000006250672a5 */ /* 0x000fc6000f8e003f */
[----:B------:R-:W-:-:S04]  /*2670*/  IMAD R140, R17, -0x2, R140 ;  /* 0xfffffffe118c7824 */ /* 0x000fc800078e028c */
[----:B------:R-:W-:Y:S01]  /*2680*/  UMOV UR6, URZ ;  /* 0x0000003f00067c82 */ /* 0x000fe20008000000 */
[----:B------:R-:W-:-:S04]  /*2690*/  IADD3 R140, -R3, UR49, R140 ;  /* 0x00000031038c7c10 */ /* 0x000fc8000fffe18c */
[-CC-:B0-----:R-:W-:Y:S02]  /*26a0*/  VIADDMNMX R0, R0, R140.reuse, R7.reuse, PT ;  /* 0x0000008c00007246 */ /* 0x181fe40003800107 */
[----:B-1----:R-:W-:Y:S02]  /*26b0*/  VIADDMNMX R7, R137, R140, R7, PT ;  /* 0x0000008c89077246 */ /* 0x002fe40003800107 */
[C---:B------:R-:W-:Y:S02]  /*26c0*/  ISETP.GT.AND P3, PT, R0.reuse, RZ, PT ;  /* 0x000000ff0000720c */ /* 0x040fe40003f64270 */
[C---:B------:R-:W-:Y:S02]  /*26d0*/  ISETP.GT.AND P4, PT, R0.reuse, 0x1, PT ;  /* 0x000000010000780c */ /* 0x040fe40003f84270 */
[----:B------:R-:W-:Y:S01]  /*26e0*/  ISETP.GT.AND P5, PT, R0, 0x8, PT ;  /* 0x000000080000780c */ /* 0x000fe20003fa4270 */
[----:B------:R-:W-:Y:S02]  /*26f0*/  WARPGROUP.DEPBAR.LE gsb0, 0x0 ;  /* 0x00008000000079c5 */ /* 0x000fe40000010000 */
[----:B------:R-:W-:-:S06]  /*2700*/  WARPGROUP.ARRIVE ;  /* 0x00000000000079c5 */ /* 0x000fcc0000000000 */
[----:B------:R-:W-:Y:S01]  /*2710*/  QGMMA.64x32x32.F32.E4M3.E4M3 R24, gdesc[UR8], R24, gsb0 ;  /* 0x00600000081879f3 */ /* 0x000fe20008000818 */
[----:B------:R-:W-:Y:S01]  /*2720*/  @UP0 ULDC UR11, c[0x0][0x450] ;  /* 0x00011400000b0ab9 */ /* 0x000fe20000000800 */
[----:B------:R-:W-:Y:S01]  /*2730*/  UMOV UR10, UR37 ;  /* 0x00000025000a7c82 */ /* 0x000fe20008000000 */
[----:B------:R-:W-:-:S04]  /*2740*/  @UP0 USHF.R.U32.HI UR10, URZ, UR11, UR7 ;  /* 0x0000000b3f0a0299 */ /* 0x000fc80008011607 */
[----:B------:R-:W-:-:S04]  /*2750*/  UIADD3 UR7, UR10, UR49, -UR50 ;  /* 0x000000310a077290 */ /* 0x000fc8000fffe832 */
[----:B------:R-:W-:-:S04]  /*2760*/  UIMAD.WIDE UR6, UR7, -0x6db6db6d, UR6 ;  /* 0x92492493070678a5 */ /* 0x000fc8000f8e0206 */
[----:B------:R-:W-:-:S04]  /*2770*/  USHF.R.U32.HI UR6, URZ, 0x1f, UR7 ;  /* 0x0000001f3f067899 */ /* 0x000fc80008011607 */
[----:B------:R-:W-:-:S04]  /*2780*/  ULEA.HI.SX32 UR6, UR7, UR6, 0x19 ;  /* 0x0000000607067291 */ /* 0x000fc8000f8fca3f */
[----:B------:R-:W-:-:S04]  /*2790*/  UISETP.LT.AND UP1, UPT, URZ, UR6, UPT ;  /* 0x000000063f00728c */ /* 0x000fc8000bf21270 */
[----:B------:R-:W-:-:S04]  /*27a0*/  USEL UR54, URZ, UR6, !UP1 ;  /* 0x000000063f367287 */ /* 0x000fc8000c800000 */
[----:B------:R-:W-:Y:S01]  /*27b0*/  UISETP.GE.AND UP1, UPT, UR55, UR54, UPT ;  /* 0x000000363700728c */ /* 0x000fe2000bf26270 */
        /* <DEDUP_REMOVED lines=31> */
[----:B------:R-:W-:Y:S02]  /*29b0*/  FMNMX.FTZ R3, R160, R3, !PT ;  /* 0x00000003a0037209 */ /* 0x000fe40007810000 */
        /* <DEDUP_REMOVED lines=30> */
[----:B------:R-:W-:Y:S01]  /*2ba0*/  FMNMX.FTZ R3, R162, R3, !PT ;  /* 0x00000003a2037209 */ /* 0x000fe20007810000 */
        /* <DEDUP_REMOVED lines=113> */
[----:B------:R-:W-:Y:S01]  /*32c0*/  FMNMX.FTZ R3, R53, R6, !PT ;  /* 0x0000000635037209 */ /* 0x000fe20007810000 */
[----:B------:R-:W-:Y:S02]  /*32d0*/  WARPGROUP.DEPBAR.LE gsb0, 0x0 ;  /* 0x00008000000079c5 */ /* 0x000fe40000010000 */
        /* <DEDUP_REMOVED lines=19> */
[----:B------:R-:W-:Y:S02]  /*3410*/  FSEL R6, R37, -INF , P3 ;  /* 0xff80000025067808 */ /* 0x000fe40001800000 */
[----:B------:R-:W-:Y:S02]  /*3420*/  FMNMX.FTZ R3, R36, R3, !PT ;  /* 0x0000000324037209 */ /* 0x000fe40007810000 */
[----:B------:R-:W-:-:S02]  /*3430*/  ISETP.GT.AND P4, PT, R7, 0x1, PT ;  /* 0x000000010700780c */ /* 0x000fc40003f84270 */
[----:B------:R-:W-:Y:S01]  /*3440*/  FMNMX.FTZ R9, R6, R3, !PT ;  /* 0x0000000306097209 */ /* 0x000fe20007810000 */
[----:B------:R-:W-:Y:S01]  /*3450*/  IMAD.U32 R3, RZ, RZ, UR39 ;  /* 0x00000027ff037e24 */ /* 0x000fe2000f8e00ff */
[----:B------:R-:W-:Y:S02]  /*3460*/  FSEL R123, R123, -INF , P4 ;  /* 0xff8000007b7b7808 */ /* 0x000fe40002000000 */
        /* <DEDUP_REMOVED lines=608> */
[----:B------:R-:W-:-:S07]  /*5a70*/  IMAD.MOV.U32 R87, RZ, RZ, RZ ;  /* 0x000000ffff577224 */ /* 0x000fce00078e00ff */
.L_x_2040:
[----:B------:R-:W-:Y:S01]  /*5a80*/  ISETP.NE.AND P4, PT, RZ, UR44, PT ;  /* 0x0000002cff007c0c */ /* 0x000fe2000bf85270 */
[----:B------:R-:W-:-:S04]  /*5a90*/  UISETP.NE.AND UP1, UPT, UR56, 0x1, UPT ;  /* 0x000000013800788c */ /* 0x000fc8000bf25270 */
[----:B------:R-:W-:-:S04]  /*5aa0*/  USEL UR45, URZ, 0x1, UP1 ;  /* 0x000000013f2d7887 */ /* 0x000fc80008800000 */
[----:B------:R-:W-:-:S04]  /*5ab0*/  ULOP3.LUT UR45, UR57, UR45, URZ, 0x3c, !UPT ;  /* 0x0000002d392d7292 */ /* 0x000fc8000f8e3c3f */
[----:B------:R-:W-:Y:S08]  /*5ac0*/  @P4 BRA `(.L_x_2031) ;  /* 0x0000000000384947 */ /* 0x000ff00003800000 */
[----:B------:R-:W-:Y:S05]  /*5ad0*/  @!P0 BRA `(.L_x_2032) ;  /* 0x0000000000048947 */ /* 0x000fea0003800000 */
[----:B------:R-:W-:Y:S01]  /*5ae0*/  BPT.TRAP 0x1 ;  /* 0x000000040000795c */ /* 0x000fe20000300000 */
.L_x_2032:
        /* <DEDUP_REMOVED lines=9> */
.L_x_2033:
[----:B-1----:R-:W-:Y:S05]  /*5b80*/  @P3 BRA `(.L_x_2031) ;  /* 0x0000000000083947 */ /* 0x002fea0003800000 */
[----:B------:R-:W1:Y:S02]  /*5b90*/  SYNCS.PHASECHK.TRANS64.TRYWAIT P3, [UR6+0x2e830], R0 ;  /* 0x02e83000ff0075a7 */ /* 0x000e640008060146 */
[----:B-1----:R-:W-:Y:S05]  /*5ba0*/  @!P3 BRA `(.L_x_2034) ;  /* 0x0000010400dcb947 */ /* 0x002fea0003800000 */
.L_x_2031:
        /* <DEDUP_REMOVED lines=188> */
.L_x_2036:
[----:B------:R-:W-:Y:S01]  /*6770*/  ULEA UR6, UR56, UR41, 0x3 ;  /* 0x0000002938067291 */ /* 0x000fe2000f8e183f */
[----:B------:R-:W-:-:S05]  /*6780*/  IMAD.U32 R0, RZ, RZ, UR57 ;  /* 0x00000039ff007e24 */ /* 0x000fca000f8e00ff */
[----:B------:R-:W-:-:S04]  /*6790*/  SHF.L.U32 R0, R0, 0x1f, RZ ;  /* 0x0000001f00007819 */ /* 0x000fc800000006ff */
[----:B------:R0:W1:Y:S01]  /*67a0*/  SYNCS.PHASECHK.TRANS64.TRYWAIT P3, [UR6+0x2e850], R0 ;  /* 0x02e85000ff0075a7 */ /* 0x0000620008060146 */
[----:B------:R-:W-:Y:S05]  /*67b0*/  @!P0 BRA `(.L_x_2037) ;  /* 0x0000000000048947 */ /* 0x000fea0003800000 */
[----:B------:R-:W-:Y:S01]  /*67c0*/  BPT.TRAP 0x1 ;  /* 0x000000040000795c */ /* 0x000fe20000300000 */
.L_x_2037:
[----:B-1----:R-:W-:Y:S05]  /*67d0*/  @P3 BRA `(.L_x_2035) ;  /* 0x0000000000083947 */ /* 0x002fea0003800000 */
[----:B------:R-:W1:Y:S02]  /*67e0*/  SYNCS.PHASECHK.TRANS64.TRYWAIT P3, [UR6+0x2e850], R0 ;  /* 0x02e85000ff0075a7 */ /* 0x000e640008060146 */
[----:B-1----:R-:W-:Y:S05]  /*67f0*/  @!P3 BRA `(.L_x_2038) ;  /* 0x000000f800e0b947 */ /* 0x002fea0003800000 */
.L_x_2035:
[----:B------:R-:W-:Y:S01]  /*6800*/  UIADD3 UR6, UR41, 0x400, URZ ;  /* 0x0000040029067890 */ /* 0x000fe2000fffe03f */
[----:B------:R-:W-:Y:S01]  /*6810*/  WARPGROUP.ARRIVE ;  /* 0x00000000000079c5 */ /* 0x000fe20000000000 */
[----:B------:R-:W-:Y:S01]  /*6820*/  UMOV UR7, 0xc0000010 ;  /* 0xc000001000077882 */ /* 0x000fe20000000000 */
[----:B------:R-:W-:Y:S01]  /*6830*/  VIADD R8, R18, UR37 ;  /* 0x0000002512087c36 */ /* 0x000fe20008000000 */
[----:B------:R-:W-:Y:S01]  /*6840*/  USHF.R.U32.HI UR6, URZ, 0x4, UR6 ;  /* 0x000000043f067899 */ /* 0x000fe20008011606 */
[----:B------:R-:W-:Y:S02]  /*6850*/  IMAD.MOV.U32 R10, RZ, RZ, -0x2 ;  /* 0xfffffffeff0a7424 */ /* 0x000fe400078e00ff */
        /* <DEDUP_REMOVED lines=8> */
[----:B01----:R-:W-:Y:S01]  /*68e0*/  @P2 IMAD.HI.U32 R0, R8, UR6, RZ ;  /* 0x0000000608002c27 */ /* 0x003fe2000f8e00ff */
        /* <DEDUP_REMOVED lines=8> */
[----:B------:R-:W-:Y:S01]  /*6970*/  IMAD.U32 R10, RZ, RZ, UR50 ;  /* 0x00000032ff0a7e24 */ /* 0x000fe2000f8e00ff */
[----:B------:R-:W1:Y:S04]  /*6980*/  SHFL.IDX PT, R8, R8, 0x1, 0x1c1f ;  /* 0x003c1f0008087f89 */ /* 0x000e6800000e0000 */
[----:B------:R-:W-:-:S05]  /*6990*/  IADD3 R7, -R10, UR49, R7 ;  /* 0x000000310a077c10 */ /* 0x000fca000fffe107 */
[----:B0-----:R-:W-:-:S05]  /*69a0*/  IMAD.IADD R0, R7, 0x1, R0 ;  /* 0x0000000107007824 */ /* 0x001fca00078e0200 */
[C---:B------:R-:W-:Y:S02]  /*69b0*/  ISETP.GT.AND P3, PT, R0.reuse, RZ, PT ;  /* 0x000000ff0000720c */ /* 0x040fe40003f64270 */
[----:B------:R-:W-:Y:S01]  /*69c0*/  ISETP.GT.AND P4, PT, R0, 0x1, PT ;  /* 0x000000010000780c */ /* 0x000fe20003f84270 */
[----:B-1----:R-:W-:Y:S01]  /*69d0*/  IMAD.IADD R7, R7, 0x1, R8 ;  /* 0x0000000107077824 */ /* 0x002fe200078e0208 */
        /* <DEDUP_REMOVED lines=175> */
[----:B------:R-:W-:Y:S02]  /*74d0*/  ISETP.GT.AND P4, PT, R7, RZ, PT ;  /* 0x000000ff0700720c */ /* 0x000fe40003f84270 */
[----:B------:R-:W-:-:S02]  /*74e0*/  FMNMX.FTZ R10, R101, R0, !PT ;  /* 0x00000000650a7209 */ /* 0x000fc40007810000 */
[----:B------:R-:W-:-:S03]  /*74f0*/  ISETP.GT.AND P5, PT, R7, 0x1, PT ;  /* 0x000000010700780c */ /* 0x000fc60003fa4270 */
[----:B------:R-:W0:Y:S01]  /*7500*/  SHFL.BFLY PT, R9, R10, 0x2, 0x1f ;  /* 0x0c401f000a097f89 */ /* 0x000e2200000e0000 */
        /* <DEDUP_REMOVED lines=35> */
[--C-:B------:R-:W-:Y:S01]  /*7740*/  FFMA.FTZ R13, R189, UR39, -R9.reuse ;  /* 0x00000027bd0d7c23 */ /* 0x100fe20008010809 */
[----:B------:R-:W-:Y:S01]  /*7750*/  FMNMX.FTZ R180, R185, R6, !PT ;  /* 0x00000006b9b47209 */ /* 0x000fe20007810000 */
[----:B------:R-:W-:Y:S01]  /*7760*/  QGMMA.64x128x32.F32.E4M3.E4M3 R24, R212, gdesc[UR4], R24, gsb0 ;  /* 0x01e00004d4187df3 */ /* 0x000fe20008000818 */
[----:B------:R-:W-:Y:S01]  /*7770*/  FSEL R190, R190, -INF , P4 ;  /* 0xff800000bebe7808 */ /* 0x000fe20002000000 */
[--C-:B------:R-:W-:Y:S01]  /*7780*/  FFMA.FTZ R10, R184, UR39, -R9.reuse ;  /* 0x00000027b80a7c23 */ /* 0x100fe20008010809 */
[----:B------:R-:W-:Y:S01]  /*7790*/  FMNMX.FTZ R189, R187, R180, !PT ;  /* 0x000000b4bbbd7209 */ /* 0x000fe20007810000 */
[--C-:B------:R-:W-:Y:S01]  /*77a0*/  FFMA.FTZ R184, R128, UR39, -R9.reuse ;  /* 0x0000002780b87c23 */ /* 0x100fe20008010809 */
[----:B------:R-:W-:Y:S01]  /*77b0*/  ISETP.GT.AND P4, PT, R7, 0x10, PT ;  /* 0x000000100700780c */ /* 0x000fe20003f84270 */
[----:B------:R-:W-:Y:S01]  /*77c0*/  UIADD3 UR6, UR10, 0x400, URZ ;  /* 0x000004000a067890 */ /* 0x000fe2000fffe03f */
[----:B------:R-:W-:Y:S01]  /*77d0*/  FMNMX.FTZ R180, R190, R189, !PT ;  /* 0x000000bdbeb47209 */ /* 0x000fe20007810000 */
[----:B------:R-:W-:Y:S01]  /*77e0*/  UMOV UR7, 0xc0000010 ;  /* 0xc000001000077882 */ /* 0x000fe20000000000 */
        /* <DEDUP_REMOVED lines=115> */
[C---:B------:R-:W-:Y:S02]  /*7f20*/  ISETP.GT.AND P4, PT, R7.reuse, 0x80, PT ;  /* 0x000000800700780c */ /* 0x040fe40003f84270 */
[----:B------:R-:W-:Y:S01]  /*7f30*/  FMNMX.FTZ R180, R150, R189, !PT ;  /* 0x000000bd96b47209 */ /* 0x000fe20007810000 */
[----:B------:R-:W-:Y:S01]  /*7f40*/  MUFU.EX2 R14, R14 ;  /* 0x0000000e000e7308 */ /* 0x000fe20000000800 */
[----:B------:R-:W-:Y:S02]  /*7f50*/  ISETP.GT.AND P5, PT, R7, 0x81, PT ;  /* 0x000000810700780c */ /* 0x000fe40003fa4270 */
[----:B------:R-:W-:Y:S01]  /*7f60*/  FSEL R122, R122, -INF , P4 ;  /* 0xff8000007a7a7808 */ /* 0x000fe20002000000 */
[----:B------:R-:W-:Y:S02]  /*7f70*/  WARPGROUP.DEPBAR.LE gsb0, 0x0 ;  /* 0x00008000000079c5 */ /* 0x000fe40000010000 */
[----:B------:R-:W-:Y:S01]  /*7f80*/  FMNMX.FTZ R189, R151, R180, !PT ;  /* 0x000000b497bd7209 */ /* 0x000fe20007810000 */
[----:B------:R-:W-:Y:S01]  /*7f90*/  WARPGROUP.ARRIVE ;  /* 0x00000000000079c5 */ /* 0x000fe20000000000 */
[----:B------:R-:W-:Y:S01]  /*7fa0*/  ISETP.GT.AND P4, PT, R7, 0x88, PT ;  /* 0x000000880700780c */ /* 0x000fe20003f84270 */
[----:B------:R-:W-:Y:S01]  /*7fb0*/  MUFU.EX2 R15, R15 ;  /* 0x0000000f000f7308 */ /* 0x000fe20000000800 */
[----:B------:R-:W-:-:S02]  /*7fc0*/  FSEL R123, R123, -INF , P5 ;  /* 0xff8000007b7b7808 */ /* 0x000fc40002800000 */
[----:B------:R-:W-:Y:S01]  /*7fd0*/  FMNMX.FTZ R180, R122, R189, !PT ;  /* 0x000000bd7ab47209 */ /* 0x000fe20007810000 */
[----:B------:R-:W-:Y:S01]  /*7fe0*/  QGMMA.64x128x32.F32.E4M3.E4M3 R24, R208, gdesc[UR4], R24, gsb0 ;  /* 0x01e00004d0187df3 */ /* 0x000fe20008000818 */
[----:B------:R-:W-:Y:S01]  /*7ff0*/  ISETP.GT.AND P5, PT, R7, 0x89, PT ;  /* 0x000000890700780c */ /* 0x000fe20003fa4270 */
[----:B------:R-:W-:Y:S01]  /*8000*/  UIADD3 UR6, UR10, 0x500, URZ ;  /* 0x000005000a067890 */ /* 0x000fe2000fffe03f */
[----:B------:R-:W-:Y:S01]  /*8010*/  FSEL R126, R126, -INF , P4 ;  /* 0xff8000007e7e7808 */ /* 0x000fe20002000000 */
[----:B------:R-:W-:Y:S01]  /*8020*/  UMOV UR7, 0xc0000010 ;  /* 0xc000001000077882 */ /* 0x000fe20000000000 */
[----:B------:R-:W-:Y:S01]  /*8030*/  FMNMX.FTZ R189, R123, R180, !PT ;  /* 0x000000b47bbd7209 */ /* 0x000fe20007810000 */
[----:B------:R-:W-:Y:S01]  /*8040*/  MUFU.EX2 R20, R20 ;  /* 0x0000001400147308 */ /* 0x000fe20000000800 */
[----:B------:R-:W-:Y:S02]  /*8050*/  ISETP.GT.AND P4, PT, R7, 0x90, PT ;  /* 0x000000900700780c */ /* 0x000fe40003f84270 */
[----:B------:R-:W-:-:S02]  /*8060*/  FSEL R127, R127, -INF , P5 ;  /* 0xff8000007f7f7808 */ /* 0x000fc40002800000 */
[----:B------:R-:W-:Y:S02]  /*8070*/  FMNMX.FTZ R180, R126, R189, !PT ;  /* 0x000000bd7eb47209 */ /* 0x000fe40007810000 */
        /* <DEDUP_REMOVED lines=36> */
[----:B------:R0:W-:Y:S01]  /*82c0*/  MUFU.EX2 R114, R184 ;  /* 0x000000b800727308 */ /* 0x0001e20000000800 */
[----:B------:R-:W-:-:S02]  /*82d0*/  FMNMX.FTZ R180, R128, R189, !PT ;  /* 0x000000bd80b47209 */ /* 0x000fc40007810000 */
[----:B------:R-:W-:Y:S02]  /*82e0*/  ISETP.GT.AND P5, PT, R7, 0xb9, PT ;  /* 0x000000b90700780c */ /* 0x000fe40003fa4270 */
[----:B------:R-:W-:Y:S02]  /*82f0*/  FSEL R118, R118, -INF , P4 ;  /* 0xff80000076767808 */ /* 0x000fe40002000000 */
[----:B------:R-:W-:Y:S01]  /*8300*/  FMNMX.FTZ R189, R115, R180, !PT ;  /* 0x000000b473bd7209 */ /* 0x000fe20007810000 */
[----:B------:R-:W-:Y:S01]  /*8310*/  MUFU.EX2 R8, R8 ;  /* 0x0000000800087308 */ /* 0x000fe20000000800 */
[----:B------:R-:W-:Y:S01]  /*8320*/  FSEL R119, R119, -INF , P5 ;  /* 0xff80000077777808 */ /* 0x000fe20002800000 */
[----:B0-----:R-:W-:Y:S01]  /*8330*/  FFMA.FTZ R184, R132, UR39, -R9 ;  /* 0x0000002784b87c23 */ /* 0x001fe20008010809 */
        /* <DEDUP_REMOVED lines=14> */
[----:B------:R-:W-:Y:S01]  /*8420*/  ISETP.GT.AND P4, PT, R7, 0xd0, PT ;  /* 0x000000d00700780c */ /* 0x000fe20003f84270 */
[--C-:B0-----:R-:W-:Y:S01]  /*8430*/  FFMA.FTZ R184, R104, UR39, -R9.reuse ;  /* 0x0000002768b87c23 */ /* 0x101fe20008010809 */
[----:B------:R-:W-:Y:S01]  /*8440*/  FSEL R95, R95, -INF , P5 ;  /* 0xff8000005f5f7808 */ /* 0x000fe20002800000 */
[----:B------:R-:W-:Y:S01]  /*8450*/  FFMA.FTZ R9, R101, UR39, -R9 ;  /* 0x0000002765097c23 */ /* 0x000fe20008010809 */
        /* <DEDUP_REMOVED lines=13> */
[----:B------:R-:W-:Y:S02]  /*8530*/  FSEL R103, R103, -INF , P5 ;  /* 0xff80000067677808 */ /* 0x000fe40002800000 */
[----:B------:R-:W-:Y:S02]  /*8540*/  FMNMX.FTZ R180, R102, R7, !PT ;  /* 0x0000000766b47209 */ /* 0x000fe40007810000 */
[----:B------:R-:W-:-:S02]  /*8550*/  FSEL R192, R0, RZ, P3 ;  /* 0x000000ff00c07208 */ /* 0x000fc40001800000 */
[----:B------:R-:W-:Y:S01]  /*8560*/  FMNMX.FTZ R180, R103, R180, !PT ;  /* 0x000000b467b47209 */ /* 0x000fe20007810000 */
[----:B------:R-:W-:Y:S02]  /*8570*/  MUFU.EX2 R157, R157 ;  /* 0x0000009d009d7308 */ /* 0x000fe40000000800 */
[----:B------:R-:W-:-:S02]  /*8580*/  FADD.FTZ R192, -R192, R5 ;  /* 0x00000005c0c07221 */ /* 0x000fc40000010100 */
[----:B------:R-:W0:Y:S01]  /*8590*/  SHFL.BFLY PT, R7, R180, 0x2, 0x1f ;  /* 0x0c401f00b4077f89 */ /* 0x000e2200000e0000 */
[----:B------:R-:W-:Y:S02]  /*85a0*/  WARPGROUP.DEPBAR.LE gsb0, 0x0 ;  /* 0x00008000000079c5 */ /* 0x000fe40000010000 */
[----:B------:R-:W-:Y:S01]  /*85b0*/  WARPGROUP.ARRIVE ;  /* 0x00000000000079c5 */ /* 0x000fe20000000000 */
[----:B------:R-:W-:Y:S05]  /*85c0*/  MUFU.EX2 R160, R160 ;  /* 0x000000a000a07308 */ /* 0x000fea0000000800 */
[----:B------:R-:W-:Y:S01]  /*85d0*/  QGMMA.64x128x32.F32.E4M3.E4M3 R24, R204, gdesc[UR4], R24, gsb0 ;  /* 0x01e00004cc187df3 */ /* 0x000fe20008000818 */
[----:B------:R-:W-:-:S02]  /*85e0*/  UIADD3 UR6, UR10, 0x600, URZ ;  /* 0x000006000a067890 */ /* 0x000fc4000fffe03f */
[----:B------:R-:W-:Y:S01]  /*85f0*/  MUFU.EX2 R161, R161 ;  /* 0x000000a100a17308 */ /* 0x000fe20000000800 */
[----:B------:R-:W-:-:S07]  /*8600*/  UMOV UR7, 0xc0000010 ;  /* 0xc000001000077882 */ /* 0x000fce0000000000 */
[----:B------:R-:W-:Y:S01]  /*8610*/  MUFU.EX2 R164, R164 ;  /* 0x000000a400a47308 */ /* 0x000fe20000000800 */
[----:B0-----:R-:W-:Y:S01]  /*8620*/  FMNMX.FTZ R184, R180, R7, !PT ;  /* 0x00000007b4b87209 */ /* 0x001fe20007810000 */
[----:B------:R-:W-:-:S04]  /*8630*/  IMAD.U32 R180, RZ, RZ, UR39 ;  /* 0x00000027ffb47e24 */ /* 0x000fc8000f8e00ff */
[----:B------:R-:W0:Y:S02]  /*8640*/  SHFL.BFLY PT, R7, R184, 0x1, 0x1f ;  /* 0x0c201f00b8077f89 */ /* 0x000e2400000e0000 */
[----:B------:R-:W-:Y:S08]  /*8650*/  MUFU.EX2 R165, R165 ;  /* 0x000000a500a57308 */ /* 0x000ff00000000800 */
[----:B------:R-:W-:Y:S08]  /*8660*/  MUFU.EX2 R136, R136 ;  /* 0x0000008800887308 */ /* 0x000ff00000000800 */
[----:B------:R-:W-:Y:S01]  /*8670*/  MUFU.EX2 R137, R137 ;  /* 0x0000008900897308 */ /* 0x000fe20000000800 */
[----:B0-----:R-:W-:-:S07]  /*8680*/  FMNMX.FTZ R7, R184, R7, !PT ;  /* 0x00000007b8077209 */ /* 0x001fce0007810000 */
[----:B------:R-:W-:Y:S01]  /*8690*/  MUFU.EX2 R140, R140 ;  /* 0x0000008c008c7308 */ /* 0x000fe20000000800 */
[C---:B------:R-:W-:Y:S01]  /*86a0*/  FSETP.NEU.FTZ.AND P4, PT, R7.reuse, -INF , PT ;  /* 0xff8000000700780b */ /* 0x040fe20003f9d000 */
[----:B------:R-:W-:-:S03]  /*86b0*/  FFMA.FTZ R180, R7, R180, -8 ;  /* 0xc100000007b47423 */ /* 0x000fc600000100b4 */
[----:B------:R-:W-:Y:S02]  /*86c0*/  FSEL R193, R7, RZ, P4 ;  /* 0x000000ff07c17208 */ /* 0x000fe40002000000 */
[----:B------:R-:W-:Y:S01]  /*86d0*/  FSEL R180, R180, RZ, P4 ;  /* 0x000000ffb4b47208 */ /* 0x000fe20002000000 */
[----:B------:R-:W-:Y:S02]  /*86e0*/  MUFU.EX2 R141, R141 ;  /* 0x0000008d008d7308 */ /* 0x000fe40000000800 */
[----:B------:R-:W-:-:S02]  /*86f0*/  FADD.FTZ R193, -R193, R6 ;  /* 0x00000006c1c17221 */ /* 0x000fc40000010100 */
[--C-:B------:R-:W-:Y:S01]  /*8700*/  FFMA.FTZ R186, R191, UR39, -R180.reuse ;  /* 0x00000027bfba7c23 */ /* 0x100fe200080108b4 */
        /* <DEDUP_REMOVED lines=83> */
[----:B------:R-:W-:-:S03]  /*8c40*/  WARPGROUP.DEPBAR.LE gsb0, 0x0 ;  /* 0x00008000000079c5 */ /* 0x000fc60000010000 */
[----:B------:R-:W2:Y:S01]  /*8c50*/  MUFU.EX2 R170, R170 ;  /* 0x000000aa00aa7308 */ /* 0x000ea20000000800 */
[----:B-1----:R-:W-:-:S01]  /*8c60*/  FADD.FTZ R3, R189, R2 ;  /* 0x00000002bd037221 */ /* 0x002fc20000010000 */
[----:B------:R-:W-:Y:S01]  /*8c70*/  FADD.FTZ R2, R168, R151 ;  /* 0x00000097a8027221 */ /* 0x000fe20000010000 */
[----:B------:R-:W-:-:S05]  /*8c80*/  WARPGROUP.ARRIVE ;  /* 0x00000000000079c5 */ /* 0x000fca0000000000 */
[----:B------:R-:W1:Y:S01]  /*8c90*/  MUFU.EX2 R171, R171 ;  /* 0x000000ab00ab7308 */ /* 0x000e620000000800 */
[----:B0-----:R-:W-:-:S01]  /*8ca0*/  FADD.FTZ R3, R190, R3 ;  /* 0x00000003be037221 */ /* 0x001fc20000010000 */
[----:B------:R-:W-:Y:S06]  /*8cb0*/  QGMMA.64x128x32.F32.E4M3.E4M3 R24, R200, gdesc[UR4], R24, gsb0 ;  /* 0x01e00004c8187df3 */ /* 0x000fec0008000818 */
        /* <DEDUP_REMOVED lines=52> */
[----:B------:R-:W-:-:S06]  /*9000*/  FADD.FTZ R151, R141, R2 ;  /* 0x000000028d977221 */ /* 0x000fcc0000010000 */
[----:B------:R-:W1:Y:S01]  /*9010*/  MUFU.EX2 R142, R142 ;  /* 0x0000008e008e7308 */ /* 0x000e620000000800 */
[----:B0-----:R-:W-:-:S01]  /*9020*/  FADD.FTZ R192, R139, R192 ;  /* 0x000000c08bc07221 */ /* 0x001fc20000010000 */
[----:B------:R-:W-:-:S06]  /*9030*/  WARPGROUP.DEPBAR.LE gsb0, 0x0 ;  /* 0x00008000000079c5 */ /* 0x000fcc0000010000 */
        /* <DEDUP_REMOVED lines=118> */
.L_x_2039:
        /* <DEDUP_REMOVED lines=133> */
[----:B------:R-:W-:-:S05]  /*9ff0*/  UMOV UR55, UR7 ;  /* 0x0000000700377c82 */ /* 0x000fca0008000000 */
.L_x_2030:
[----:B------:R-:W-:-:S13]  /*a000*/  ISETP.LE.AND P2, PT, RZ, UR55, PT ;  /* 0x00000037ff007c0c */ /* 0x000fda000bf43270 */
[----:B------:R-:W-:Y:S05]  /*a010*/  @!P2 BRA `(.L_x_2041) ;  /* 0x000000340084a947 */ /* 0x000fea0003800000 */
[----:B------:R-:W-:Y:S01]  /*a020*/  IMAD.MOV.U32 R6, RZ, RZ, R7 ;  /* 0x000000ffff067224 */ /* 0x000fe200078e0007 */
[----:B------:R-:W-:Y:S01]  /*a030*/  UMOV UR50, UR45 ;  /* 0x0000002d00327c82 */ /* 0x000fe20008000000 */
[----:B------:R-:W-:Y:S01]  /*a040*/  IMAD.MOV.U32 R5, RZ, RZ, R0 ;  /* 0x000000ffff057224 */ /* 0x000fe200078e0000 */
[----:B------:R-:W-:-:S06]  /*a050*/  UMOV UR49, UR51 ;  /* 0x0000003300317c82 */ /* 0x000fcc0008000000 */
.L_x_2051:
        /* <DEDUP_REMOVED lines=9> */
.L_x_2043:
[----:B------:R-:W-:Y:S01]  /*a0f0*/  ULEA UR6, UR51, UR41, 0x3 ;  /* 0x0000002933067291 */ /* 0x000fe2000f8e183f */
[----:B------:R-:W-:-:S05]  /*a100*/  IMAD.U32 R0, RZ, RZ, UR45 ;  /* 0x0000002dff007e24 */ /* 0x000fca000f8e00ff */
[----:B------:R-:W-:-:S04]  /*a110*/  SHF.L.U32 R0, R0, 0x1f, RZ ;  /* 0x0000001f00007819 */ /* 0x000fc800000006ff */
[----:B------:R0:W1:Y:S01]  /*a120*/  SYNCS.PHASECHK.TRANS64.TRYWAIT P2, [UR6+0x2e830], R0 ;  /* 0x02e83000ff0075a7 */ /* 0x0000620008040146 */
[----:B------:R-:W-:Y:S05]  /*a130*/  @!P0 BRA `(.L_x_2044) ;  /* 0x0000000000048947 */ /* 0x000fea0003800000 */
[----:B------:R-:W-:Y:S01]  /*a140*/  BPT.TRAP 0x1 ;  /* 0x000000040000795c */ /* 0x000fe20000300000 */
.L_x_2044:
[----:B-1----:R-:W-:Y:S05]  /*a150*/  @P2 BRA `(.L_x_2042) ;  /* 0x0000000000082947 */ /* 0x002fea0003800000 */
[----:B------:R-:W1:Y:S02]  /*a160*/  SYNCS.PHASECHK.TRANS64.TRYWAIT P2, [UR6+0x2e830], R0 ;  /* 0x02e83000ff0075a7 */ /* 0x000e640008040146 */
[----:B-1----:R-:W-:Y:S05]  /*a170*/  @!P2 BRA `(.L_x_2045) ;  /* 0x000000c00098a947 */ /* 0x002fea0003800000 */
.L_x_2042:
        /* <DEDUP_REMOVED lines=185> */
.L_x_2047:
[----:B------:R-:W-:Y:S01]  /*ad10*/  ULEA UR6, UR49, UR41, 0x3 ;  /* 0x0000002931067291 */ /* 0x000fe2000f8e183f */
[----:B------:R-:W-:-:S05]  /*ad20*/  IMAD.U32 R0, RZ, RZ, UR50 ;  /* 0x00000032ff007e24 */ /* 0x000fca000f8e00ff */
[----:B------:R-:W-:-:S04]  /*ad30*/  SHF.L.U32 R0, R0, 0x1f, RZ ;  /* 0x0000001f00007819 */ /* 0x000fc800000006ff */
[----:B------:R0:W1:Y:S01]  /*ad40*/  SYNCS.PHASECHK.TRANS64.TRYWAIT P2, [UR6+0x2e850], R0 ;  /* 0x02e85000ff0075a7 */ /* 0x0000620008040146 */
[----:B------:R-:W-:Y:S05]  /*ad50*/  @!P0 BRA `(.L_x_2048) ;  /* 0x0000000000048947 */ /* 0x000fea0003800000 */
[----:B------:R-:W-:Y:S01]  /*ad60*/  BPT.TRAP 0x1 ;  /* 0x000000040000795c */ /* 0x000fe20000300000 */
.L_x_2048:
[----:B-1----:R-:W-:Y:S05]  /*ad70*/  @P2 BRA `(.L_x_2046) ;  /* 0x0000000000082947 */ /* 0x002fea0003800000 */
[----:B------:R-:W1:Y:S02]  /*ad80*/  SYNCS.PHASECHK.TRANS64.TRYWAIT P2, [UR6+0x2e850], R0 ;  /* 0x02e85000ff0075a7 */ /* 0x000e640008040146 */
[----:B-1----:R-:W-:Y:S05]  /*ad90*/  @!P2 BRA `(.L_x_2049) ;  /* 0x000000b400a8a947 */ /* 0x002fea0003800000 */
.L_x_2046:
        /* <DEDUP_REMOVED lines=517> */
.L_x_2050:
        /* <DEDUP_REMOVED lines=132> */
.L_x_2041:
[----:B------:R-:W-:Y:S06]  /*d630*/  BAR.ARV 0x8, 0x180 ;  /* 0x0206000000007b1d */ /* 0x000fec0000002000 */
[----:B------:R-:W-:Y:S05]  /*d640*/  @!P0 BRA `(.L_x_2052) ;  /* 0x0000000000048947 */ /* 0x000fea0003800000 */
[----:B------:R-:W-:Y:S01]  /*d650*/  BPT.TRAP 0x1 ;  /* 0x000000040000795c */ /* 0x000fe20000300000 */
.L_x_2052:
[----:B------:R-:W-:Y:S01]  /*d660*/  ULEA UR4, UR51, UR41, 0x3 ;  /* 0x0000002933047291 */ /* 0x000fe2000f8e183f */
[----:B------:R-:W-:-:S05]  /*d670*/  IMAD.U32 R4, RZ, RZ, UR45 ;  /* 0x0000002dff047e24 */ /* 0x000fca000f8e00ff */
[----:B------:R-:W-:-:S04]  /*d680*/  SHF.L.U32 R4, R4, 0x1f, RZ ;  /* 0x0000001f04047819 */ /* 0x000fc800000006ff */
[----:B------:R0:W1:Y:S01]  /*d690*/  SYNCS.PHASECHK.TRANS64.TRYWAIT P1, [UR4+0x2e850], R4 ;  /* 0x02e85004ff0075a7 */ /* 0x0000620008020144 */
[----:B------:R-:W-:Y:S05]  /*d6a0*/  @!P0 BRA `(.L_x_2053) ;  /* 0x0000000000048947 */ /* 0x000fea0003800000 */
[----:B------:R-:W-:Y:S01]  /*d6b0*/  BPT.TRAP 0x1 ;  /* 0x000000040000795c */ /* 0x000fe20000300000 */
.L_x_2053:
[----:B-1----:R-:W-:Y:S05]  /*d6c0*/  @P1 BRA `(.L_x_2054) ;  /* 0x0000000000081947 */ /* 0x002fea0003800000 */
[----:B------:R-:W1:Y:S02]  /*d6d0*/  SYNCS.PHASECHK.TRANS64.TRYWAIT P1, [UR4+0x2e850], R4 ;  /* 0x02e85004ff0075a7 */ /* 0x000e640008020144 */
[----:B-1----:R-:W-:Y:S05]  /*d6e0*/  @!P1 BRA `(.L_x_2055) ;  /* 0x0000008c006c9947 */ /* 0x002fea0003800000 */
.L_x_2054:
[----:B------:R-:W-:Y:S01]  /*d6f0*/  UIADD3 UR41, UR41, 0x400, URZ ;  /* 0x0000040029297890 */ /* 0x000fe2000fffe03f */
[----:B------:R-:W-:Y:S01]  /*d700*/  WARPGROUP.ARRIVE ;  /* 0x00000000000079c5 */ /* 0x000fe20000000000 */
[----:B------:R-:W-:Y:S01]  /*d710*/  UMOV UR7, 0xc0000010 ;  /* 0xc000001000077882 */ /* 0x000fe20000000000 */
[----:B------:R-:W-:Y:S01]  /*d720*/  ULDC.64 UR10, c[0x0][0x9a0] ;  /* 0x00026800000a7ab9 */ /* 0x000fe20000000a00 */
[----:B------:R-:W-:Y:S01]  /*d730*/  USHF.R.U32.HI UR41, URZ, 0x4, UR41 ;  /* 0x000000043f297899 */ /* 0x000fe20008011629 */
[----:B------:R-:W-:Y:S01]  /*d740*/  IMAD.MOV.U32 R6, RZ, RZ, 0x3f800000 ;  /* 0x3f800000ff067424 */ /* 0x000fe200078e00ff */
[----:B------:R-:W-:Y:S02]  /*d750*/  UISETP.NE.U32.AND UP0, UPT, UR10, URZ, UPT ;  /* 0x0000003f0a00728c */ /* 0x000fe4000bf05070 */
[----:B------:R-:W-:Y:S02]  /*d760*/  ULOP3.LUT UR41, UR41, 0x3fff, URZ, 0xc0, !UPT ;  /* 0x00003fff29297892 */ /* 0x000fe4000f8ec03f */
[----:B------:R-:W-:-:S02]  /*d770*/  UISETP.NE.AND.EX UP0, UPT, UR11, URZ, UPT, UP0 ;  /* 0x0000003f0b00728c */ /* 0x000fc4000bf05300 */
[----:B------:R-:W-:-:S04]  /*d780*/  ULOP3.LUT UR5, UR41, 0x10000, URZ, 0xfc, !UPT ;  /* 0x0001000029057892 */ /* 0x000fc8000f8efc3f */
[----:B------:R-:W-:Y:S01]  /*d790*/  UIMAD UR5, UR51, 0x700, UR5 ;  /* 0x00000700330578a4 */ /* 0x000fe2000f8e0205 */
[----:B------:R-:W-:-:S04]  /*d7a0*/  PLOP3.LUT P1, PT, PT, PT, UP0, 0x80, 0x0 ;  /* 0x000000000000781c */ /* 0x000fc80003f2f008 */
[----:B------:R-:W-:Y:S01]  /*d7b0*/  @UP0 ULDC.64 UR12, c[0x0][0x9c8] ;  /* 0x00027200000c0ab9 */ /* 0x000fe20000000a00 */
[----:B------:R-:W-:Y:S01]  /*d7c0*/  @UP0 USHF.R.S32.HI UR9, URZ, 0x1f, UR48 ;  /* 0x0000001f3f090899 */ /* 0x000fe20008011430 */
[----:B------:R-:W-:Y:S01]  /*d7d0*/  UMOV UR6, UR5 ;  /* 0x0000000500067c82 */ /* 0x000fe20008000000 */
[----:B------:R-:W-:Y:S01]  /*d7e0*/  @UP0 UIMAD UR8, UR36, UR12, URZ ;  /* 0x0000000c240802a4 */ /* 0x000fe2000f8e023f */
[----:B------:R-:W-:Y:S01]  /*d7f0*/  QGMMA.64x128x32.F32.E4M3.E4M3 R24, R224, gdesc[UR4], R24, gsb0 ;  /* 0x01e00004e0187df3 */ /* 0x000fe20008000818 */
[----:B------:R-:W-:Y:S01]  /*d800*/  UIADD3 UR6, UR5, 0x100, URZ ;  /* 0x0000010005067890 */ /* 0x000fe2000fffe03f */
[----:B------:R-:W-:Y:S01]  /*d810*/  UMOV UR7, 0xc0000010 ;  /* 0xc000001000077882 */ /* 0x000fe20000000000 */
        /* <DEDUP_REMOVED lines=24> */
[----:B01----:R-:W-:Y:S01]  /*d9a0*/  IMAD.U32 R4, RZ, RZ, UR8 ;  /* 0x00000008ff047e24 */ /* 0x003fe2000f8e00ff */
        /* <DEDUP_REMOVED lines=51> */
.L_x_2056:
        /* <DEDUP_REMOVED lines=74> */
.L_x_2023:
        /* <DEDUP_REMOVED lines=16> */
[----:B------:R-:W0:Y:S01]  /*e280*/  S2R R51, SR_SWINHI ;  /* 0x0000000000337919 */ /* 0x000e220000002f00 */
[----:B------:R-:W-:Y:S01]  /*e290*/  F2FP.BF16.F32.PACK_AB R86, R86, R7 ;  /* 0x000000075656723e */ /* 0x000fe200000010ff */
[----:B------:R-:W-:Y:S02]  /*e2a0*/  ULDC.64 UR6, c[0x0][0xc00] ;  /* 0x0003000000067ab9 */ /* 0x000fe40000000a00 */
[----:B------:R1:W2:Y:S01]  /*e2b0*/  LDG.E.CONSTANT R35, desc[UR52][R4.64] ;  /* 0x0000003404237981 */ /* 0x0002a2000c1e9900 */
[----:B------:R-:W-:Y:S01]  /*e2c0*/  F2FP.BF16.F32.PACK_AB R87, R87, R6 ;  /* 0x000000065757723e */ /* 0x000fe200000010ff */
[----:B------:R-:W-:Y:S01]  /*e2d0*/  UISETP.NE.U32.AND UP0, UPT, UR6, URZ, UPT ;  /* 0x0000003f0600728c */ /* 0x000fe2000bf05070 */
[----:B------:R-:W-:Y:S02]  /*e2e0*/  F2FP.BF16.F32.PACK_AB R28, R61, R28 ;  /* 0x0000001c3d1c723e */ /* 0x000fe400000010ff */
[----:B------:R-:W-:Y:S01]  /*e2f0*/  F2FP.BF16.F32.PACK_AB R11, R78, R11 ;  /* 0x0000000b4e0b723e */ /* 0x000fe200000010ff */
[----:B------:R-:W-:Y:S01]  /*e300*/  UISETP.NE.AND.EX UP0, UPT, UR7, URZ, UPT, UP0 ;  /* 0x0000003f0700728c */ /* 0x000fe2000bf05300 */
[----:B------:R-:W-:-:S02]  /*e310*/  F2FP.BF16.F32.PACK_AB R10, R79, R10 ;  /* 0x0000000a4f0a723e */ /* 0x000fc400000010ff */
[----:B------:R-:W-:Y:S01]  /*e320*/  F2FP.BF16.F32.PACK_AB R26, R55, R26 ;  /* 0x0000001a371a723e */ /* 0x000fe200000010ff */
[----:B------:R-:W-:Y:S01]  /*e330*/  ULDC.64 UR6, c[0x0][0xc00] ;  /* 0x0003000000067ab9 */ /* 0x000fe20000000a00 */
[----:B-1----:R-:W-:Y:S01]  /*e340*/  LOP3.LUT P0, R4, R50, 0x3, RZ, 0xc0, !PT ;  /* 0x0000000332047812 */ /* 0x002fe2000780c0ff */
[----:B------:R-:W-:Y:S01]  /*e350*/  UIMAD.WIDE UR6, UR42, 0x4, UR6 ;  /* 0x000000042a0678a5 */ /* 0x000fe2000f8e0206 */
[----:B------:R-:W-:Y:S02]  /*e360*/  F2FP.BF16.F32.PACK_AB R9, R84, R9 ;  /* 0x000000095409723e */ /* 0x000fe400000010ff */
[----:B------:R-:W-:Y:S02]  /*e370*/  ISETP.EQ.OR P0, PT, R4, 0x3, !P0 ;  /* 0x000000030400780c */ /* 0x000fe40004702670 */
[----:B------:R-:W-:Y:S02]  /*e380*/  F2FP.BF16.F32.PACK_AB R8, R85, R8 ;  /* 0x000000085508723e */ /* 0x000fe400000010ff */
[----:B------:R-:W-:-:S02]  /*e390*/  SEL R58, R11, R10, P0 ;  /* 0x0000000a0b3a7207 */ /* 0x000fc40000000000 */
[----:B------:R-:W-:Y:S02]  /*e3a0*/  SEL R55, R10, R11, P0 ;  /* 0x0000000b0a377207 */ /* 0x000fe40000000000 */
[----:B------:R-:W-:Y:S02]  /*e3b0*/  F2FP.BF16.F32.PACK_AB R38, R38, R49 ;  /* 0x000000312626723e */ /* 0x000fe400000010ff */
[----:B------:R-:W-:Y:S02]  /*e3c0*/  F2FP.BF16.F32.PACK_AB R39, R39, R34 ;  /* 0x000000222727723e */ /* 0x000fe400000010ff */
[----:B------:R-:W-:Y:S02]  /*e3d0*/  F2FP.BF16.F32.PACK_AB R25, R62, R25 ;  /* 0x000000193e19723e */ /* 0x000fe400000010ff */
[----:B------:R-:W-:Y:S02]  /*e3e0*/  MOV R4, R0 ;  /* 0x0000000000047202 */ /* 0x000fe40000000f00 */
[----:B0-----:R-:W-:-:S02]  /*e3f0*/  MOV R5, R51 ;  /* 0x0000003300057202 */ /* 0x001fc40000000f00 */
[----:B------:R-:W-:Y:S02]  /*e400*/  F2FP.BF16.F32.PACK_AB R24, R63, R24 ;  /* 0x000000183f18723e */ /* 0x000fe400000010ff */
[----:B------:R-:W-:Y:S01]  /*e410*/  F2FP.BF16.F32.PACK_AB R13, R76, R13 ;  /* 0x0000000d4c0d723e */ /* 0x000fe200000010ff */
[----:B------:R-:W-:Y:S01]  /*e420*/  IMAD.WIDE R6, R231, 0x2, R4 ;  /* 0x00000002e7067825 */ /* 0x000fe200078e0204 */
[----:B------:R-:W-:Y:S02]  /*e430*/  F2FP.BF16.F32.PACK_AB R12, R77, R12 ;  /* 0x0000000c4d0c723e */ /* 0x000fe400000010ff */
[----:B------:R-:W-:Y:S02]  /*e440*/  F2FP.BF16.F32.PACK_AB R37, R37, R40 ;  /* 0x000000282525723e */ /* 0x000fe400000010ff */
[C---:B------:R-:W-:Y:S02]  /*e450*/  IADD3 R61, P1, R6.reuse, 0x40, RZ ;  /* 0x00000040063d7810 */ /* 0x040fe40007f3e0ff */
[----:B------:R-:W-:-:S02]  /*e460*/  IADD3 R63, P2, R6, 0x60, RZ ;  /* 0x00000060063f7810 */ /* 0x000fc40007f5e0ff */
[----:B------:R-:W-:Y:S02]  /*e470*/  LOP3.LUT R10, R61, 0x380, RZ, 0xc0, !PT ;  /* 0x000003803d0a7812 */ /* 0x000fe400078ec0ff */
[----:B------:R-:W-:Y:S02]  /*e480*/  F2FP.BF16.F32.PACK_AB R31, R31, R42 ;  /* 0x0000002a1f1f723e */ /* 0x000fe400000010ff */
[----:B------:R-:W-:Y:S02]  /*e490*/  SHF.R.U64 R10, R10, 0x3, RZ ;  /* 0x000000030a0a7819 */ /* 0x000fe400000012ff */
[----:B------:R-:W-:Y:S02]  /*e4a0*/  F2FP.BF16.F32.PACK_AB R36, R36, R41 ;  /* 0x000000292424723e */ /* 0x000fe400000010ff */
[----:B------:R-:W-:Y:S02]  /*e4b0*/  F2FP.BF16.F32.PACK_AB R30, R30, R43 ;  /* 0x0000002b1e1e723e */ /* 0x000fe400000010ff */
[----:B------:R-:W-:-:S02]  /*e4c0*/  SEL R46, R9, R8, P0 ;  /* 0x00000008092e7207 */ /* 0x000fc40000000000 */
[----:B------:R-:W-:Y:S02]  /*e4d0*/  SEL R45, R8, R9, P0 ;  /* 0x00000009082d7207 */ /* 0x000fe40000000000 */
[----:B------:R-:W-:Y:S02]  /*e4e0*/  IADD3 R67, P4, R6, 0x4020, RZ ;  /* 0x0000402006437810 */ /* 0x000fe40007f9e0ff */
[----:B------:R-:W-:Y:S02]  /*e4f0*/  F2FP.BF16.F32.PACK_AB R27, R54, R27 ;  /* 0x0000001b361b723e */ /* 0x000fe400000010ff */
[----:B------:R-:W-:Y:S02]  /*e500*/  LOP3.LUT R9, R6, 0x380, RZ, 0xc0, !PT ;  /* 0x0000038006097812 */ /* 0x000fe400078ec0ff */
[----:B------:R-:W-:Y:S02]  /*e510*/  F2FP.BF16.F32.PACK_AB R33, R52, R33 ;  /* 0x000000213421723e */ /* 0x000fe400000010ff */
[----:B------:R-:W-:-:S02]  /*e520*/  F2FP.BF16.F32.PACK_AB R32, R53, R32 ;  /* 0x000000203520723e */ /* 0x000fc400000010ff */
[----:B------:R-:W-:Y:S02]  /*e530*/  SEL R44, R13, R12, P0 ;  /* 0x0000000c0d2c7207 */ /* 0x000fe40000000000 */
[----:B------:R-:W-:Y:S01]  /*e540*/  SEL R43, R12, R13, P0 ;  /* 0x0000000d0c2b7207 */ /* 0x000fe20000000000 */
[--C-:B------:R-:W-:Y:S01]  /*e550*/  IMAD.X R13, RZ, RZ, R7.reuse, P4 ;  /* 0x000000ffff0d7224 */ /* 0x100fe200020e0607 */
[----:B------:R-:W-:Y:S02]  /*e560*/  SEL R50, R38, R39, P0 ;  /* 0x0000002726327207 */ /* 0x000fe40000000000 */
[----:B------:R-:W-:Y:S02]  /*e570*/  SEL R54, R25, R24, P0 ;  /* 0x0000001819367207 */ /* 0x000fe40000000000 */
[----:B------:R-:W-:Y:S01]  /*e580*/  SEL R51, R24, R25, P0 ;  /* 0x0000001918337207 */ /* 0x000fe20000000000 */
[----:B------:R-:W-:Y:S01]  /*e590*/  IMAD.X R25, RZ, RZ, R7, P1 ;  /* 0x000000ffff197224 */ /* 0x000fe200008e0607 */
[----:B------:R-:W-:-:S02]  /*e5a0*/  IADD3 R59, P6, R6, 0x20, RZ ;  /* 0x00000020063b7810 */ /* 0x000fc40007fde0ff */
[----:B------:R-:W-:Y:S02]  /*e5b0*/  SEL R39, R39, R38, P0 ;  /* 0x0000002627277207 */ /* 0x000fe40000000000 */
[----:B------:R-:W-:Y:S02]  /*e5c0*/  LOP3.LUT R12, R63, 0x380, RZ, 0xc0, !PT ;  /* 0x000003803f0c7812 */ /* 0x000fe400078ec0ff */
[----:B------:R-:W-:Y:S02]  /*e5d0*/  LOP3.LUT R24, R10, R61, RZ, 0x3c, !PT ;  /* 0x0000003d0a187212 */ /* 0x000fe400078e3cff */
[----:B------:R-:W-:Y:S02]  /*e5e0*/  F2FP.BF16.F32.PACK_AB R29, R60, R29 ;  /* 0x0000001d3c1d723e */ /* 0x000fe400000010ff */
[----:B------:R-:W-:Y:S02]  /*e5f0*/  SEL R42, R37, R36, P0 ;  /* 0x00000024252a7207 */ /* 0x000fe40000000000 */
[----:B------:R-:W-:-:S02]  /*e600*/  SEL R38, R31, R30, P0 ;  /* 0x0000001e1f267207 */ /* 0x000fc40000000000 */
[----:B------:R-:W-:Y:S02]  /*e610*/  LOP3.LUT R10, R67, 0x380, RZ, 0xc0, !PT ;  /* 0x00000380430a7812 */ /* 0x000fe400078ec0ff */
[----:B------:R-:W-:Y:S02]  /*e620*/  SEL R37, R36, R37, P0 ;  /* 0x0000002524257207 */ /* 0x000fe40000000000 */
[----:B------:R-:W-:Y:S02]  /*e630*/  SEL R31, R30, R31, P0 ;  /* 0x0000001f1e1f7207 */ /* 0x000fe40000000000 */
[----:B------:R-:W-:Y:S02]  /*e640*/  SHF.R.U64 R9, R9, 0x3, RZ ;  /* 0x0000000309097819 */ /* 0x000fe400000012ff */
[----:B------:R-:W-:Y:S02]  /*e650*/  F2FP.BF16.F32.PACK_AB R21, R68, R21 ;  /* 0x000000154415723e */ /* 0x000fe400000010ff */
[----:B------:R-:W-:-:S02]  /*e660*/  F2FP.BF16.F32.PACK_AB R20, R69, R20 ;  /* 0x000000144514723e */ /* 0x000fc400000010ff */
[----:B------:R-:W-:Y:S02]  /*e670*/  SEL R36, R33, R32, P0 ;  /* 0x0000002021247207 */ /* 0x000fe40000000000 */
[----:B------:R-:W-:Y:S02]  /*e680*/  SEL R30, R27, R26, P0 ;  /* 0x0000001a1b1e7207 */ /* 0x000fe40000000000 */
[----:B------:R-:W-:Y:S01]  /*e690*/  SEL R49, R26, R27, P0 ;  /* 0x0000001b1a317207 */ /* 0x000fe20000000000 */
[----:B------:R-:W-:Y:S01]  /*e6a0*/  IMAD.X R27, RZ, RZ, R7, P6 ;  /* 0x000000ffff1b7224 */ /* 0x000fe200030e0607 */
[----:B------:R-:W-:Y:S02]  /*e6b0*/  F2FP.BF16.F32.PACK_AB R56, R56, R65 ;  /* 0x000000413838723e */ /* 0x000fe400000010ff */
[----:B------:R-:W-:Y:S02]  /*e6c0*/  SEL R33, R32, R33, P0 ;  /* 0x0000002120217207 */ /* 0x000fe40000000000 */
[----:B------:R-:W-:-:S02]  /*e6d0*/  SHF.R.U64 R12, R12, 0x3, RZ ;  /* 0x000000030c0c7819 */ /* 0x000fc400000012ff */
[----:B------:R-:W-:Y:S02]  /*e6e0*/  F2FP.BF16.F32.PACK_AB R94, R94, R95 ;  /* 0x0000005f5e5e723e */ /* 0x000fe400000010ff */
[----:B------:R-:W-:Y:S02]  /*e6f0*/  F2FP.BF16.F32.PACK_AB R93, R92, R93 ;  /* 0x0000005d5c5d723e */ /* 0x000fe400000010ff */
[----:B------:R-:W-:Y:S02]  /*e700*/  F2FP.BF16.F32.PACK_AB R57, R48, R57 ;  /* 0x000000393039723e */ /* 0x000fe400000010ff */
[----:B------:R-:W-:Y:S02]  /*e710*/  SEL R32, R29, R28, P0 ;  /* 0x0000001c1d207207 */ /* 0x000fe40000000000 */
[C---:B------:R-:W-:Y:S02]  /*e720*/  IADD3 R65, P3, R6.reuse, 0x4000, RZ ;  /* 0x0000400006417810 */ /* 0x040fe40007f7e0ff */
[----:B------:R-:W-:-:S02]  /*e730*/  IADD3 R69, P5, R6, 0x4040, RZ ;  /* 0x0000404006457810 */ /* 0x000fc40007fbe0ff */
[----:B------:R-:W-:Y:S02]  /*e740*/  IADD3 R62, P6, R6, 0x4060, RZ ;  /* 0x00004060063e7810 */ /* 0x000fe40007fde0ff */
[----:B------:R-:W-:Y:S01]  /*e750*/  SHF.R.U64 R10, R10, 0x3, RZ ;  /* 0x000000030a0a7819 */ /* 0x000fe200000012ff */
[--C-:B------:R-:W-:Y:S01]  /*e760*/  IMAD.X R11, RZ, RZ, R7.reuse, P5 ;  /* 0x000000ffff0b7224 */ /* 0x100fe200028e0607 */
[----:B------:R-:W-:Y:S02]  /*e770*/  F2FP.BF16.F32.PACK_AB R90, R90, R91 ;  /* 0x0000005b5a5a723e */ /* 0x000fe400000010ff */
[----:B------:R-:W-:Y:S02]  /*e780*/  F2FP.BF16.F32.PACK_AB R89, R88, R89 ;  /* 0x000000595859723e */ /* 0x000fe400000010ff */
[----:B------:R-:W-:Y:S02]  /*e790*/  SEL R29, R28, R29, P0 ;  /* 0x0000001d1c1d7207 */ /* 0x000fe40000000000 */
[----:B------:R-:W-:Y:S01]  /*e7a0*/  LOP3.LUT R6, R9, R6, RZ, 0x3c, !PT ;  /* 0x0000000609067212 */ /* 0x000fe200078e3cff */
[----:B------:R-:W-:Y:S01]  /*e7b0*/  IMAD.X R9, RZ, RZ, R7, P6 ;  /* 0x000000ffff097224 */ /* 0x000fe200030e0607 */
[----:B------:R-:W-:-:S02]  /*e7c0*/  SEL R28, R21, R20, P0 ;  /* 0x00000014151c7207 */ /* 0x000fc40000000000 */
[----:B------:R-:W-:Y:S01]  /*e7d0*/  SEL R41, R20, R21, P0 ;  /* 0x0000001514297207 */ /* 0x000fe20000000000 */
[----:B------:R-:W-:Y:S01]  /*e7e0*/  IMAD.X R21, RZ, RZ, R7, P2 ;  /* 0x000000ffff157224 */ /* 0x000fe200010e0607 */
[----:B------:R-:W-:Y:S02]  /*e7f0*/  LOP3.LUT R20, R12, R63, RZ, 0x3c, !PT ;  /* 0x0000003f0c147212 */ /* 0x000fe400078e3cff */
[----:B------:R-:W-:Y:S02]  /*e800*/  SEL R34, R94, R93, P0 ;  /* 0x0000005d5e227207 */ /* 0x000fe40000000000 */
[----:B------:R-:W-:Y:S02]  /*e810*/  SEL R48, R56, R57, P0 ;  /* 0x0000003938307207 */ /* 0x000fe40000000000 */
[----:B------:R-:W-:Y:S02]  /*e820*/  LOP3.LUT R52, R69, 0x380, RZ, 0xc0, !PT ;  /* 0x0000038045347812 */ /* 0x000fe400078ec0ff */
[----:B------:R-:W-:-:S02]  /*e830*/  LOP3.LUT R12, R10, R67, RZ, 0x3c, !PT ;  /* 0x000000430a0c7212 */ /* 0x000fc400078e3cff */
[----:B------:R-:W-:Y:S02]  /*e840*/  SEL R93, R93, R94, P0 ;  /* 0x0000005e5d5d7207 */ /* 0x000fe40000000000 */
[----:B------:R-:W-:Y:S02]  /*e850*/  SEL R40, R90, R89, P0 ;  /* 0x000000595a287207 */ /* 0x000fe40000000000 */
[----:B------:R-:W-:Y:S02]  /*e860*/  SEL R57, R57, R56, P0 ;  /* 0x0000003839397207 */ /* 0x000fe40000000000 */
[----:B------:R-:W-:Y:S02]  /*e870*/  MOV R67, R6 ;  /* 0x0000000600437202 */ /* 0x000fe40000000f00 */
[----:B------:R-:W-:Y:S02]  /*e880*/  F2FP.BF16.F32.PACK_AB R15, R70, R15 ;  /* 0x0000000f460f723e */ /* 0x000fe400000010ff */
[----:B------:R-:W-:-:S02]  /*e890*/  F2FP.BF16.F32.PACK_AB R14, R71, R14 ;  /* 0x0000000e470e723e */ /* 0x000fc400000010ff */
[----:B------:R-:W-:Y:S02]  /*e8a0*/  SEL R89, R89, R90, P0 ;  /* 0x0000005a59597207 */ /* 0x000fe40000000000 */
[----:B------:R-:W-:Y:S02]  /*e8b0*/  SHF.R.U64 R52, R52, 0x3, RZ ;  /* 0x0000000334347819 */ /* 0x000fe400000012ff */
[----:B------:R-:W-:Y:S02]  /*e8c0*/  SEL R56, R15, R14, P0 ;  /* 0x0000000e0f387207 */ /* 0x000fe40000000000 */
[----:B------:R-:W-:Y:S01]  /*e8d0*/  SEL R53, R14, R15, P0 ;  /* 0x0000000f0e357207 */ /* 0x000fe20000000000 */
[----:B------:R-:W-:Y:S01]  /*e8e0*/  IMAD.X R15, RZ, RZ, R7, P3 ;  /* 0x000000ffff0f7224 */ /* 0x000fe200018e0607 */
[----:B------:R-:W-:Y:S02]  /*e8f0*/  SEL R60, R86, R87, P0 ;  /* 0x00000057563c7207 */ /* 0x000fe40000000000 */
[----:B------:R-:W-:-:S02]  /*e900*/  SEL R87, R87, R86, P0 ;  /* 0x0000005657577207 */ /* 0x000fc40000000000 */
[----:B------:R-:W-:Y:S02]  /*e910*/  LOP3.LUT R8, R59, 0x380, RZ, 0xc0, !PT ;  /* 0x000003803b087812 */ /* 0x000fe400078ec0ff */
[----:B------:R-:W-:Y:S02]  /*e920*/  LOP3.LUT R10, R52, R69, RZ, 0x3c, !PT ;  /* 0x00000045340a7212 */ /* 0x000fe400078e3cff */
[----:B------:R-:W-:Y:S02]  /*e930*/  MOV R64, R20 ;  /* 0x0000001400407202 */ /* 0x000fe40000000f00 */
[----:B------:R-:W-:Y:S02]  /*e940*/  SHF.R.U64 R8, R8, 0x3, RZ ;  /* 0x0000000308087819 */ /* 0x000fe400000012ff */
[----:B------:R-:W-:Y:S02]  /*e950*/  MOV R61, R10 ;  /* 0x0000000a003d7202 */ /* 0x000fe40000000f00 */
[----:B------:R-:W-:-:S02]  /*e960*/  LOP3.LUT R26, R8, R59, RZ, 0x3c, !PT ;  /* 0x0000003b081a7212 */ /* 0x000fc400078e3cff */
[----:B------:R-:W-:Y:S02]  /*e970*/  LOP3.LUT R8, R65, 0x380, RZ, 0xc0, !PT ;  /* 0x0000038041087812 */ /* 0x000fe400078ec0ff */
[----:B------:R-:W-:Y:S02]  /*e980*/  LOP3.LUT R59, R62, 0x380, RZ, 0xc0, !PT ;  /* 0x000003803e3b7812 */ /* 0x000fe400078ec0ff */
[----:B------:R-:W-:Y:S02]  /*e990*/  SHF.R.U64 R8, R8, 0x3, RZ ;  /* 0x0000000308087819 */ /* 0x000fe400000012ff */
[----:B------:R-:W-:Y:S02]  /*e9a0*/  SHF.R.U64 R59, R59, 0x3, RZ ;  /* 0x000000033b3b7819 */ /* 0x000fe400000012ff */
[----:B------:R-:W-:Y:S02]  /*e9b0*/  LOP3.LUT R14, R8, R65, RZ, 0x3c, !PT ;  /* 0x00000041080e7212 */ /* 0x000fe400078e3cff */
[----:B------:R-:W-:-:S02]  /*e9c0*/  LOP3.LUT R8, R59, R62, RZ, 0x3c, !PT ;  /* 0x0000003e3b087212 */ /* 0x000fc400078e3cff */
[----:B------:R-:W-:Y:S02]  /*e9d0*/  MOV R63, R14 ;  /* 0x0000000e003f7202 */ /* 0x000fe40000000f00 */
[----:B------:R-:W-:Y:S02]  /*e9e0*/  MOV R59, R8 ;  /* 0x00000008003b7202 */ /* 0x000fe40000000f00 */
[----:B------:R-:W-:Y:S02]  /*e9f0*/  MOV R62, R12 ;  /* 0x0000000c003e7202 */ /* 0x000fe40000000f00 */
[----:B------:R-:W-:Y:S02]  /*ea00*/  MOV R66, R26 ;  /* 0x0000001a00427202 */ /* 0x000fe40000000f00 */
[----:B------:R-:W-:Y:S02]  /*ea10*/  MOV R65, R24 ;  /* 0x0000001800417202 */ /* 0x000fe40000000f00 */
[----:B------:R-:W-:Y:S01]  /*ea20*/  PLOP3.LUT P2, PT, PT, PT, UP0, 0x80, 0x0 ;  /* 0x000000000000781c */ /* 0x000fe20003f4f008 */
[----:B------:R-:W-:Y:S01]  /*ea30*/  ULDC UR8, c[0x0][0xa88] ;  /* 0x0002a20000087ab9 */ /* 0x000fe20000000800 */
[----:B--2---:R-:W-:Y:S01]  /*ea40*/  LOP3.LUT R6, R35, 0x2, RZ, 0x3c, !PT ;  /* 0x0000000223067812 */ /* 0x004fe200078e3cff */
[----:B------:R-:W-:Y:S04]  /*ea50*/  SHFL.IDX PT, R34, R34, R35, 0x1c1f ;  /* 0x001c1f2322227589 */ /* 0x000fe800000e0000 */
[----:B------:R-:W0:Y:S04]  /*ea60*/  SHFL.IDX PT, R93, R93, R6, 0x1c1f ;  /* 0x001c1f065d5d7589 */ /* 0x000e2800000e0000 */
[----:B------:R-:W-:Y:S04]  /*ea70*/  SHFL.IDX PT, R48, R48, R35, 0x1c1f ;  /* 0x001c1f2330307589 */ /* 0x000fe800000e0000 */
[----:B------:R-:W1:Y:S04]  /*ea80*/  SHFL.IDX PT, R57, R57, R6, 0x1c1f ;  /* 0x001c1f0639397589 */ /* 0x000e6800000e0000 */
[----:B------:R-:W-:Y:S04]  /*ea90*/  SHFL.IDX PT, R40, R40, R35, 0x1c1f ;  /* 0x001c1f2328287589 */ /* 0x000fe800000e0000 */
[----:B------:R-:W2:Y:S04]  /*eaa0*/  SHFL.IDX PT, R89, R89, R6, 0x1c1f ;  /* 0x001c1f0659597589 */ /* 0x000ea800000e0000 */
[----:B------:R-:W-:Y:S04]  /*eab0*/  SHFL.IDX PT, R50, R50, R35, 0x1c1f ;  /* 0x001c1f2332327589 */ /* 0x000fe800000e0000 */
[----:B------:R-:W3:Y:S01]  /*eac0*/  SHFL.IDX PT, R39, R39, R6, 0x1c1f ;  /* 0x001c1f0627277589 */ /* 0x000ee200000e0000 */
[----:B0-----:R-:W-:-:S02]  /*ead0*/  SEL R8, R34, R93, P0 ;  /* 0x0000005d22087207 */ /* 0x001fc40000000000 */
[----:B------:R-:W-:Y:S01]  /*eae0*/  SEL R10, R93, R34, P0 ;  /* 0x000000225d0a7207 */ /* 0x000fe20000000000 */
[----:B------:R-:W-:Y:S04]  /*eaf0*/  SHFL.IDX PT, R42, R42, R35, 0x1c1f ;  /* 0x001c1f232a2a7589 */ /* 0x000fe800000e0000 */
[----:B------:R-:W0:Y:S01]  /*eb00*/  SHFL.IDX PT, R37, R37, R6, 0x1c1f ;  /* 0x001c1f0625257589 */ /* 0x000e2200000e0000 */
[----:B-1----:R-:W-:Y:S02]  /*eb10*/  SEL R9, R48, R57, P0 ;  /* 0x0000003930097207 */ /* 0x002fe40000000000 */
[----:B------:R-:W-:Y:S01]  /*eb20*/  SEL R11, R57, R48, P0 ;  /* 0x00000030390b7207 */ /* 0x000fe20000000000 */
[----:B------:R-:W-:Y:S04]  /*eb30*/  SHFL.IDX PT, R38, R38, R35, 0x1c1f ;  /* 0x001c1f2326267589 */ /* 0x000fe800000e0000 */
[----:B------:R-:W1:Y:S01]  /*eb40*/  SHFL.IDX PT, R31, R31, R6, 0x1c1f ;  /* 0x001c1f061f1f7589 */ /* 0x000e6200000e0000 */
[----:B--2---:R-:W-:-:S02]  /*eb50*/  SEL R12, R40, R89, P0 ;  /* 0x00000059280c7207 */ /* 0x004fc40000000000 */
[----:B------:R-:W-:Y:S01]  /*eb60*/  SEL R14, R89, R40, P0 ;  /* 0x00000028590e7207 */ /* 0x000fe20000000000 */
[----:B------:R-:W-:Y:S04]  /*eb70*/  SHFL.IDX PT, R36, R36, R35, 0x1c1f ;  /* 0x001c1f2324247589 */ /* 0x000fe800000e0000 */
[----:B------:R-:W2:Y:S01]  /*eb80*/  SHFL.IDX PT, R33, R33, R6, 0x1c1f ;  /* 0x001c1f0621217589 */ /* 0x000ea200000e0000 */
[----:B---3--:R-:W-:Y:S02]  /*eb90*/  SEL R13, R50, R39, P0 ;  /* 0x00000027320d7207 */ /* 0x008fe40000000000 */
[----:B------:R-:W-:Y:S01]  /*eba0*/  SEL R15, R39, R50, P0 ;  /* 0x00000032270f7207 */ /* 0x000fe20000000000 */
[----:B------:R2:W-:Y:S04]  /*ebb0*/  SHFL.IDX PT, R21, R30, R35, 0x1c1f ;  /* 0x001c1f231e157589 */ /* 0x0005e800000e0000 */
[----:B------:R-:W3:Y:S01]  /*ebc0*/  SHFL.IDX PT, R52, R49, R6, 0x1c1f ;  /* 0x001c1f0631347589 */ /* 0x000ee200000e0000 */
[----:B0-----:R-:W-:-:S02]  /*ebd0*/  SEL R24, R42, R37, P0 ;  /* 0x000000252a187207 */ /* 0x001fc40000000000 */
[----:B------:R-:W-:Y:S01]  /*ebe0*/  SEL R26, R37, R42, P0 ;  /* 0x0000002a251a7207 */ /* 0x000fe20000000000 */
[----:B------:R-:W-:Y:S04]  /*ebf0*/  SHFL.IDX PT, R32, R32, R35, 0x1c1f ;  /* 0x001c1f2320207589 */ /* 0x000fe800000e0000 */
[----:B------:R-:W-:Y:S01]  /*ec00*/  SHFL.IDX PT, R54, R54, R35, 0x1c1f ;  /* 0x001c1f2336367589 */ /* 0x000fe200000e0000 */
[----:B-1----:R-:W-:Y:S02]  /*ec10*/  SEL R25, R38, R31, P0 ;  /* 0x0000001f26197207 */ /* 0x002fe40000000000 */
[----:B------:R-:W-:Y:S01]  /*ec20*/  SEL R27, R31, R38, P0 ;  /* 0x000000261f1b7207 */ /* 0x000fe20000000000 */
[----:B------:R3:W0:Y:S04]  /*ec30*/  SHFL.IDX PT, R7, R29, R6, 0x1c1f ;  /* 0x001c1f061d077589 */ /* 0x00062800000e0000 */
[----:B------:R-:W1:Y:S01]  /*ec40*/  SHFL.IDX PT, R51, R51, R6, 0x1c1f ;  /* 0x001c1f0633337589 */ /* 0x000e6200000e0000 */
[----:B--2---:R-:W-:-:S03]  /*ec50*/  SEL R30, R33, R36, P0 ;  /* 0x00000024211e7207 */ /* 0x004fc60000000000 */
[----:B------:R2:W-:Y:S04]  /*ec60*/  SHFL.IDX PT, R20, R28, R35, 0x1c1f ;  /* 0x001c1f231c147589 */ /* 0x0005e800000e0000 */
[----:B------:R-:W-:Y:S01]  /*ec70*/  SHFL.IDX PT, R44, R44, R35, 0x1c1f ;  /* 0x001c1f232c2c7589 */ /* 0x000fe200000e0000 */
[----:B---3--:R-:W-:Y:S02]  /*ec80*/  SEL R29, R21, R52, P0 ;  /* 0x00000034151d7207 */ /* 0x008fe40000000000 */
[----:B------:R-:W-:Y:S01]  /*ec90*/  SEL R31, R52, R21, P0 ;  /* 0x00000015341f7207 */ /* 0x000fe20000000000 */
[----:B------:R-:W-:Y:S01]  /*eca0*/  SHFL.IDX PT, R56, R56, R35, 0x1c1f ;  /* 0x001c1f2338387589 */ /* 0x000fe200000e0000 */
[----:B--2---:R-:W-:-:S03]  /*ecb0*/  SEL R28, R36, R33, P0 ;  /* 0x00000021241c7207 */ /* 0x004fc60000000000 */
[----:B------:R-:W2:Y:S04]  /*ecc0*/  SHFL.IDX PT, R41, R41, R6, 0x1c1f ;  /* 0x001c1f0629297589 */ /* 0x000ea800000e0000 */
[----:B------:R-:W3:Y:S01]  /*ecd0*/  SHFL.IDX PT, R43, R43, R6, 0x1c1f ;  /* 0x001c1f062b2b7589 */ /* 0x000ee200000e0000 */
[----:B0-----:R-:W-:Y:S02]  /*ece0*/  SEL R36, R32, R7, P0 ;  /* 0x0000000720247207 */ /* 0x001fe40000000000 */
[----:B------:R-:W-:Y:S01]  /*ecf0*/  SEL R38, R7, R32, P0 ;  /* 0x0000002007267207 */ /* 0x000fe20000000000 */
[----:B------:R-:W0:Y:S01]  /*ed00*/  SHFL.IDX PT, R53, R53, R6, 0x1c1f ;  /* 0x001c1f0635357589 */ /* 0x000e2200000e0000 */
[----:B-1----:R-:W-:Y:S01]  /*ed10*/  SEL R37, R54, R51, P0 ;  /* 0x0000003336257207 */ /* 0x002fe20000000000 */
[----:B------:R-:W-:Y:S01]  /*ed20*/  IMAD.U32 R7, RZ, RZ, UR7 ;  /* 0x00000007ff077e24 */ /* 0x000fe2000f8e00ff */
[----:B------:R-:W-:Y:S01]  /*ed30*/  SEL R39, R51, R54, P0 ;  /* 0x0000003633277207 */ /* 0x000fe20000000000 */
[----:B------:R-:W-:Y:S06]  /*ed40*/  BAR.SYNC.DEFER_BLOCKING 0x1, 0x100 ;  /* 0x0044000000007b1d */ /* 0x000fec0000010000 */
[----:B------:R-:W-:Y:S04]  /*ed50*/  SHFL.IDX PT, R58, R58, R35, 0x1c1f ;  /* 0x001c1f233a3a7589 */ /* 0x000fe800000e0000 */
[----:B------:R-:W1:Y:S01]  /*ed60*/  SHFL.IDX PT, R55, R55, R6, 0x1c1f ;  /* 0x001c1f0637377589 */ /* 0x000e6200000e0000 */
[----:B--2---:R-:W-:-:S02]  /*ed70*/  SEL R32, R20, R41, P0 ;  /* 0x0000002914207207 */ /* 0x004fc40000000000 */
[----:B------:R-:W-:Y:S01]  /*ed80*/  SEL R34, R41, R20, P0 ;  /* 0x0000001429227207 */ /* 0x000fe20000000000 */
[----:B------:R-:W-:Y:S01]  /*ed90*/  SHFL.IDX PT, R46, R46, R35, 0x1c1f ;  /* 0x001c1f232e2e7589 */ /* 0x000fe200000e0000 */
[----:B---3--:R-:W-:Y:S02]  /*eda0*/  SEL R40, R44, R43, P0 ;  /* 0x0000002b2c287207 */ /* 0x008fe40000000000 */
[----:B------:R-:W-:Y:S01]  /*edb0*/  SEL R42, R43, R44, P0 ;  /* 0x0000002c2b2a7207 */ /* 0x000fe20000000000 */
[----:B------:R2:W-:Y:S01]  /*edc0*/  SHFL.IDX PT, R60, R60, R35, 0x1c1f ;  /* 0x001c1f233c3c7589 */ /* 0x0005e200000e0000 */
[----:B0-----:R-:W-:-:S03]  /*edd0*/  SEL R33, R56, R53, P0 ;  /* 0x0000003538217207 */ /* 0x001fc60000000000 */
[----:B------:R-:W0:Y:S04]  /*ede0*/  SHFL.IDX PT, R45, R45, R6, 0x1c1f ;  /* 0x001c1f062d2d7589 */ /* 0x000e2800000e0000 */
[----:B------:R3:W4:Y:S01]  /*edf0*/  SHFL.IDX PT, R87, R87, R6, 0x1c1f ;  /* 0x001c1f0657577589 */ /* 0x00072200000e0000 */
[----:B--2---:R-:W-:-:S03]  /*ee00*/  SEL R35, R53, R56, P0 ;  /* 0x0000003835237207 */ /* 0x004fc60000000000 */
[----:B------:R0:W-:Y:S04]  /*ee10*/  STSM.16.M88.4 [R67], R8 ;  /* 0x0000000843007844 */ /* 0x0001e80000000200 */
[----:B------:R-:W-:Y:S01]  /*ee20*/  STSM.16.M88.4 [R66], R12 ;  /* 0x0000000c42007844 */ /* 0x000fe20000000200 */
[----:B-1----:R-:W-:Y:S01]  /*ee30*/  SEL R41, R58, R55, P0 ;  /* 0x000000373a297207 */ /* 0x002fe20000000000 */
[----:B---3--:R-:W-:Y:S01]  /*ee40*/  IMAD.U32 R6, RZ, RZ, UR6 ;  /* 0x00000006ff067e24 */ /* 0x008fe2000f8e00ff */
[----:B------:R-:W-:Y:S01]  /*ee50*/  SEL R43, R55, R58, P0 ;  /* 0x0000003a372b7207 */ /* 0x000fe20000000000 */
[----:B------:R-:W-:Y:S01]  /*ee60*/  STSM.16.M88.4 [R65], R24 ;  /* 0x0000001841007844 */ /* 0x000fe20000000200 */
[----:B------:R-:W-:-:S03]  /*ee70*/  ULDC.64 UR6, c[0x0][0xc08] ;  /* 0x0003020000067ab9 */ /* 0x000fc60000000a00 */
[----:B------:R-:W-:Y:S01]  /*ee80*/  STSM.16.M88.4 [R64], R28 ;  /* 0x0000001c40007844 */ /* 0x000fe20000000200 */
[----:B0-----:R-:W-:-:S03]  /*ee90*/  SEL R8, R46, R45, P0 ;  /* 0x0000002d2e087207 */ /* 0x001fc60000000000 */
[----:B------:R-:W-:Y:S01]  /*eea0*/  STSM.16.M88.4 [R63], R36 ;  /* 0x000000243f007844 */ /* 0x000fe20000000200 */
[----:B------:R-:W-:Y:S02]  /*eeb0*/  SEL R10, R45, R46, P0 ;  /* 0x0000002e2d0a7207 */ /* 0x000fe40000000000 */
[----:B----4-:R-:W-:Y:S01]  /*eec0*/  SEL R9, R60, R87, P0 ;  /* 0x000000573c097207 */ /* 0x010fe20000000000 */
[----:B------:R-:W-:Y:S01]  /*eed0*/  STSM.16.M88.4 [R62], R32 ;  /* 0x000000203e007844 */ /* 0x000fe20000000200 */
[----:B------:R-:W-:Y:S01]  /*eee0*/  SEL R11, R87, R60, P0 ;  /* 0x0000003c570b7207 */ /* 0x000fe20000000000 */
[----:B------:R-:W-:Y:S01]  /*eef0*/  UISETP.NE.U32.AND UP1, UPT, UR6, URZ, UPT ;  /* 0x0000003f0600728c */ /* 0x000fe2000bf25070 */
[----:B------:R-:W0:Y:S01]  /*ef00*/  LDC R46, c[0x0][0xbe8] ;  /* 0x0002fa00ff2e7b82 */ /* 0x000e220000000800 */
[----:B------:R-:W-:Y:S04]  /*ef10*/  STSM.16.M88.4 [R61], R40 ;  /* 0x000000283d007844 */ /* 0x000fe80000000200 */
[----:B------:R1:W-:Y:S03]  /*ef20*/  STSM.16.M88.4 [R59], R8 ;  /* 0x000000083b007844 */ /* 0x0003e60000000200 */
[----:B------:R-:W-:Y:S01]  /*ef30*/  BAR.SYNC.DEFER_BLOCKING 0x1, 0x100 ;  /* 0x0044000000007b1d */ /* 0x000fe20000010000 */
[----:B------:R-:W-:-:S06]  /*ef40*/  UISETP.NE.AND.EX UP1, UPT, UR7, URZ, UPT, UP1 ;  /* 0x0000003f0700728c */ /* 0x000fcc000bf25310 */
[----:B------:R-:W-:-:S05]  /*ef50*/  PLOP3.LUT P0, PT, PT, PT, UP1, 0x80, 0x0 ;  /* 0x000000000000781c */ /* 0x000fca0003f0f018 */
[----:B------:R-:W-:-:S04]  /*ef60*/  @UP1 ULEA UR6, UP2, UR42, UR6, 0x2 ;  /* 0x000000062a061291 */ /* 0x000fc8000f84103f */
[----:B------:R-:W-:Y:S01]  /*ef70*/  @UP1 ULEA.HI.X UR7, UR42, UR7, UR36, 0x2, UP2 ;  /* 0x000000072a071291 */ /* 0x000fe200090f1424 */
[----:B-1----:R-:W-:Y:S02]  /*ef80*/  IMAD.U32 R9, RZ, RZ, UR8 ;  /* 0x00000008ff097e24 */ /* 0x002fe4000f8e00ff */
[----:B------:R-:W-:-:S03]  /*ef90*/  IMAD.U32 R10, RZ, RZ, UR6 ;  /* 0x00000006ff0a7e24 */ /* 0x000fc6000f8e00ff */
[----:B------:R-:W-:Y:S01]  /*efa0*/  IMAD.U32 R11, RZ, RZ, UR7 ;  /* 0x00000007ff0b7e24 */ /* 0x000fe2000f8e00ff */
[----:B------:R-:W2:Y:S01]  /*efb0*/  @P2 LDG.E R12, desc[UR52][R6.64] ;  /* 0x00000034060c2981 */ /* 0x000ea2000c1e1900 */
[----:B0-----:R-:W-:Y:S01]  /*efc0*/  ISETP.NE.AND P1, PT, R46, 0x1, PT ;  /* 0x000000012e00780c */ /* 0x001fe20003f25270 */
[----:B------:R-:W-:Y:S02]  /*efd0*/  UMOV UR4, URZ ;  /* 0x0000003f00047c82 */ /* 0x000fe40008000000 */
[----:B------:R0:W5:Y:S10]  /*efe0*/  @P0 LDG.E R9, desc[UR52][R10.64] ;  /* 0x000000340a090981 */ /* 0x000174000c1e1900 */
[----:B------:R-:W1:Y:S08]  /*eff0*/  @P1 LDC R13, c[0x0][0xbec] ;  /* 0x0002fb00ff0d1b82 */ /* 0x000e700000000800 */
[----:B------:R-:W3:Y:S01]  /*f000*/  @P1 LDC R14, c[0x0][0xbf0] ;  /* 0x0002fc00ff0e1b82 */ /* 0x000ee20000000800 */
[----:B--2---:R-:W-:Y:S01]  /*f010*/  @P2 R2UR UR4, R12 ;  /* 0x000000000c0422ca */ /* 0x004fe200000e0000 */
[----:B01-3--:R-:W-:-:S14]  /*f020*/  @P0 BRA `(.L_x_2059) ;  /* 0x0000000000100947 */ /* 0x00bfdc0003800000 */
[----:B------:R-:W-:Y:S05]  /*f030*/  @!P2 BRA `(.L_x_2059) ;  /* 0x00000000000ca947 */ /* 0x000fea0003800000 */
[----:B------:R-:W2:Y:S04]  /*f040*/  LDG.E R8, desc[UR52][R6.64] ;  /* 0x0000003406087981 */ /* 0x000ea8000c1e1900 */
[----:B-----5:R-:W2:Y:S02]  /*f050*/  LDG.E R9, desc[UR52][R6.64+0x4] ;  /* 0x0000043406097981 */ /* 0x020ea4000c1e1900 */
[----:B--2---:R-:W-:-:S07]  /*f060*/  IMAD.IADD R9, R9, 0x1, -R8 ;  /* 0x0000000109097824 */ /* 0x004fce00078e0a08 */
.L_x_2059:
[----:B------:R-:W-:Y:S01]  /*f070*/  USHF.R.S32.HI UR14, URZ, 0x1f, UR43 ;  /* 0x0000001f3f0e7899 */ /* 0x000fe2000801142b */
[----:B------:R-:W-:Y:S01]  /*f080*/  VIADD R8, R18, UR37 ;  /* 0x0000002512087c36 */ /* 0x000fe20008000000 */
[----:B------:R-:W-:Y:S01]  /*f090*/  ULDC.64 UR12, c[0x0][0xb90] ;  /* 0x0002e400000c7ab9 */ /* 0x000fe20000000a00 */
[----:B------:R-:W-:Y:S01]  /*f0a0*/  USHF.R.S32.HI UR9, URZ, 0x1f, UR4 ;  /* 0x0000001f3f097899 */ /* 0x000fe20008011404 */
[----:B------:R-:W-:Y:S01]  /*f0b0*/  VIADD R24, R230, UR37 ;  /* 0x00000025e6187c36 */ /* 0x000fe20008000000 */
        /* <DEDUP_REMOVED lines=20> */
[----:B-----5:R-:W-:Y:S01]  /*f200*/  IMAD R51, R9, R46, RZ ;  /* 0x0000002e09337224 */ /* 0x020fe200078e02ff */
[----:B------:R-:W-:Y:S01]  /*f210*/  IADD3 R6, P2, R6, UR6, RZ ;  /* 0x0000000606067c10 */ /* 0x000fe2000ff5e0ff */
[----:B------:R-:W-:Y:S01]  /*f220*/  ULDC.64 UR10, c[0x0][0xaa0] ;  /* 0x0002a800000a7ab9 */ /* 0x000fe20000000a00 */
[----:B------:R-:W-:Y:S01]  /*f230*/  IMAD.U32 R10, RZ, RZ, UR8 ;  /* 0x00000008ff0a7e24 */ /* 0x000fe2000f8e00ff */
[----:B------:R-:W-:Y:S01]  /*f240*/  SHF.R.S32.HI R8, RZ, 0x1f, R11 ;  /* 0x0000001fff087819 */ /* 0x000fe2000001140b */
[----:B------:R-:W-:Y:S01]  /*f250*/  IMAD.X R9, RZ, RZ, R5, P3 ;  /* 0x000000ffff097224 */ /* 0x000fe200018e0605 */
[----:B------:R-:W-:-:S02]  /*f260*/  IADD3 R15, P0, R4, 0x1000, RZ ;  /* 0x00001000040f7810 */ /* 0x000fc40007f1e0ff */
[----:B------:R-:W-:Y:S01]  /*f270*/  IADD3.X R7, R7, UR7, R10, P2, !PT ;  /* 0x0000000707077c10 */ /* 0x000fe200097fe40a */
[----:B------:R-:W-:Y:S01]  /*f280*/  ULDC.64 UR6, c[0x0][0xb88] ;  /* 0x0002e20000067ab9 */ /* 0x000fe20000000a00 */
[----:B------:R-:W-:Y:S01]  /*f290*/  LOP3.LUT R10, R13, 0x380, RZ, 0xc0, !PT ;  /* 0x000003800d0a7812 */ /* 0x000fe200078ec0ff */
[----:B------:R-:W-:Y:S01]  /*f2a0*/  IMAD R14, R8, UR6, RZ ;  /* 0x00000006080e7c24 */ /* 0x000fe2000f8e02ff */
[----:B------:R-:W-:Y:S01]  /*f2b0*/  LOP3.LUT R12, R15, 0x380, RZ, 0xc0, !PT ;  /* 0x000003800f0c7812 */ /* 0x000fe200078ec0ff */
[C---:B------:R-:W-:Y:S01]  /*f2c0*/  IMAD.WIDE.U32 R6, R11.reuse, UR6, R6 ;  /* 0x000000060b067c25 */ /* 0x040fe2000f8e0006 */
[----:B------:R-:W-:Y:S02]  /*f2d0*/  SHF.R.U64 R8, R10, 0x3, RZ ;  /* 0x000000030a087819 */ /* 0x000fe400000012ff */
[----:B------:R-:W-:Y:S01]  /*f2e0*/  SHF.R.U64 R12, R12, 0x3, RZ ;  /* 0x000000030c0c7819 */ /* 0x000fe200000012ff */
[----:B------:R-:W-:Y:S01]  /*f2f0*/  IMAD R21, R11, UR7, R14 ;  /* 0x000000070b157c24 */ /* 0x000fe2000f8e020e */
[----:B------:R-:W-:Y:S01]  /*f300*/  LOP3.LUT R8, R8, R13, RZ, 0x3c, !PT ;  /* 0x0000000d08087212 */ /* 0x000fe200078e3cff */
[----:B------:R-:W-:Y:S01]  /*f310*/  ULDC.64 UR6, c[0x0][0xb50] ;  /* 0x0002d40000067ab9 */ /* 0x000fe20000000a00 */
[----:B------:R-:W-:Y:S01]  /*f320*/  LOP3.LUT R12, R12, R15, RZ, 0x3c, !PT ;  /* 0x0000000f0c0c7212 */ /* 0x000fe200078e3cff */
[----:B------:R-:W-:Y:S01]  /*f330*/  IMAD.IADD R13, R7, 0x1, R21 ;  /* 0x00000001070d7824 */ /* 0x000fe200078e0215 */
[----:B------:R-:W-:Y:S01]  /*f340*/  LEA R14, P4, R6, UR6, 0x2 ;  /* 0x00000006060e7c11 */ /* 0x000fe2000f8810ff */
[----:B------:R-:W-:Y:S01]  /*f350*/  VIADD R10, R24, 0x8 ;  /* 0x00000008180a7836 */ /* 0x000fe20000000000 */
[----:B------:R-:W-:-:S02]  /*f360*/  IADD3 R11, P2, R4, 0x3000, RZ ;  /* 0x00003000040b7810 */ /* 0x000fc40007f5e0ff */
[----:B------:R-:W-:Y:S01]  /*f370*/  LEA.HI.X R15, R6, UR7, R13, 0x2, P4 ;  /* 0x00000007060f7c11 */ /* 0x000fe2000a0f140d */
[----:B------:R-:W-:Y:S01]  /*f380*/  SHFL.IDX PT, R20, R14, RZ, 0x1c1f ;  /* 0x001c1fff0e147589 */ /* 0x000fe200000e0000 */
[----:B------:R-:W-:Y:S01]  /*f390*/  LOP3.LUT R7, R11, 0x380, RZ, 0xc0, !PT ;  /* 0x000003800b077812 */ /* 0x000fe200078ec0ff */
[--C-:B------:R-:W-:Y:S01]  /*f3a0*/  IMAD.X R13, RZ, RZ, R5.reuse, P0 ;  /* 0x000000ffff0d7224 */ /* 0x100fe200000e0605 */
[----:B------:R-:W-:Y:S01]  /*f3b0*/  LOP3.LUT P0, RZ, R228, 0x3, RZ, 0xc0, !PT ;  /* 0x00000003e4ff7812 */ /* 0x000fe2000780c0ff */
[----:B------:R-:W0:Y:S01]  /*f3c0*/  SHFL.IDX PT, R21, R15, RZ, 0x1c1f ;  /* 0x001c1fff0f157589 */ /* 0x000e2200000e0000 */
[----:B------:R-:W-:Y:S01]  /*f3d0*/  SHF.R.U64 R6, R7, 0x3, RZ ;  /* 0x0000000307067819 */ /* 0x000fe200000012ff */
[----:B------:R-:W-:Y:S01]  /*f3e0*/  IMAD.X R7, RZ, RZ, R5, P2 ;  /* 0x000000ffff077224 */ /* 0x000fe200010e0605 */
[-C--:B------:R-:W-:Y:S01]  /*f3f0*/  ISETP.GE.OR P2, PT, R24, R51.reuse, P0 ;  /* 0x000000331800720c */ /* 0x080fe20000746670 */
[----:B------:R-:W-:Y:S01]  /*f400*/  SHFL.IDX PT, R44, R14, 0x1, 0x1c1f ;  /* 0x003c1f000e2c7f89 */ /* 0x000fe200000e0000 */
[----:B------:R-:W-:Y:S01]  /*f410*/  ISETP.GE.OR P0, PT, R10, R51, P0 ;  /* 0x000000330a00720c */ /* 0x000fe20000706670 */
[----:B------:R-:W-:Y:S01]  /*f420*/  UIMAD UR8, UR9, UR10, URZ ;  /* 0x0000000a090872a4 */ /* 0x000fe2000f8e023f */
[C---:B------:R-:W-:Y:S01]  /*f430*/  IADD3 R41, P6, R4.reuse, 0x4000, RZ ;  /* 0x0000400004297810 */ /* 0x040fe20007fde0ff */
[----:B------:R-:W1:Y:S01]  /*f440*/  SHFL.IDX PT, R45, R15, 0x1, 0x1c1f ;  /* 0x003c1f000f2d7f89 */ /* 0x000e6200000e0000 */
[----:B------:R-:W-:Y:S01]  /*f450*/  UIMAD.WIDE.U32 UR6, UR4, UR10, URZ ;  /* 0x0000000a040672a5 */ /* 0x000fe2000f8e003f */
[----:B------:R-:W-:-:S02]  /*f460*/  IADD3 R37, P5, R4, 0x5000, RZ ;  /* 0x0000500004257810 */ /* 0x000fc40007fbe0ff */
[----:B------:R-:W-:Y:S02]  /*f470*/  IADD3 R33, P4, R4, 0x6000, RZ ;  /* 0x0000600004217810 */ /* 0x000fe40007f9e0ff */
[----:B------:R-:W-:Y:S02]  /*f480*/  LOP3.LUT R6, R6, R11, RZ, 0x3c, !PT ;  /* 0x0000000b06067212 */ /* 0x000fe400078e3cff */
[C---:B------:R-:W-:Y:S01]  /*f490*/  LOP3.LUT R29, R4.reuse, 0x380, RZ, 0xc0, !PT ;  /* 0x00000380041d7812 */ /* 0x040fe200078ec0ff */
[----:B0-----:R0:W-:Y:S01]  /*f4a0*/  @!P2 ST.E desc[UR52][R20.64], R3 ;  /* 0x000000031400a985 */ /* 0x0011e2000c101934 */
[----:B------:R-:W-:Y:S01]  /*f4b0*/  UIMAD UR8, UR4, UR11, UR8 ;  /* 0x0000000b040872a4 */ /* 0x000fe2000f8e0208 */
[----:B------:R-:W-:Y:S02]  /*f4c0*/  IADD3 R11, P3, R4, 0x7000, RZ ;  /* 0x00007000040b7810 */ /* 0x000fe40007f7e0ff */
[----:B------:R-:W-:Y:S01]  /*f4d0*/  ULDC.64 UR10, c[0x0][0xae8] ;  /* 0x0002ba00000a7ab9 */ /* 0x000fe20000000a00 */
[----:B------:R-:W-:-:S02]  /*f4e0*/  LOP3.LUT R40, R41, 0x380, RZ, 0xc0, !PT ;  /* 0x0000038029287812 */ /* 0x000fc400078ec0ff */
[----:B------:R-:W-:Y:S01]  /*f4f0*/  LOP3.LUT R36, R37, 0x380, RZ, 0xc0, !PT ;  /* 0x0000038025247812 */ /* 0x000fe200078ec0ff */
[----:B-1----:R1:W-:Y:S01]  /*f500*/  @!P0 ST.E desc[UR52][R44.64], R2 ;  /* 0x000000022c008985 */ /* 0x0023e2000c101934 */
[----:B------:R-:W-:Y:S02]  /*f510*/  LOP3.LUT R32, R33, 0x380, RZ, 0xc0, !PT ;  /* 0x0000038021207812 */ /* 0x000fe400078ec0ff */
[----:B------:R-:W-:Y:S01]  /*f520*/  SHF.R.U64 R29, R29, 0x3, RZ ;  /* 0x000000031d1d7819 */ /* 0x000fe200000012ff */
[----:B0-----:R-:W0:Y:S01]  /*f530*/  @P1 LDC R3, c[0x0][0xbec] ;  /* 0x0002fb00ff031b82 */ /* 0x001e220000000800 */
[----:B------:R-:W-:Y:S01]  /*f540*/  UIADD3 UR7, UR7, UR8, URZ ;  /* 0x0000000807077290 */ /* 0x000fe2000fffe03f */
[----:B------:R-:W-:Y:S01]  /*f550*/  LOP3.LUT R10, R11, 0x380, RZ, 0xc0, !PT ;  /* 0x000003800b0a7812 */ /* 0x000fe200078ec0ff */
[----:B------:R-:W-:Y:S01]  /*f560*/  UIMAD UR4, UR14, UR10, URZ ;  /* 0x0000000a0e0472a4 */ /* 0x000fe2000f8e023f */
[----:B------:R-:W-:Y:S01]  /*f570*/  SHF.R.U64 R40, R40, 0x3, RZ ;  /* 0x0000000328287819 */ /* 0x000fe200000012ff */
[----:B------:R-:W-:Y:S01]  /*f580*/  IMAD.X R25, RZ, RZ, R5, P3 ;  /* 0x000000ffff197224 */ /* 0x000fe200018e0605 */
[----:B------:R-:W-:-:S02]  /*f590*/  SHF.R.U64 R36, R36, 0x3, RZ ;  /* 0x0000000324247819 */ /* 0x000fc400000012ff */
[----:B-1----:R-:W1:Y:S01]  /*f5a0*/  @P1 LDC R45, c[0x0][0xbf0] ;  /* 0x0002fc00ff2d1b82 */ /* 0x002e620000000800 */
[----:B------:R-:W-:Y:S01]  /*f5b0*/  IMAD R2, R22, 0x20, R23 ;  /* 0x0000002016027824 */ /* 0x000fe200078e0217 */
[----:B------:R-:W-:Y:S01]  /*f5c0*/  UIMAD UR4, UR43, UR11, UR4 ;  /* 0x0000000b2b0472a4 */ /* 0x000fe2000f8e0204 */
[----:B------:R-:W-:Y:S01]  /*f5d0*/  SHF.R.U64 R32, R32, 0x3, RZ ;  /* 0x0000000320207819 */ /* 0x000fe200000012ff */
[----:B------:R-:W-:Y:S01]  /*f5e0*/  UIMAD.WIDE.U32 UR6, UR43, UR10, UR6 ;  /* 0x0000000a2b0672a5 */ /* 0x000fe2000f8e0006 */
[----:B------:R-:W-:Y:S01]  /*f5f0*/  VIADD R44, R2, UR37 ;  /* 0x00000025022c7c36 */ /* 0x000fe20008000000 */
[----:B------:R-:W-:Y:S01]  /*f600*/  ULDC.64 UR8, c[0x0][0xaf0] ;  /* 0x0002bc0000087ab9 */ /* 0x000fe20000000a00 */
[----:B------:R-:W-:Y:S01]  /*f610*/  LOP3.LUT R28, R29, R4, RZ, 0x3c, !PT ;  /* 0x000000041d1c7212 */ /* 0x000fe200078e3cff */
[----:B------:R-:W-:Y:S01]  /*f620*/  UIADD3 UR7, UR7, UR4, URZ ;  /* 0x0000000407077290 */ /* 0x000fe2000fffe03f */
[----:B------:R-:W-:Y:S01]  /*f630*/  IMAD.MOV.U32 R21, RZ, RZ, R44 ;  /* 0x000000ffff157224 */ /* 0x000fe200078e002c */
[----:B------:R-:W-:Y:S01]  /*f640*/  UIMAD UR4, UR36, UR8, URZ ;  /* 0x00000008240472a4 */ /* 0x000fe2000f8e023f */
[----:B------:R-:W-:Y:S01]  /*f650*/  SHF.R.U64 R4, R10, 0x3, RZ ;  /* 0x000000030a047819 */ /* 0x000fe200000012ff */
[----:B------:R-:W5:Y:S01]  /*f660*/  LD.E.128 R12, desc[UR52][R12.64] ;  /* 0x000000340c0c7980 */ /* 0x000f62000c101d00 */
[----:B------:R-:W-:-:S02]  /*f670*/  LOP3.LUT R40, R40, R41, RZ, 0x3c, !PT ;  /* 0x0000002928287212 */ /* 0x000fc400078e3cff */
[----:B------:R-:W-:Y:S01]  /*f680*/  LOP3.LUT R36, R36, R37, RZ, 0x3c, !PT ;  /* 0x0000002524247212 */ /* 0x000fe200078e3cff */
[----:B0-----:R-:W-:Y:S01]  /*f690*/  @P1 IMAD.HI.U32 R2, R44, R3, RZ ;  /* 0x000000032c021227 */ /* 0x001fe200078e00ff */
[----:B------:R-:W-:Y:S01]  /*f6a0*/  UIMAD UR4, UR42, UR9, UR4 ;  /* 0x000000092a0472a4 */ /* 0x000fe2000f8e0204 */
[----:B------:R-:W-:Y:S01]  /*f6b0*/  LOP3.LUT R32, R32, R33, RZ, 0x3c, !PT ;  /* 0x0000002120207212 */ /* 0x000fe200078e3cff */
[----:B------:R-:W-:Y:S01]  /*f6c0*/  UIMAD.WIDE.U32 UR6, UR42, UR8, UR6 ;  /* 0x000000082a0672a5 */ /* 0x000fe2000f8e0006 */
[--C-:B------:R-:W-:Y:S01]  /*f6d0*/  IMAD.X R41, RZ, RZ, R5.reuse, P6 ;  /* 0x000000ffff297224 */ /* 0x100fe200030e0605 */
[----:B------:R-:W-:Y:S01]  /*f6e0*/  LOP3.LUT R24, R4, R11, RZ, 0x3c, !PT ;  /* 0x0000000b04187212 */ /* 0x000fe200078e3cff */
[--C-:B------:R-:W-:Y:S01]  /*f6f0*/  IMAD.X R37, RZ, RZ, R5.reuse, P5 ;  /* 0x000000ffff257224 */ /* 0x100fe200028e0605 */
[----:B-1----:R-:W-:Y:S01]  /*f700*/  @P1 SHF.R.U32.HI R21, RZ, R45, R2 ;  /* 0x0000002dff151219 */ /* 0x002fe20000011602 */
[--C-:B------:R-:W-:Y:S01]  /*f710*/  IMAD.X R33, RZ, RZ, R5.reuse, P4 ;  /* 0x000000ffff217224 */ /* 0x100fe200020e0605 */
[----:B------:R-:W-:Y:S01]  /*f720*/  UIADD3 UR4, UR7, UR4, URZ ;  /* 0x0000000407047290 */ /* 0x000fe2000fffe03f */
[----:B------:R-:W-:Y:S01]  /*f730*/  IMAD.MOV.U32 R29, RZ, RZ, R5 ;  /* 0x000000ffff1d7224 */ /* 0x000fe200078e0005 */
[--C-:B------:R-:W-:Y:S01]  /*f740*/  SHF.R.S32.HI R20, RZ, 0x1f, R21.reuse ;  /* 0x0000001fff147819 */ /* 0x100fe20000011415 */
[----:B------:R-:W-:Y:S01]  /*f750*/  IMAD.MOV R45, RZ, RZ, -R21 ;  /* 0x000000ffff2d7224 */ /* 0x000fe200078e0a15 */
[----:B------:R-:W-:Y:S01]  /*f760*/  ULDC.64 UR8, c[0x0][0xae0] ;  /* 0x0002b80000087ab9 */ /* 0x000fe20000000a00 */
[----:B------:R-:W-:Y:S01]  /*f770*/  IMAD.U32 R3, RZ, RZ, UR7 ;  /* 0x00000007ff037e24 */ /* 0x000fe2000f8e00ff */
[----:B------:R-:W5:Y:S01]  /*f780*/  LD.E.128 R8, desc[UR52][R8.64] ;  /* 0x0000003408087980 */ /* 0x000f62000c101d00 */
[----:B------:R-:W-:-:S02]  /*f790*/  IMAD R20, R20, UR8, RZ ;  /* 0x0000000814147c24 */ /* 0x000fc4000f8e02ff */
[----:B------:R-:W-:Y:S01]  /*f7a0*/  IMAD R45, R46, R45, R44 ;  /* 0x0000002d2e2d7224 */ /* 0x000fe200078e022c */
[----:B------:R-:W5:Y:S01]  /*f7b0*/  LD.E.128 R28, desc[UR52][R28.64] ;  /* 0x000000341c1c7980 */ /* 0x000f62000c101d00 */
[----:B------:R-:W-:Y:S01]  /*f7c0*/  IMAD.U32 R2, RZ, RZ, UR6 ;  /* 0x00000006ff027e24 */ /* 0x000fe2000f8e00ff */
[----:B------:R-:W-:Y:S01]  /*f7d0*/  ULDC.64 UR6, c[0x0][0xad8] ;  /* 0x0002b60000067ab9 */ /* 0x000fe20000000a00 */
[----:B------:R-:W-:Y:S01]  /*f7e0*/  IMAD.U32 R3, RZ, RZ, UR4 ;  /* 0x00000004ff037e24 */ /* 0x000fe2000f8e00ff */
[----:B------:R-:W5:Y:S01]  /*f7f0*/  LD.E.128 R4, desc[UR52][R6.64] ;  /* 0x0000003406047980 */ /* 0x000f62000c101d00 */
[----:B------:R-:W-:-:S03]  /*f800*/  IMAD R49, R21, UR9, R20 ;  /* 0x0000000915317c24 */ /* 0x000fc6000f8e0214 */
[----:B------:R-:W5:Y:S01]  /*f810*/  LD.E.128 R40, desc[UR52][R40.64] ;  /* 0x0000003428287980 */ /* 0x000f62000c101d00 */
[----:B------:R-:W-:-:S03]  /*f820*/  SHF.R.S32.HI R20, RZ, 0x1f, R45 ;  /* 0x0000001fff147819 */ /* 0x000fc6000001142d */
[----:B------:R-:W5:Y:S04]  /*f830*/  LD.E.128 R36, desc[UR52][R36.64] ;  /* 0x0000003424247980 */ /* 0x000f68000c101d00 */
[----:B------:R-:W5:Y:S04]  /*f840*/  LD.E.128 R32, desc[UR52][R32.64] ;  /* 0x0000003420207980 */ /* 0x000f68000c101d00 */
[----:B------:R-:W5:Y:S01]  /*f850*/  LD.E.128 R24, desc[UR52][R24.64] ;  /* 0x0000003418187980 */ /* 0x000f62000c101d00 */
[----:B------:R-:W-:Y:S01]  /*f860*/  IMAD.WIDE.U32 R2, R21, UR8, R2 ;  /* 0x0000000815027c25 */ /* 0x000fe2000f8e0002 */
        /* <DEDUP_REMOVED lines=8> */
[----:B------:R-:W-:Y:S02]  /*f8f0*/  VIADD R46, R23, UR37 ;  /* 0x00000025172e7c36 */ /* 0x000fe40008000000 */
[C---:B------:R-:W-:Y:S02]  /*f900*/  IMAD R21, R45.reuse, UR7, R44 ;  /* 0x000000072d157c24 */ /* 0x040fe4000f8e022c */
[----:B------:R-:W-:Y:S01]  /*f910*/  IMAD.WIDE.U32 R2, R45, UR6, R2 ;  /* 0x000000062d027c25 */ /* 0x000fe2000f8e0002 */
[C---:B------:R-:W-:Y:S01]  /*f920*/  ISETP.GE.AND P2, PT, R46.reuse, R51, PT ;  /* 0x000000332e00720c */ /* 0x040fe20003f46270 */
[----:B------:R-:W-:Y:S02]  /*f930*/  ULDC.64 UR6, c[0x0][0xa80] ;  /* 0x0002a00000067ab9 */ /* 0x000fe40000000a00 */
[----:B------:R-:W-:-:S02]  /*f940*/  VIADD R20, R46, 0x20 ;  /* 0x000000202e147836 */ /* 0x000fc40000000000 */
        /* <DEDUP_REMOVED lines=9> */
[----:B0-----:R0:W-:Y:S01]  /*f9e0*/  SYNCS.ARRIVE.TRANS64.RED.A1T0 RZ, [R0+URZ], RZ ;  /* 0x000000ff00ff79a7 */ /* 0x0011e2000810043f */
        /* <DEDUP_REMOVED lines=12> */
.L_x_2061:
[----:B------:R-:W-:Y:S05]  /*fab0*/  BSYNC B1 ;  /* 0x0000000000017941 */ /* 0x000fea0003800000 */
.L_x_2060:
        /* <DEDUP_REMOVED lines=13> */
.L_x_2063:
[----:B------:R-:W-:Y:S05]  /*fb90*/  BSYNC B1 ;  /* 0x0000000000017941 */ /* 0x000fea0003800000 */
.L_x_2062:
[----:B----4-:R4:W0:Y:S01]  /*fba0*/  SHFL.IDX PT, R0, R45, 0x2, 0x181f ;  /* 0x00581f002d007f89 */ /* 0x01082200000e0000 */
[----:B------:R-:W-:Y:S03]  /*fbb0*/  BSSY B1, `(.L_x_2064) ;  /* 0x000000c000017945 */ /* 0x000fe60003800000 */
[----:B---3-5:R4:W3:Y:S01]  /*fbc0*/  SHFL.IDX PT, R12, R44, 0x2, 0x181f ;  /* 0x00581f002c0c7f89 */ /* 0x0288e200000e0000 */
[----:B------:R-:W-:Y:S05]  /*fbd0*/  @P1 BRA `(.L_x_2065) ;  /* 0x0000000000241947 */ /* 0x000fea0003800000 */
[----:B------:R-:W-:Y:S02]  /*fbe0*/  ULDC UR4, c[0x0][0xac8] ;  /* 0x0002b20000047ab9 */ /* 0x000fe40000000800 */
[----:B------:R-:W-:Y:S02]  /*fbf0*/  ISETP.GE.AND P2, PT, R16, UR4, PT ;  /* 0x0000000410007c0c */ /* 0x000fe4000bf46270 */
[----:B------:R-:W-:-:S11]  /*fc00*/  ISETP.GE.AND P3, PT, R19, UR4, PT ;  /* 0x0000000413007c0c */ /* 0x000fd6000bf66270 */
[CC--:B---3--:R-:W-:Y:S02]  /*fc10*/  @!P2 LEA R2, P0, R16.reuse, R12.reuse, 0x1 ;  /* 0x0000000c1002a211 */ /* 0x0c8fe400078008ff */
[C---:B------:R-:W-:Y:S02]  /*fc20*/  @!P3 LEA R12, P1, R19.reuse, R12, 0x1 ;  /* 0x0000000c130cb211 */ /* 0x040fe400078208ff */
[-C--:B0-----:R-:W-:Y:S02]  /*fc30*/  @!P2 LEA.HI.X R3, R16, R0.reuse, R233, 0x1, P0 ;  /* 0x000000001003a211 */ /* 0x081fe400000f0ce9 */
[----:B------:R-:W-:-:S03]  /*fc40*/  @!P3 LEA.HI.X R13, R19, R0, R232, 0x1, P1 ;  /* 0x00000000130db211 */ /* 0x000fc600008f0ce8 */
[----:B------:R0:W-:Y:S04]  /*fc50*/  @!P2 ST.E.128 desc[UR52][R2.64], R8 ;  /* 0x000000080200a985 */ /* 0x0001e8000c101d34 */
[----:B------:R0:W-:Y:S02]  /*fc60*/  @!P3 ST.E.128 desc[UR52][R12.64], R32 ;  /* 0x000000200c00b985 */ /* 0x0001e4000c101d34 */
.L_x_2065:
[----:B------:R-:W-:Y:S05]  /*fc70*/  BSYNC B1 ;  /* 0x0000000000017941 */ /* 0x000fea0003800000 */
.L_x_2064:
[----:B0-----:R-:W-:Y:S01]  /*fc80*/  VIADD R0, R46, 0x60 ;  /* 0x000000602e007836 */ /* 0x001fe20000000000 */
[----:B-1--4-:R-:W4:Y:S04]  /*fc90*/  SHFL.IDX PT, R45, R45, 0x3, 0x181f ;  /* 0x00781f002d2d7f89 */ /* 0x012f2800000e0000 */
        /* <DEDUP_REMOVED lines=14> */
.L_x_2058:
        /* <DEDUP_REMOVED lines=33> */
.L_x_2067:
[----:B------:R-:W-:Y:S01]  /*ff90*/  USEL UR42, UR42, URZ, !UP0 ;  /* 0x0000003f2a2a7287 */ /* 0x000fe2000c000000 */
[----:B------:R-:W-:Y:S01]  /*ffa0*/  BSSY B1, `(.L_x_2068) ;  /* 0x000002c000017945 */ /* 0x000fe20003800000 */
[----:B------:R-:W-:-:S03]  /*ffb0*/  USEL UR36, UR36, URZ, !UP0 ;  /* 0x0000003f24247287 */ /* 0x000fc6000c000000 */
[----:B------:R-:W-:Y:S09]  /*ffc0*/  @P1 BRA `(.L_x_2069) ;  /* 0x0000000000a41947 */ /* 0x000ff20003800000 */
        /* <DEDUP_REMOVED lines=41> */
.L_x_2069:
[----:B------:R-:W-:Y:S05]  /*10260*/  BSYNC B1 ;  /* 0x0000000000017941 */ /* 0x000fea0003800000 */
.L_x_2068:
[----:B0-----:R-:W0:Y:S01]  /*10270*/  @P0 LDC R3, c[0x0][0xbf0] ;  /* 0x0002fc00ff030b82 */ /* 0x001e220000000800 */
[----:B------:R-:W-:Y:S01]  /*10280*/  ULDC.64 UR12, c[0x0][0xaa0] ;  /* 0x0002a800000c7ab9 */ /* 0x000fe20000000a00 */
[----:B------:R-:W-:Y:S01]  /*10290*/  IMAD R2, R22, 0x20, R23 ;  /* 0x0000002016027824 */ /* 0x000fe200078e0217 */
[----:B------:R-:W-:Y:S01]  /*102a0*/  UIMAD UR8, UR9, UR12, URZ ;  /* 0x0000000c090872a4 */ /* 0x000fe2000f8e023f */
[----:B------:R-:W-:Y:S01]  /*102b0*/  BSSY B1, `(.L_x_2070) ;  /* 0x0000039000017945 */ /* 0x000fe20003800000 */
[----:B------:R-:W-:Y:S01]  /*102c0*/  UIMAD.WIDE.U32 UR6, UR4, UR12, URZ ;  /* 0x0000000c040672a5 */ /* 0x000fe2000f8e003f */
[----:B------:R-:W-:Y:S01]  /*102d0*/  VIADD R6, R2, UR37 ;  /* 0x0000002502067c36 */ /* 0x000fe20008000000 */
[----:B------:R-:W-:-:S03]  /*102e0*/  UIMAD UR8, UR4, UR13, UR8 ;  /* 0x0000000d040872a4 */ /* 0x000fc6000f8e0208 */
[----:B------:R-:W-:Y:S01]  /*102f0*/  ULDC.64 UR12, c[0x0][0xae8] ;  /* 0x0002ba00000c7ab9 */ /* 0x000fe20000000a00 */
[----:B------:R-:W-:Y:S01]  /*10300*/  UIADD3 UR7, UR7, UR8, URZ ;  /* 0x0000000807077290 */ /* 0x000fe2000fffe03f */
[----:B------:R-:W-:Y:S01]  /*10310*/  @P0 IMAD.HI.U32 R2, R6, R9, RZ ;  /* 0x0000000906020227 */ /* 0x000fe200078e00ff */
[----:B------:R-:W-:Y:S02]  /*10320*/  UIMAD UR4, UR10, UR12, URZ ;  /* 0x0000000c0a0472a4 */ /* 0x000fe4000f8e023f */
        /* <DEDUP_REMOVED lines=24> */
[----:B------:R-:W-:Y:S02]  /*104b0*/  VIADD R6, R23, UR37 ;  /* 0x0000002517067c36 */ /* 0x000fe40008000000 */
[----:B-----5:R-:W-:Y:S02]  /*104c0*/  IMAD R11, R0, R11, RZ ;  /* 0x0000000b000b7224 */ /* 0x020fe400078e02ff */
        /* <DEDUP_REMOVED lines=23> */
.L_x_2071:
[----:B------:R-:W-:Y:S05]  /*10640*/  BSYNC B1 ;  /* 0x0000000000017941 */ /* 0x000fea0003800000 */
.L_x_2070:
        /* <DEDUP_REMOVED lines=13> */
.L_x_2073:
[----:B------:R-:W-:Y:S05]  /*10720*/  BSYNC B1 ;  /* 0x0000000000017941 */ /* 0x000fea0003800000 */
.L_x_2072:
        /* <DEDUP_REMOVED lines=13> */
.L_x_2075:
[----:B------:R-:W-:Y:S05]  /*10800*/  BSYNC B1 ;  /* 0x0000000000017941 */ /* 0x000fea0003800000 */
.L_x_2074:
        /* <DEDUP_REMOVED lines=14> */
.L_x_2066:
[----:B------:R-:W-:Y:S05]  /*108f0*/  BSYNC B0 ;  /* 0x0000000000007941 */ /* 0x000fea0003800000 */
.L_x_2057:
[----:B------:R-:W-:Y:S02]  /*10900*/  ULDC UR4, c[0x0][0xc3c] ;  /* 0x00030f0000047ab9 */ /* 0x000fe40000000800 */
[----:B------:R-:W-:-:S13]  /*10910*/  ISETP.GE.AND P0, PT, R47, UR4, PT ;  /* 0x000000042f007c0c */ /* 0x000fda000bf06270 */
[----:B------:R-:W-:Y:S05]  /*10920*/  @!P0 BRA `(.L_x_2076) ;  /* 0xffffff0400348947 */ /* 0x000fea000383ffff */
[----:B------:R-:W-:Y:S05]  /*10930*/  EXIT ;  /* 0x000000000000794d */ /* 0x000fea0003800000 */
.L_x_2018:
[----:B------:R-:W-:-:S08]  /*10940*/  NOP ;  /* 0x0000000000007918 */ /* 0x000fd00000000000 */
[----:B------:R-:W0:-:S00]  /*10950*/  USETMAXREG.DEALLOC.CTAPOOL 0x18 ;  /* 0x00000018000079c8 */ /* 0x000e0000080e0500 */
[----:B0-----:R-:W-:Y:S01]  /*10960*/  LOP3.LUT R0, R0, 0x3, RZ, 0xc0, !PT ;  /* 0x0000000300007812 */ /* 0x001fe200078ec0ff */
[----:B------:R-:W-:-:S05]  /*10970*/  IMAD.MOV.U32 R6, RZ, RZ, RZ ;  /* 0x000000ffff067224 */ /* 0x000fca00078e00ff */
[----:B------:R-:W0:Y:S02]  /*10980*/  SHFL.IDX PT, R0, R0, RZ, 0x1f ;  /* 0x00001fff00007589 */ /* 0x000e2400000e0000 */
[----:B0-----:R-:W-:-:S04]  /*10990*/  ISETP.NE.AND P0, PT, R0, RZ, PT ;  /* 0x000000ff0000720c */ /* 0x001fc80003f05270 */
[----:B------:R-:W-:-:S05]  /*109a0*/  P2R R0, PR, RZ, 0x1 ;  /* 0x00000001ff007803 */ /* 0x000fca0000000000 */
[----:B------:R0:W-:Y:S04]  /*109b0*/  STL [R1+0x30], R0 ;  /* 0x0000300001007387 */ /* 0x0001e80000100800 */
        /* <DEDUP_REMOVED lines=12> */
.L_x_2077:
[----:B0-----:R-:W0:Y:S01]  /*10a80*/  S2R R0, SR_TID.X ;  /* 0x0000000000007919 */ /* 0x001e220000002100 */
        /* <DEDUP_REMOVED lines=40> */
.L_x_2083:
        /* <DEDUP_REMOVED lines=14> */
.L_x_2082:
[----:B------:R-:W-:Y:S05]  /*10df0*/  BSYNC B0 ;  /* 0x0000000000007941 */ /* 0x000fea0003800000 */
.L_x_2081:
        /* <DEDUP_REMOVED lines=22> */
.L_x_2079:
        /* <DEDUP_REMOVED lines=25> */
.L_x_2084:
        /* <DEDUP_REMOVED lines=58> */
.L_x_2080:
[----:B------:R0:W-:Y:S01]  /*11490*/  STL [R1+0x10], R0 ;  /* 0x0000100001007387 */ /* 0x0001e20000100800 */
[----:B------:R-:W-:-:S03]  /*114a0*/  UMOV UR36, URZ ;  /* 0x0000003f00247c82 */ /* 0x000fc60008000000 */
[----:B------:R0:W-:Y:S02]  /*114b0*/  STL [R1+0x14], RZ ;  /* 0x000014ff01007387 */ /* 0x0001e40000100800 */
.L_x_2085:
        /* <DEDUP_REMOVED lines=11> */
.L_x_2078:
[----:B0-2---:R-:W-:Y:S01]  /*11570*/  IMAD.MOV.U32 R0, RZ, RZ, 0x1 ;  /* 0x00000001ff007424 */ /* 0x005fe200078e00ff */
[----:B------:R-:W-:Y:S01]  /*11580*/  ULDC UR4, c[0x0][0xc3c] ;  /* 0x00030f0000047ab9 */ /* 0x000fe20000000800 */
[----:B------:R0:W-:Y:S01]  /*11590*/  STL [R1+0x2c], RZ ;  /* 0x00002cff01007387 */ /* 0x0001e20000100800 */
[----:B------:R-:W-:-:S03]  /*115a0*/  UISETP.GE.AND UP0, UPT, UR42, UR4, UPT ;  /* 0x000000042a00728c */ /* 0x000fc6000bf06270 */
[----:B------:R0:W-:Y:S03]  /*115b0*/  STL [R1+0x4], R0 ;  /* 0x0000040001007387 */ /* 0x0001e60000100800 */
[----:B------:R-:W-:Y:S01]  /*115c0*/  PLOP3.LUT P0, PT, PT, PT, UP0, 0x80, 0x0 ;  /* 0x000000000000781c */ /* 0x000fe20003f0f008 */
[----:B------:R0:W-:-:S12]  /*115d0*/  STL [R1], RZ ;  /* 0x000000ff01007387 */ /* 0x0001d80000100800 */
[----:B0-----:R-:W-:Y:S05]  /*115e0*/  @P0 BRA `(.L_x_2086) ;  /* 0x0000004800100947 */ /* 0x001fea0003800000 */
[----:B------:R-:W1:Y:S01]  /*115f0*/  S2R R6, SR_TID.X ;  /* 0x0000000000067919 */ /* 0x000e620000002100 */
[----:B------:R-:W0:Y:S01]  /*11600*/  S2UR UR5, SR_CgaCtaId ;  /* 0x00000000000579c3 */ /* 0x000e220000008800 */
[----:B------:R-:W-:Y:S01]  /*11610*/  UMOV UR4, 0x400 ;  /* 0x0000040000047882 */ /* 0x000fe20000000000 */
[----:B------:R-:W-:Y:S01]  /*11620*/  ULDC UR40, c[0x0][0xc] ;  /* 0x0000030000287ab9 */ /* 0x000fe20000000800 */
[----:B------:R-:W-:Y:S02]  /*11630*/  ULOP3.LUT UR39, UR38, 0x1, URZ, 0xfc, !UPT ;  /* 0x0000000126277892 */ /* 0x000fe4000f8efc3f */
[----:B------:R-:W-:Y:S01]  /*11640*/  ULOP3.LUT UR41, UR38, 0x2, URZ, 0xfc, !UPT ;  /* 0x0000000226297892 */ /* 0x000fe2000f8efc3f */
[----:B------:R-:W-:Y:S01]  /*11650*/  ULDC.64 UR44, c[0x0][0x198] ;  /* 0x00006600002c7ab9 */ /* 0x000fe20000000a00 */
[----:B0-----:R-:W-:-:S06]  /*11660*/  ULEA UR4, UR5, UR4, 0x18 ;  /* 0x0000000405047291 */ /* 0x001fcc000f8ec03f */
[----:B------:R-:W-:Y:S01]  /*11670*/  IMAD.U32 R18, RZ, RZ, UR4 ;  /* 0x00000004ff127e24 */ /* 0x000fe2000f8e00ff */
[C---:B-1----:R-:W-:Y:S01]  /*11680*/  LOP3.LUT R4, R6.reuse, 0x7f, RZ, 0xc0, !PT ;  /* 0x0000007f06047812 */ /* 0x042fe200078ec0ff */
        /* <DEDUP_REMOVED lines=27> */
[----:B------:R-:W-:-:S03]  /*11840*/  IMAD.MOV.U32 R0, RZ, RZ, 0x1 ;  /* 0x00000001ff007424 */ /* 0x000fc600078e00ff */
[----:B------:R-:W-:Y:S01]  /*11850*/  SEL R2, R2, 0xffffffc0, !P0 ;  /* 0xffffffc002027807 */ /* 0x000fe20004000000 */
[----:B------:R-:W-:-:S05]  /*11860*/  IMAD.IADD R2, R18, 0x1, R3 ;  /* 0x0000000112027824 */ /* 0x000fca00078e0203 */
[----:B------:R0:W-:Y:S04]  /*11870*/  STL [R1+0x28], R2 ;  /* 0x0000280201007387 */ /* 0x0001e80000100800 */
[----:B------:R0:W-:Y:S04]  /*11880*/  STL [R1], RZ ;  /* 0x000000ff01007387 */ /* 0x0001e80000100800 */
[----:B------:R0:W-:Y:S04]  /*11890*/  STL [R1+0x4], R0 ;  /* 0x0000040001007387 */ /* 0x0001e80000100800 */
[----:B------:R0:W-:Y:S02]  /*118a0*/  STL [R1+0x2c], RZ ;  /* 0x00002cff01007387 */ /* 0x0001e40000100800 */
.L_x_2153:
[----:B------:R-:W-:Y:S01]  /*118b0*/  ULDC.64 UR4, c[0x0][0xc88] ;  /* 0x0003220000047ab9 */ /* 0x000fe20000000a00 */
[----:B0-----:R-:W-:Y:S01]  /*118c0*/  IMAD.MOV.U32 R0, RZ, RZ, RZ ;  /* 0x000000ffff007224 */ /* 0x001fe200078e00ff */
[----:B------:R-:W-:Y:S01]  /*118d0*/  UIMAD.WIDE UR4, UR42, 0x4, UR4 ;  /* 0x000000042a0478a5 */ /* 0x000fe2000f8e0204 */
[----:B------:R-:W-:Y:S01]  /*118e0*/  ULDC.64 UR8, c[0x0][0xa18] ;  /* 0x0002860000087ab9 */ /* 0x000fe20000000a00 */
[----:B------:R-:W-:-:S04]  /*118f0*/  ULDC.64 UR6, c[0x0][0xa08] ;  /* 0x0002820000067ab9 */ /* 0x000fc80000000a00 */
[----:B------:R-:W-:Y:S02]  /*11900*/  IMAD.U32 R2, RZ, RZ, UR4 ;  /* 0x00000004ff027e24 */ /* 0x000fe4000f8e00ff */
[----:B------:R-:W-:Y:S01]  /*11910*/  IMAD.U32 R3, RZ, RZ, UR5 ;  /* 0x00000005ff037e24 */ /* 0x000fe2000f8e00ff */
[----:B------:R-:W-:-:S04]  /*11920*/  ULDC.64 UR4, c[0x0][0xa28] ;  /* 0x00028a0000047ab9 */ /* 0x000fc80000000a00 */
[----:B------:R-:W2:Y:S01]  /*11930*/  LDG.E R2, desc[UR52][R2.64] ;  /* 0x0000003402027981 */ /* 0x000ea2000c1e1900 */
[----:B------:R-:W-:-:S04]  /*11940*/  UISETP.NE.U32.AND UP0, UPT, UR4, URZ, UPT ;  /* 0x0000003f0400728c */ /* 0x000fc8000bf05070 */
[----:B------:R-:W-:-:S06]  /*11950*/  UISETP.NE.AND.EX UP0, UPT, UR5, URZ, UPT, UP0 ;  /* 0x0000003f0500728c */ /* 0x000fcc000bf05300 */
[----:B------:R-:W-:Y:S02]  /*11960*/  PLOP3.LUT P0, PT, PT, PT, UP0, 0x80, 0x0 ;  /* 0x000000000000781c */ /* 0x000fe40003f0f008 */
[----:B------:R-:W-:-:S04]  /*11970*/  ISETP.NE.U32.AND P1, PT, RZ, UR6, PT ;  /* 0x00000006ff007c0c */ /* 0x000fc8000bf25070 */
[----:B------:R-:W-:Y:S01]  /*11980*/  ISETP.NE.AND.EX P1, PT, RZ, UR7, PT, P1 ;  /* 0x00000007ff007c0c */ /* 0x000fe2000bf25310 */
[----:B------:R-:W-:Y:S01]  /*11990*/  IMAD.MOV.U32 R8, RZ, RZ, RZ ;  /* 0x000000ffff087224 */ /* 0x000fe200078e00ff */
[----:B--2---:R-:W-:-:S13]  /*119a0*/  R2UR UR46, R2 ;  /* 0x00000000022e72ca */ /* 0x004fda00000e0000 */
[----:B------:R-:W-:Y:S02]  /*119b0*/  USHF.R.S32.HI UR43, URZ, 0x1f, UR46 ;  /* 0x0000001f3f2b7899 */ /* 0x000fe4000801142e */
[----:B------:R-:W-:-:S04]  /*119c0*/  @UP0 ULEA UR4, UP1, UR46, UR4, 0x2 ;  /* 0x000000042e040291 */ /* 0x000fc8000f82103f */
[----:B------:R-:W-:Y:S02]  /*119d0*/  @UP0 ULEA.HI.X UR5, UR46, UR5, UR43, 0x2, UP1 ;  /* 0x000000052e050291 */ /* 0x000fe400088f142b */
[----:B------:R-:W-:Y:S01]  /*119e0*/  IMAD.U32 R2, RZ, RZ, UR4 ;  /* 0x00000004ff027e24 */ /* 0x000fe2000f8e00ff */
[----:B------:R-:W-:-:S03]  /*119f0*/  USHF.L.U32 UR48, UR46, 0x2, URZ ;  /* 0x000000022e307899 */ /* 0x000fc6000800063f */
[----:B------:R-:W-:Y:S01]  /*11a00*/  IMAD.U32 R3, RZ, RZ, UR5 ;  /* 0x00000005ff037e24 */ /* 0x000fe2000f8e00ff */
[----:B------:R-:W-:Y:S01]  /*11a10*/  ULDC.64 UR4, c[0x0][0xa00] ;  /* 0x0002800000047ab9 */ /* 0x000fe20000000a00 */
[----:B------:R-:W-:-:S03]  /*11a20*/  USHF.L.U64.HI UR49, UR46, 0x2, UR43 ;  /* 0x000000022e317899 */ /* 0x000fc6000801022b */
[----:B------:R0:W5:Y:S01]  /*11a30*/  @P0 LDG.E R0, desc[UR52][R2.64] ;  /* 0x0000003402000981 */ /* 0x000162000c1e1900 */
[----:B------:R-:W-:Y:S01]  /*11a40*/  ISETP.NE.U32.AND P0, PT, RZ, UR4, PT ;  /* 0x00000004ff007c0c */ /* 0x000fe2000bf05070 */
[----:B------:R-:W-:Y:S02]  /*11a50*/  UIADD3 UR4, UP0, UR48, UR4, URZ ;  /* 0x0000000430047290 */ /* 0x000fe4000ff1e03f */
[----:B------:R-:W-:Y:S01]  /*11a60*/  UIADD3 UR6, UP1, UR48, UR6, URZ ;  /* 0x0000000630067290 */ /* 0x000fe2000ff3e03f */
[----:B------:R-:W-:Y:S01]  /*11a70*/  ISETP.NE.AND.EX P0, PT, RZ, UR5, PT, P0 ;  /* 0x00000005ff007c0c */ /* 0x000fe2000bf05300 */
[----:B------:R-:W-:Y:S02]  /*11a80*/  UIADD3.X UR5, UR49, UR5, URZ, UP0, !UPT ;  /* 0x0000000531057290 */ /* 0x000fe400087fe43f */
[----:B------:R-:W-:Y:S02]  /*11a90*/  UISETP.NE.U32.AND UP0, UPT, UR8, URZ, UPT ;  /* 0x0000003f0800728c */ /* 0x000fe4000bf05070 */
[----:B------:R-:W-:Y:S01]  /*11aa0*/  UIADD3.X UR7, UR49, UR7, URZ, UP1, !UPT ;  /* 0x0000000731077290 */ /* 0x000fe20008ffe43f */
[----:B0-----:R-:W-:Y:S01]  /*11ab0*/  IMAD.U32 R2, RZ, RZ, UR4 ;  /* 0x00000004ff027e24 */ /* 0x001fe2000f8e00ff */
[----:B------:R-:W-:Y:S01]  /*11ac0*/  UISETP.NE.AND.EX UP0, UPT, UR9, URZ, UPT, UP0 ;  /* 0x0000003f0900728c */ /* 0x000fe2000bf05300 */
[----:B------:R-:W-:-:S02]  /*11ad0*/  IMAD.U32 R3, RZ, RZ, UR5 ;  /* 0x00000005ff037e24 */ /* 0x000fc4000f8e00ff */
[----:B-1----:R-:W-:Y:S02]  /*11ae0*/  IMAD.U32 R4, RZ, RZ, UR6 ;  /* 0x00000006ff047e24 */ /* 0x002fe4000f8e00ff */
[----:B------:R-:W-:Y:S01]  /*11af0*/  IMAD.U32 R5, RZ, RZ, UR7 ;  /* 0x00000007ff057e24 */ /* 0x000fe2000f8e00ff */
[----:B------:R-:W-:-:S05]  /*11b00*/  PLOP3.LUT P2, PT, PT, PT, UP0, 0x80, 0x0 ;  /* 0x000000000000781c */ /* 0x000fca0003f4f008 */
[----:B------:R-:W-:Y:S01]  /*11b10*/  @UP0 UIADD3 UR4, UP1, UR48, UR8, URZ ;  /* 0x0000000830040290 */ /* 0x000fe2000ff3e03f */
[----:B------:R0:W5:Y:S03]  /*11b20*/  @P1 LDG.E R8, desc[UR52][R4.64] ;  /* 0x0000003404081981 */ /* 0x000166000c1e1900 */
[----:B------:R-:W-:Y:S01]  /*11b30*/  @UP0 UIADD3.X UR5, UR49, UR9, URZ, UP1, !UPT ;  /* 0x0000000931050290 */ /* 0x000fe20008ffe43f */
[----:B------:R0:W5:Y:S01]  /*11b40*/  @P0 LDG.E R9, desc[UR52][R2.64] ;  /* 0x0000003402090981 */ /* 0x000162000c1e1900 */
[----:B------:R-:W-:Y:S01]  /*11b50*/  ULDC UR6, c[0x0][0x288] ;  /* 0x0000a20000067ab9 */ /* 0x000fe20000000800 */
[----:B------:R-:W-:Y:S02]  /*11b60*/  IMAD.U32 R6, RZ, RZ, UR4 ;  /* 0x00000004ff067e24 */ /* 0x000fe4000f8e00ff */
[----:B------:R-:W-:Y:S02]  /*11b70*/  IMAD.U32 R19, RZ, RZ, UR6 ;  /* 0x00000006ff137e24 */ /* 0x000fe4000f8e00ff */
[----:B------:R-:W-:-:S05]  /*11b80*/  IMAD.U32 R7, RZ, RZ, UR5 ;  /* 0x00000005ff077e24 */ /* 0x000fca000f8e00ff */
[----:B------:R0:W5:Y:S01]  /*11b90*/  @P2 LDG.E R19, desc[UR52][R6.64] ;  /* 0x0000003406132981 */ /* 0x000162000c1e1900 */
[----:B------:R-:W-:Y:S05]  /*11ba0*/  @P2 BRA `(.L_x_2087) ;  /* 0x0000000000102947 */ /* 0x000fea0003800000 */
[----:B------:R-:W-:Y:S05]  /*11bb0*/  @!P0 BRA `(.L_x_2087) ;  /* 0x00000000000c8947 */ /* 0x000fea0003800000 */
[----:B-----5:R-:W2:Y:S04]  /*11bc0*/  LDG.E R19, desc[UR52][R2.64] ;  /* 0x0000003402137981 */ /* 0x020ea8000c1e1900 */
[----:B0-----:R-:W2:Y:S02]  /*11bd0*/  LDG.E R2, desc[UR52][R2.64+0x4] ;  /* 0x0000043402027981 */ /* 0x001ea4000c1e1900 */
[----:B--2---:R-:W-:-:S07]  /*11be0*/  IMAD.IADD R19, R2, 0x1, -R19 ;  /* 0x0000000102137824 */ /* 0x004fce00078e0a13 */
.L_x_2087:
[----:B0----5:R-:W-:Y:S01]  /*11bf0*/  IMAD.IADD R6, R8, 0x1, R0 ;  /* 0x0000000108067824 */ /* 0x021fe200078e0200 */
[----:B------:R-:W-:Y:S01]  /*11c00*/  ULDC.64 UR4, c[0x0][0x418] ;  /* 0x0001060000047ab9 */ /* 0x000fe20000000a00 */
[----:B------:R-:W-:Y:S01]  /*11c10*/  IMAD.U32 R3, RZ, RZ, UR46 ;  /* 0x0000002eff037e24 */ /* 0x000fe2000f8e00ff */
[----:B------:R-:W-:Y:S01]  /*11c20*/  UISETP.NE.U32.AND UP0, UPT, UR4, URZ, UPT ;  /* 0x0000003f0400728c */ /* 0x000fe2000bf05070 */
[----:B------:R-:W-:Y:S01]  /*11c30*/  UMOV UR47, URZ ;  /* 0x0000003f002f7c82 */ /* 0x000fe20008000000 */
[----:B------:R-:W-:Y:S01]  /*11c40*/  ULDC.64 UR6, c[0x0][0xa20] ;  /* 0x0002880000067ab9 */ /* 0x000fe20000000a00 */
[----:B------:R0:W-:Y:S01]  /*11c50*/  STL [R1+0x1c], R6 ;  /* 0x00001c0601007387 */ /* 0x0001e20000100800 */
[----:B------:R-:W-:Y:S01]  /*11c60*/  @P0 R2UR UR47, R9 ;  /* 0x00000000092f02ca */ /* 0x000fe200000e0000 */
[----:B------:R-:W-:Y:S01]  /*11c70*/  UISETP.NE.AND.EX UP0, UPT, UR5, URZ, UPT, UP0 ;  /* 0x0000003f0500728c */ /* 0x000fe2000bf05300 */
[----:B------:R-:W-:Y:S01]  /*11c80*/  ISETP.NE.U32.AND P0, PT, RZ, UR6, PT ;  /* 0x00000006ff007c0c */ /* 0x000fe2000bf05070 */
[----:B------:R0:W-:Y:S01]  /*11c90*/  STL [R1+0x8], R3 ;  /* 0x0000080301007387 */ /* 0x0001e20000100800 */
[----:B------:R-:W-:Y:S01]  /*11ca0*/  ULDC UR4, c[0x0][0x424] ;  /* 0x0001090000047ab9 */ /* 0x000fe20000000800 */
[----:B------:R-:W-:Y:S01]  /*11cb0*/  ULDC UR5, c[0x0][0x2f0] ;  /* 0x0000bc0000057ab9 */ /* 0x000fe20000000800 */
[----:B------:R-:W-:Y:S01]  /*11cc0*/  ISETP.NE.AND.EX P0, PT, RZ, UR7, PT, P0 ;  /* 0x00000007ff007c0c */ /* 0x000fe2000bf05300 */
[----:B------:R-:W-:-:S04]  /*11cd0*/  USEL UR4, UR4, 0x1, UP0 ;  /* 0x0000000104047887 */ /* 0x000fc80008000000 */
[----:B------:R-:W-:-:S06]  /*11ce0*/  UIMAD UR4, UR4, UR5, URZ ;  /* 0x00000005040472a4 */ /* 0x000fcc000f8e023f */
[----:B------:R-:W-:Y:S02]  /*11cf0*/  IMAD.U32 R2, RZ, RZ, UR4 ;  /* 0x00000004ff027e24 */ /* 0x000fe4000f8e00ff */
[----:B0-----:R-:W-:Y:S05]  /*11d00*/  @!P0 BRA `(.L_x_2088) ;  /* 0x0000000000188947 */ /* 0x001fea0003800000 */
[----:B------:R-:W-:-:S04]  /*11d10*/  UIADD3 UR4, UP0, UR48, UR6, URZ ;  /* 0x0000000630047290 */ /* 0x000fc8000ff1e03f */
[----:B------:R-:W-:Y:S02]  /*11d20*/  UIADD3.X UR5, UR49, UR7, URZ, UP0, !UPT ;  /* 0x0000000731057290 */ /* 0x000fe400087fe43f */
[----:B------:R-:W-:-:S04]  /*11d30*/  IMAD.U32 R2, RZ, RZ, UR4 ;  /* 0x00000004ff027e24 */ /* 0x000fc8000f8e00ff */
[----:B------:R-:W-:-:S05]  /*11d40*/  IMAD.U32 R3, RZ, RZ, UR5 ;  /* 0x00000005ff037e24 */ /* 0x000fca000f8e00ff */
[----:B------:R0:W5:Y:S01]  /*11d50*/  LDG.E R2, desc[UR52][R2.64] ;  /* 0x0000003402027981 */ /* 0x000162000c1e1900 */
[----:B------:R-:W-:Y:S05]  /*11d60*/  BRA `(.L_x_2089) ;  /* 0x0000000000107947 */ /* 0x000fea0003800000 */
.L_x_2088:
[----:B------:R-:W-:Y:S05]  /*11d70*/  @!P1 BRA `(.L_x_2089) ;  /* 0x00000000000c9947 */ /* 0x000fea0003800000 */
[----:B------:R-:W2:Y:S04]  /*11d80*/  LDG.E R2, desc[UR52][R4.64] ;  /* 0x0000003404027981 */ /* 0x000ea8000c1e1900 */
[----:B------:R-:W2:Y:S02]  /*11d90*/  LDG.E R4, desc[UR52][R4.64+0x4] ;  /* 0x0000043404047981 */ /* 0x000ea4000c1e1900 */
[----:B--2---:R-:W-:-:S07]  /*11da0*/  IMAD.IADD R2, R4, 0x1, -R2 ;  /* 0x0000000104027824 */ /* 0x004fce00078e0a02 */
.L_x_2089:
[----:B------:R-:W2:Y:S01]  /*11db0*/  LDL R5, [R1+0x14] ;  /* 0x0000140001057983 */ /* 0x000ea20000100800 */
[----:B-----5:R-:W-:Y:S01]  /*11dc0*/  IMAD.IADD R0, R2, 0x1, -R0 ;  /* 0x0000000102007824 */ /* 0x020fe200078e0a00 */
[----:B------:R-:W-:Y:S01]  /*11dd0*/  BSSY B7, `(.L_x_2090) ;  /* 0x000033d000077945 */ /* 0x000fe20003800000 */
[----:B------:R-:W1:Y:S02]  /*11de0*/  LDC R2, c[0x0][0x448] ;  /* 0x00011200ff027b82 */ /* 0x000e640000000800 */
[----:B-1----:R-:W-:-:S13]  /*11df0*/  ISETP.NE.AND P0, PT, R2, 0x1, PT ;  /* 0x000000010200780c */ /* 0x002fda0003f05270 */
[----:B------:R-:W1:Y:S08]  /*11e00*/  @P0 LDC R4, c[0x0][0x44c] ;  /* 0x00011300ff040b82 */ /* 0x000e700000000800 */
[----:B0-----:R-:W0:Y:S01]  /*11e10*/  @P0 LDC R3, c[0x0][0x450] ;  /* 0x00011400ff030b82 */ /* 0x001e220000000800 */
[----:B--2---:R-:W-:Y:S02]  /*11e20*/  IMAD.SHL.U32 R2, R5, 0x80, RZ ;  /* 0x0000008005027824 */ /* 0x004fe400078e00ff */
[C---:B------:R-:W-:Y:S01]  /*11e30*/  VIADD R5, R0.reuse, 0xdf ;  /* 0x000000df00057836 */ /* 0x040fe20000000000 */
[----:B------:R-:W-:Y:S01]  /*11e40*/  IADD3 R0, R0, 0xe0, -R19 ;  /* 0x000000e000007810 */ /* 0x000fe20007ffe813 */
[----:B------:R-:W-:-:S04]  /*11e50*/  VIADD R2, R2, 0x7f ;  /* 0x0000007f02027836 */ /* 0x000fc80000000000 */
[----:B-1----:R-:W-:-:S05]  /*11e60*/  @P0 IMAD.HI.U32 R4, R2, R4, RZ ;  /* 0x0000000402040227 */ /* 0x002fca00078e00ff */
[----:B0-----:R-:W-:Y:S01]  /*11e70*/  @P0 SHF.R.U32.HI R2, RZ, R3, R4 ;  /* 0x00000003ff020219 */ /* 0x001fe20000011604 */
[----:B------:R-:W-:-:S04]  /*11e80*/  IMAD.MOV.U32 R4, RZ, RZ, RZ ;  /* 0x000000ffff047224 */ /* 0x000fc800078e00ff */
[----:B------:R-:W-:Y:S02]  /*11e90*/  IMAD.IADD R3, R0, 0x1, R2 ;  /* 0x0000000100037824 */ /* 0x000fe400078e0202 */
[----:B------:R-:W-:Y:S02]  /*11ea0*/  IMAD.MOV.U32 R2, RZ, RZ, RZ ;  /* 0x000000ffff027224 */ /* 0x000fe400078e00ff */
[----:B------:R-:W-:-:S04]  /*11eb0*/  IMAD.HI R4, R5, -0x6db6db6d, R4 ;  /* 0x9249249305047827 */ /* 0x000fc800078e0204 */
[----:B------:R-:W-:Y:S01]  /*11ec0*/  IMAD.HI R2, R3, -0x6db6db6d, R2 ;  /* 0x9249249303027827 */ /* 0x000fe200078e0202 */
[----:B------:R-:W-:-:S04]  /*11ed0*/  SHF.R.U32.HI R0, RZ, 0x1f, R4 ;  /* 0x0000001fff007819 */ /* 0x000fc80000011604 */
[----:B------:R-:W-:Y:S02]  /*11ee0*/  SHF.R.U32.HI R3, RZ, 0x1f, R2 ;  /* 0x0000001fff037819 */ /* 0x000fe40000011602 */
[----:B------:R-:W-:Y:S02]  /*11ef0*/  LEA.HI.SX32 R0, R4, R0, 0x19 ;  /* 0x0000000004007211 */ /* 0x000fe400078fcaff */
[----:B------:R-:W-:-:S04]  /*11f00*/  LEA.HI.SX32 R3, R2, R3, 0x19 ;  /* 0x0000000302037211 */ /* 0x000fc800078fcaff */
[----:B------:R-:W-:-:S04]  /*11f10*/  VIMNMX R17, R0, R3, PT ;  /* 0x0000000300117248 */ /* 0x000fc80003fe0100 */
[----:B------:R-:W-:-:S13]  /*11f20*/  ISETP.GT.AND P0, PT, R17, RZ, PT ;  /* 0x000000ff1100720c */ /* 0x000fda0003f04270 */
        /* <DEDUP_REMOVED lines=19> */
.L_x_2091:
        /* <DEDUP_REMOVED lines=20> */
.L_x_2094:
[----:B------:R-:W-:Y:S05]  /*121a0*/  BSYNC B6 ;  /* 0x0000000000067941 */ /* 0x000fea0003800000 */
.L_x_2093:
[----:B------:R-:W-:Y:S01]  /*121b0*/  VIADD R0, R18, 0xe400 ;  /* 0x0000e40012007836 */ /* 0x000fe20000000000 */
[----:B------:R-:W-:Y:S04]  /*121c0*/  BSSY B6, `(.L_x_2095) ;  /* 0x0000014000067945 */ /* 0x000fe80003800000 */
[----:B------:R-:W-:-:S04]  /*121d0*/  LOP3.LUT P0, RZ, R0, 0x3ff, RZ, 0xc0, !PT ;  /* 0x000003ff00ff7812 */ /* 0x000fc8000780c0ff */
[----:B------:R-:W-:-:S09]  /*121e0*/  P2R R16, PR, RZ, 0x1 ;  /* 0x00000001ff107803 */ /* 0x000fd20000000000 */
        /* <DEDUP_REMOVED lines=17> */
.L_x_2096:
[----:B------:R-:W-:Y:S05]  /*12300*/  BSYNC B6 ;  /* 0x0000000000067941 */ /* 0x000fea0003800000 */
.L_x_2095:
        /* <DEDUP_REMOVED lines=20> */
.L_x_2098:
[----:B------:R-:W-:Y:S05]  /*12450*/  BSYNC B6 ;  /* 0x0000000000067941 */ /* 0x000fea0003800000 */
.L_x_2097:
[----:B------:R-:W-:Y:S01]  /*12460*/  ISETP.NE.AND P6, PT, R16, RZ, PT ;  /* 0x000000ff1000720c */ /* 0x000fe20003fc5270 */
        /* <DEDUP_REMOVED lines=18> */
.L_x_2100:
[----:B------:R-:W-:Y:S05]  /*12590*/  BSYNC B6 ;  /* 0x0000000000067941 */ /* 0x000fea0003800000 */
.L_x_2099:
        /* <DEDUP_REMOVED lines=9> */
[----:B------:R-:W0:Y:S01]  /*12630*/  S2R R0, SR_TID.X ;  /* 0x0000000000007919 */ /* 0x000e220000002100 */
[----:B------:R-:W-:-:S03]  /*12640*/  ULDC.64 UR4, c[0x0][0xa08] ;  /* 0x0002820000047ab9 */ /* 0x000fc60000000a00 */
[----:B--2---:R1:W2:Y:S01]  /*12650*/  @P0 LDG.E R8, desc[UR52][R2.64] ;  /* 0x0000003402080981 */ /* 0x0042a2000c1e1900 */
[----:B0-----:R-:W-:-:S04]  /*12660*/  SHF.R.U32.HI R0, RZ, 0x5, R0 ;  /* 0x00000005ff007819 */ /* 0x001fc80000011600 */
[----:B------:R-:W-:Y:S01]  /*12670*/  LOP3.LUT R0, R0, 0x3, RZ, 0xc0, !PT ;  /* 0x0000000300007812 */ /* 0x000fe200078ec0ff */
[----:B-1----:R-:W0:Y:S01]  /*12680*/  LDC.64 R2, c[0x0][0x418] ;  /* 0x00010600ff027b82 */ /* 0x002e220000000a00 */
        /* <DEDUP_REMOVED lines=8> */
[----:B------:R0:W2:Y:S02]  /*12710*/  SHFL.IDX PT, R14, R0, RZ, 0x1f ;  /* 0x00001fff000e7589 */ /* 0x0000a400000e0000 */
.L_x_2172:
[----:B------:R-:W-:Y:S02]  /*12720*/  PLOP3.LUT P1, PT, PT, PT, PT, 0x8, 0x0 ;  /* 0x000000000000781c */ /* 0x000fe40003f2e170 */
[----:B--2---:R-:W-:Y:S02]  /*12730*/  ISETP.NE.AND P0, PT, R14, RZ, PT ;  /* 0x000000ff0e00720c */ /* 0x004fe40003f05270 */
[----:B0-----:R-:W-:-:S05]  /*12740*/  P2R R0, PR, RZ, 0x2 ;  /* 0x00000002ff007803 */ /* 0x001fca0000000000 */
[----:B------:R0:W-:Y:S06]  /*12750*/  STL [R1+0x18], R0 ;  /* 0x0000180001007387 */ /* 0x0001ec0000100800 */
[----:B------:R-:W-:Y:S05]  /*12760*/  @P0 BRA `(.L_x_2102) ;  /* 0x0000000400540947 */ /* 0x000fea0003800000 */
[----:B------:R-:W-:Y:S01]  /*12770*/  UMOV UR4, 0xffffffff ;  /* 0xffffffff00047882 */ /* 0x000fe20000000000 */
[----:B0-----:R-:W-:Y:S02]  /*12780*/  VIADD R0, R17, 0xffffffff ;  /* 0xffffffff11007836 */ /* 0x001fe40000000000 */
[----:B------:R-:W-:Y:S05]  /*12790*/  BRA.DIV UR4, `(.L_x_2103) ;  /* 0x0000003e04787947 */ /* 0x000fea000b800000 */
[----:B------:R-:W-:-:S13]  /*127a0*/  ELECT P6, URZ, PT ;  /* 0x00000000003f782f */ /* 0x000fda00038c0000 */
.L_x_2175:
        /* <DEDUP_REMOVED lines=21> */
.L_x_2104:
[----:B0-----:R-:W2:Y:S04]  /*12900*/  LDL R3, [R1] ;  /* 0x0000000001037983 */ /* 0x001ea80000100800 */
[----:B------:R-:W3:Y:S01]  /*12910*/  LDL R2, [R1+0x4] ;  /* 0x0000040001027983 */ /* 0x000ee20000100800 */
[----:B-1----:R-:W0:Y:S02]  /*12920*/  S2R R8, SR_TID.X ;  /* 0x0000000000087919 */ /* 0x002e240000002100 */
[----:B0-----:R-:W-:-:S04]  /*12930*/  LOP3.LUT R8, R8, 0x7f, RZ, 0xc0, !PT ;  /* 0x0000007f08087812 */ /* 0x001fc800078ec0ff */
[----:B------:R-:W-:Y:S01]  /*12940*/  ISETP.NE.AND P1, PT, R8, RZ, PT ;  /* 0x000000ff0800720c */ /* 0x000fe20003f25270 */
[----:B--2---:R-:W-:Y:S01]  /*12950*/  IMAD R4, R3, 0x8, R18 ;  /* 0x0000000803047824 */ /* 0x004fe200078e0212 */
[----:B---3--:R-:W-:-:S04]  /*12960*/  SHF.L.U32 R3, R2, 0x1f, RZ ;  /* 0x0000001f02037819 */ /* 0x008fc800000006ff */
[----:B------:R-:W0:Y:S02]  /*12970*/  SYNCS.PHASECHK.TRANS64.TRYWAIT P0, [R4+URZ+0x2e880], R3 ;  /* 0x02e88003040075a7 */ /* 0x000e24000800017f */
[----:B0-----:R-:W-:Y:S05]  /*12980*/  @!P0 BRA `(.L_x_2105) ;  /* 0x0000003c001c8947 */ /* 0x001fea0003800000 */
.L_x_2176:
        /* <DEDUP_REMOVED lines=8> */
.L_x_2106:
        /* <DEDUP_REMOVED lines=18> */
.L_x_2177:
        /* <DEDUP_REMOVED lines=8> */
.L_x_2108:
        /* <DEDUP_REMOVED lines=8> */
[----:B------:R-:W-:Y:S01]  /*12c30*/  PLOP3.LUT P0, PT, PT, PT, PT, 0x80, 0x0 ;  /* 0x000000000000781c */ /* 0x000fe20003f0f070 */
[----:B------:R-:W-:Y:S01]  /*12c40*/  UMOV UR10, URZ ;  /* 0x0000003f000a7c82 */ /* 0x000fe20008000000 */
[----:B------:R-:W-:-:S02]  /*12c50*/  UMOV UR12, UR36 ;  /* 0x00000024000c7c82 */ /* 0x000fc40008000000 */
[----:B------:R-:W-:Y:S01]  /*12c60*/  P2R R0, PR, RZ, 0x1 ;  /* 0x00000001ff007803 */ /* 0x000fe20000000000 */
[----:B------:R-:W-:Y:S02]  /*12c70*/  UIADD3 UR8, UR8, 0x20400, URZ ;  /* 0x0002040008087890 */ /* 0x000fe4000fffe03f */
[----:B------:R-:W-:Y:S02]  /*12c80*/  UIADD3 UR9, UR9, 0x2e830, URZ ;  /* 0x0002e83009097890 */ /* 0x000fe4000fffe03f */
[----:B------:R2:W-:Y:S07]  /*12c90*/  STL [R1+0x18], R0 ;  /* 0x0000180001007387 */ /* 0x0005ee0000100800 */
[----:B------:R2:W-:Y:S01]  /*12ca0*/  UTMALDG.4D [UR8], [UR4], desc[UR6] ;  /* 0x00000608040075b4 */ /* 0x0005e20008019000 */
[----:B------:R-:W-:-:S02]  /*12cb0*/  NOP ;  /* 0x0000000000007918 */ /* 0x000fc40000000000 */
.L_x_2102:
[----:B------:R-:W-:Y:S05]  /*12cc0*/  WARPSYNC.ALL ;  /* 0x0000000000007948 */ /* 0x000fea0003800000 */
[----:B0-2---:R-:W-:Y:S01]  /*12cd0*/  VIADD R0, R18, 0x1c400 ;  /* 0x0001c40012007836 */ /* 0x005fe20000000000 */
[----:B------:R-:W-:Y:S01]  /*12ce0*/  USHF.R.S32.HI UR4, URZ, 0x1f, UR47 ;  /* 0x0000001f3f047899 */ /* 0x000fe2000801142f */
[----:B------:R-:W-:Y:S03]  /*12cf0*/  BAR.SYNC.DEFER_BLOCKING 0x8, 0x180 ;  /* 0x0206000000007b1d */ /* 0x000fe60000010000 */
        /* <DEDUP_REMOVED lines=9> */
[----:B------:R-:W-:Y:S02]  /*12d90*/  USHF.R.S32.HI UR47, URZ, 0x1f, UR36 ;  /* 0x0000001f3f2f7899 */ /* 0x000fe40008011424 */
        /* <DEDUP_REMOVED lines=8> */
[----:B-1----:R-:W-:Y:S02]  /*12e20*/  IMAD.U32 R4, RZ, RZ, UR6 ;  /* 0x00000006ff047e24 */ /* 0x002fe4000f8e00ff */
        /* <DEDUP_REMOVED lines=11> */
.L_x_2110:
[----:B------:R-:W-:Y:S05]  /*12ee0*/  BSYNC B6 ;  /* 0x0000000000067941 */ /* 0x000fea0003800000 */
.L_x_2109:
[----:B------:R-:W2:Y:S01]  /*12ef0*/  LDL R7, [R1+0x14] ;  /* 0x0000140001077983 */ /* 0x000ea20000100800 */
[----:B------:R-:W0:Y:S01]  /*12f00*/  LDC R5, c[0x0][0x448] ;  /* 0x00011200ff057b82 */ /* 0x000e220000000800 */
[----:B------:R-:W-:Y:S02]  /*12f10*/  ULDC.64 UR8, c[0x0][0x2d8] ;  /* 0x0000b60000087ab9 */ /* 0x000fe40000000a00 */
[----:B-1----:R1:W5:Y:S01]  /*12f20*/  LDL R9, [R1+0x28] ;  /* 0x0000280001097983 */ /* 0x0023620000100800 */
[----:B------:R-:W3:Y:S01]  /*12f30*/  S2R R2, SR_TID.X ;  /* 0x0000000000027919 */ /* 0x000ee20000002100 */
[----:B0-----:R-:W-:-:S13]  /*12f40*/  ISETP.NE.AND P0, PT, R5, 0x1, PT ;  /* 0x000000010500780c */ /* 0x001fda0003f05270 */
[----:B------:R-:W0:Y:S01]  /*12f50*/  @P0 LDC R3, c[0x0][0x44c] ;  /* 0x00011300ff030b82 */ /* 0x000e220000000800 */
[C---:B---3--:R-:W-:Y:S01]  /*12f60*/  LOP3.LUT R0, R2.reuse, 0x7f, RZ, 0xc0, !PT ;  /* 0x0000007f02007812 */ /* 0x048fe200078ec0ff */
[----:B------:R-:W-:-:S03]  /*12f70*/  IMAD.SHL.U32 R2, R2, 0x10, RZ ;  /* 0x0000001002027824 */ /* 0x000fc600078e00ff */
[----:B------:R-:W-:-:S03]  /*12f80*/  SHF.R.U32.HI R0, RZ, 0x3, R0 ;  /* 0x00000003ff007819 */ /* 0x000fc60000011600 */
[----:B------:R-:W3:Y:S01]  /*12f90*/  @P0 LDC R4, c[0x0][0x450] ;  /* 0x00011400ff040b82 */ /* 0x000ee20000000800 */
[----:B------:R-:W-:Y:S01]  /*12fa0*/  LOP3.LUT R2, R0, 0x70, R2, 0xf8, !PT ;  /* 0x0000007000027812 */ /* 0x000fe200078ef802 */
[----:B------:R-:W-:Y:S01]  /*12fb0*/  UIMAD UR6, UR47, UR8, URZ ;  /* 0x000000082f0672a4 */ /* 0x000fe2000f8e023f */
[----:B------:R-:W-:Y:S01]  /*12fc0*/  UMOV UR4, UR48 ;  /* 0x0000003000047c82 */ /* 0x000fe20008000000 */
[----:B------:R-:W-:Y:S02]  /*12fd0*/  UMOV UR5, UR37 ;  /* 0x0000002500057c82 */ /* 0x000fe40008000000 */
[----:B------:R-:W-:Y:S01]  /*12fe0*/  UIMAD UR6, UR36, UR9, UR6 ;  /* 0x00000009240672a4 */ /* 0x000fe2000f8e0206 */
[----:B------:R-:W4:Y:S01]  /*12ff0*/  S2R R6, SR_TID.X ;  /* 0x0000000000067919 */ /* 0x000f220000002100 */
[----:B------:R-:W-:-:S03]  /*13000*/  UIMAD.WIDE.U32 UR4, UR36, UR8, UR4 ;  /* 0x00000008240472a5 */ /* 0x000fc6000f8e0004 */
[----:B------:R-:W-:Y:S01]  /*13010*/  ULDC.64 UR8, c[0x0][0x2e0] ;  /* 0x0000b80000087ab9 */ /* 0x000fe20000000a00 */
[----:B------:R-:W-:Y:S02]  /*13020*/  UIADD3 UR5, UR5, UR6, URZ ;  /* 0x0000000605057290 */ /* 0x000fe4000fffe03f */
[----:B------:R-:W-:Y:S02]  /*13030*/  UIMAD UR6, UR43, UR8, URZ ;  /* 0x000000082b0672a4 */ /* 0x000fe4000f8e023f */
[----:B------:R-:W-:Y:S02]  /*13040*/  UIMAD.WIDE.U32 UR4, UR46, UR8, UR4 ;  /* 0x000000082e0472a5 */ /* 0x000fe4000f8e0004 */
[----:B------:R-:W-:-:S03]  /*13050*/  UIMAD UR6, UR46, UR9, UR6 ;  /* 0x000000092e0672a4 */ /* 0x000fc6000f8e0206 */
[----:B------:R-:W-:Y:S01]  /*13060*/  ULDC.64 UR8, c[0x0][0x2d0] ;  /* 0x0000b40000087ab9 */ /* 0x000fe20000000a00 */
[----:B------:R-:W-:Y:S01]  /*13070*/  UIADD3 UR5, UR5, UR6, URZ ;  /* 0x0000000605057290 */ /* 0x000fe2000fffe03f */
[----:B----4-:R-:W-:-:S05]  /*13080*/  IMAD.SHL.U32 R10, R6, 0x10, RZ ;  /* 0x00000010060a7824 */ /* 0x010fca00078e00ff */
[----:B------:R-:W-:Y:S01]  /*13090*/  LOP3.LUT R10, R10, 0x70, RZ, 0xc0, !PT ;  /* 0x000000700a0a7812 */ /* 0x000fe200078ec0ff */
[----:B--2---:R-:W-:-:S04]  /*130a0*/  IMAD R0, R7, 0x80, R2 ;  /* 0x0000008007007824 */ /* 0x004fc800078e0202 */
[----:B0-----:R-:W-:-:S04]  /*130b0*/  @P0 IMAD.HI.U32 R3, R0, R3, RZ ;  /* 0x0000000300030227 */ /* 0x001fc800078e00ff */
[----:B------:R-:W-:Y:S01]  /*130c0*/  IMAD.MOV.U32 R2, RZ, RZ, R0 ;  /* 0x000000ffff027224 */ /* 0x000fe200078e0000 */
[----:B---3--:R-:W-:-:S04]  /*130d0*/  @P0 SHF.R.U32.HI R2, RZ, R4, R3 ;  /* 0x00000004ff020219 */ /* 0x008fc80000011603 */
        /* <DEDUP_REMOVED lines=15> */
[----:B------:R-:W-:-:S03]  /*131d0*/  ULDC UR4, c[0x0][0x2b8] ;  /* 0x0000ae0000047ab9 */ /* 0x000fc60000000800 */
[----:B------:R-:W-:Y:S02]  /*131e0*/  IADD3.X R0, R3, UR5, R0, P0, !PT ;  /* 0x0000000503007c10 */ /* 0x000fe400087fe400 */
[----:B------:R-:W-:Y:S01]  /*131f0*/  ISETP.GE.AND P0, PT, R10, UR4, PT ;  /* 0x000000040a007c0c */ /* 0x000fe2000bf06270 */
[----:B------:R-:W-:-:S03]  /*13200*/  UMOV UR4, 0xffffffff ;  /* 0xffffffff00047882 */ /* 0x000fc60000000000 */
[----:B-1----:R-:W-:Y:S09]  /*13210*/  BRA.DIV UR4, `(.L_x_2111) ;  /* 0x0000003604207947 */ /* 0x002ff2000b800000 */
[----:B------:R-:W2:Y:S01]  /*13220*/  LDL.LU R7, [R1+0x14] ;  /* 0x0000140001077983 */ /* 0x000ea20000300800 */
[----:B------:R-:W0:Y:S01]  /*13230*/  S2R R6, SR_TID.X ;  /* 0x0000000000067919 */ /* 0x000e220000002100 */
[----:B------:R-:W-:Y:S02]  /*13240*/  IMAD R3, R19, R5, RZ ;  /* 0x0000000513037224 */ /* 0x000fe400078e02ff */
[----:B------:R-:W-:Y:S01]  /*13250*/  SHFL.IDX PT, R5, R0, RZ, 0x181f ;  /* 0x00181fff00057589 */ /* 0x000fe200000e0000 */
[----:B0-----:R-:W-:-:S04]  /*13260*/  LOP3.LUT R6, R6, 0x7f, RZ, 0xc0, !PT ;  /* 0x0000007f06067812 */ /* 0x001fc800078ec0ff */
[----:B------:R-:W-:Y:S02]  /*13270*/  SHF.R.U32.HI R8, RZ, 0x3, R6 ;  /* 0x00000003ff087819 */ /* 0x000fe40000011606 */
[----:B------:R-:W0:Y:S03]  /*13280*/  SHFL.IDX PT, R6, R2, RZ, 0x181f ;  /* 0x00181fff02067589 */ /* 0x000e2600000e0000 */
[----:B--2---:R-:W-:-:S05]  /*13290*/  IMAD R4, R7, 0x80, R8 ;  /* 0x0000008007047824 */ /* 0x004fca00078e0208 */
[----:B------:R-:W-:-:S13]  /*132a0*/  ISETP.GE.AND P1, PT, R4, R3, PT ;  /* 0x000000030400720c */ /* 0x000fda0003f26270 */
[----:B0-----:R-:W-:-:S05]  /*132b0*/  @!P1 IADD3 R6, P2, R10, R6, RZ ;  /* 0x000000060a069210 */ /* 0x001fca0007f5e0ff */
[----:B------:R-:W-:-:S04]  /*132c0*/  @!P1 IMAD.X R5, RZ, RZ, R5, P2 ;  /* 0x000000ffff059224 */ /* 0x000fc800010e0605 */
[----:B------:R-:W-:Y:S02]  /*132d0*/  @!P1 IMAD.MOV.U32 R7, RZ, RZ, R5 ;  /* 0x000000ffff079224 */ /* 0x000fe400078e0005 */
[----:B------:R-:W-:-:S03]  /*132e0*/  VIADD R5, R4, 0x10 ;  /* 0x0000001004057836 */ /* 0x000fc60000000000 */
[----:B------:R-:W-:Y:S01]  /*132f0*/  @!PT LDS RZ, [RZ] ;  /* 0x00000000fffff984 */ /* 0x000fe20000000800 */
[----:B-----5:R0:W-:Y:S02]  /*13300*/  @!P1 LDGSTS.E.BYPASS.LTC128B.128 [R9+0x1c400], desc[UR52][R6.64], !P0 ;  /* 0x1c40000006099fae */ /* 0x0201e4000c101d74 */
        /* <DEDUP_REMOVED lines=43> */
[----:B------:R-:W1:Y:S04]  /*135c0*/  SHFL.IDX PT, R0, R0, 0x7, 0x181f ;  /* 0x00f81f0000007f89 */ /* 0x000e6800000e0000 */
[----:B------:R-:W2:Y:S01]  /*135d0*/  SHFL.IDX PT, R2, R2, 0x7, 0x181f ;  /* 0x00f81f0002027f89 */ /* 0x000ea200000e0000 */
[----:B0-----:R-:W-:-:S05]  /*135e0*/  @!P1 IADD3 R6, P2, R10, R6, RZ ;  /* 0x000000060a069210 */ /* 0x001fca0007f5e0ff */
[----:B------:R-:W-:-:S04]  /*135f0*/  @!P1 IMAD.X R5, RZ, RZ, R5, P2 ;  /* 0x000000ffff059224 */ /* 0x000fc800010e0605 */
[----:B------:R-:W-:-:S05]  /*13600*/  @!P1 IMAD.MOV.U32 R7, RZ, RZ, R5 ;  /* 0x000000ffff079224 */ /* 0x000fca00078e0005 */
[----:B-12---:R0:W-:Y:S02]  /*13610*/  @!P1 LDGSTS.E.BYPASS.LTC128B.128 [R9+0x1f400], desc[UR52][R6.64], !P0 ;  /* 0x1f40000006099fae */ /* 0x0061e4000c101d74 */
.L_x_2194:
        /* <DEDUP_REMOVED lines=10> */
.L_x_2112:
        /* <DEDUP_REMOVED lines=18> */
.L_x_2195:
[----:B------:R-:W-:Y:S05]  /*137e0*/  BSYNC B0 ;  /* 0x0000000000007941 */ /* 0x000fea0003800000 */
.L_x_2113:
[----:B------:R-:W-:-:S13]  /*137f0*/  ISETP.GE.AND P0, PT, R17, 0x2, PT ;  /* 0x000000021100780c */ /* 0x000fda0003f06270 */
[----:B------:R-:W-:Y:S05]  /*13800*/  @!P0 BRA `(.L_x_2115) ;  /* 0x0000000c00ec8947 */ /* 0x000fea0003800000 */
[----:B-1----:R1:W5:Y:S01]  /*13810*/  LDL.LU R0, [R1+0x4] ;  /* 0x0000040001007983 */ /* 0x0023620000300800 */
[----:B------:R-:W-:-:S03]  /*13820*/  VIADD R17, R17, 0xfffffffe ;  /* 0xfffffffe11117836 */ /* 0x000fc60000000000 */
[----:B0-----:R1:W5:Y:S04]  /*13830*/  LDL.LU R6, [R1] ;  /* 0x0000000001067983 */ /* 0x0013680000300800 */
.L_x_2135:
[----:B------:R-:W2:Y:S01]  /*13840*/  LDL R2, [R1+0x18] ;  /* 0x0000180001027983 */ /* 0x000ea20000100800 */
[----:B-----5:R-:W-:Y:S01]  /*13850*/  VIADD R3, R6, 0x1 ;  /* 0x0000000106037836 */ /* 0x020fe20000000000 */
[----:B------:R-:W-:Y:S05]  /*13860*/  YIELD ;  /* 0x0000000000007946 */ /* 0x000fea0003800000 */
[C---:B------:R-:W-:Y:S01]  /*13870*/  ISETP.NE.AND P0, PT, R3.reuse, 0x2, PT ;  /* 0x000000020300780c */ /* 0x040fe20003f05270 */
[----:B------:R-:W-:Y:S03]  /*13880*/  BSSY B0, `(.L_x_2116) ;  /* 0x000006c000007945 */ /* 0x000fe60003800000 */
[----:B------:R-:W-:-:S02]  /*13890*/  SEL R9, R3, RZ, P0 ;  /* 0x000000ff03097207 */ /* 0x000fc40000000000 */
[----:B--2---:R-:W-:Y:S02]  /*138a0*/  ISETP.NE.AND P1, PT, R2, RZ, PT ;  /* 0x000000ff0200720c */ /* 0x004fe40003f25270 */
[----:B------:R-:W-:-:S04]  /*138b0*/  SEL R2, RZ, 0x1, P0 ;  /* 0x00000001ff027807 */ /* 0x000fc80000000000 */
        /* <DEDUP_REMOVED lines=28> */
.L_x_2118:
        /* <DEDUP_REMOVED lines=8> */
.L_x_2196:
[----:B------:R-:W-:Y:S05]  /*13b00*/  BSYNC B1 ;  /* 0x0000000000017941 */ /* 0x000fea0003800000 */
.L_x_2119:
        /* <DEDUP_REMOVED lines=9> */
.L_x_2122:
[----:B------:R-:W-:Y:S05]  /*13ba0*/  BSYNC B1 ;  /* 0x0000000000017941 */ /* 0x000fea0003800000 */
.L_x_2121:
[----:B------:R-:W3:Y:S04]  /*13bb0*/  LDL R2, [R1] ;  /* 0x0000000001027983 */ /* 0x000ee80000100800 */
[----:B------:R-:W4:Y:S01]  /*13bc0*/  LDL R5, [R1+0x1c] ;  /* 0x00001c0001057983 */ /* 0x000f220000100800 */
[----:B0-----:R-:W-:Y:S01]  /*13bd0*/  IMAD.MOV.U32 R9, RZ, RZ, RZ ;  /* 0x000000ffff097224 */ /* 0x001fe200078e00ff */
        /* <DEDUP_REMOVED lines=10> */
.L_x_2123:
        /* <DEDUP_REMOVED lines=13> */
.L_x_2197:
[----:B------:R-:W-:Y:S05]  /*13d50*/  BSYNC B1 ;  /* 0x0000000000017941 */ /* 0x000fea0003800000 */
.L_x_2124:
        /* <DEDUP_REMOVED lines=11> */
.L_x_2127:
[----:B------:R-:W-:Y:S05]  /*13e10*/  BSYNC B1 ;  /* 0x0000000000017941 */ /* 0x000fea0003800000 */
.L_x_2126:
        /* <DEDUP_REMOVED lines=8> */
.L_x_2128:
        /* <DEDUP_REMOVED lines=10> */
.L_x_2117:
[----:B------:R-:W-:Y:S05]  /*13f40*/  BSYNC B0 ;  /* 0x0000000000007941 */ /* 0x000fea0003800000 */
.L_x_2116:
[----:B------:R-:W-:-:S06]  /*13f50*/  UISETP.NE.AND UP0, UPT, UR39, 0x3, UPT ;  /* 0x000000032700788c */ /* 0x000fcc000bf05270 */
[----:B------:R-:W-:-:S13]  /*13f60*/  PLOP3.LUT P0, PT, PT, PT, UP0, 0x80, 0x0 ;  /* 0x000000000000781c */ /* 0x000fda0003f0f008 */
[----:B------:R-:W-:Y:S05]  /*13f70*/  @!P0 BRA `(.L_x_2129) ;  /* 0x0000000000048947 */ /* 0x000fea0003800000 */
[----:B------:R-:W-:Y:S01]  /*13f80*/  BPT.TRAP 0x1 ;  /* 0x000000040000795c */ /* 0x000fe20000300000 */
.L_x_2129:
        /* <DEDUP_REMOVED lines=8> */
.L_x_2198:
[----:B------:R-:W-:Y:S05]  /*14010*/  BSYNC B0 ;  /* 0x0000000000007941 */ /* 0x000fea0003800000 */
.L_x_2130:
[----:B------:R-:W-:Y:S05]  /*14020*/  @!P1 BRA `(.L_x_2132) ;  /* 0x0000000000049947 */ /* 0x000fea0003800000 */
[----:B------:R-:W-:Y:S01]  /*14030*/  BPT.TRAP 0x1 ;  /* 0x000000040000795c */ /* 0x000fe20000300000 */
.L_x_2132:
[----:B--2---:R-:W-:Y:S01]  /*14040*/  SHF.L.U32 R2, R0, 0x1f, RZ ;  /* 0x0000001f00027819 */ /* 0x004fe200000006ff */
[----:B------:R-:W-:-:S03]  /*14050*/  IMAD R0, R6, 0x7000, RZ ;  /* 0x0000700006007824 */ /* 0x000fc600078e02ff */
[----:B------:R-:W2:Y:S02]  /*14060*/  SYNCS.PHASECHK.TRANS64.TRYWAIT P0, [R19+URZ+0x2e860], R2 ;  /* 0x02e86002130075a7 */ /* 0x000ea4000800017f */
[----:B--2---:R-:W-:Y:S05]  /*14070*/  @!P0 BRA `(.L_x_2133) ;  /* 0x00000030004c8947 */ /* 0x004fea0003800000 */
.L_x_2199:
        /* <DEDUP_REMOVED lines=100> */
[----:B--2---:R-:W2:Y:S01]  /*146c0*/  FENCE.VIEW.ASYNC.S ;  /* 0x00000000000073c6 */ /* 0x004ea20000000000 */
[----:B------:R-:W-:Y:S05]  /*146d0*/  @!P1 BRA `(.L_x_2134) ;  /* 0x0000000000049947 */ /* 0x000fea0003800000 */
[----:B------:R-:W-:Y:S01]  /*146e0*/  BPT.TRAP 0x1 ;  /* 0x000000040000795c */ /* 0x000fe20000300000 */
.L_x_2134:
[----:B0-----:R-:W0:Y:S01]  /*146f0*/  S2R R0, SR_TID.X ;  /* 0x0000000000007919 */ /* 0x001e220000002100 */
[----:B--2---:R2:W-:Y:S01]  /*14700*/  SYNCS.ARRIVE.TRANS64.A1T0 RZ, [R19+URZ+0x2e850], RZ ;  /* 0x02e850ff13ff79a7 */ /* 0x0045e2000810003f */
[----:B------:R3:W5:Y:S01]  /*14710*/  LDL R6, [R1] ;  /* 0x0000000001067983 */ /* 0x0007620000100800 */
[----:B0-----:R-:W-:Y:S01]  /*14720*/  LOP3.LUT R0, R0, 0x7f, RZ, 0xc0, !PT ;  /* 0x0000007f00007812 */ /* 0x001fe200078ec0ff */
[----:B------:R-:W-:Y:S03]  /*14730*/  BAR.SYNC.DEFER_BLOCKING 0x2, 0x80 ;  /* 0x0082000000007b1d */ /* 0x000fe60000010000 */
[----:B------:R-:W-:-:S03]  /*14740*/  ISETP.NE.AND P0, PT, R0, RZ, PT ;  /* 0x000000ff0000720c */ /* 0x000fc60003f05270 */
[----:B------:R3:W5:Y:S10]  /*14750*/  LDL R0, [R1+0x4] ;  /* 0x0000040001007983 */ /* 0x0007740000100800 */
[----:B--2---:R-:W-:-:S05]  /*14760*/  @!P0 VIADD R19, R19, 0x2e880 ;  /* 0x0002e88013138836 */ /* 0x004fca0000000000 */
[----:B------:R-:W-:-:S04]  /*14770*/  @!P0 PRMT R19, RZ, 0x654, R19 ;  /* 0x00000654ff138816 */ /* 0x000fc80000000013 */
[----:B------:R3:W-:Y:S01]  /*14780*/  @!P0 SYNCS.ARRIVE.TRANS64.RED.A1T0 RZ, [R19+URZ], RZ ;  /* 0x000000ff13ff89a7 */ /* 0x0007e2000810043f */
[C---:B------:R-:W-:Y:S01]  /*14790*/  ISETP.GT.AND P0, PT, R17.reuse, RZ, PT ;  /* 0x000000ff1100720c */ /* 0x040fe20003f04270 */
[----:B------:R-:W-:-:S12]  /*147a0*/  VIADD R17, R17, 0xffffffff ;  /* 0xffffffff11117836 */ /* 0x000fd80000000000 */
[----:B---3--:R-:W-:Y:S05]  /*147b0*/  @P0 BRA `(.L_x_2135) ;  /* 0xfffffff000200947 */ /* 0x008fea000383ffff */
.L_x_2115:
        /* <DEDUP_REMOVED lines=18> */
.L_x_2137:
[----:B------:R-:W-:Y:S05]  /*148e0*/  BSYNC B0 ;  /* 0x0000000000007941 */ /* 0x000fea0003800000 */
.L_x_2136:
[----:B------:R-:W-:-:S06]  /*148f0*/  UISETP.NE.AND UP0, UPT, UR39, 0x3, UPT ;  /* 0x000000032700788c */ /* 0x000fcc000bf05270 */
[----:B------:R-:W-:-:S13]  /*14900*/  PLOP3.LUT P1, PT, PT, PT, UP0, 0x80, 0x0 ;  /* 0x000000000000781c */ /* 0x000fda0003f2f008 */
[----:B------:R-:W-:Y:S05]  /*14910*/  @!P1 BRA `(.L_x_2138) ;  /* 0x0000000000049947 */ /* 0x000fea0003800000 */
[----:B------:R-:W-:Y:S01]  /*14920*/  BPT.TRAP 0x1 ;  /* 0x000000040000795c */ /* 0x000fe20000300000 */
.L_x_2138:
[----:B------:R-:W3:Y:S04]  /*14930*/  LDL R2, [R1+0x4] ;  /* 0x0000040001027983 */ /* 0x000ee80000100800 */
[----:B-12--5:R-:W2:Y:S01]  /*14940*/  LDL R0, [R1] ;  /* 0x0000000001007983 */ /* 0x026ea20000100800 */
[----:B------:R-:W-:Y:S01]  /*14950*/  BSSY B0, `(.L_x_2139) ;  /* 0x0000008000007945 */ /* 0x000fe20003800000 */
[----:B---3--:R-:W-:-:S04]  /*14960*/  LOP3.LUT R3, R2, 0x1, RZ, 0x3c, !PT ;  /* 0x0000000102037812 */ /* 0x008fc800078e3cff */
[----:B------:R-:W-:Y:S01]  /*14970*/  SHF.L.U32 R3, R3, 0x1f, RZ ;  /* 0x0000001f03037819 */ /* 0x000fe200000006ff */
[----:B--2---:R-:W-:-:S04]  /*14980*/  IMAD R16, R0, 0x8, R18 ;  /* 0x0000000800107824 */ /* 0x004fc800078e0212 */
[----:B------:R-:W1:Y:S01]  /*14990*/  SYNCS.PHASECHK.TRANS64.TRYWAIT P1, [R16+URZ+0x2e870], R3 ;  /* 0x02e87003100075a7 */ /* 0x000e62000802017f */
[----:B------:R-:W-:-:S05]  /*149a0*/  IMAD.U32 R0, RZ, RZ, UR41 ;  /* 0x00000029ff007e24 */ /* 0x000fca000f8e00ff */
[----:B------:R-:W-:Y:S01]  /*149b0*/  ISETP.NE.AND P2, PT, R0, 0x3, PT ;  /* 0x000000030000780c */ /* 0x000fe20003f45270 */
[----:B-1----:R-:W-:-:S12]  /*149c0*/  @!P1 BRA `(.L_x_2140) ;  /* 0x00000028000c9947 */ /* 0x002fd80003800000 */
.L_x_2200:
[----:B------:R-:W-:Y:S05]  /*149d0*/  BSYNC B0 ;  /* 0x0000000000007941 */ /* 0x000fea0003800000 */
.L_x_2139:
[----:B------:R-:W-:Y:S05]  /*149e0*/  @!P2 BRA `(.L_x_2141) ;  /* 0x000000000004a947 */ /* 0x000fea0003800000 */
[----:B------:R-:W-:Y:S01]  /*149f0*/  BPT.TRAP 0x1 ;  /* 0x000000040000795c */ /* 0x000fe20000300000 */
.L_x_2141:
[----:B------:R-:W1:Y:S02]  /*14a00*/  LDL R0, [R1+0x4] ;  /* 0x0000040001007983 */ /* 0x000e640000100800 */
[----:B-1----:R-:W-:-:S04]  /*14a10*/  SHF.L.U32 R3, R0, 0x1f, RZ ;  /* 0x0000001f00037819 */ /* 0x002fc800000006ff */
[----:B------:R-:W1:Y:S02]  /*14a20*/  SYNCS.PHASECHK.TRANS64.TRYWAIT P1, [R16+URZ+0x2e860], R3 ;  /* 0x02e86003100075a7 */ /* 0x000e64000802017f */
[----:B-1----:R-:W-:Y:S05]  /*14a30*/  @!P1 BRA `(.L_x_2142) ;  /* 0x0000002800049947 */ /* 0x002fea0003800000 */
.L_x_2201:
[----:B------:R-:W2:Y:S04]  /*14a40*/  LDL R17, [R1] ;  /* 0x0000000001117983 */ /* 0x000ea80000100800 */
[----:B------:R-:W1:Y:S04]  /*14a50*/  LDL R2, [R1+0x24] ;  /* 0x0000240001027983 */ /* 0x000e680000100800 */
[----:B------:R-:W3:Y:S01]  /*14a60*/  LDL R12, [R1+0x20] ;  /* 0x00002000010c7983 */ /* 0x000ee20000100800 */
[----:B0-----:R-:W0:Y:S01]  /*14a70*/  S2R R9, SR_TID.X ;  /* 0x0000000000097919 */ /* 0x001e220000002100 */
[----:B------:R-:W-:Y:S05]  /*14a80*/  WARPSYNC.ALL ;  /* 0x0000000000007948 */ /* 0x000fea0003800000 */
[----:B------:R-:W-:Y:S01]  /*14a90*/  IMAD.MOV.U32 R13, RZ, RZ, 0x40 ;  /* 0x00000040ff0d7424 */ /* 0x000fe200078e00ff */
[----:B0-----:R-:W-:-:S04]  /*14aa0*/  LOP3.LUT P1, RZ, R9, 0x4, RZ, 0xc0, !PT ;  /* 0x0000000409ff7812 */ /* 0x001fc8000782c0ff */
[----:B------:R-:W-:Y:S01]  /*14ab0*/  SEL R13, R13, 0xffffffc0, !P1 ;  /* 0xffffffc00d0d7807 */ /* 0x000fe20004800000 */
[----:B--2---:R-:W-:-:S05]  /*14ac0*/  IMAD R0, R17, 0x7000, RZ ;  /* 0x0000700011007824 */ /* 0x004fca00078e02ff */
[----:B-1----:R-:W-:-:S05]  /*14ad0*/  LOP3.LUT R3, R0, R2, RZ, 0xfc, !PT ;  /* 0x0000000200037212 */ /* 0x002fca00078efcff */
        /* <DEDUP_REMOVED lines=95> */
.L_x_2143:
        /* <DEDUP_REMOVED lines=13> */
.L_x_2092:
[----:B------:R-:W-:Y:S05]  /*151a0*/  BSYNC B7 ;  /* 0x0000000000077941 */ /* 0x000fea0003800000 */
.L_x_2090:
[----:B01----:R-:W2:Y:S02]  /*151b0*/  LDL R0, [R1+0x30] ;  /* 0x0000300001007983 */ /* 0x003ea40000100800 */
[----:B--2---:R-:W-:-:S13]  /*151c0*/  ISETP.NE.AND P0, PT, R0, RZ, PT ;  /* 0x000000ff0000720c */ /* 0x004fda0003f05270 */
        /* <DEDUP_REMOVED lines=14> */
.L_x_2144:
[----:B------:R-:W0:Y:S01]  /*152b0*/  S2R R2, SR_TID.X ;  /* 0x0000000000027919 */ /* 0x000e220000002100 */
[----:B------:R-:W-:Y:S01]  /*152c0*/  ULDC UR4, c[0x0][0xc3c] ;  /* 0x00030f0000047ab9 */ /* 0x000fe20000000800 */
[----:B------:R-:W-:Y:S01]  /*152d0*/  IMAD.MOV.U32 R4, RZ, RZ, RZ ;  /* 0x000000ffff047224 */ /* 0x000fe200078e00ff */
[----:B------:R-:W1:Y:S01]  /*152e0*/  LDC R10, c[0x0][0xc38] ;  /* 0x00030e00ff0a7b82 */ /* 0x000e620000000800 */
[----:B------:R-:W2:Y:S01]  /*152f0*/  LDL.LU R0, [R1+0x10] ;  /* 0x0000100001007983 */ /* 0x000ea20000300800 */
[----:B0-----:R-:W-:-:S04]  /*15300*/  LOP3.LUT R7, R2, 0x1f, RZ, 0xc0, !PT ;  /* 0x0000001f02077812 */ /* 0x001fc800078ec0ff */
[C---:B------:R-:W-:Y:S01]  /*15310*/  ISETP.NE.AND P0, PT, R7.reuse, 0x1f, PT ;  /* 0x0000001f0700780c */ /* 0x040fe20003f05270 */
[----:B------:R-:W-:-:S05]  /*15320*/  VIADD R5, R7, UR42 ;  /* 0x0000002a07057c36 */ /* 0x000fca0008000000 */
[----:B------:R-:W-:Y:S01]  /*15330*/  ISETP.GE.OR P1, PT, R5, UR4, !P0 ;  /* 0x0000000405007c0c */ /* 0x000fe2000c726670 */
[----:B------:R-:W-:-:S12]  /*15340*/  ULDC UR4, c[0x0][0xc3c] ;  /* 0x00030f0000047ab9 */ /* 0x000fd80000000800 */
[----:B------:R-:W0:Y:S02]  /*15350*/  @!P1 LDC.64 R2, c[0x0][0xc80] ;  /* 0x00032000ff029b82 */ /* 0x000e240000000a00 */
[----:B0-----:R-:W-:-:S05]  /*15360*/  @!P1 IMAD.WIDE R2, R5, 0x4, R2 ;  /* 0x0000000405029825 */ /* 0x001fca00078e0202 */
        /* <DEDUP_REMOVED lines=23> */
[----:B------:R-:W1:Y:S04]  /*154e0*/  SHFL.IDX PT, R2, R7, 0x1f, 0x1f ;  /* 0x03e01f0007027f89 */ /* 0x000e6800000e0000 */
[----:B------:R-:W0:Y:S01]  /*154f0*/  SHFL.IDX PT, R0, R8, RZ, 0x1f ;  /* 0x00001fff08007589 */ /* 0x000e2200000e0000 */
[----:B-1----:R-:W-:-:S04]  /*15500*/  IMAD R2, R2, R10, RZ ;  /* 0x0000000a02027224 */ /* 0x002fc800078e02ff */
[----:B------:R-:W-:-:S05]  /*15510*/  IMAD.IADD R6, R6, 0x1, R2 ;  /* 0x0000000106067824 */ /* 0x000fca00078e0202 */
[----:B0-----:R-:W-:-:S13]  /*15520*/  ISETP.GT.AND P6, PT, R6, R0, PT ;  /* 0x000000000600720c */ /* 0x001fda0003fc4270 */
[----:B------:R-:W-:Y:S05]  /*15530*/  @P6 BRA `(.L_x_2146) ;  /* 0x0000000000906947 */ /* 0x000fea0003800000 */
.L_x_2150:
        /* <DEDUP_REMOVED lines=14> */
.L_x_2149:
[----:B------:R-:W-:Y:S05]  /*15620*/  BSYNC B0 ;  /* 0x0000000000007941 */ /* 0x000fea0003800000 */
.L_x_2148:
        /* <DEDUP_REMOVED lines=21> */
.L_x_2146:
        /* <DEDUP_REMOVED lines=21> */
.L_x_2151:
        /* <DEDUP_REMOVED lines=31> */
[----:B0-----:R-:W-:-:S04]  /*15ac0*/  IABS R7, R8 ;  /* 0x0000000800077213 */ /* 0x001fc80000000000 */
[----:B------:R-:W0:Y:S08]  /*15ad0*/  I2F.RP R3, R7 ;  /* 0x0000000700037306 */ /* 0x000e300000209400 */
[----:B0-----:R-:W0:Y:S02]  /*15ae0*/  MUFU.RCP R3, R3 ;  /* 0x0000000300037308 */ /* 0x001e240000001000 */
[----:B0-----:R-:W-:-:S06]  /*15af0*/  VIADD R3, R3, 0xffffffe ;  /* 0x0ffffffe03037836 */ /* 0x001fcc0000000000 */
[----:B------:R-:W0:Y:S02]  /*15b00*/  F2I.FTZ.U32.TRUNC.NTZ R3, R3 ;  /* 0x0000000300037305 */ /* 0x000e24000021f000 */
[----:B0-----:R-:W-:-:S04]  /*15b10*/  IMAD.MOV R2, RZ, RZ, -R3 ;  /* 0x000000ffff027224 */ /* 0x001fc800078e0a03 */
        /* <DEDUP_REMOVED lines=26> */
.L_x_2147:
[----:B------:R1:W-:Y:S01]  /*15cc0*/  STL [R1+0x10], R0 ;  /* 0x0000100001007387 */ /* 0x0003e20000100800 */
[----:B------:R-:W-:Y:S01]  /*15cd0*/  ULDC UR42, c[0x0][0xc3c] ;  /* 0x00030f00002a7ab9 */ /* 0x000fe20000000800 */
[----:B------:R-:W-:Y:S02]  /*15ce0*/  UMOV UR36, URZ ;  /* 0x0000003f00247c82 */ /* 0x000fe40008000000 */
[----:B------:R1:W-:Y:S03]  /*15cf0*/  STL [R1+0x14], RZ ;  /* 0x000014ff01007387 */ /* 0x0003e60000100800 */
.L_x_2152:
        /* <DEDUP_REMOVED lines=15> */
.L_x_2145:
[----:B------:R-:W-:Y:S02]  /*15df0*/  ULDC UR4, c[0x0][0xc3c] ;  /* 0x00030f0000047ab9 */ /* 0x000fe40000000800 */
[----:B------:R-:W-:-:S06]  /*15e00*/  UISETP.GE.AND UP0, UPT, UR42, UR4, UPT ;  /* 0x000000042a00728c */ /* 0x000fcc000bf06270 */
[----:B------:R-:W-:-:S13]  /*15e10*/  PLOP3.LUT P0, PT, PT, PT, UP0, 0x80, 0x0 ;  /* 0x000000000000781c */ /* 0x000fda0003f0f008 */
[----:B------:R-:W-:Y:S05]  /*15e20*/  @!P0 BRA `(.L_x_2153) ;  /* 0xffffffb800a08947 */ /* 0x000fea000383ffff */
.L_x_2086:
        /* <DEDUP_REMOVED lines=12> */
.L_x_2202:
[----:B------:R-:W-:Y:S05]  /*15ef0*/  BSYNC B0 ;  /* 0x0000000000007941 */ /* 0x000fea0003800000 */
.L_x_2154:
[----:B------:R-:W-:-:S03]  /*15f00*/  UMOV UR4, 0xffffffff ;  /* 0xffffffff00047882 */ /* 0x000fc60000000000 */
[----:B------:R-:W-:Y:S05]  /*15f10*/  BRA.DIV UR4, `(.L_x_2156) ;  /* 0x0000001204f47947 */ /* 0x000fea000b800000 */
[----:B------:R-:W1:Y:S02]  /*15f20*/  S2R R2, SR_TID.X ;  /* 0x0000000000027919 */ /* 0x000e640000002100 */
[----:B-1----:R-:W-:-:S04]  /*15f30*/  SHF.R.U32.HI R2, RZ, 0x5, R2 ;  /* 0x00000005ff027819 */ /* 0x002fc80000011602 */
[----:B------:R-:W-:-:S05]  /*15f40*/  LOP3.LUT R2, R2, 0x3, RZ, 0xc0, !PT ;  /* 0x0000000302027812 */ /* 0x000fca00078ec0ff */
[----:B------:R1:W2:Y:S02]  /*15f50*/  SHFL.IDX PT, R14, R2, RZ, 0x1f ;  /* 0x00001fff020e7589 */ /* 0x0002a400000e0000 */
.L_x_2205:
[----:B--2---:R-:W-:Y:S01]  /*15f60*/  ISETP.NE.AND P0, PT, R14, RZ, PT ;  /* 0x000000ff0e00720c */ /* 0x004fe20003f05270 */
[----:B------:R-:W-:-:S12]  /*15f70*/  BSSY B0, `(.L_x_2157) ;  /* 0x000002e000007945 */ /* 0x000fd80003800000 */
[----:B------:R-:W-:Y:S05]  /*15f80*/  @P0 BRA `(.L_x_2158) ;  /* 0x0000000000b00947 */ /* 0x000fea0003800000 */
[----:B------:R-:W-:-:S03]  /*15f90*/  UMOV UR4, 0xffffffff ;  /* 0xffffffff00047882 */ /* 0x000fc60000000000 */
[----:B------:R-:W-:Y:S05]  /*15fa0*/  BRA.DIV UR4, `(.L_x_2159) ;  /* 0x0000001604047947 */ /* 0x000fea000b800000 */
[----:B------:R-:W-:-:S13]  /*15fb0*/  ELECT P6, URZ, PT ;  /* 0x00000000003f782f */ /* 0x000fda00038c0000 */
.L_x_2208:
[----:B------:R-:W-:Y:S05]  /*15fc0*/  @!P6 BRA `(.L_x_2158) ;  /* 0x0000000000a0e947 */ /* 0x000fea0003800000 */
[----:B------:R-:W-:-:S06]  /*15fd0*/  ULOP3.LUT UR4, UR38, 0x2, URZ, 0xfc, !UPT ;  /* 0x0000000226047892 */ /* 0x000fcc000f8efc3f */
[----:B-1----:R-:W-:-:S05]  /*15fe0*/  IMAD.U32 R2, RZ, RZ, UR4 ;  /* 0x00000004ff027e24 */ /* 0x002fca000f8e00ff */
[----:B------:R-:W-:-:S13]  /*15ff0*/  ISETP.NE.AND P0, PT, R2, 0x3, PT ;  /* 0x000000030200780c */ /* 0x000fda0003f05270 */
[----:B------:R-:W-:Y:S05]  /*16000*/  @!P0 BRA `(.L_x_2160) ;  /* 0x0000000000048947 */ /* 0x000fea0003800000 */
[----:B------:R-:W-:Y:S01]  /*16010*/  BPT.TRAP 0x1 ;  /* 0x000000040000795c */ /* 0x000fe20000300000 */
.L_x_2160:
        /* <DEDUP_REMOVED lines=14> */
.L_x_2209:
[----:B------:R-:W1:Y:S02]  /*16100*/  SYNCS.PHASECHK.TRANS64.TRYWAIT P1, [R7+URZ], R2 ;  /* 0x00000002070075a7 */ /* 0x000e64000802017f */
[----:B-1----:R-:W-:Y:S05]  /*16110*/  @!P1 BRA `(.L_x_2162) ;  /* 0x0000001000dc9947 */ /* 0x002fea0003800000 */
.L_x_2210:
[----:B------:R-:W-:Y:S05]  /*16120*/  @!P0 BRA `(.L_x_2163) ;  /* 0x0000000000048947 */ /* 0x000fea0003800000 */
[----:B------:R-:W-:Y:S01]  /*16130*/  BPT.TRAP 0x1 ;  /* 0x000000040000795c */ /* 0x000fe20000300000 */
.L_x_2163:
[----:B------:R-:W2:Y:S02]  /*16140*/  LDL.LU R4, [R1] ;  /* 0x0000000001047983 */ /* 0x000ea40000300800 */
[----:B--2---:R-:W-:-:S04]  /*16150*/  IMAD R4, R4, 0x8, R0 ;  /* 0x0000000804047824 */ /* 0x004fc800078e0200 */
[----:B------:R-:W2:Y:S02]  /*16160*/  SYNCS.PHASECHK.TRANS64.TRYWAIT P1, [R4+URZ+0x2e860], R5 ;  /* 0x02e86005040075a7 */ /* 0x000ea4000802017f */
[----:B--2---:R-:W-:Y:S05]  /*16170*/  @!P1 BRA `(.L_x_2164) ;  /* 0x0000001000d89947 */ /* 0x004fea0003800000 */
.L_x_2211:
[----:B------:R-:W-:Y:S05]  /*16180*/  @!P0 BRA `(.L_x_2165) ;  /* 0x0000000000048947 */ /* 0x000fea0003800000 */
[----:B------:R-:W-:Y:S01]  /*16190*/  BPT.TRAP 0x1 ;  /* 0x000000040000795c */ /* 0x000fe20000300000 */
.L_x_2165:
[----:B------:R-:W-:-:S04]  /*161a0*/  IMAD R3, R3, 0x8, R0 ;  /* 0x0000000803037824 */ /* 0x000fc800078e0200 */
[----:B------:R-:W3:Y:S02]  /*161b0*/  SYNCS.PHASECHK.TRANS64.TRYWAIT P1, [R3+URZ+0x2e860], R2 ;  /* 0x02e86002030075a7 */ /* 0x000ee4000802017f */
[----:B---3--:R-:W-:Y:S05]  /*161c0*/  @!P1 BRA `(.L_x_2166) ;  /* 0x0000001000d89947 */ /* 0x008fea0003800000 */
.L_x_2212:
[----:B------:R-:W-:Y:S05]  /*161d0*/  @!P0 BRA `(.L_x_2167) ;  /* 0x0000000000048947 */ /* 0x000fea0003800000 */
[----:B------:R-:W-:Y:S01]  /*161e0*/  BPT.TRAP 0x1 ;  /* 0x000000040000795c */ /* 0x000fe20000300000 */
.L_x_2167:
[----:B------:R-:W4:Y:S02]  /*161f0*/  SYNCS.PHASECHK.TRANS64.TRYWAIT P0, [R4+URZ+0x2e880], R5 ;  /* 0x02e88005040075a7 */ /* 0x000f24000800017f */
[----:B----4-:R-:W-:Y:S05]  /*16200*/  @!P0 BRA `(.L_x_2168) ;  /* 0x0000001000dc8947 */ /* 0x010fea0003800000 */
.L_x_2169:
[----:B------:R0:W0:Y:S02]  /*16210*/  SYNCS.PHASECHK.TRANS64.TRYWAIT P0, [R3+URZ+0x2e880], R2 ;  /* 0x02e88002030075a7 */ /* 0x000024000800017f */
[----:B0-----:R-:W-:Y:S05]  /*16220*/  @!P0 NANOSLEEP.SYNCS 0x989680 ;  /* 0x009896800000895d */ /* 0x001fea0003900000 */
[----:B------:R-:W0:Y:S02]  /*16230*/  @!P0 SYNCS.PHASECHK.TRANS64 P0, [R3+URZ+0x2e880], R2 ;  /* 0x02e88002030085a7 */ /* 0x000e24000800007f */
[----:B0-----:R-:W-:Y:S05]  /*16240*/  @!P0 BRA `(.L_x_2169) ;  /* 0xfffffffc00f08947 */ /* 0x001fea000383ffff */
.L_x_2158:
[----:B------:R-:W-:Y:S05]  /*16250*/  BSYNC B0 ;  /* 0x0000000000007941 */ /* 0x000fea0003800000 */
.L_x_2157:
[----:B------:R-:W-:Y:S05]  /*16260*/  EXIT ;  /* 0x000000000000794d */ /* 0x000fea0003800000 */
.L_x_2025:
[----:B0-----:R-:W-:-:S04]  /*16270*/  IMAD.U32 R3, RZ, RZ, UR41 ;  /* 0x00000029ff037e24 */ /* 0x001fc8000f8e00ff */
[----:B------:R0:W1:Y:S03]  /*16280*/  SYNCS.PHASECHK.TRANS64.TRYWAIT P1, [R3+URZ+0x2e800], R0 ;  /* 0x02e80000030075a7 */ /* 0x000066000802017f */
[----:B-1----:R-:W-:Y:S05]  /*16290*/  @!P1 NANOSLEEP.SYNCS 0x989680 ;  /* 0x009896800000995d */ /* 0x002fea0003900000 */
[----:B------:R-:W1:Y:S02]  /*162a0*/  @!P1 SYNCS.PHASECHK.TRANS64 P1, [R3+URZ+0x2e800], R0 ;  /* 0x02e80000030095a7 */ /* 0x000e64000802007f */
[----:B-1----:R-:W-:Y:S05]  /*162b0*/  @!P1 BRA `(.L_x_2025) ;  /* 0xfffffffc00ec9947 */ /* 0x002fea000383ffff */
[----:B------:R-:W-:Y:S05]  /*162c0*/  BRA `(.L_x_2170) ;  /* 0xfffffeb800387947 */ /* 0x000fea000383ffff */
.L_x_2029:
[----:B-1----:R1:W2:Y:S02]  /*162d0*/  SYNCS.PHASECHK.TRANS64.TRYWAIT P1, [R2+URZ+0x2e830], R3 ;  /* 0x02e83003020075a7 */ /* 0x0022a4000802017f */
[----:B--2---:R-:W-:Y:S05]  /*162e0*/  @!P1 NANOSLEEP.SYNCS 0x989680 ;  /* 0x009896800000995d */ /* 0x004fea0003900000 */
[----:B------:R-:W2:Y:S02]  /*162f0*/  @!P1 SYNCS.PHASECHK.TRANS64 P1, [R2+URZ+0x2e830], R3 ;  /* 0x02e83003020095a7 */ /* 0x000ea4000802007f */
[----:B--2---:R-:W-:Y:S05]  /*16300*/  @!P1 BRA `(.L_x_2029) ;  /* 0xfffffffc00f09947 */ /* 0x004fea000383ffff */
[----:B------:R-:W-:Y:S05]  /*16310*/  BRA `(.L_x_2028) ;  /* 0xfffffeb800547947 */ /* 0x000fea000383ffff */
.L_x_2034:
[----:B-1----:R-:W-:-:S04]  /*16320*/  IMAD.U32 R7, RZ, RZ, UR6 ;  /* 0x00000006ff077e24 */ /* 0x002fc8000f8e00ff */
[----:B------:R1:W2:Y:S03]  /*16330*/  SYNCS.PHASECHK.TRANS64.TRYWAIT P3, [R7+URZ+0x2e830], R0 ;  /* 0x02e83000070075a7 */ /* 0x0002a6000806017f */
[----:B--2---:R-:W-:Y:S05]  /*16340*/  @!P3 NANOSLEEP.SYNCS 0x989680 ;  /* 0x009896800000b95d */ /* 0x004fea0003900000 */
[----:B------:R-:W2:Y:S02]  /*16350*/  @!P3 SYNCS.PHASECHK.TRANS64 P3, [R7+URZ+0x2e830], R0 ;  /* 0x02e830000700b5a7 */ /* 0x000ea4000806007f */
[----:B--2---:R-:W-:Y:S05]  /*16360*/  @!P3 BRA `(.L_x_2034) ;  /* 0xfffffffc00ecb947 */ /* 0x004fea000383ffff */
[----:B------:R-:W-:Y:S05]  /*16370*/  BRA `(.L_x_2031) ;  /* 0xfffffef8000c7947 */ /* 0x000fea000383ffff */
.L_x_2038:
[----:B-1----:R-:W-:-:S04]  /*16380*/  IMAD.U32 R7, RZ, RZ, UR6 ;  /* 0x00000006ff077e24 */ /* 0x002fc8000f8e00ff */
[----:B------:R1:W2:Y:S03]  /*16390*/  SYNCS.PHASECHK.TRANS64.TRYWAIT P3, [R7+URZ+0x2e850], R0 ;  /* 0x02e85000070075a7 */ /* 0x0002a6000806017f */
[----:B--2---:R-:W-:Y:S05]  /*163a0*/  @!P3 NANOSLEEP.SYNCS 0x989680 ;  /* 0x009896800000b95d */ /* 0x004fea0003900000 */
[----:B------:R-:W2:Y:S02]  /*163b0*/  @!P3 SYNCS.PHASECHK.TRANS64 P3, [R7+URZ+0x2e850], R0 ;  /* 0x02e850000700b5a7 */ /* 0x000ea4000806007f */
[----:B--2---:R-:W-:Y:S05]  /*163c0*/  @!P3 BRA `(.L_x_2038) ;  /* 0xfffffffc00ecb947 */ /* 0x004fea000383ffff */
[----:B------:R-:W-:Y:S05]  /*163d0*/  BRA `(.L_x_2035) ;  /* 0xffffff0400087947 */ /* 0x000fea000383ffff */
.L_x_2045:
[----:B-1----:R-:W-:-:S04]  /*163e0*/  IMAD.U32 R7, RZ, RZ, UR6 ;  /* 0x00000006ff077e24 */ /* 0x002fc8000f8e00ff */
[----:B------:R1:W2:Y:S03]  /*163f0*/  SYNCS.PHASECHK.TRANS64.TRYWAIT P2, [R7+URZ+0x2e830], R0 ;  /* 0x02e83000070075a7 */ /* 0x0002a6000804017f */
[----:B--2---:R-:W-:Y:S05]  /*16400*/  @!P2 NANOSLEEP.SYNCS 0x989680 ;  /* 0x009896800000a95d */ /* 0x004fea0003900000 */
[----:B------:R-:W2:Y:S02]  /*16410*/  @!P2 SYNCS.PHASECHK.TRANS64 P2, [R7+URZ+0x2e830], R0 ;  /* 0x02e830000700a5a7 */ /* 0x000ea4000804007f */
[----:B--2---:R-:W-:Y:S05]  /*16420*/  @!P2 BRA `(.L_x_2045) ;  /* 0xfffffffc00eca947 */ /* 0x004fea000383ffff */
[----:B------:R-:W-:Y:S05]  /*16430*/  BRA `(.L_x_2042) ;  /* 0xffffff3c00507947 */ /* 0x000fea000383ffff */
.L_x_2049:
[----:B-1----:R-:W-:-:S04]  /*16440*/  IMAD.U32 R7, RZ, RZ, UR6 ;  /* 0x00000006ff077e24 */ /* 0x002fc8000f8e00ff */
[----:B------:R1:W2:Y:S03]  /*16450*/  SYNCS.PHASECHK.TRANS64.TRYWAIT P2, [R7+URZ+0x2e850], R0 ;  /* 0x02e85000070075a7 */ /* 0x0002a6000804017f */
[----:B--2---:R-:W-:Y:S05]  /*16460*/  @!P2 NANOSLEEP.SYNCS 0x989680 ;  /* 0x009896800000a95d */ /* 0x004fea0003900000 */
[----:B------:R-:W2:Y:S02]  /*16470*/  @!P2 SYNCS.PHASECHK.TRANS64 P2, [R7+URZ+0x2e850], R0 ;  /* 0x02e850000700a5a7 */ /* 0x000ea4000804007f */
[----:B--2---:R-:W-:Y:S05]  /*16480*/  @!P2 BRA `(.L_x_2049) ;  /* 0xfffffffc00eca947 */ /* 0x004fea000383ffff */
[----:B------:R-:W-:Y:S05]  /*16490*/  BRA `(.L_x_2046) ;  /* 0xffffff4800407947 */ /* 0x000fea000383ffff */
.L_x_2055:
[----:B-1----:R-:W-:-:S04]  /*164a0*/  IMAD.U32 R5, RZ, RZ, UR4 ;  /* 0x00000004ff057e24 */ /* 0x002fc8000f8e00ff */
[----:B------:R1:W2:Y:S03]  /*164b0*/  SYNCS.PHASECHK.TRANS64.TRYWAIT P1, [R5+URZ+0x2e850], R4 ;  /* 0x02e85004050075a7 */ /* 0x0002a6000802017f */
[----:B--2---:R-:W-:Y:S05]  /*164c0*/  @!P1 NANOSLEEP.SYNCS 0x989680 ;  /* 0x009896800000995d */ /* 0x004fea0003900000 */
[----:B------:R-:W2:Y:S02]  /*164d0*/  @!P1 SYNCS.PHASECHK.TRANS64 P1, [R5+URZ+0x2e850], R4 ;  /* 0x02e85004050095a7 */ /* 0x000ea4000802007f */
[----:B--2---:R-:W-:Y:S05]  /*164e0*/  @!P1 BRA `(.L_x_2055) ;  /* 0xfffffffc00ec9947 */ /* 0x004fea000383ffff */
[----:B------:R-:W-:Y:S05]  /*164f0*/  BRA `(.L_x_2054) ;  /* 0xffffff70007c7947 */ /* 0x000fea000383ffff */
.L_x_2101:
[----:B------:R-:W-:Y:S02]  /*16500*/  IMAD.MOV.U32 R13, RZ, RZ, R0 ;  /* 0x000000ffff0d7224 */ /* 0x000fe400078e0000 */
[----:B------:R-:W-:Y:S02]  /*16510*/  IMAD.MOV.U32 R12, RZ, RZ, RZ ;  /* 0x000000ffff0c7224 */ /* 0x000fe400078e00ff */
[----:B------:R-:W-:Y:S02]  /*16520*/  IMAD.MOV.U32 R11, RZ, RZ, 0x1f ;  /* 0x0000001fff0b7424 */ /* 0x000fe400078e00ff */
[----:B------:R-:W-:-:S07]  /*16530*/  IMAD.MOV.U32 R15, RZ, RZ, -0x1 ;  /* 0xffffffffff0f7424 */ /* 0x000fce00078e00ff */
[----:B-1----:R-:W-:Y:S05]  /*16540*/  WARPSYNC.COLLECTIVE R15, `(.L_x_2171) ;  /* 0x000000000f087348 */ /* 0x002fea0003c00000 */
[----:B------:R0:W2:Y:S02]  /*16550*/  SHFL.IDX P6, R14, R13, R12, R11 ;  /* 0x0000000c0d0e7389 */ /* 0x0000a400000c000b */
[----:B012---:R-:W-:Y:S01]  /*16560*/  ENDCOLLECTIVE ;  /* 0x000000000000791b */ /* 0x007fe20003800000 */
.L_x_2171:
[----:B------:R-:W-:Y:S05]  /*16570*/  BRA `(.L_x_2172) ;  /* 0xffffffc000687947 */ /* 0x000fea000383ffff */
.L_x_2103:
[----:B------:R-:W-:Y:S01]  /*16580*/  BSSY B0, `(.L_x_2173) ;  /* 0x0000006000007945 */ /* 0x000fe20003800000 */
[----:B------:R-:W-:-:S07]  /*16590*/  IMAD.MOV.U32 R15, RZ, RZ, -0x1 ;  /* 0xffffffffff0f7424 */ /* 0x000fce00078e00ff */
[----:B-1----:R-:W-:Y:S05]  /*165a0*/  WARPSYNC.COLLECTIVE R15, `(.L_x_2174) ;  /* 0x000000000f0c7348 */ /* 0x002fea0003c00000 */
[----:B------:R-:W-:Y:S02]  /*165b0*/  ELECT P6, UR62, PT ;  /* 0x00000000003e782f */ /* 0x000fe400038c0000 */
[----:B------:R-:W-:Y:S01]  /*165c0*/  MOV R14, UR62 ;  /* 0x0000003e000e7c02 */ /* 0x000fe20008000f00 */
[----:B-1----:R-:W-:Y:S10]  /*165d0*/  ENDCOLLECTIVE ;  /* 0x000000000000791b */ /* 0x002ff40003800000 */
.L_x_2174:
[----:B------:R-:W-:Y:S05]  /*165e0*/  BSYNC B0 ;  /* 0x0000000000007941 */ /* 0x000fea0003800000 */
.L_x_2173:
[----:B------:R-:W-:Y:S05]  /*165f0*/  BRA `(.L_x_2175) ;  /* 0xffffffc0006c7947 */ /* 0x000fea000383ffff */
.L_x_2105:
[----:B0-----:R0:W1:Y:S02]  /*16600*/  SYNCS.PHASECHK.TRANS64.TRYWAIT P0, [R4+URZ+0x2e880], R3 ;  /* 0x02e88003040075a7 */ /* 0x001064000800017f */
[----:B-1----:R-:W-:Y:S05]  /*16610*/  @!P0 NANOSLEEP.SYNCS 0x989680 ;  /* 0x009896800000895d */ /* 0x002fea0003900000 */
[----:B------:R-:W1:Y:S02]  /*16620*/  @!P0 SYNCS.PHASECHK.TRANS64 P0, [R4+URZ+0x2e880], R3 ;  /* 0x02e88003040085a7 */ /* 0x000e64000800007f */
[----:B-1----:R-:W-:Y:S05]  /*16630*/  @!P0 BRA `(.L_x_2105) ;  /* 0xfffffffc00f08947 */ /* 0x002fea000383ffff */
[----:B------:R-:W-:Y:S05]  /*16640*/  BRA `(.L_x_2176) ;  /* 0xffffffc000d07947 */ /* 0x000fea000383ffff */
.L_x_2107:
[----:B-1----:R1:W2:Y:S02]  /*16650*/  SYNCS.PHASECHK.TRANS64.TRYWAIT P0, [R4+URZ+0x2e840], R3 ;  /* 0x02e84003040075a7 */ /* 0x0022a4000800017f */
[----:B--2---:R-:W-:Y:S05]  /*16660*/  @!P0 NANOSLEEP.SYNCS 0x989680 ;  /* 0x009896800000895d */ /* 0x004fea0003900000 */
[----:B------:R-:W2:Y:S02]  /*16670*/  @!P0 SYNCS.PHASECHK.TRANS64 P0, [R4+URZ+0x2e840], R3 ;  /* 0x02e84003040085a7 */ /* 0x000ea4000800007f */
[----:B--2---:R-:W-:Y:S05]  /*16680*/  @!P0 BRA `(.L_x_2107) ;  /* 0xfffffffc00f08947 */ /* 0x004fea000383ffff */
[----:B------:R-:W-:Y:S05]  /*16690*/  BRA `(.L_x_2177) ;  /* 0xffffffc400247947 */ /* 0x000fea000383ffff */
.L_x_2111:
[----:B------:R-:W-:Y:S01]  /*166a0*/  IMAD.MOV.U32 R13, RZ, RZ, R0 ;  /* 0x000000ffff0d7224 */ /* 0x000fe200078e0000 */
[----:B------:R-:W-:Y:S01]  /*166b0*/  LOP3.LUT R6, R6, 0x7f, RZ, 0xc0, !PT ;  /* 0x0000007f06067812 */ /* 0x000fe200078ec0ff */
[----:B------:R-:W-:Y:S02]  /*166c0*/  IMAD.MOV.U32 R12, RZ, RZ, RZ ;  /* 0x000000ffff0c7224 */ /* 0x000fe400078e00ff */
[----:B------:R-:W-:Y:S01]  /*166d0*/  IMAD.MOV.U32 R11, RZ, RZ, 0x181f ;  /* 0x0000181fff0b7424 */ /* 0x000fe200078e00ff */
[----:B------:R-:W-:Y:S01]  /*166e0*/  SHF.R.U32.HI R8, RZ, 0x3, R6 ;  /* 0x00000003ff087819 */ /* 0x000fe20000011606 */
[----:B------:R-:W-:Y:S02]  /*166f0*/  IMAD.MOV.U32 R15, RZ, RZ, -0x1 ;  /* 0xffffffffff0f7424 */ /* 0x000fe400078e00ff */
[----:B------:R-:W-:Y:S02]  /*16700*/  IMAD R3, R19, R5, RZ ;  /* 0x0000000513037224 */ /* 0x000fe400078e02ff */
[----:B------:R-:W-:-:S07]  /*16710*/  IMAD R4, R7, 0x80, R8 ;  /* 0x0000008007047824 */ /* 0x000fce00078e0208 */
[----:B-----5:R-:W-:Y:S05]  /*16720*/  WARPSYNC.COLLECTIVE R15, `(.L_x_2178) ;  /* 0x000000000f087348 */ /* 0x020fea0003c00000 */
[----:B------:R0:W1:Y:S02]  /*16730*/  SHFL.IDX P6, R14, R13, R12, R11 ;  /* 0x0000000c0d0e7389 */ /* 0x00006400000c000b */
[----:B01---5:R-:W-:Y:S01]  /*16740*/  ENDCOLLECTIVE ;  /* 0x000000000000791b */ /* 0x023fe20003800000 */
.L_x_2178:
[C---:B------:R-:W-:Y:S01]  /*16750*/  VIADD R8, R4.reuse, 0x60 ;  /* 0x0000006004087836 */ /* 0x040fe20000000000 */
[----:B------:R-:W-:Y:S01]  /*16760*/  ISETP.GE.AND P1, PT, R4, R3, PT ;  /* 0x000000030400720c */ /* 0x000fe20003f26270 */
[----:B------:R-:W-:Y:S02]  /*16770*/  IMAD.MOV.U32 R13, RZ, RZ, R2 ;  /* 0x000000ffff0d7224 */ /* 0x000fe400078e0002 */
[----:B------:R-:W-:-:S10]  /*16780*/  IMAD.MOV.U32 R5, RZ, RZ, R14 ;  /* 0x000000ffff057224 */ /* 0x000fd400078e000e */
[----:B------:R-:W-:Y:S05]  /*16790*/  WARPSYNC.COLLECTIVE R15, `(.L_x_2179) ;  /* 0x000000000f087348 */ /* 0x000fea0003c00000 */
[----:B------:R0:W1:Y:S02]  /*167a0*/  SHFL.IDX P6, R14, R13, R12, R11 ;  /* 0x0000000c0d0e7389 */ /* 0x00006400000c000b */
[----:B01----:R-:W-:Y:S01]  /*167b0*/  ENDCOLLECTIVE ;  /* 0x000000000000791b */ /* 0x003fe20003800000 */
.L_x_2179:
[----:B------:R-:W-:Y:S02]  /*167c0*/  IMAD.MOV.U32 R13, RZ, RZ, R0 ;  /* 0x000000ffff0d7224 */ /* 0x000fe400078e0000 */
[----:B------:R-:W-:Y:S02]  /*167d0*/  IMAD.MOV.U32 R12, RZ, RZ, 0x1 ;  /* 0x00000001ff0c7424 */ /* 0x000fe400078e00ff */
[----:B------:R-:W-:-:S07]  /*167e0*/  IMAD.MOV.U32 R6, RZ, RZ, R14 ;  /* 0x000000ffff067224 */ /* 0x000fce00078e000e */
[----:B------:R-:W-:Y:S05]  /*167f0*/  WARPSYNC.COLLECTIVE R15, `(.L_x_2180) ;  /* 0x000000000f087348 */ /* 0x000fea0003c00000 */
[----:B------:R0:W1:Y:S02]  /*16800*/  SHFL.IDX P6, R14, R13, R12, R11 ;  /* 0x0000000c0d0e7389 */ /* 0x00006400000c000b */
[----:B01----:R-:W-:Y:S01]  /*16810*/  ENDCOLLECTIVE ;  /* 0x000000000000791b */ /* 0x003fe20003800000 */
.L_x_2180:
        /* <DEDUP_REMOVED lines=14> */
.L_x_2181:
[----:B------:R-:W-:Y:S02]  /*16900*/  IMAD.MOV.U32 R13, RZ, RZ, R0 ;  /* 0x000000ffff0d7224 */ /* 0x000fe400078e0000 */
[----:B------:R-:W-:Y:S02]  /*16910*/  IMAD.MOV.U32 R12, RZ, RZ, 0x2 ;  /* 0x00000002ff0c7424 */ /* 0x000fe400078e00ff */
[----:B------:R-:W-:-:S07]  /*16920*/  IMAD.MOV.U32 R6, RZ, RZ, R14 ;  /* 0x000000ffff067224 */ /* 0x000fce00078e000e */
[----:B------:R-:W-:Y:S05]  /*16930*/  WARPSYNC.COLLECTIVE R15, `(.L_x_2182) ;  /* 0x000000000f087348 */ /* 0x000fea0003c00000 */
[----:B------:R0:W1:Y:S02]  /*16940*/  SHFL.IDX P6, R14, R13, R12, R11 ;  /* 0x0000000c0d0e7389 */ /* 0x00006400000c000b */
[----:B01----:R-:W-:Y:S01]  /*16950*/  ENDCOLLECTIVE ;  /* 0x000000000000791b */ /* 0x003fe20003800000 */
.L_x_2182:
        /* <DEDUP_REMOVED lines=14> */
.L_x_2183:
[----:B------:R-:W-:Y:S02]  /*16a40*/  IMAD.MOV.U32 R13, RZ, RZ, R0 ;  /* 0x000000ffff0d7224 */ /* 0x000fe400078e0000 */
[----:B------:R-:W-:Y:S02]  /*16a50*/  IMAD.MOV.U32 R12, RZ, RZ, 0x3 ;  /* 0x00000003ff0c7424 */ /* 0x000fe400078e00ff */
[----:B------:R-:W-:-:S07]  /*16a60*/  IMAD.MOV.U32 R6, RZ, RZ, R14 ;  /* 0x000000ffff067224 */ /* 0x000fce00078e000e */
[----:B------:R-:W-:Y:S05]  /*16a70*/  WARPSYNC.COLLECTIVE R15, `(.L_x_2184) ;  /* 0x000000000f087348 */ /* 0x000fea0003c00000 */
[----:B------:R0:W1:Y:S02]  /*16a80*/  SHFL.IDX P6, R14, R13, R12, R11 ;  /* 0x0000000c0d0e7389 */ /* 0x00006400000c000b */
[----:B01----:R-:W-:Y:S01]  /*16a90*/  ENDCOLLECTIVE ;  /* 0x000000000000791b */ /* 0x003fe20003800000 */
.L_x_2184:
        /* <DEDUP_REMOVED lines=14> */
.L_x_2185:
[----:B------:R-:W-:Y:S02]  /*16b80*/  IMAD.MOV.U32 R13, RZ, RZ, R0 ;  /* 0x000000ffff0d7224 */ /* 0x000fe400078e0000 */
[----:B------:R-:W-:Y:S02]  /*16b90*/  IMAD.MOV.U32 R12, RZ, RZ, 0x4 ;  /* 0x00000004ff0c7424 */ /* 0x000fe400078e00ff */
[----:B------:R-:W-:-:S07]  /*16ba0*/  IMAD.MOV.U32 R6, RZ, RZ, R14 ;  /* 0x000000ffff067224 */ /* 0x000fce00078e000e */
[----:B------:R-:W-:Y:S05]  /*16bb0*/  WARPSYNC.COLLECTIVE R15, `(.L_x_2186) ;  /* 0x000000000f087348 */ /* 0x000fea0003c00000 */
[----:B------:R0:W1:Y:S02]  /*16bc0*/  SHFL.IDX P6, R14, R13, R12, R11 ;  /* 0x0000000c0d0e7389 */ /* 0x00006400000c000b */
[----:B01----:R-:W-:Y:S01]  /*16bd0*/  ENDCOLLECTIVE ;  /* 0x000000000000791b */ /* 0x003fe20003800000 */
.L_x_2186:
        /* <DEDUP_REMOVED lines=14> */
.L_x_2187:
[----:B------:R-:W-:Y:S02]  /*16cc0*/  IMAD.MOV.U32 R13, RZ, RZ, R0 ;  /* 0x000000ffff0d7224 */ /* 0x000fe400078e0000 */
[----:B------:R-:W-:Y:S02]  /*16cd0*/  IMAD.MOV.U32 R12, RZ, RZ, 0x5 ;  /* 0x00000005ff0c7424 */ /* 0x000fe400078e00ff */
[----:B------:R-:W-:-:S07]  /*16ce0*/  IMAD.MOV.U32 R6, RZ, RZ, R14 ;  /* 0x000000ffff067224 */ /* 0x000fce00078e000e */
[----:B------:R-:W-:Y:S05]  /*16cf0*/  WARPSYNC.COLLECTIVE R15, `(.L_x_2188) ;  /* 0x000000000f087348 */ /* 0x000fea0003c00000 */
[----:B------:R0:W1:Y:S02]  /*16d00*/  SHFL.IDX P6, R14, R13, R12, R11 ;  /* 0x0000000c0d0e7389 */ /* 0x00006400000c000b */
[----:B01----:R-:W-:Y:S01]  /*16d10*/  ENDCOLLECTIVE ;  /* 0x000000000000791b */ /* 0x003fe20003800000 */
.L_x_2188:
        /* <DEDUP_REMOVED lines=14> */
.L_x_2189:
[----:B------:R-:W-:Y:S02]  /*16e00*/  IMAD.MOV.U32 R13, RZ, RZ, R0 ;  /* 0x000000ffff0d7224 */ /* 0x000fe400078e0000 */
[----:B------:R-:W-:Y:S02]  /*16e10*/  IMAD.MOV.U32 R12, RZ, RZ, 0x6 ;  /* 0x00000006ff0c7424 */ /* 0x000fe400078e00ff */
[----:B------:R-:W-:-:S07]  /*16e20*/  IMAD.MOV.U32 R6, RZ, RZ, R14 ;  /* 0x000000ffff067224 */ /* 0x000fce00078e000e */
[----:B------:R-:W-:Y:S05]  /*16e30*/  WARPSYNC.COLLECTIVE R15, `(.L_x_2190) ;  /* 0x000000000f087348 */ /* 0x000fea0003c00000 */
[----:B------:R0:W1:Y:S02]  /*16e40*/  SHFL.IDX P6, R14, R13, R12, R11 ;  /* 0x0000000c0d0e7389 */ /* 0x00006400000c000b */
[----:B01----:R-:W-:Y:S01]  /*16e50*/  ENDCOLLECTIVE ;  /* 0x000000000000791b */ /* 0x003fe20003800000 */
.L_x_2190:
        /* <DEDUP_REMOVED lines=13> */
.L_x_2191:
[----:B------:R-:W-:Y:S02]  /*16f30*/  IMAD.MOV.U32 R13, RZ, RZ, R0 ;  /* 0x000000ffff0d7224 */ /* 0x000fe400078e0000 */
[----:B------:R-:W-:Y:S02]  /*16f40*/  IMAD.MOV.U32 R12, RZ, RZ, 0x7 ;  /* 0x00000007ff0c7424 */ /* 0x000fe400078e00ff */
[----:B------:R-:W-:-:S07]  /*16f50*/  IMAD.MOV.U32 R6, RZ, RZ, R14 ;  /* 0x000000ffff067224 */ /* 0x000fce00078e000e */
[----:B------:R-:W-:Y:S05]  /*16f60*/  WARPSYNC.COLLECTIVE R15, `(.L_x_2192) ;  /* 0x000000000f087348 */ /* 0x000fea0003c00000 */
[----:B------:R0:W1:Y:S02]  /*16f70*/  SHFL.IDX P6, R14, R13, R12, R11 ;  /* 0x0000000c0d0e7389 */ /* 0x00006400000c000b */
[----:B01----:R-:W-:Y:S01]  /*16f80*/  ENDCOLLECTIVE ;  /* 0x000000000000791b */ /* 0x003fe20003800000 */
.L_x_2192:
        /* <DEDUP_REMOVED lines=12> */
.L_x_2193:
[----:B------:R-:W-:Y:S01]  /*17050*/  IMAD.MOV.U32 R2, RZ, RZ, R14 ;  /* 0x000000ffff027224 */ /* 0x000fe200078e000e */
[----:B------:R-:W-:Y:S06]  /*17060*/  BRA `(.L_x_2194) ;  /* 0xffffffc4006c7947 */ /* 0x000fec000383ffff */
.L_x_2114:
[----:B-1----:R1:W2:Y:S02]  /*17070*/  SYNCS.PHASECHK.TRANS64.TRYWAIT P0, [R18+URZ+0x2e820], R0 ;  /* 0x02e82000120075a7 */ /* 0x0022a4000800017f */
[----:B--2---:R-:W-:Y:S05]  /*17080*/  @!P0 NANOSLEEP.SYNCS 0x989680 ;  /* 0x009896800000895d */ /* 0x004fea0003900000 */
[----:B------:R-:W2:Y:S02]  /*17090*/  @!P0 SYNCS.PHASECHK.TRANS64 P0, [R18+URZ+0x2e820], R0 ;  /* 0x02e82000120085a7 */ /* 0x000ea4000800007f */
[----:B--2---:R-:W-:Y:S05]  /*170a0*/  @!P0 BRA `(.L_x_2114) ;  /* 0xfffffffc00f08947 */ /* 0x004fea000383ffff */
[----:B------:R-:W-:Y:S05]  /*170b0*/  BRA `(.L_x_2195) ;  /* 0xffffffc400c87947 */ /* 0x000fea000383ffff */
.L_x_2120:
[----:B--2---:R2:W3:Y:S02]  /*170c0*/  SYNCS.PHASECHK.TRANS64.TRYWAIT P0, [R4+URZ+0x2e880], R3 ;  /* 0x02e88003040075a7 */ /* 0x0044e4000800017f */
[----:B---3--:R-:W-:Y:S05]  /*170d0*/  @!P0 NANOSLEEP.SYNCS 0x989680 ;  /* 0x009896800000895d */ /* 0x008fea0003900000 */
[----:B------:R-:W3:Y:S02]  /*170e0*/  @!P0 SYNCS.PHASECHK.TRANS64 P0, [R4+URZ+0x2e880], R3 ;  /* 0x02e88003040085a7 */ /* 0x000ee4000800007f */
[----:B---3--:R-:W-:Y:S05]  /*170f0*/  @!P0 BRA `(.L_x_2120) ;  /* 0xfffffffc00f08947 */ /* 0x008fea000383ffff */
[----:B------:R-:W-:Y:S05]  /*17100*/  BRA `(.L_x_2196) ;  /* 0xffffffc8007c7947 */ /* 0x000fea000383ffff */
.L_x_2125:
[----:B0-----:R0:W3:Y:S02]  /*17110*/  SYNCS.PHASECHK.TRANS64.TRYWAIT P0, [R4+URZ+0x2e840], R3 ;  /* 0x02e84003040075a7 */ /* 0x0010e4000800017f */
[----:B---3--:R-:W-:Y:S05]  /*17120*/  @!P0 NANOSLEEP.SYNCS 0x989680 ;  /* 0x009896800000895d */ /* 0x008fea0003900000 */
[----:B------:R-:W3:Y:S02]  /*17130*/  @!P0 SYNCS.PHASECHK.TRANS64 P0, [R4+URZ+0x2e840], R3 ;  /* 0x02e84003040085a7 */ /* 0x000ee4000800007f */
[----:B---3--:R-:W-:Y:S05]  /*17140*/  @!P0 BRA `(.L_x_2125) ;  /* 0xfffffffc00f08947 */ /* 0x008fea000383ffff */
[----:B------:R-:W-:Y:S05]  /*17150*/  BRA `(.L_x_2197) ;  /* 0xffffffc800fc7947 */ /* 0x000fea000383ffff */
.L_x_2131:
[----:B--2---:R2:W3:Y:S02]  /*17160*/  SYNCS.PHASECHK.TRANS64.TRYWAIT P0, [R19+URZ+0x2e870], R2 ;  /* 0x02e87002130075a7 */ /* 0x0044e4000800017f */
[----:B---3--:R-:W-:Y:S05]  /*17170*/  @!P0 NANOSLEEP.SYNCS 0x989680 ;  /* 0x009896800000895d */ /* 0x008fea0003900000 */
[----:B------:R-:W3:Y:S02]  /*17180*/  @!P0 SYNCS.PHASECHK.TRANS64 P0, [R19+URZ+0x2e870], R2 ;  /* 0x02e87002130085a7 */ /* 0x000ee4000800007f */
[----:B---3--:R-:W-:Y:S05]  /*17190*/  @!P0 BRA `(.L_x_2131) ;  /* 0xfffffffc00f08947 */ /* 0x008fea000383ffff */
[----:B------:R-:W-:Y:S05]  /*171a0*/  BRA `(.L_x_2198) ;  /* 0xffffffcc00987947 */ /* 0x000fea000383ffff */
.L_x_2133:
[----:B--2---:R2:W3:Y:S02]  /*171b0*/  SYNCS.PHASECHK.TRANS64.TRYWAIT P0, [R19+URZ+0x2e860], R2 ;  /* 0x02e86002130075a7 */ /* 0x0044e4000800017f */
[----:B---3--:R-:W-:Y:S05]  /*171c0*/  @!P0 NANOSLEEP.SYNCS 0x989680 ;  /* 0x009896800000895d */ /* 0x008fea0003900000 */
[----:B------:R-:W3:Y:S02]  /*171d0*/  @!P0 SYNCS.PHASECHK.TRANS64 P0, [R19+URZ+0x2e860], R2 ;  /* 0x02e86002130085a7 */ /* 0x000ee4000800007f */
[----:B---3--:R-:W-:Y:S05]  /*171e0*/  @!P0 BRA `(.L_x_2133) ;  /* 0xfffffffc00f08947 */ /* 0x008fea000383ffff */
[----:B------:R-:W-:Y:S05]  /*171f0*/  BRA `(.L_x_2199) ;  /* 0xffffffcc00a07947 */ /* 0x000fea000383ffff */
.L_x_2140:
[----:B-1----:R1:W2:Y:S02]  /*17200*/  SYNCS.PHASECHK.TRANS64.TRYWAIT P1, [R16+URZ+0x2e870], R3 ;  /* 0x02e87003100075a7 */ /* 0x0022a4000802017f */
[----:B--2---:R-:W-:Y:S05]  /*17210*/  @!P1 NANOSLEEP.SYNCS 0x989680 ;  /* 0x009896800000995d */ /* 0x004fea0003900000 */
[----:B------:R-:W2:Y:S02]  /*17220*/  @!P1 SYNCS.PHASECHK.TRANS64 P1, [R16+URZ+0x2e870], R3 ;  /* 0x02e87003100095a7 */ /* 0x000ea4000802007f */
[----:B--2---:R-:W-:Y:S05]  /*17230*/  @!P1 BRA `(.L_x_2140) ;  /* 0xfffffffc00f09947 */ /* 0x004fea000383ffff */
[----:B------:R-:W-:Y:S05]  /*17240*/  BRA `(.L_x_2200) ;  /* 0xffffffd400e07947 */ /* 0x000fea000383ffff */
.L_x_2142:
[----:B-1----:R1:W2:Y:S02]  /*17250*/  SYNCS.PHASECHK.TRANS64.TRYWAIT P1, [R16+URZ+0x2e860], R3 ;  /* 0x02e86003100075a7 */ /* 0x0022a4000802017f */
[----:B--2---:R-:W-:Y:S05]  /*17260*/  @!P1 NANOSLEEP.SYNCS 0x989680 ;  /* 0x009896800000995d */ /* 0x004fea0003900000 */
[----:B------:R-:W2:Y:S02]  /*17270*/  @!P1 SYNCS.PHASECHK.TRANS64 P1, [R16+URZ+0x2e860], R3 ;  /* 0x02e86003100095a7 */ /* 0x000ea4000802007f */
[----:B--2---:R-:W-:Y:S05]  /*17280*/  @!P1 BRA `(.L_x_2142) ;  /* 0xfffffffc00f09947 */ /* 0x004fea000383ffff */
[----:B------:R-:W-:Y:S05]  /*17290*/  BRA `(.L_x_2201) ;  /* 0xffffffd400e87947 */ /* 0x000fea000383ffff */
.L_x_2155:
[----:B0-----:R0:W1:Y:S02]  /*172a0*/  SYNCS.PHASECHK.TRANS64.TRYWAIT P0, [R0+URZ+0x2e820], R3 ;  /* 0x02e82003000075a7 */ /* 0x001064000800017f */
[----:B-1----:R-:W-:Y:S05]  /*172b0*/  @!P0 NANOSLEEP.SYNCS 0x989680 ;  /* 0x009896800000895d */ /* 0x002fea0003900000 */
[----:B------:R-:W1:Y:S02]  /*172c0*/  @!P0 SYNCS.PHASECHK.TRANS64 P0, [R0+URZ+0x2e820], R3 ;  /* 0x02e82003000085a7 */ /* 0x000e64000800007f */
[----:B-1----:R-:W-:Y:S05]  /*172d0*/  @!P0 BRA `(.L_x_2155) ;  /* 0xfffffffc00f08947 */ /* 0x002fea000383ffff */
[----:B------:R-:W-:Y:S05]  /*172e0*/  BRA `(.L_x_2202) ;  /* 0xffffffec00007947 */ /* 0x000fea000383ffff */
.L_x_2156:
        /* <DEDUP_REMOVED lines=11> */
.L_x_2204:
[----:B------:R-:W-:Y:S05]  /*173a0*/  BSYNC B0 ;  /* 0x0000000000007941 */ /* 0x000fea0003800000 */
.L_x_2203:
[----:B------:R-:W-:Y:S05]  /*173b0*/  BRA `(.L_x_2205) ;  /* 0xffffffe800e87947 */ /* 0x000fea000383ffff */
.L_x_2159:
[----:B------:R-:W-:Y:S01]  /*173c0*/  BSSY B1, `(.L_x_2206) ;  /* 0x0000006000017945 */ /* 0x000fe20003800000 */
[----:B------:R-:W-:-:S07]  /*173d0*/  IMAD.MOV.U32 R15, RZ, RZ, -0x1 ;  /* 0xffffffffff0f7424 */ /* 0x000fce00078e00ff */
[----:B01----:R-:W-:Y:S05]  /*173e0*/  WARPSYNC.COLLECTIVE R15, `(.L_x_2207) ;  /* 0x000000000f0c7348 */ /* 0x003fea0003c00000 */
[----:B------:R-:W-:Y:S02]  /*173f0*/  ELECT P6, UR62, PT ;  /* 0x00000000003e782f */ /* 0x000fe400038c0000 */
[----:B------:R-:W-:Y:S01]  /*17400*/  MOV R14, UR62 ;  /* 0x0000003e000e7c02 */ /* 0x000fe20008000f00 */
[----:B01----:R-:W-:Y:S10]  /*17410*/  ENDCOLLECTIVE ;  /* 0x000000000000791b */ /* 0x003ff40003800000 */
.L_x_2207:
[----:B------:R-:W-:Y:S05]  /*17420*/  BSYNC B1 ;  /* 0x0000000000017941 */ /* 0x000fea0003800000 */
.L_x_2206:
[----:B------:R-:W-:Y:S05]  /*17430*/  BRA `(.L_x_2208) ;  /* 0xffffffe800e07947 */ /* 0x000fea000383ffff */
.L_x_2161:
[----:B0-----:R0:W1:Y:S02]  /*17440*/  SYNCS.PHASECHK.TRANS64.TRYWAIT P1, [R6+URZ], R5 ;  /* 0x00000005060075a7 */ /* 0x001064000802017f */
[----:B-1----:R-:W-:Y:S05]  /*17450*/  @!P1 NANOSLEEP.SYNCS 0x989680 ;  /* 0x009896800000995d */ /* 0x002fea0003900000 */
[----:B------:R-:W1:Y:S02]  /*17460*/  @!P1 SYNCS.PHASECHK.TRANS64 P1, [R6+URZ], R5 ;  /* 0x00000005060095a7 */ /* 0x000e64000802007f */
[----:B-1----:R-:W-:Y:S05]  /*17470*/  @!P1 BRA `(.L_x_2161) ;  /* 0xfffffffc00f09947 */ /* 0x002fea000383ffff */
[----:B------:R-:W-:Y:S05]  /*17480*/  BRA `(.L_x_2209) ;  /* 0xffffffec001c7947 */ /* 0x000fea000383ffff */
.L_x_2162:
[----:B-1----:R1:W2:Y:S02]  /*17490*/  SYNCS.PHASECHK.TRANS64.TRYWAIT P1, [R7+URZ], R2 ;  /* 0x00000002070075a7 */ /* 0x0022a4000802017f */
[----:B--2---:R-:W-:Y:S05]  /*174a0*/  @!P1 NANOSLEEP.SYNCS 0x989680 ;  /* 0x009896800000995d */ /* 0x004fea0003900000 */
[----:B------:R-:W2:Y:S02]  /*174b0*/  @!P1 SYNCS.PHASECHK.TRANS64 P1, [R7+URZ], R2 ;  /* 0x00000002070095a7 */ /* 0x000ea4000802007f */
[----:B--2---:R-:W-:Y:S05]  /*174c0*/  @!P1 BRA `(.L_x_2162) ;  /* 0xfffffffc00f09947 */ /* 0x004fea000383ffff */
[----:B------:R-:W-:Y:S05]  /*174d0*/  BRA `(.L_x_2210) ;  /* 0xffffffec00107947 */ /* 0x000fea000383ffff */
.L_x_2164:
[----:B--2---:R2:W3:Y:S02]  /*174e0*/  SYNCS.PHASECHK.TRANS64.TRYWAIT P1, [R4+URZ+0x2e860], R5 ;  /* 0x02e86005040075a7 */ /* 0x0044e4000802017f */
[----:B---3--:R-:W-:Y:S05]  /*174f0*/  @!P1 NANOSLEEP.SYNCS 0x989680 ;  /* 0x009896800000995d */ /* 0x008fea0003900000 */
[----:B------:R-:W3:Y:S02]  /*17500*/  @!P1 SYNCS.PHASECHK.TRANS64 P1, [R4+URZ+0x2e860], R5 ;  /* 0x02e86005040095a7 */ /* 0x000ee4000802007f */
[----:B---3--:R-:W-:Y:S05]  /*17510*/  @!P1 BRA `(.L_x_2164) ;  /* 0xfffffffc00f09947 */ /* 0x008fea000383ffff */
[----:B------:R-:W-:Y:S05]  /*17520*/  BRA `(.L_x_2211) ;  /* 0xffffffec00147947 */ /* 0x000fea000383ffff */
.L_x_2166:
[----:B---3--:R3:W4:Y:S02]  /*17530*/  SYNCS.PHASECHK.TRANS64.TRYWAIT P1, [R3+URZ+0x2e860], R2 ;  /* 0x02e86002030075a7 */ /* 0x008724000802017f */
[----:B----4-:R-:W-:Y:S05]  /*17540*/  @!P1 NANOSLEEP.SYNCS 0x989680 ;  /* 0x009896800000995d */ /* 0x010fea0003900000 */
[----:B------:R-:W4:Y:S02]  /*17550*/  @!P1 SYNCS.PHASECHK.TRANS64 P1, [R3+URZ+0x2e860], R2 ;  /* 0x02e86002030095a7 */ /* 0x000f24000802007f */
[----:B----4-:R-:W-:Y:S05]  /*17560*/  @!P1 BRA `(.L_x_2166) ;  /* 0xfffffffc00f09947 */ /* 0x010fea000383ffff */
[----:B------:R-:W-:Y:S05]  /*17570*/  BRA `(.L_x_2212) ;  /* 0xffffffec00147947 */ /* 0x000fea000383ffff */
.L_x_2168:
[----:B----4-:R4:W0:Y:S02]  /*17580*/  SYNCS.PHASECHK.TRANS64.TRYWAIT P0, [R4+URZ+0x2e880], R5 ;  /* 0x02e88005040075a7 */ /* 0x010824000800017f */
[----:B0-----:R-:W-:Y:S05]  /*17590*/  @!P0 NANOSLEEP.SYNCS 0x989680 ;  /* 0x009896800000895d */ /* 0x001fea0003900000 */
[----:B------:R-:W0:Y:S02]  /*175a0*/  @!P0 SYNCS.PHASECHK.TRANS64 P0, [R4+URZ+0x2e880], R5 ;  /* 0x02e88005040085a7 */ /* 0x000e24000800007f */
[----:B0-----:R-:W-:Y:S05]  /*175b0*/  @!P0 BRA `(.L_x_2168) ;  /* 0xfffffffc00f08947 */ /* 0x001fea000383ffff */
[----:B------:R-:W-:Y:S05]  /*175c0*/  BRA `(.L_x_2169) ;  /* 0xffffffec00107947 */ /* 0x000fea000383ffff */
.L_x_2213:
        /* <DEDUP_REMOVED lines=11> */
.L_x_2701:


//--------------------- .text._ZN7cutlass13device_kernelIN5flash11enable_sm90INS1_16FlashAttnFwdSm90INS1_25CollectiveMainloopFwdSm90ILi2EN4cute5tupleIJNS5_1CILi1EEES8_S8_EEENS6_IJNS7_ILi128EEENS7_ILi224EEESA_EEELi128ENS_12float_e4m3_tEfNS_4arch4Sm90ELb1ELb0ELb0ELb1ELb0ELb1ELb0ELb1ELb1ELb1ELb0ELb0EEENS1_21CollectiveEpilogueFwdINS6_IJSA_SA_SB_EEES9_NS_10bfloat16_tESF_Li256ELb1ELb1ELb0ELb1EEENS1_36VarlenDynamicPersistentTileSchedulerILi128ELi224ELi256ELi128ELb0ELb1ELb1ELb1ELb1ELb1EEEEEEEEEvNT_6ParamsE --------------------------
	.section	.text._ZN7cutlass13device_kernelIN5flash11enable_sm90INS1_16FlashAttnFwdSm90INS1_25CollectiveMainloopFwdSm90ILi2EN4cute5tupleIJNS5_1CILi1EEES8_S8_EEENS6_IJNS7_ILi128EEENS7_ILi224EEESA_EEELi128ENS_12float_e4m3_tEfNS_4arch4Sm90ELb1ELb0ELb0ELb1ELb0ELb1ELb0ELb1ELb1ELb1ELb0ELb0EEENS1_21CollectiveEpilogueFwdINS6_IJSA_SA_SB_EEES9_NS_10bfloat16_tESF_Li256ELb1ELb1ELb0ELb1EEENS1_36VarlenDynamicPersistentTileSchedulerILi128ELi224ELi256ELi128ELb0ELb1ELb1ELb1ELb1ELb1EEEEEEEEEvNT_6ParamsE,"ax",@progbits
	.align	128
.text._ZN7cutlass13device_kernelIN5flash11enable_sm90INS1_16FlashAttnFwdSm90INS1_25CollectiveMainloopFwdSm90ILi2EN4cute5tupleIJNS5_1CILi1EEES8_S8_EEENS6_IJNS7_ILi128EEENS7_ILi224EEESA_EEELi128ENS_12float_e4m3_tEfNS_4arch4Sm90ELb1ELb0ELb0ELb1ELb0ELb1ELb0ELb1ELb1ELb1ELb0ELb0EEENS1_21CollectiveEpilogueFwdINS6_IJSA_SA_SB_EEES9_NS_10bfloat16_tESF_Li256ELb1ELb1ELb0ELb1EEENS1_36VarlenDynamicPersistentTileSchedulerILi128ELi224ELi256ELi128ELb0ELb1ELb1ELb1ELb1ELb1EEEEEEEEEvNT_6ParamsE:
        .type           _ZN7cutlass13device_kernelIN5flash11enable_sm90INS1_16FlashAttnFwdSm90INS1_25CollectiveMainloopFwdSm90ILi2EN4cute5tupleIJNS5_1CILi1EEES8_S8_EEENS6_IJNS7_ILi128EEENS7_ILi224EEESA_EEELi128ENS_12float_e4m3_tEfNS_4arch4Sm90ELb1ELb0ELb0ELb1ELb0ELb1ELb0ELb1ELb1ELb1ELb0ELb0EEENS1_21CollectiveEpilogueFwdINS6_IJSA_SA_SB_EEES9_NS_10bfloat16_tESF_Li256ELb1ELb1ELb0ELb1EEENS1_36VarlenDynamicPersistentTileSchedulerILi128ELi224ELi256ELi128ELb0ELb1ELb1ELb1ELb1ELb1EEEEEEEEEvNT_6ParamsE,@function
        .size           _ZN7cutlass13device_kernelIN5flash11enable_sm90INS1_16FlashAttnFwdSm90INS1_25CollectiveMainloopFwdSm90ILi2EN4cute5tupleIJNS5_1CILi1EEES8_S8_EEENS6_IJNS7_ILi128EEENS7_ILi224EEESA_EEELi128ENS_12float_e4m3_tEfNS_4arch4Sm90ELb1ELb0ELb0ELb1ELb0ELb1ELb0ELb1ELb1ELb1ELb0ELb0EEENS1_21CollectiveEpilogueFwdINS6_IJSA_SA_SB_EEES9_NS_10bfloat16_tESF_Li256ELb1ELb1ELb0ELb1EEENS1_36VarlenDynamicPersistentTileSchedulerILi128ELi224ELi256ELi128ELb0ELb1ELb1ELb1ELb1ELb1EEEEEEEEEvNT_6ParamsE,(.L_x_2702 - _ZN7cutlass13device_kernelIN5flash11enable_sm90INS1_16FlashAttnFwdSm90INS1_25CollectiveMainloopFwdSm90ILi2EN4cute5tupleIJNS5_1CILi1EEES8_S8_EEENS6_IJNS7_ILi128EEENS7_ILi224EEESA_EEELi128ENS_12float_e4m3_tEfNS_4arch4Sm90ELb1ELb0ELb0ELb1ELb0ELb1ELb0ELb1ELb1ELb1ELb0ELb0EEENS1_21CollectiveEpilogueFwdINS6_IJSA_SA_SB_EEES9_NS_10bfloat16_tESF_Li256ELb1ELb1ELb0ELb1EEENS1_36VarlenDynamicPersistentTileSchedulerILi128ELi224ELi256ELi128ELb0ELb1ELb1ELb1ELb1ELb1EEEEEEEEEvNT_6ParamsE)
        .other          _ZN7cutlass13device_kernelIN5flash11enable_sm90INS1_16FlashAttnFwdSm90INS1_25CollectiveMainloopFwdSm90ILi2EN4cute5tupleIJNS5_1CILi1EEES8_S8_EEENS6_IJNS7_ILi128EEENS7_ILi224EEESA_EEELi128ENS_12float_e4m3_tEfNS_4arch4Sm90ELb1ELb0ELb0ELb1ELb0ELb1ELb0ELb1ELb1ELb1ELb0ELb0EEENS1_21CollectiveEpilogueFwdINS6_IJSA_SA_SB_EEES9_NS_10bfloat16_tESF_Li256ELb1ELb1ELb0ELb1EEENS1_36VarlenDynamicPersistentTileSchedulerILi128ELi224ELi256ELi128ELb0ELb1ELb1ELb1ELb1ELb1EEEEEEEEEvNT_6ParamsE,@"STO_CUDA_ENTRY STV_DEFAULT"
_ZN7cutlass13device_kernelIN5flash11enable_sm90INS1_16FlashAttnFwdSm90INS1_25CollectiveMainloopFwdSm90ILi2EN4cute5tupleIJNS5_1CILi1EEES8_S8_EEENS6_IJNS7_ILi128EEENS7_ILi224EEESA_EEELi128ENS_12float_e4m3_tEfNS_4arch4Sm90ELb1ELb0ELb0ELb1ELb0ELb1ELb0ELb1ELb1ELb1ELb0ELb0EEENS1_21CollectiveEpilogueFwdINS6_IJSA_SA_SB_EEES9_NS_10bfloat16_tESF_Li256ELb1ELb1ELb0ELb1EEENS1_36VarlenDynamicPersistentTileSchedulerILi128ELi224ELi256ELi128ELb0ELb1ELb1ELb1ELb1ELb1EEEEEEEEEvNT_6ParamsE:
        /* <DEDUP_REMOVED lines=24> */
.L_x_2215:
[----:B------:R-:W-:Y:S05]  /*0180*/  BSYNC B0 ;  /* 0x0000000000007941 */ /* 0x000fea0003800000 */
.L_x_2214:
        /* <DEDUP_REMOVED lines=41> */
.L_x_2216:
        /* <DEDUP_REMOVED lines=22> */
.L_x_2217:
        /* <DEDUP_REMOVED lines=18> */
.L_x_2218:
        /* <DEDUP_REMOVED lines=22> */
.L_x_2219:
        /* <DEDUP_REMOVED lines=22> */
.L_x_2220:
[----:B------:R-:W-:Y:S01]  /*0960*/  PLOP3.LUT P0, PT, PT, PT, UP0, 0x80, 0x0 ;  /* 0x000000000000781c */ /* 0x000fe20003f0f008 */
[----:B------:R-:W-:Y:S01]  /*0970*/  UMOV UR60, 0x1 ;  /* 0x00000001003c7882 */ /* 0x000fe20000000000 */
[----:B------:R-:W-:Y:S01]  /*0980*/  NOP ;  /* 0x0000000000007918 */ /* 0x000fe20000000000 */
[----:B------:R-:W-:Y:S01]  /*0990*/  USEL UR60, UR60, 0x2, !UP0 ;  /* 0x000000023c3c7887 */ /* 0x000fe2000c000000 */
[----:B------:R-:W-:Y:S01]  /*09a0*/  BSSY B8, `(.L_x_2221) ;  /* 0x0002928000087945 */ /* 0x000fe20003800000 */
[----:B012-4-:R-:W-:Y:S08]  /*09b0*/  BAR.SYNC.DEFER_BLOCKING 0x0 ;  /* 0x0000000000007b1d */ /* 0x017ff00000010000 */
[----:B------:R-:W-:Y:S05]  /*09c0*/  @!P0 BRA `(.L_x_2222) ;  /* 0x00000224007c8947 */ /* 0x000fea0003800000 */
.L_x_2223:
        /* <DEDUP_REMOVED lines=8> */
[----:B-1----:R-:W-:-:S06]  /*0a50*/  ULEA UR4, UR5, UR4, 0x18 ;  /* 0x0000000405047291 */ /* 0x002fcc000f8ec03f */
[----:B------:R-:W-:Y:S01]  /*0a60*/  IMAD.U32 R16, RZ, RZ, UR4 ;  /* 0x00000004ff107e24 */ /* 0x000fe2000f8e00ff */
[----:B0-----:R-:W-:Y:S01]  /*0a70*/  SHF.R.U32.HI R0, RZ, 0x7, R0 ;  /* 0x00000007ff007819 */ /* 0x001fe20000011600 */
[----:B------:R-:W-:-:S03]  /*0a80*/  ULDC UR4, c[0x0][0xc3c] ;  /* 0x00030f0000047ab9 */ /* 0x000fc60000000800 */
[----:B------:R-:W-:Y:S01]  /*0a90*/  ISETP.NE.AND P0, PT, R0, 0x1, PT ;  /* 0x000000010000780c */ /* 0x000fe20003f05270 */
[----:B------:R-:W-:-:S05]  /*0aa0*/  IMAD.U32 R0, RZ, RZ, UR5 ;  /* 0x00000005ff007e24 */ /* 0x000fca000f8e00ff */
[----:B------:R-:W-:Y:S07]  /*0ab0*/  STL [R1+0x50], R0 ;  /* 0x0000500001007387 */ /* 0x000fee0000100800 */
[----:B------:R-:W-:Y:S08]  /*0ac0*/  @!P0 BAR.ARV 0x9, 0x100 ;  /* 0x0244000000008b1d */ /* 0x000ff00000002000 */
[----:B------:R-:W-:Y:S06]  /*0ad0*/  BAR.SYNC.DEFER_BLOCKING 0x5, 0x180 ;  /* 0x0146000000007b1d */ /* 0x000fec0000010000 */
[----:B------:R-:W0:Y:S02]  /*0ae0*/  LDS.128 R12, [R16+0x2e8d0] ;  /* 0x02e8d000100c7984 */ /* 0x000e240000000c00 */
[----:B------:R-:W-:Y:S06]  /*0af0*/  BAR.ARV 0x4, 0x180 ;  /* 0x0106000000007b1d */ /* 0x000fec0000002000 */
[----:B0-----:R-:W-:-:S13]  /*0b00*/  ISETP.GE.AND P0, PT, R15, UR4, PT ;  /* 0x000000040f007c0c */ /* 0x001fda000bf06270 */
[----:B------:R-:W-:Y:S05]  /*0b10*/  @P0 BRA `(.L_x_2224) ;  /* 0x0000029000400947 */ /* 0x000fea0003800000 */
[----:B------:R-:W0:Y:S01]  /*0b20*/  S2R R0, SR_TID.X ;  /* 0x0000000000007919 */ /* 0x000e220000002100 */
[----:B------:R-:W-:Y:S01]  /*0b30*/  ULOP3.LUT UR4, UR60, 0x1, URZ, 0xfc, !UPT ;  /* 0x000000013c047892 */ /* 0x000fe2000f8efc3f */
[----:B------:R-:W-:Y:S01]  /*0b40*/  IMAD.MOV.U32 R237, RZ, RZ, RZ ;  /* 0x000000ffffed7224 */ /* 0x000fe200078e00ff */
[----:B------:R1:W-:Y:S01]  /*0b50*/  STL [R1+0x64], R13 ;  /* 0x0000640d01007387 */ /* 0x0003e20000100800 */
[----:B------:R-:W-:Y:S02]  /*0b60*/  IMAD.MOV.U32 R232, RZ, RZ, RZ ;  /* 0x000000ffffe87224 */ /* 0x000fe400078e00ff */
[----:B------:R-:W-:Y:S02]  /*0b70*/  IMAD.MOV.U32 R231, RZ, RZ, RZ ;  /* 0x000000ffffe77224 */ /* 0x000fe400078e00ff */
[----:B0-----:R-:W-:-:S05]  /*0b80*/  VIADD R12, R0, 0xffffff80 ;  /* 0xffffff80000c7836 */ /* 0x001fca0000000000 */
[----:B------:R-:W-:-:S04]  /*0b90*/  SHF.R.S32.HI R0, RZ, 0x1f, R12 ;  /* 0x0000001fff007819 */ /* 0x000fc8000001140c */
[----:B------:R-:W-:-:S04]  /*0ba0*/  LEA.HI R2, R0, R12, RZ, 0x7 ;  /* 0x0000000c00027211 */ /* 0x000fc800078f38ff */
[----:B------:R-:W-:Y:S02]  /*0bb0*/  LOP3.LUT R3, R2, 0xffffff80, RZ, 0xc0, !PT ;  /* 0xffffff8002037812 */ /* 0x000fe400078ec0ff */
[----:B------:R-:W-:-:S03]  /*0bc0*/  SHF.R.S32.HI R17, RZ, 0x7, R2 ;  /* 0x00000007ff117819 */ /* 0x000fc60000011402 */
[----:B------:R-:W-:Y:S01]  /*0bd0*/  IMAD.IADD R11, R12, 0x1, -R3 ;  /* 0x000000010c0b7824 */ /* 0x000fe200078e0a03 */
[----:B------:R-:W-:-:S04]  /*0be0*/  LEA.HI R2, R2, R17, RZ, 0x1 ;  /* 0x0000001102027211 */ /* 0x000fc800078f08ff */
[----:B------:R-:W-:Y:S02]  /*0bf0*/  SHF.R.S32.HI R6, RZ, 0x1f, R11 ;  /* 0x0000001fff067819 */ /* 0x000fe4000001140b */
[----:B------:R-:W-:Y:S02]  /*0c00*/  LOP3.LUT R2, R2, 0x3fffffe, RZ, 0xc0, !PT ;  /* 0x03fffffe02027812 */ /* 0x000fe400078ec0ff */
[CC--:B------:R-:W-:Y:S02]  /*0c10*/  LEA.HI R8, R6.reuse, R11.reuse, RZ, 0x2 ;  /* 0x0000000b06087211 */ /* 0x0c0fe400078f10ff */
[----:B------:R-:W-:Y:S01]  /*0c20*/  LEA.HI R6, R6, R11, RZ, 0x5 ;  /* 0x0000000b06067211 */ /* 0x000fe200078f28ff */
[----:B------:R-:W-:Y:S01]  /*0c30*/  IMAD.IADD R2, R17, 0x1, -R2 ;  /* 0x0000000111027824 */ /* 0x000fe200078e0a02 */
[--C-:B------:R-:W-:Y:S01]  /*0c40*/  SHF.R.S32.HI R5, RZ, 0x2, R8.reuse ;  /* 0x00000002ff057819 */ /* 0x100fe20000011408 */
[----:B------:R-:W-:Y:S01]  /*0c50*/  IMAD.MOV.U32 R17, RZ, RZ, RZ ;  /* 0x000000ffff117224 */ /* 0x000fe200078e00ff */
[----:B------:R-:W-:-:S02]  /*0c60*/  SHF.R.S32.HI R4, RZ, 0x1f, R8 ;  /* 0x0000001fff047819 */ /* 0x000fc40000011408 */
[----:B------:R-:W-:Y:S02]  /*0c70*/  SHF.R.S32.HI R6, RZ, 0x5, R6 ;  /* 0x00000005ff067819 */ /* 0x000fe40000011406 */
[----:B------:R-:W-:Y:S02]  /*0c80*/  LEA.HI R3, R4, R5, RZ, 0x3 ;  /* 0x0000000504037211 */ /* 0x000fe400078f18ff */
[CC--:B------:R-:W-:Y:S02]  /*0c90*/  LEA.HI R4, R0.reuse, R12.reuse, RZ, 0x4 ;  /* 0x0000000c00047211 */ /* 0x0c0fe400078f20ff */
[----:B------:R-:W-:Y:S02]  /*0ca0*/  LOP3.LUT R10, R3, 0xfffffff8, RZ, 0xc0, !PT ;  /* 0xfffffff8030a7812 */ /* 0x000fe400078ec0ff */
[----:B------:R-:W-:Y:S02]  /*0cb0*/  LEA.HI R3, R0, R12, RZ, 0x5 ;  /* 0x0000000c00037211 */ /* 0x000fe400078f28ff */
[----:B------:R-:W-:Y:S01]  /*0cc0*/  SHF.R.S32.HI R7, RZ, 0x4, R4 ;  /* 0x00000004ff077819 */ /* 0x000fe20000011404 */
[----:B------:R-:W-:Y:S01]  /*0cd0*/  IMAD.IADD R9, R5, 0x1, -R10 ;  /* 0x0000000105097824 */ /* 0x000fe200078e0a0a */
[C---:B------:R-:W-:Y:S01]  /*0ce0*/  LOP3.LUT R5, R4.reuse, 0x3fffff0, RZ, 0xc0, !PT ;  /* 0x03fffff004057812 */ /* 0x040fe200078ec0ff */
[----:B------:R-:W-:Y:S01]  /*0cf0*/  IMAD.SHL.U32 R3, R3, 0x20, RZ ;  /* 0x0000002003037824 */ /* 0x000fe200078e00ff */
[----:B------:R-:W-:Y:S01]  /*0d00*/  LEA.HI R4, R4, R7, RZ, 0x1 ;  /* 0x0000000704047211 */ /* 0x000fe200078f08ff */
[----:B------:R-:W-:Y:S01]  /*0d10*/  IMAD R9, R6, 0x10, R9 ;  /* 0x0000001006097824 */ /* 0x000fe200078e0209 */
[----:B------:R-:W-:Y:S01]  /*0d20*/  LOP3.LUT R8, R8, 0x7ffffffc, RZ, 0xc0, !PT ;  /* 0x7ffffffc08087812 */ /* 0x000fe200078ec0ff */
[----:B------:R-:W-:Y:S01]  /*0d30*/  IMAD.IADD R5, R12, 0x1, -R5 ;  /* 0x000000010c057824 */ /* 0x000fe200078e0a05 */
[----:B------:R-:W-:Y:S01]  /*0d40*/  LOP3.LUT R18, R3, 0xfffffc00, RZ, 0xc0, !PT ;  /* 0xfffffc0003127812 */ /* 0x000fe200078ec0ff */
[----:B------:R-:W-:Y:S01]  /*0d50*/  IMAD R10, R2, 0x40, R9 ;  /* 0x00000040020a7824 */ /* 0x000fe200078e0209 */
[----:B------:R-:W-:-:S02]  /*0d60*/  LOP3.LUT R4, R4, 0x1ffffffe, RZ, 0xc0, !PT ;  /* 0x1ffffffe04047812 */ /* 0x000fc400078ec0ff */
[----:B------:R-:W-:Y:S01]  /*0d70*/  LEA.HI R2, R0, R12, RZ, 0x2 ;  /* 0x0000000c00027211 */ /* 0x000fe200078f10ff */
[----:B------:R-:W-:Y:S02]  /*0d80*/  IMAD R5, R5, 0x40, R18 ;  /* 0x0000004005057824 */ /* 0x000fe400078e0212 */
[----:B------:R-:W-:Y:S01]  /*0d90*/  IMAD.IADD R4, R7, 0x1, -R4 ;  /* 0x0000000107047824 */ /* 0x000fe200078e0a04 */
[----:B------:R-:W-:-:S03]  /*0da0*/  SHF.R.S32.HI R228, RZ, 0x2, R2 ;  /* 0x00000002ffe47819 */ /* 0x000fc60000011402 */
[----:B------:R-:W-:Y:S01]  /*0db0*/  IMAD R3, R4, 0x8, R5 ;  /* 0x0000000804037824 */ /* 0x000fe200078e0205 */
[----:B------:R-:W-:Y:S01]  /*0dc0*/  LEA.HI R4, R0, R12, RZ, 0x3 ;  /* 0x0000000c00047211 */ /* 0x000fe200078f18ff */
[----:B------:R-:W-:Y:S01]  /*0dd0*/  VIADD R20, R228, 0x40 ;  /* 0x00000040e4147836 */ /* 0x000fe20000000000 */
[----:B------:R-:W-:Y:S02]  /*0de0*/  LOP3.LUT R0, R2, 0xfffffffc, RZ, 0xc0, !PT ;  /* 0xfffffffc02007812 */ /* 0x000fe400078ec0ff */
[----:B------:R0:W-:Y:S03]  /*0df0*/  STL [R1+0xac], R3 ;  /* 0x0000ac0301007387 */ /* 0x0001e60000100800 */
[----:B-1----:R-:W-:Y:S01]  /*0e00*/  IMAD.IADD R13, R12, 0x1, -R0 ;  /* 0x000000010c0d7824 */ /* 0x002fe200078e0a00 */
[----:B------:R1:W-:Y:S01]  /*0e10*/  STL [R1+0x68], R14 ;  /* 0x0000680e01007387 */ /* 0x0003e20000100800 */
[----:B------:R-:W-:-:S02]  /*0e20*/  SHF.R.S32.HI R0, RZ, 0x1f, R228 ;  /* 0x0000001fff007819 */ /* 0x000fc400000114e4 */
[C---:B------:R-:W-:Y:S01]  /*0e30*/  IMAD.SHL.U32 R18, R13.reuse, 0x10, RZ ;  /* 0x000000100d127824 */ /* 0x040fe200078e00ff */
[----:B------:R2:W-:Y:S01]  /*0e40*/  STL [R1+0x6c], R15 ;  /* 0x00006c0f01007387 */ /* 0x0005e20000100800 */
[----:B------:R-:W-:Y:S01]  /*0e50*/  LEA.HI R0, R13, R13, RZ, 0x1 ;  /* 0x0000000d0d007211 */ /* 0x000fe200078f08ff */
[----:B0-----:R-:W-:Y:S01]  /*0e60*/  IMAD.U32 R3, RZ, RZ, UR4 ;  /* 0x00000004ff037e24 */ /* 0x001fe2000f8e00ff */
[----:B------:R-:W-:Y:S01]  /*0e70*/  SHF.R.S32.HI R3, RZ, 0x1f, R2 ;  /* 0x0000001fff037819 */ /* 0x000fe20000011402 */
[----:B------:R-:W-:Y:S01]  /*0e80*/  STL [R1+0xa8], R10 ;  /* 0x0000a80a01007387 */ /* 0x000fe20000100800 */
[----:B------:R-:W-:Y:S01]  /*0e90*/  LOP3.LUT R2, R4, 0xfffffff8, RZ, 0xc0, !PT ;  /* 0xfffffff804027812 */ /* 0x000fe200078ec0ff */
[----:B-1----:R-:W-:Y:S01]  /*0ea0*/  VIADD R14, R228, 0xc0 ;  /* 0x000000c0e40e7836 */ /* 0x002fe20000000000 */
[----:B------:R-:W-:Y:S01]  /*0eb0*/  SHF.R.S32.HI R4, RZ, 0x3, R4 ;  /* 0x00000003ff047819 */ /* 0x000fe20000011404 */
[----:B------:R-:W-:Y:S01]  /*0ec0*/  UMOV UR4, URZ ;  /* 0x0000003f00047c82 */ /* 0x000fe20008000000 */
[----:B------:R-:W-:Y:S01]  /*0ed0*/  SHF.R.S32.HI R4, RZ, 0x1f, R20 ;  /* 0x0000001fff047819 */ /* 0x000fe20000011414 */
[----:B------:R-:W-:Y:S01]  /*0ee0*/  IMAD.IADD R12, R12, 0x1, -R2 ;  /* 0x000000010c0c7824 */ /* 0x000fe200078e0a02 */
[----:B------:R-:W-:Y:S01]  /*0ef0*/  LEA.HI R3, R3, R228, RZ, 0x3 ;  /* 0x000000e403037211 */ /* 0x000fe200078f18ff */
[----:B--2---:R-:W-:Y:S01]  /*0f00*/  VIADD R15, R228, 0x80 ;  /* 0x00000080e40f7836 */ /* 0x004fe20000000000 */
[----:B------:R-:W-:Y:S01]  /*0f10*/  LEA.HI R4, R4, R20, RZ, 0x3 ;  /* 0x0000001404047211 */ /* 0x000fe200078f18ff */
[----:B------:R-:W-:Y:S01]  /*0f20*/  IMAD.SHL.U32 R2, R20, 0x80, RZ ;  /* 0x0000008014027824 */ /* 0x000fe200078e00ff */
[----:B------:R-:W-:Y:S01]  /*0f30*/  LOP3.LUT R3, R3, 0xfffffff8, RZ, 0xc0, !PT ;  /* 0xfffffff803037812 */ /* 0x000fe200078ec0ff */
[----:B------:R-:W-:Y:S01]  /*0f40*/  IMAD.SHL.U32 R12, R12, 0x8, RZ ;  /* 0x000000080c0c7824 */ /* 0x000fe200078e00ff */
[----:B------:R-:W-:Y:S01]  /*0f50*/  SHF.R.S32.HI R6, RZ, 0x1f, R15 ;  /* 0x0000001fff067819 */ /* 0x000fe2000001140f */
[----:B------:R-:W-:Y:S01]  /*0f60*/  IMAD.SHL.U32 R7, R14, 0x80, RZ ;  /* 0x000000800e077824 */ /* 0x000fe200078e00ff */
[----:B------:R-:W-:Y:S01]  /*0f70*/  LOP3.LUT R2, R2, 0x380, RZ, 0xc0, !PT ;  /* 0x0000038002027812 */ /* 0x000fe200078ec0ff */
[----:B------:R-:W-:Y:S01]  /*0f80*/  IMAD.SHL.U32 R5, R15, 0x80, RZ ;  /* 0x000000800f057824 */ /* 0x000fe200078e00ff */
[----:B------:R-:W-:Y:S01]  /*0f90*/  SHF.R.S32.HI R9, RZ, 0x1f, R14 ;  /* 0x0000001fff097819 */ /* 0x000fe2000001140e */
[----:B------:R-:W-:Y:S01]  /*0fa0*/  IMAD.SHL.U32 R4, R4, 0x80, RZ ;  /* 0x0000008004047824 */ /* 0x000fe200078e00ff */
[----:B------:R0:W-:Y:S01]  /*0fb0*/  STL [R1+0x70], R12 ;  /* 0x0000700c01007387 */ /* 0x0001e20000100800 */
[----:B------:R-:W-:Y:S01]  /*0fc0*/  IMAD.IADD R229, R228, 0x1, -R3 ;  /* 0x00000001e4e57824 */ /* 0x000fe200078e0a03 */
[----:B------:R-:W-:Y:S01]  /*0fd0*/  LEA.HI R6, R6, R15, RZ, 0x3 ;  /* 0x0000000f06067211 */ /* 0x000fe200078f18ff */
[----:B------:R-:W-:Y:S01]  /*0fe0*/  IMAD.SHL.U32 R22, R13, 0x8, RZ ;  /* 0x000000080d167824 */ /* 0x000fe200078e00ff */
[----:B------:R-:W-:-:S02]  /*0ff0*/  LOP3.LUT R3, R7, 0x380, RZ, 0xc0, !PT ;  /* 0x0000038007037812 */ /* 0x000fc400078ec0ff */
[----:B------:R-:W-:Y:S01]  /*1000*/  LOP3.LUT R5, R5, 0x380, RZ, 0xc0, !PT ;  /* 0x0000038005057812 */ /* 0x000fe200078ec0ff */
[----:B------:R-:W-:Y:S01]  /*1010*/  IMAD.SHL.U32 R6, R6, 0x80, RZ ;  /* 0x0000008006067824 */ /* 0x000fe200078e00ff */
[----:B------:R-:W-:Y:S01]  /*1020*/  LOP3.LUT R3, R4, 0xfffffc00, RZ, 0xc0, !PT ;  /* 0xfffffc0004037812 */ /* 0x000fe200078ec0ff */
[----:B------:R-:W-:Y:S01]  /*1030*/  VIADD R230, R22, 0x20 ;  /* 0x0000002016e67836 */ /* 0x000fe20000000000 */
[----:B------:R-:W-:Y:S01]  /*1040*/  SHF.R.U32.HI R5, RZ, 0x3, R2 ;  /* 0x00000003ff057819 */ /* 0x000fe20000011602 */
[----:B0-----:R-:W-:Y:S01]  /*1050*/  VIADD R12, R12, 0x40 ;  /* 0x000000400c0c7836 */ /* 0x001fe20000000000 */
[----:B------:R-:W-:Y:S02]  /*1060*/  LEA.HI R9, R9, R14, RZ, 0x3 ;  /* 0x0000000e09097211 */ /* 0x000fe400078f18ff */
[----:B------:R-:W-:Y:S02]  /*1070*/  LOP3.LUT R2, R2, 0x70, R18, 0xf8, !PT ;  /* 0x0000007002027812 */ /* 0x000fe400078ef812 */
[----:B------:R-:W-:Y:S01]  /*1080*/  STL [R1+0x8c], R12 ;  /* 0x00008c0c01007387 */ /* 0x000fe20000100800 */
[----:B------:R-:W-:Y:S01]  /*1090*/  LOP3.LUT R0, R0, 0x1ffffffe, RZ, 0xc0, !PT ;  /* 0x1ffffffe00007812 */ /* 0x000fe200078ec0ff */
[----:B------:R-:W-:Y:S01]  /*10a0*/  IMAD.SHL.U32 R9, R9, 0x80, RZ ;  /* 0x0000008009097824 */ /* 0x000fe200078e00ff */
[----:B------:R-:W-:Y:S01]  /*10b0*/  SHF.R.S32.HI R4, RZ, 0x1f, R12 ;  /* 0x0000001fff047819 */ /* 0x000fe2000001140c */
[----:B------:R0:W-:Y:S01]  /*10c0*/  STL [R1+0x74], R3 ;  /* 0x0000740301007387 */ /* 0x0001e20000100800 */
[----:B------:R-:W-:Y:S01]  /*10d0*/  SHF.R.S32.HI R19, RZ, 0x1f, R18 ;  /* 0x0000001fff137819 */ /* 0x000fe20000011412 */
[----:B------:R-:W-:Y:S01]  /*10e0*/  IMAD.IADD R0, R13, 0x1, -R0 ;  /* 0x000000010d007824 */ /* 0x000fe200078e0a00 */
[----:B------:R-:W-:Y:S01]  /*10f0*/  SHF.R.S32.HI R23, RZ, 0x1f, R22 ;  /* 0x0000001fff177819 */ /* 0x000fe20000011416 */
[----:B------:R1:W-:Y:S01]  /*1100*/  STL [R1+0xb0], R4 ;  /* 0x0000b00401007387 */ /* 0x0003e20000100800 */
[----:B0-----:R-:W-:Y:S01]  /*1110*/  LOP3.LUT R3, R3, R2, R5, 0xf6, !PT ;  /* 0x0000000203037212 */ /* 0x001fe200078ef605 */
[----:B------:R-:W-:Y:S01]  /*1120*/  IMAD.IADD R5, R11, 0x1, -R8 ;  /* 0x000000010b057824 */ /* 0x000fe200078e0a08 */
[----:B------:R-:W-:-:S02]  /*1130*/  LOP3.LUT R2, R6, 0xfffffc00, RZ, 0xc0, !PT ;  /* 0xfffffc0006027812 */ /* 0x000fc400078ec0ff */
[----:B-1----:R-:W-:Y:S01]  /*1140*/  LOP3.LUT R4, R9, 0xfffffc00, RZ, 0xc0, !PT ;  /* 0xfffffc0009047812 */ /* 0x002fe200078ec0ff */
[----:B------:R-:W-:Y:S01]  /*1150*/  IMAD.IADD R3, R16, 0x1, R3 ;  /* 0x0000000110037824 */ /* 0x000fe200078e0203 */
[----:B------:R-:W-:Y:S04]  /*1160*/  STL [R1+0x78], R5 ;  /* 0x0000780501007387 */ /* 0x000fe80000100800 */
[----:B------:R0:W-:Y:S04]  /*1170*/  STL [R1+0x84], R2 ;  /* 0x0000840201007387 */ /* 0x0001e80000100800 */
[----:B------:R1:W-:Y:S04]  /*1180*/  STL [R1+0x80], R4 ;  /* 0x0000800401007387 */ /* 0x0003e80000100800 */
[----:B------:R1:W-:Y:S01]  /*1190*/  STL [R1+0xa4], R3 ;  /* 0x0000a40301007387 */ /* 0x0003e20000100800 */
[----:B0-----:R-:W-:-:S02]  /*11a0*/  IMAD R2, R0, 0x8, R10 ;  /* 0x0000000800027824 */ /* 0x001fc400078e020a */
[----:B------:R-:W-:-:S03]  /*11b0*/  IMAD.U32 R0, RZ, RZ, UR4 ;  /* 0x00000004ff007e24 */ /* 0x000fc6000f8e00ff */
[----:B------:R1:W-:Y:S04]  /*11c0*/  STL [R1+0x7c], R2 ;  /* 0x00007c0201007387 */ /* 0x0003e80000100800 */
[----:B------:R1:W-:Y:S02]  /*11d0*/  STL [R1+0xa0], R0 ;  /* 0x0000a00001007387 */ /* 0x0003e40000100800 */
.L_x_2410:
[----:B-12---:R-:W2:Y:S01]  /*11e0*/  LDL.LU R0, [R1+0x6c] ;  /* 0x00006c0001007983 */ /* 0x006ea20000300800 */
[----:B----4-:R-:W2:Y:S01]  /*11f0*/  LDC.64 R2, c[0x0][0xc88] ;  /* 0x00032200ff027b82 */ /* 0x010ea20000000a00 */
[----:B------:R-:W-:Y:S01]  /*1200*/  ULDC.64 UR4, c[0x0][0x208] ;  /* 0x0000820000047ab9 */ /* 0x000fe20000000a00 */
[----:B--2---:R-:W-:-:S05]  /*1210*/  IMAD.WIDE R2, R0, 0x4, R2 ;  /* 0x0000000400027825 */ /* 0x004fca00078e0202 */
[----:B------:R0:W2:Y:S01]  /*1220*/  LDG.E R0, desc[UR4][R2.64] ;  /* 0x0000000402007981 */ /* 0x0000a2000c1e1900 */
[----:B------:R-:W-:Y:S05]  /*1230*/  YIELD ;  /* 0x0000000000007946 */ /* 0x000fea0003800000 */
[----:B------:R-:W-:Y:S01]  /*1240*/  ULDC.64 UR4, c[0x0][0xa28] ;  /* 0x00028a0000047ab9 */ /* 0x000fe20000000a00 */
[----:B------:R-:W-:Y:S01]  /*1250*/  ULDC.64 UR8, c[0x0][0xa18] ;  /* 0x0002860000087ab9 */ /* 0x000fe20000000a00 */
[----:B------:R-:W-:Y:S01]  /*1260*/  ISETP.NE.U32.AND P1, PT, RZ, UR4, PT ;  /* 0x00000004ff007c0c */ /* 0x000fe2000bf25070 */
[----:B------:R-:W-:Y:S01]  /*1270*/  ULDC.64 UR10, c[0x0][0x208] ;  /* 0x00008200000a7ab9 */ /* 0x000fe20000000a00 */
[----:B0-----:R-:W-:Y:S01]  /*1280*/  IMAD.MOV.U32 R3, RZ, RZ, RZ ;  /* 0x000000ffff037224 */ /* 0x001fe200078e00ff */
[----:B------:R-:W-:Y:S01]  /*1290*/  ULDC.64 UR6, c[0x0][0xa08] ;  /* 0x0002820000067ab9 */ /* 0x000fe20000000a00 */
[----:B------:R-:W-:Y:S01]  /*12a0*/  ISETP.NE.AND.EX P1, PT, RZ, UR5, PT, P1 ;  /* 0x00000005ff007c0c */ /* 0x000fe2000bf25310 */
[----:B------:R-:W-:Y:S01]  /*12b0*/  IMAD.MOV.U32 R29, RZ, RZ, RZ ;  /* 0x000000ffff1d7224 */ /* 0x000fe200078e00ff */
[----:B------:R-:W-:-:S04]  /*12c0*/  ISETP.NE.U32.AND P0, PT, RZ, UR6, PT ;  /* 0x00000006ff007c0c */ /* 0x000fc8000bf05070 */
[----:B------:R-:W-:Y:S02]  /*12d0*/  ISETP.NE.AND.EX P0, PT, RZ, UR7, PT, P0 ;  /* 0x00000007ff007c0c */ /* 0x000fe4000bf05300 */
        /* <DEDUP_REMOVED lines=13> */
[----:B------:R-:W-:Y:S01]  /*13b0*/  ULDC.64 UR4, c[0x0][0x418] ;  /* 0x0001060000047ab9 */ /* 0x000fe20000000a00 */
[C---:B------:R-:W-:Y:S01]  /*13c0*/  IADD3.X R9, R30.reuse, UR7, RZ, P3, !PT ;  /* 0x000000071e097c10 */ /* 0x040fe20009ffe4ff */
[----:B------:R-:W-:Y:S09]  /*13d0*/  STL [R1+0x94], R31 ;  /* 0x0000941f01007387 */ /* 0x000ff20000100800 */
[----:B0-----:R-:W-:Y:S01]  /*13e0*/  @P2 IADD3 R6, P1, R31, UR8, RZ ;  /* 0x000000081f062c10 */ /* 0x001fe2000ff3e0ff */
[----:B------:R-:W-:Y:S01]  /*13f0*/  UISETP.NE.U32.AND UP0, UPT, UR4, URZ, UPT ;  /* 0x0000003f0400728c */ /* 0x000fe2000bf05070 */
[----:B------:R-:W-:Y:S02]  /*1400*/  STL [R1+0x98], R30 ;  /* 0x0000981e01007387 */ /* 0x000fe40000100800 */
[----:B------:R-:W-:Y:S01]  /*1410*/  @P2 IADD3.X R7, R30, UR9, RZ, P1, !PT ;  /* 0x000000091e072c10 */ /* 0x000fe20008ffe4ff */
[----:B------:R-:W-:Y:S01]  /*1420*/  ULDC UR4, c[0x0][0x424] ;  /* 0x0001090000047ab9 */ /* 0x000fe20000000800 */
[----:B------:R1:W5:Y:S04]  /*1430*/  @P0 LDG.E R29, desc[UR10][R8.64] ;  /* 0x0000000a081d0981 */ /* 0x000368000c1e1900 */
[----:B------:R-:W2:Y:S01]  /*1440*/  @P2 LDG.E R2, desc[UR10][R6.64] ;  /* 0x0000000a06022981 */ /* 0x000ea2000c1e1900 */
[----:B------:R-:W-:-:S03]  /*1450*/  UISETP.NE.AND.EX UP0, UPT, UR5, URZ, UPT, UP0 ;  /* 0x0000003f0500728c */ /* 0x000fc6000bf05300 */
[----:B------:R-:W-:Y:S01]  /*1460*/  ULDC UR5, c[0x0][0x2f0] ;  /* 0x0000bc0000057ab9 */ /* 0x000fe20000000800 */
[----:B------:R-:W-:-:S04]  /*1470*/  USEL UR4, UR4, 0x1, UP0 ;  /* 0x0000000104047887 */ /* 0x000fc80008000000 */
[----:B------:R-:W-:-:S03]  /*1480*/  UIMAD UR4, UR4, UR5, URZ ;  /* 0x00000005040472a4 */ /* 0x000fc6000f8e023f */
[----:B------:R-:W-:-:S03]  /*1490*/  ULDC UR5, c[0x0][0x348] ;  /* 0x0000d20000057ab9 */ /* 0x000fc60000000800 */
[----:B------:R-:W-:Y:S02]  /*14a0*/  IMAD.U32 R26, RZ, RZ, UR4 ;  /* 0x00000004ff1a7e24 */ /* 0x000fe4000f8e00ff */
[----:B------:R-:W-:Y:S01]  /*14b0*/  IMAD.MOV.U32 R27, RZ, RZ, R0 ;  /* 0x000000ffff1b7224 */ /* 0x000fe200078e0000 */
[----:B--2---:R0:W-:Y:S01]  /*14c0*/  STL [R1+0x40], R2 ;  /* 0x0000400201007387 */ /* 0x0041e20000100800 */
[----:B------:R-:W-:Y:S02]  /*14d0*/  IMAD.MOV.U32 R10, RZ, RZ, R2 ;  /* 0x000000ffff0a7224 */ /* 0x000fe400078e0002 */
[----:B0-----:R-:W-:Y:S01]  /*14e0*/  IMAD.U32 R2, RZ, RZ, UR5 ;  /* 0x00000005ff027e24 */ /* 0x001fe2000f8e00ff */
[----:B-1----:R-:W-:Y:S06]  /*14f0*/  @P2 BRA `(.L_x_2225) ;  /* 0x00000000002c2947 */ /* 0x002fec0003800000 */
[----:B------:R-:W-:Y:S02]  /*1500*/  ULDC.64 UR4, c[0x0][0xa00] ;  /* 0x0002800000047ab9 */ /* 0x000fe40000000a00 */
[----:B------:R-:W-:-:S04]  /*1510*/  ISETP.NE.U32.AND P1, PT, RZ, UR4, PT ;  /* 0x00000004ff007c0c */ /* 0x000fc8000bf25070 */
[----:B------:R-:W-:-:S13]  /*1520*/  ISETP.NE.AND.EX P1, PT, RZ, UR5, PT, P1 ;  /* 0x00000005ff007c0c */ /* 0x000fda000bf25310 */
[----:B------:R-:W-:Y:S05]  /*1530*/  @!P1 BRA `(.L_x_2225) ;  /* 0x00000000001c9947 */ /* 0x000fea0003800000 */
[----:B------:R-:W0:Y:S01]  /*1540*/  LDC.64 R4, c[0x0][0xa00] ;  /* 0x00028000ff047b82 */ /* 0x000e220000000a00 */
[----:B------:R-:W-:Y:S01]  /*1550*/  ULDC.64 UR4, c[0x0][0x208] ;  /* 0x0000820000047ab9 */ /* 0x000fe20000000a00 */
[----:B0-----:R-:W-:-:S05]  /*1560*/  IMAD.WIDE R4, R27, 0x4, R4 ;  /* 0x000000041b047825 */ /* 0x001fca00078e0204 */
[----:B------:R-:W2:Y:S04]  /*1570*/  LDG.E R0, desc[UR4][R4.64] ;  /* 0x0000000404007981 */ /* 0x000ea8000c1e1900 */
[----:B------:R-:W2:Y:S02]  /*1580*/  LDG.E R7, desc[UR4][R4.64+0x4] ;  /* 0x0000040404077981 */ /* 0x000ea4000c1e1900 */
[----:B--2---:R-:W-:-:S05]  /*1590*/  IMAD.IADD R10, R7, 0x1, -R0 ;  /* 0x00000001070a7824 */ /* 0x004fca00078e0a00 */
[----:B------:R0:W-:Y:S02]  /*15a0*/  STL [R1+0x40], R10 ;  /* 0x0000400a01007387 */ /* 0x0001e40000100800 */
.L_x_2225:
[----:B------:R-:W2:Y:S01]  /*15b0*/  LDL R28, [R1+0x68] ;  /* 0x00006800011c7983 */ /* 0x000ea20000100800 */
[----:B------:R-:W-:Y:S02]  /*15c0*/  ULDC.64 UR4, c[0x0][0xa20] ;  /* 0x0002880000047ab9 */ /* 0x000fe40000000a00 */
[----:B------:R-:W-:-:S04]  /*15d0*/  ISETP.NE.U32.AND P1, PT, RZ, UR4, PT ;  /* 0x00000004ff007c0c */ /* 0x000fc8000bf25070 */
[----:B------:R-:W-:Y:S01]  /*15e0*/  ISETP.NE.AND.EX P1, PT, RZ, UR5, PT, P1 ;  /* 0x00000005ff007c0c */ /* 0x000fe2000bf25310 */
[----:B--2---:R1:W-:-:S12]  /*15f0*/  STL [R1+0x90], R28 ;  /* 0x0000901c01007387 */ /* 0x0043d80000100800 */
[----:B------:R-:W-:Y:S05]  /*1600*/  @!P1 BRA `(.L_x_2226) ;  /* 0x0000000000149947 */ /* 0x000fea0003800000 */
[----:B------:R-:W-:Y:S01]  /*1610*/  IADD3 R4, P0, R31, UR4, RZ ;  /* 0x000000041f047c10 */ /* 0x000fe2000ff1e0ff */
[----:B------:R-:W-:-:S03]  /*1620*/  ULDC.64 UR6, c[0x0][0x208] ;  /* 0x0000820000067ab9 */ /* 0x000fc60000000a00 */
[----:B------:R-:W-:-:S05]  /*1630*/  IADD3.X R5, R30, UR5, RZ, P0, !PT ;  /* 0x000000051e057c10 */ /* 0x000fca00087fe4ff */
[----:B------:R2:W5:Y:S01]  /*1640*/  LDG.E R26, desc[UR6][R4.64] ;  /* 0x00000006041a7981 */ /* 0x000562000c1e1900 */
[----:B------:R-:W-:Y:S05]  /*1650*/  BRA `(.L_x_2227) ;  /* 0x0000000000147947 */ /* 0x000fea0003800000 */
.L_x_2226:
[----:B------:R-:W-:Y:S05]  /*1660*/  @!P0 BRA `(.L_x_2227) ;  /* 0x0000000000108947 */ /* 0x000fea0003800000 */
[----:B------:R-:W-:Y:S02]  /*1670*/  ULDC.64 UR4, c[0x0][0x208] ;  /* 0x0000820000047ab9 */ /* 0x000fe40000000a00 */
[----:B------:R-:W2:Y:S04]  /*1680*/  LDG.E R5, desc[UR4][R8.64] ;  /* 0x0000000408057981 */ /* 0x000ea8000c1e1900 */
[----:B------:R-:W2:Y:S02]  /*1690*/  LDG.E R26, desc[UR4][R8.64+0x4] ;  /* 0x00000404081a7981 */ /* 0x000ea4000c1e1900 */
[----:B--2---:R-:W-:-:S07]  /*16a0*/  IMAD.IADD R26, R26, 0x1, -R5 ;  /* 0x000000011a1a7824 */ /* 0x004fce00078e0a05 */
.L_x_2227:
[----:B------:R-:W-:Y:S01]  /*16b0*/  ULDC.64 UR4, c[0x0][0xa10] ;  /* 0x0002840000047ab9 */ /* 0x000fe20000000a00 */
[----:B------:R-:W3:Y:S01]  /*16c0*/  LDL.LU R12, [R1+0x64] ;  /* 0x00006400010c7983 */ /* 0x000ee20000300800 */
[----:B------:R-:W-:Y:S01]  /*16d0*/  ISETP.NE.U32.AND P0, PT, RZ, UR4, PT ;  /* 0x00000004ff007c0c */ /* 0x000fe2000bf05070 */
[----:B------:R-:W-:Y:S01]  /*16e0*/  ULDC.64 UR6, c[0x0][0x208] ;  /* 0x0000820000067ab9 */ /* 0x000fe20000000a00 */
[----:B------:R-:W4:Y:S02]  /*16f0*/  LDC R8, c[0x0][0x448] ;  /* 0x00011200ff087b82 */ /* 0x000f240000000800 */
[----:B------:R-:W-:Y:S01]  /*1700*/  ISETP.NE.AND.EX P0, PT, RZ, UR5, PT, P0 ;  /* 0x00000005ff007c0c */ /* 0x000fe2000bf05300 */
[----:B------:R-:W-:-:S12]  /*1710*/  ULDC.64 UR4, c[0x0][0xa30] ;  /* 0x00028c0000047ab9 */ /* 0x000fd80000000a00 */
[----:B--2---:R-:W2:Y:S02]  /*1720*/  @P0 LDC.64 R4, c[0x0][0xa10] ;  /* 0x00028400ff040b82 */ /* 0x004ea40000000a00 */
[----:B--2---:R-:W-:-:S05]  /*1730*/  @P0 IMAD.WIDE R4, R27, 0x4, R4 ;  /* 0x000000041b040825 */ /* 0x004fca00078e0204 */
[----:B------:R-:W2:Y:S04]  /*1740*/  @P0 LDG.E R0, desc[UR6][R4.64] ;  /* 0x0000000604000981 */ /* 0x000ea8000c1e1900 */
[----:B------:R-:W2:Y:S01]  /*1750*/  @P0 LDG.E R9, desc[UR6][R4.64+0x4] ;  /* 0x0000040604090981 */ /* 0x000ea2000c1e1900 */
[----:B------:R-:W-:Y:S01]  /*1760*/  ISETP.NE.U32.AND P1, PT, RZ, UR4, PT ;  /* 0x00000004ff007c0c */ /* 0x000fe2000bf25070 */
[----:B-----5:R-:W-:-:S03]  /*1770*/  IMAD.MOV.U32 R121, RZ, RZ, R26 ;  /* 0x000000ffff797224 */ /* 0x020fc600078e001a */
[----:B------:R-:W-:-:S13]  /*1780*/  ISETP.NE.AND.EX P1, PT, RZ, UR5, PT, P1 ;  /* 0x00000005ff007c0c */ /* 0x000fda000bf25310 */
[----:B------:R-:W-:-:S04]  /*1790*/  @P1 IADD3 R6, P2, R31, UR4, RZ ;  /* 0x000000041f061c10 */ /* 0x000fc8000ff5e0ff */
[----:B------:R-:W-:-:S05]  /*17a0*/  @P1 IADD3.X R7, R30, UR5, RZ, P2, !PT ;  /* 0x000000051e071c10 */ /* 0x000fca00097fe4ff */
[----:B------:R0:W5:Y:S01]  /*17b0*/  @P1 LDG.E R121, desc[UR6][R6.64] ;  /* 0x0000000606791981 */ /* 0x000162000c1e1900 */
[----:B----4-:R-:W-:Y:S01]  /*17c0*/  ISETP.NE.AND P1, PT, R8, 0x1, PT ;  /* 0x000000010800780c */ /* 0x010fe20003f25270 */
[----:B------:R-:W-:Y:S02]  /*17d0*/  IMAD.IADD R8, R26, 0x1, -R3 ;  /* 0x000000011a087824 */ /* 0x000fe400078e0a03 */
[----:B0-----:R-:W-:-:S10]  /*17e0*/  IMAD.MOV.U32 R6, RZ, RZ, RZ ;  /* 0x000000ffff067224 */ /* 0x001fd400078e00ff */
[----:B------:R-:W0:Y:S08]  /*17f0*/  @P1 LDC R11, c[0x0][0x44c] ;  /* 0x00011300ff0b1b82 */ /* 0x000e300000000800 */
[----:B------:R-:W4:Y:S01]  /*1800*/  @P1 LDC R5, c[0x0][0x450] ;  /* 0x00011400ff051b82 */ /* 0x000f220000000800 */
[----:B---3--:R-:W-:-:S04]  /*1810*/  IMAD.SHL.U32 R12, R12, 0x80, RZ ;  /* 0x000000800c0c7824 */ /* 0x008fc800078e00ff */
[----:B------:R-:W-:Y:S01]  /*1820*/  VIADD R4, R12, 0x7f ;  /* 0x0000007f0c047836 */ /* 0x000fe20000000000 */
[----:B------:R-:W-:Y:S01]  /*1830*/  STL [R1+0x4c], R12 ;  /* 0x00004c0c01007387 */ /* 0x000fe20000100800 */
[----:B--2---:R-:W-:Y:S02]  /*1840*/  @P0 IMAD.IADD R2, R9, 0x1, -R0 ;  /* 0x0000000109020824 */ /* 0x004fe400078e0a00 */
[----:B0-----:R-:W-:-:S04]  /*1850*/  @P1 IMAD.HI.U32 R0, R4, R11, RZ ;  /* 0x0000000b04001227 */ /* 0x001fc800078e00ff */
[----:B------:R-:W-:Y:S01]  /*1860*/  IMAD.IADD R7, R8, 0x1, R2 ;  /* 0x0000000108077824 */ /* 0x000fe200078e0202 */
[----:B----4-:R-:W-:Y:S01]  /*1870*/  @P1 SHF.R.U32.HI R4, RZ, R5, R0 ;  /* 0x00000005ff041219 */ /* 0x010fe20000011600 */
[----:B------:R-:W-:Y:S02]  /*1880*/  IMAD.MOV R0, RZ, RZ, -R8 ;  /* 0x000000ffff007224 */ /* 0x000fe400078e0a08 */
[C---:B------:R-:W-:Y:S01]  /*1890*/  VIADD R5, R7.reuse, 0xdf ;  /* 0x000000df07057836 */ /* 0x040fe20000000000 */
[----:B------:R-:W-:Y:S01]  /*18a0*/  IADD3 R137, R7, 0xe0, -R10 ;  /* 0x000000e007897810 */ /* 0x000fe20007ffe80a */
[----:B------:R0:W-:Y:S01]  /*18b0*/  STL [R1+0x54], R7 ;  /* 0x0000540701007387 */ /* 0x0001e20000100800 */
[----:B------:R-:W-:-:S04]  /*18c0*/  VIMNMX R0, RZ, R0, !PT ;  /* 0x00000000ff007248 */ /* 0x000fc80007fe0100 */
[----:B------:R-:W-:Y:S01]  /*18d0*/  SHF.R.U32.HI R24, RZ, 0x5, R0 ;  /* 0x00000005ff187819 */ /* 0x000fe20000011600 */
[----:B0-----:R-:W-:Y:S02]  /*18e0*/  IMAD.IADD R7, R137, 0x1, R4 ;  /* 0x0000000189077824 */ /* 0x001fe400078e0204 */
[----:B------:R-:W-:Y:S02]  /*18f0*/  IMAD.MOV.U32 R4, RZ, RZ, RZ ;  /* 0x000000ffff047224 */ /* 0x000fe400078e00ff */
[----:B------:R-:W-:-:S04]  /*1900*/  IMAD.HI R6, R7, -0x6db6db6d, R6 ;  /* 0x9249249307067827 */ /* 0x000fc800078e0206 */
[----:B------:R-:W-:Y:S01]  /*1910*/  IMAD.HI R4, R5, -0x6db6db6d, R4 ;  /* 0x9249249305047827 */ /* 0x000fe200078e0204 */
[----:B------:R-:W-:-:S03]  /*1920*/  SHF.R.U32.HI R5, RZ, 0x1f, R6 ;  /* 0x0000001fff057819 */ /* 0x000fc60000011606 */
[----:B------:R-:W-:Y:S01]  /*1930*/  IMAD.WIDE.U32 R24, R24, 0x24924925, RZ ;  /* 0x2492492518187825 */ /* 0x000fe200078e00ff */
[----:B------:R-:W-:Y:S02]  /*1940*/  SHF.R.U32.HI R3, RZ, 0x1f, R4 ;  /* 0x0000001fff037819 */ /* 0x000fe40000011604 */
[----:B------:R-:W-:Y:S01]  /*1950*/  LEA.HI.SX32 R5, R6, R5, 0x19 ;  /* 0x0000000506057211 */ /* 0x000fe200078fcaff */
[----:B------:R-:W-:Y:S01]  /*1960*/  IMAD.MOV.U32 R24, RZ, RZ, R25 ;  /* 0x000000ffff187224 */ /* 0x000fe200078e0019 */
[----:B------:R-:W-:-:S03]  /*1970*/  LEA.HI.SX32 R138, R4, R3, 0x19 ;  /* 0x00000003048a7211 */ /* 0x000fc600078fcaff */
[----:B------:R-:W-:Y:S01]  /*1980*/  IMAD.MOV.U32 R25, RZ, RZ, R24 ;  /* 0x000000ffff197224 */ /* 0x000fe200078e0018 */
[----:B------:R-:W-:-:S05]  /*1990*/  VIMNMX R5, R138, R5, PT ;  /* 0x000000058a057248 */ /* 0x000fca0003fe0100 */
[----:B------:R-:W-:-:S05]  /*19a0*/  IMAD R5, R5, 0xe0, -R8 ;  /* 0x000000e005057824 */ /* 0x000fca00078e0a08 */
[----:B------:R-:W-:-:S04]  /*19b0*/  VIMNMX R5, R5, R2, PT ;  /* 0x0000000205057248 */ /* 0x000fc80003fe0100 */
[----:B------:R-:W-:-:S13]  /*19c0*/  ISETP.GT.AND P0, PT, R5, R0, PT ;  /* 0x000000000500720c */ /* 0x000fda0003f04270 */
        /* <DEDUP_REMOVED lines=16> */
[----:B------:R0:W2:Y:S01]  /*1ad0*/  LDC.64 R14, c[0x4][R0] ;  /* 0x01000000000e7b82 */ /* 0x0000a20000000a00 */
        /* <DEDUP_REMOVED lines=10> */
[----:B-12--5:R-:W-:Y:S05]  /*1b80*/  CALL.ABS.NOINC R14 ;  /* 0x000000000e007343 */ /* 0x026fea0003c00000 */
.L_x_2230:
[----:B------:R-:W-:Y:S05]  /*1b90*/  BSYNC B6 ;  /* 0x0000000000067941 */ /* 0x000fea0003800000 */
.L_x_2229:
        /* <DEDUP_REMOVED lines=20> */
.L_x_2232:
[----:B------:R-:W-:Y:S05]  /*1ce0*/  BSYNC B6 ;  /* 0x0000000000067941 */ /* 0x000fea0003800000 */
.L_x_2231:
[----:B------:R-:W-:Y:S01]  /*1cf0*/  ULDC.64 UR4, c[0x0][0x9f8] ;  /* 0x00027e0000047ab9 */ /* 0x000fe20000000a00 */
[----:B------:R-:W-:Y:S01]  /*1d00*/  ULDC.64 UR6, c[0x0][0x208] ;  /* 0x0000820000067ab9 */ /* 0x000fe20000000a00 */
[----:B------:R-:W-:Y:S01]  /*1d10*/  ISETP.NE.U32.AND P0, PT, RZ, UR4, PT ;  /* 0x00000004ff007c0c */ /* 0x000fe2000bf05070 */
[----:B------:R-:W2:Y:S01]  /*1d20*/  LDL R51, [R1+0x74] ;  /* 0x0000740001337983 */ /* 0x000ea20000100800 */
[----:B------:R-:W0:Y:S02]  /*1d30*/  LDC.64 R42, c[0x0][0x300] ;  /* 0x0000c000ff2a7b82 */ /* 0x000e240000000a00 */
[----:B------:R-:W-:Y:S01]  /*1d40*/  ISETP.NE.AND.EX P0, PT, RZ, UR5, PT, P0 ;  /* 0x00000005ff007c0c */ /* 0x000fe2000bf05300 */
[----:B------:R-:W3:Y:S04]  /*1d50*/  LDL R50, [R1+0x84] ;  /* 0x0000840001327983 */ /* 0x000ee80000100800 */
[----:B------:R-:W4:Y:S01]  /*1d60*/  LDL R48, [R1+0x80] ;  /* 0x0000800001307983 */ /* 0x000f220000100800 */
[----:B------:R-:W-:Y:S01]  /*1d70*/  IMAD.IADD R29, R29, 0x1, R26 ;  /* 0x000000011d1d7824 */ /* 0x000fe200078e021a */
[----:B------:R-:W-:Y:S01]  /*1d80*/  SHF.R.S32.HI R8, RZ, 0x1f, R28 ;  /* 0x0000001fff087819 */ /* 0x000fe2000001141c */
[----:B------:R-:W1:Y:S05]  /*1d90*/  LDC R15, c[0x0][0x3f4] ;  /* 0x0000fd00ff0f7b82 */ /* 0x000e6a0000000800 */
[----:B------:R-:W-:Y:S01]  /*1da0*/  @P0 IADD3 R4, P1, R31, UR4, RZ ;  /* 0x000000041f040c10 */ /* 0x000fe2000ff3e0ff */
[----:B------:R-:W1:Y:S02]  /*1db0*/  S2R R20, SR_TID.X ;  /* 0x0000000000147919 */ /* 0x000e640000002100 */
[----:B------:R-:W1:Y:S01]  /*1dc0*/  LDC.64 R36, c[0x0][0x3f8] ;  /* 0x0000fe00ff247b82 */ /* 0x000e620000000a00 */
[----:B------:R-:W-:Y:S01]  /*1dd0*/  @P0 IADD3.X R5, R30, UR5, RZ, P1, !PT ;  /* 0x000000051e050c10 */ /* 0x000fe20008ffe4ff */
[----:B------:R-:W-:-:S04]  /*1de0*/  ULDC.64 UR4, c[0x0][0x308] ;  /* 0x0000c20000047ab9 */ /* 0x000fc80000000a00 */
[----:B------:R1:W2:Y:S01]  /*1df0*/  @P0 LDG.E R27, desc[UR6][R4.64] ;  /* 0x00000006041b0981 */ /* 0x0002a2000c1e1900 */
[----:B------:R-:W-:Y:S01]  /*1e00*/  SHF.R.S32.HI R39, RZ, 0x1f, R29 ;  /* 0x0000001fff277819 */ /* 0x000fe2000001141d */
[-C--:B0-----:R-:W-:Y:S01]  /*1e10*/  IMAD.WIDE.U32 R6, R29, R42.reuse, RZ ;  /* 0x0000002a1d067225 */ /* 0x081fe200078e00ff */
[----:B------:R-:W-:Y:S01]  /*1e20*/  ULDC.64 UR6, c[0x0][0xa08] ;  /* 0x0002820000067ab9 */ /* 0x000fe20000000a00 */
[----:B------:R-:W0:Y:S01]  /*1e30*/  LDC.64 R30, c[0x0][0x408] ;  /* 0x00010200ff1e7b82 */ /* 0x000e220000000a00 */
[----:B------:R-:W-:Y:S01]  /*1e40*/  ISETP.NE.U32.AND P0, PT, RZ, UR6, PT ;  /* 0x00000006ff007c0c */ /* 0x000fe2000bf05070 */
[----:B------:R-:W-:Y:S01]  /*1e50*/  IMAD R0, R39, R42, RZ ;  /* 0x0000002a27007224 */ /* 0x000fe200078e02ff */
[----:B------:R-:W-:Y:S01]  /*1e60*/  SHF.L.U64.HI R105, R42, 0x6, R43 ;  /* 0x000000062a697819 */ /* 0x000fe2000001022b */
[----:B------:R-:W-:Y:S01]  /*1e70*/  VIADD R26, R228, 0x40 ;  /* 0x00000040e41a7836 */ /* 0x000fe20000000000 */
[----:B------:R-:W-:Y:S01]  /*1e80*/  ISETP.NE.AND.EX P0, PT, RZ, UR7, PT, P0 ;  /* 0x00000007ff007c0c */ /* 0x000fe2000bf05300 */
[----:B------:R-:W-:Y:S01]  /*1e90*/  IMAD R3, R29, R43, R0 ;  /* 0x0000002b1d037224 */ /* 0x000fe200078e0200 */
[----:B-1----:R-:W-:Y:S01]  /*1ea0*/  ISETP.GE.AND P2, PT, R18, R15, PT ;  /* 0x0000000f1200720c */ /* 0x002fe20003f46270 */
[----:B------:R-:W-:Y:S01]  /*1eb0*/  IMAD R0, R8, UR4, RZ ;  /* 0x0000000408007c24 */ /* 0x000fe2000f8e02ff */
[----:B------:R-:W-:Y:S01]  /*1ec0*/  SHF.R.S32.HI R124, RZ, 0x1f, R26 ;  /* 0x0000001fff7c7819 */ /* 0x000fe2000001141a */
[----:B------:R-:W-:-:S02]  /*1ed0*/  IMAD.IADD R7, R7, 0x1, R3 ;  /* 0x0000000107077824 */ /* 0x000fc400078e0203 */
[C---:B------:R-:W-:Y:S02]  /*1ee0*/  IMAD R3, R28.reuse, UR5, R0 ;  /* 0x000000051c037c24 */ /* 0x040fe4000f8e0200 */
[----:B------:R-:W-:Y:S01]  /*1ef0*/  IMAD.WIDE.U32 R4, R28, UR4, R6 ;  /* 0x000000041c047c25 */ /* 0x000fe2000f8e0006 */
[----:B------:R-:W-:Y:S01]  /*1f00*/  ULDC.64 UR4, c[0x0][0x310] ;  /* 0x0000c40000047ab9 */ /* 0x000fe20000000a00 */
[----:B------:R-:W-:Y:S02]  /*1f10*/  SHF.L.U64.HI R12, R36, 0x6, R37 ;  /* 0x00000006240c7819 */ /* 0x000fe40000010225 */
[----:B------:R-:W-:Y:S01]  /*1f20*/  IMAD.IADD R5, R5, 0x1, R3 ;  /* 0x0000000105057824 */ /* 0x000fe200078e0203 */
[----:B------:R-:W-:Y:S01]  /*1f30*/  SHF.R.U32.HI R21, RZ, 0x7, R20 ;  /* 0x00000007ff157819 */ /* 0x000fe20000011614 */
[----:B------:R-:W1:Y:S01]  /*1f40*/  S2R R26, SR_TID.X ;  /* 0x00000000001a7919 */ /* 0x000e620000002100 */
[----:B------:R-:W-:Y:S01]  /*1f50*/  SHF.R.S32.HI R20, RZ, 0x1f, R228 ;  /* 0x0000001fff147819 */ /* 0x000fe200000114e4 */
[C---:B------:R-:W-:Y:S01]  /*1f60*/  VIADD R14, R228.reuse, 0x80 ;  /* 0x00000080e40e7836 */ /* 0x040fe20000000000 */
[----:B------:R-:W-:Y:S01]  /*1f70*/  ISETP.NE.AND P6, PT, R21, 0x1, PT ;  /* 0x000000011500780c */ /* 0x000fe20003fc5270 */
[----:B------:R-:W-:-:S02]  /*1f80*/  VIADD R13, R228, 0xc0 ;  /* 0x000000c0e40d7836 */ /* 0x000fc40000000000 */
[----:B0-----:R-:W-:Y:S01]  /*1f90*/  IMAD.WIDE.U32 R10, R228, R30, R18 ;  /* 0x0000001ee40a7225 */ /* 0x001fe200078e0012 */
[----:B------:R-:W-:Y:S02]  /*1fa0*/  SHF.R.S32.HI R123, RZ, 0x1f, R14 ;  /* 0x0000001fff7b7819 */ /* 0x000fe4000001140e */
[----:B------:R-:W-:Y:S01]  /*1fb0*/  SHF.R.S32.HI R122, RZ, 0x1f, R13 ;  /* 0x0000001fff7a7819 */ /* 0x000fe2000001140d */
[----:B------:R-:W-:Y:S02]  /*1fc0*/  IMAD R14, R20, R42, RZ ;  /* 0x0000002a140e7224 */ /* 0x000fe400078e02ff */
[C---:B------:R-:W-:Y:S02]  /*1fd0*/  IMAD.SHL.U32 R104, R42.reuse, 0x40, RZ ;  /* 0x000000402a687824 */ /* 0x040fe400078e00ff */
[----:B------:R-:W-:Y:S02]  /*1fe0*/  IMAD.MOV.U32 R96, RZ, RZ, R10 ;  /* 0x000000ffff607224 */ /* 0x000fe400078e000a */
[----:B------:R-:W-:Y:S01]  /*1ff0*/  VIADD R136, R21, 0x8 ;  /* 0x0000000815887836 */ /* 0x000fe20000000000 */
[----:B------:R-:W-:Y:S01]  /*2000*/  SHF.L.U64.HI R21, R42, 0x7, R43 ;  /* 0x000000072a157819 */ /* 0x000fe2000001022b */
[----:B------:R-:W-:-:S02]  /*2010*/  IMAD.SHL.U32 R10, R36, 0x40, RZ ;  /* 0x00000040240a7824 */ /* 0x000fc400078e00ff */
[----:B------:R-:W-:-:S04]  /*2020*/  IMAD.WIDE.U32 R92, R36, 0xe0, RZ ;  /* 0x000000e0245c7825 */ /* 0x000fc800078e00ff */
[----:B------:R-:W-:Y:S02]  /*2030*/  IMAD R13, R43, 0xe0, RZ ;  /* 0x000000e02b0d7824 */ /* 0x000fe400078e02ff */
[----:B------:R-:W-:-:S04]  /*2040*/  IMAD.WIDE.U32 R132, R228, R42, R104 ;  /* 0x0000002ae4847225 */ /* 0x000fc800078e0068 */
[C---:B------:R-:W-:Y:S02]  /*2050*/  VIADD R41, R228.reuse, 0x80 ;  /* 0x00000080e4297836 */ /* 0x040fe40000000000 */
[----:B------:R-:W-:Y:S02]  /*2060*/  VIADD R53, R228, 0xc0 ;  /* 0x000000c0e4357836 */ /* 0x000fe40000000000 */
[----:B------:R-:W-:Y:S02]  /*2070*/  IMAD.SHL.U32 R120, R15, 0x2, RZ ;  /* 0x000000020f787824 */ /* 0x000fe400078e00ff */
[----:B------:R-:W-:Y:S02]  /*2080*/  IMAD.SHL.U32 R41, R41, 0x80, RZ ;  /* 0x0000008029297824 */ /* 0x000fe400078e00ff */
[----:B------:R-:W-:Y:S02]  /*2090*/  IMAD.SHL.U32 R53, R53, 0x80, RZ ;  /* 0x0000008035357824 */ /* 0x000fe400078e00ff */
[----:B------:R-:W-:Y:S01]  /*20a0*/  IMAD.WIDE.U32 R98, R30, 0xe0, RZ ;  /* 0x000000e01e627825 */ /* 0x000fe200078e00ff */
[----:B------:R-:W-:-:S02]  /*20b0*/  LOP3.LUT R41, R41, 0x380, RZ, 0xc0, !PT ;  /* 0x0000038029297812 */ /* 0x000fc400078ec0ff */
[----:B------:R-:W-:Y:S01]  /*20c0*/  LOP3.LUT R53, R53, 0x380, RZ, 0xc0, !PT ;  /* 0x0000038035357812 */ /* 0x000fe200078ec0ff */
[----:B------:R-:W-:Y:S01]  /*20d0*/  IMAD.WIDE.U32 R102, R228, R42, R18 ;  /* 0x0000002ae4667225 */ /* 0x000fe200078e0012 */
[----:B------:R-:W-:Y:S02]  /*20e0*/  SHF.R.U32.HI R140, RZ, 0x3, R41 ;  /* 0x00000003ff8c7819 */ /* 0x000fe40000011629 */
[----:B------:R-:W-:Y:S01]  /*20f0*/  SHF.R.U32.HI R139, RZ, 0x3, R53 ;  /* 0x00000003ff8b7819 */ /* 0x000fe20000011635 */
[----:B------:R-:W-:-:S04]  /*2100*/  IMAD.WIDE.U32 R126, R42, 0xe0, RZ ;  /* 0x000000e02a7e7825 */ /* 0x000fc800078e00ff */
[----:B------:R-:W-:Y:S01]  /*2110*/  IMAD.IADD R13, R127, 0x1, R13 ;  /* 0x000000017f0d7824 */ /* 0x000fe200078e020d */
[----:B--2---:R-:W-:Y:S02]  /*2120*/  SHF.R.S32.HI R0, RZ, 0x1f, R27 ;  /* 0x0000001fff007819 */ /* 0x004fe4000001141b */
[----:B------:R-:W-:Y:S02]  /*2130*/  SEL R7, R27, RZ, !P0 ;  /* 0x000000ff1b077207 */ /* 0x000fe40004000000 */
[----:B------:R-:W-:Y:S02]  /*2140*/  SEL R6, R0, RZ, !P0 ;  /* 0x000000ff00067207 */ /* 0x000fe40004000000 */
[----:B------:R-:W-:Y:S01]  /*2150*/  IADD3 R100, P0, R228, R29, RZ ;  /* 0x0000001de4647210 */ /* 0x000fe20007f1e0ff */
[----:B------:R-:W-:-:S04]  /*2160*/  IMAD.WIDE.U32 R44, R7, UR4, R4 ;  /* 0x00000004072c7c25 */ /* 0x000fc8000f8e0004 */
[----:B------:R-:W-:Y:S02]  /*2170*/  IMAD R0, R6, UR4, RZ ;  /* 0x0000000406007c24 */ /* 0x000fe4000f8e02ff */
[----:B------:R-:W-:Y:S02]  /*2180*/  IMAD R29, R228, R43, R14 ;  /* 0x0000002be41d7224 */ /* 0x000fe400078e020e */
[----:B------:R-:W-:Y:S01]  /*2190*/  IMAD R49, R7, UR5, R0 ;  /* 0x0000000507317c24 */ /* 0x000fe2000f8e0200 */
[----:B------:R-:W-:Y:S05]  /*21a0*/  @!P6 WARPSYNC.ALL ;  /* 0x000000000000e948 */ /* 0x000fea0003800000 */
[----:B------:R-:W-:Y:S01]  /*21b0*/  ULDC.64 UR4, c[0x0][0x330] ;  /* 0x0000cc0000047ab9 */ /* 0x000fe20000000a00 */
[----:B------:R-:W-:-:S02]  /*21c0*/  IMAD.X R101, R20, 0x1, R39, P0 ;  /* 0x0000000114657824 */ /* 0x000fc400000e0627 */
        /* <DEDUP_REMOVED lines=12> */
[----:B------:R-:W-:-:S04]  /*2290*/  IMAD.WIDE.U32 R8, R228, R36, R18 ;  /* 0x00000024e4087225 */ /* 0x000fc800078e0012 */
[----:B------:R-:W-:Y:S02]  /*22a0*/  IMAD.IADD R3, R18, 0x1, R3 ;  /* 0x0000000112037824 */ /* 0x000fe400078e0203 */
[----:B------:R-:W-:-:S04]  /*22b0*/  IMAD.WIDE.U32 R46, R7, UR4, R46 ;  /* 0x00000004072e7c25 */ /* 0x000fc8000f8e002e */
[----:B------:R-:W-:Y:S01]  /*22c0*/  VIADD R43, R228, 0x40 ;  /* 0x00000040e42b7836 */ /* 0x000fe20000000000 */
[----:B------:R-:W-:Y:S01]  /*22d0*/  IADD3 R14, P0, R104, R132, RZ ;  /* 0x00000084680e7210 */ /* 0x000fe20007f1e0ff */
[----:B------:R-:W-:Y:S01]  /*22e0*/  IMAD.WIDE.U32 R6, R228, R30, R22 ;  /* 0x0000001ee4067225 */ /* 0x000fe200078e0016 */
[----:B------:R-:W-:-:S03]  /*22f0*/  ULDC UR4, c[0x0][0x2f4] ;  /* 0x0000bd0000047ab9 */ /* 0x000fc60000000800 */
[C---:B------:R-:W-:Y:S01]  /*2300*/  IMAD R97, R228.reuse, R31, R0 ;  /* 0x0000001fe4617224 */ /* 0x040fe200078e0200 */
[----:B------:R-:W-:Y:S01]  /*2310*/  P2R R0, PR, RZ, 0x4 ;  /* 0x00000004ff007803 */ /* 0x000fe20000000000 */
[----:B------:R-:W-:-:S04]  /*2320*/  IMAD.WIDE.U32 R4, R228, R36, R22 ;  /* 0x00000024e4047225 */ /* 0x000fc800078e0016 */
[----:B------:R-:W-:Y:S01]  /*2330*/  IMAD.MOV.U32 R90, RZ, RZ, R8 ;  /* 0x000000ffff5a7224 */ /* 0x000fe200078e0008 */
[----:B------:R-:W-:Y:S01]  /*2340*/  SHF.R.S32.HI R8, RZ, 0x1f, R3 ;  /* 0x0000001fff087819 */ /* 0x000fe20000011403 */
[----:B------:R-:W-:Y:S01]  /*2350*/  IMAD.IADD R95, R7, 0x1, R97 ;  /* 0x00000001075f7824 */ /* 0x000fe200078e0261 */
[----:B-----5:R-:W-:Y:S01]  /*2360*/  SHF.R.S32.HI R7, RZ, 0x1f, R121 ;  /* 0x0000001fff077819 */ /* 0x020fe20000011479 */
[----:B------:R-:W-:Y:S01]  /*2370*/  IMAD.IADD R5, R5, 0x1, R91 ;  /* 0x0000000105057824 */ /* 0x000fe200078e025b */
[----:B------:R-:W-:Y:S01]  /*2380*/  LEA.HI R38, R8, R3, RZ, 0x4 ;  /* 0x0000000308267211 */ /* 0x000fe200078f20ff */
[----:B------:R-:W-:Y:S01]  /*2390*/  IMAD.IADD R91, R91, 0x1, R9 ;  /* 0x000000015b5b7824 */ /* 0x000fe200078e0209 */
[----:B------:R-:W-:Y:S01]  /*23a0*/  SHF.L.U64.HI R8, R30, 0x6, R31 ;  /* 0x000000061e087819 */ /* 0x000fe2000001021f */
[----:B------:R-:W-:Y:S02]  /*23b0*/  IMAD.SHL.U32 R3, R229, 0x80, RZ ;  /* 0x00000080e5037824 */ /* 0x000fe400078e00ff */
[----:B------:R-:W-:Y:S01]  /*23c0*/  IMAD.IADD R97, R97, 0x1, R11 ;  /* 0x0000000161617824 */ /* 0x000fe200078e020b */
[----:B------:R-:W-:Y:S01]  /*23d0*/  SHF.L.U64.HI R11, R36, 0x7, R37 ;  /* 0x00000007240b7819 */ /* 0x000fe20000010225 */
[----:B------:R-:W-:Y:S01]  /*23e0*/  IMAD.MOV.U32 R94, RZ, RZ, R6 ;  /* 0x000000ffff5e7224 */ /* 0x000fe200078e0006 */
[----:B------:R-:W-:Y:S01]  /*23f0*/  LOP3.LUT R3, R3, 0x380, RZ, 0xc0, !PT ;  /* 0x0000038003037812 */ /* 0x000fe200078ec0ff */
[----:B------:R-:W-:-:S02]  /*2400*/  IMAD R6, R7, R36, RZ ;  /* 0x0000002407067224 */ /* 0x000fc400078e02ff */
[----:B------:R-:W-:Y:S02]  /*2410*/  IMAD.SHL.U32 R9, R36, 0x80, RZ ;  /* 0x0000008024097824 */ /* 0x000fe400078e00ff */
[----:B------:R-:W-:-:S04]  /*2420*/  IMAD.WIDE.U32 R88, R121, R36, R4 ;  /* 0x0000002479587225 */ /* 0x000fc800078e0004 */
[----:B------:R-:W-:-:S04]  /*2430*/  IMAD.WIDE.U32 R90, R121, R36, R90 ;  /* 0x00000024795a7225 */ /* 0x000fc800078e005a */
[----:B------:R-:W-:Y:S02]  /*2440*/  VIADD R36, R228, 0x40 ;  /* 0x00000040e4247836 */ /* 0x000fe40000000000 */
[----:B-1----:R-:W-:Y:S02]  /*2450*/  VIADD R28, R26, 0xffffff80 ;  /* 0xffffff801a1c7836 */ /* 0x002fe40000000000 */
[----:B------:R-:W-:Y:S02]  /*2460*/  IMAD R33, R121, R37, R6 ;  /* 0x0000002579217224 */ /* 0x000fe400078e0206 */
[-C--:B------:R-:W-:Y:S02]  /*2470*/  IMAD R6, R7, R30.reuse, RZ ;  /* 0x0000001e07067224 */ /* 0x080fe400078e02ff */
[----:B------:R-:W-:Y:S02]  /*2480*/  IMAD.SHL.U32 R36, R36, 0x80, RZ ;  /* 0x0000008024247824 */ /* 0x000fe400078e00ff */
[----:B------:R-:W-:Y:S01]  /*2490*/  IMAD.SHL.U32 R43, R43, 0x80, RZ ;  /* 0x000000802b2b7824 */ /* 0x000fe200078e00ff */
[----:B------:R-:W-:Y:S01]  /*24a0*/  SHF.R.U32.HI R20, RZ, 0x3, R3 ;  /* 0x00000003ff147819 */ /* 0x000fe20000011603 */
[----:B------:R-:W-:Y:S01]  /*24b0*/  IMAD.IADD R15, R29, 0x1, R133 ;  /* 0x000000011d0f7824 */ /* 0x000fe200078e0285 */
[----:B------:R-:W-:Y:S01]  /*24c0*/  LOP3.LUT R27, R3, 0x30, R18, 0xf8, !PT ;  /* 0x00000030031b7812 */ /* 0x000fe200078ef812 */
[C---:B------:R-:W-:Y:S01]  /*24d0*/  IMAD R35, R121.reuse, R31, R6 ;  /* 0x0000001f79237224 */ /* 0x040fe200078e0206 */
[----:B------:R-:W-:Y:S01]  /*24e0*/  SHF.R.S32.HI R52, RZ, 0x1f, R28 ;  /* 0x0000001fff347819 */ /* 0x000fe2000001141c */
[C---:B------:R-:W-:Y:S01]  /*24f0*/  IMAD.SHL.U32 R6, R30.reuse, 0x40, RZ ;  /* 0x000000401e067824 */ /* 0x040fe200078e00ff */
[C---:B------:R-:W-:Y:S01]  /*2500*/  SHF.L.U64.HI R7, R30.reuse, 0x7, R31 ;  /* 0x000000071e077819 */ /* 0x040fe2000001021f */
[----:B------:R-:W-:Y:S01]  /*2510*/  IMAD.SHL.U32 R5, R30, 0x80, RZ ;  /* 0x000000801e057824 */ /* 0x000fe200078e00ff */
[----:B------:R-:W-:Y:S01]  /*2520*/  LOP3.LUT R36, R36, 0x380, RZ, 0xc0, !PT ;  /* 0x0000038024247812 */ /* 0x000fe200078ec0ff */
[----:B------:R-:W-:Y:S01]  /*2530*/  IMAD.WIDE.U32 R94, R121, R30, R94 ;  /* 0x0000001e795e7225 */ /* 0x000fe200078e005e */
[----:B------:R-:W-:-:S03]  /*2540*/  LOP3.LUT R43, R43, 0x380, RZ, 0xc0, !PT ;  /* 0x000003802b2b7812 */ /* 0x000fc600078ec0ff */
[----:B------:R-:W-:Y:S01]  /*2550*/  IMAD.WIDE.U32 R96, R121, R30, R96 ;  /* 0x0000001e79607225 */ /* 0x000fe200078e0060 */
[----:B------:R-:W-:Y:S02]  /*2560*/  LOP3.LUT R30, R27, R20, RZ, 0x3c, !PT ;  /* 0x000000141b1e7212 */ /* 0x000fe400078e3cff */
[----:B------:R-:W-:Y:S01]  /*2570*/  LEA.HI R52, R52, R28, RZ, 0x5 ;  /* 0x0000001c34347211 */ /* 0x000fe200078f28ff */
[----:B------:R-:W-:Y:S01]  /*2580*/  IMAD.X R26, R15, 0x1, R105, P0 ;  /* 0x000000010f1a7824 */ /* 0x000fe200000e0669 */
[----:B------:R-:W-:Y:S01]  /*2590*/  IADD3 R27, P0, R14, R104, RZ ;  /* 0x000000680e1b7210 */ /* 0x000fe20007f1e0ff */
[----:B------:R-:W-:Y:S01]  /*25a0*/  IMAD R37, R37, 0xe0, RZ ;  /* 0x000000e025257824 */ /* 0x000fe200078e02ff */
[--C-:B------:R-:W-:Y:S01]  /*25b0*/  LOP3.LUT R39, R3, 0x70, R38.reuse, 0xf8, !PT ;  /* 0x0000007003277812 */ /* 0x100fe200078ef826 */
[----:B------:R-:W-:Y:S01]  /*25c0*/  IMAD R31, R31, 0xe0, RZ ;  /* 0x000000e01f1f7824 */ /* 0x000fe200078e02ff */
[--C-:B------:R-:W-:Y:S01]  /*25d0*/  LOP3.LUT R40, R36, 0x70, R38.reuse, 0xf8, !PT ;  /* 0x0000007024287812 */ /* 0x100fe200078ef826 */
[----:B------:R-:W-:Y:S01]  /*25e0*/  VIADD R4, R18, 0x40 ;  /* 0x0000004012047836 */ /* 0x000fe20000000000 */
[----:B------:R-:W-:Y:S01]  /*25f0*/  SHF.R.U32.HI R43, RZ, 0x3, R43 ;  /* 0x00000003ff2b7819 */ /* 0x000fe2000001162b */
[----:B------:R-:W-:Y:S01]  /*2600*/  IMAD.IADD R112, R93, 0x1, R37 ;  /* 0x000000015d707824 */ /* 0x000fe200078e0225 */
[--C-:B------:R-:W-:Y:S01]  /*2610*/  LOP3.LUT R41, R41, 0x70, R38.reuse, 0xf8, !PT ;  /* 0x0000007029297812 */ /* 0x100fe200078ef826 */
[----:B------:R-:W-:Y:S01]  /*2620*/  IMAD.IADD R28, R99, 0x1, R31 ;  /* 0x00000001631c7824 */ /* 0x000fe200078e021f */
[--C-:B------:R-:W-:Y:S01]  /*2630*/  SHF.R.S32.HI R36, RZ, 0x4, R38.reuse ;  /* 0x00000004ff247819 */ /* 0x100fe20000011426 */
[----:B------:R-:W-:Y:S01]  /*2640*/  IMAD.SHL.U32 R52, R52, 0x20, RZ ;  /* 0x0000002034347824 */ /* 0x000fe200078e00ff */
[----:B------:R-:W-:Y:S01]  /*2650*/  LOP3.LUT R37, R38, 0xfffffff0, RZ, 0xc0, !PT ;  /* 0xfffffff026257812 */ /* 0x000fe200078ec0ff */
[----:B------:R-:W-:Y:S01]  /*2660*/  IMAD.X R31, R26, 0x1, R105, P0 ;  /* 0x000000011a1f7824 */ /* 0x000fe200000e0669 */
[----:B------:R-:W-:Y:S01]  /*2670*/  LOP3.LUT R116, R39, R20, RZ, 0x3c, !PT ;  /* 0x0000001427747212 */ /* 0x000fe200078e3cff */
[----:B------:R-:W-:Y:S01]  /*2680*/  IMAD.IADD R29, R103, 0x1, R29 ;  /* 0x00000001671d7824 */ /* 0x000fe200078e021d */
[----:B------:R-:W-:-:S02]  /*2690*/  LOP3.LUT R38, R53, 0x70, R38, 0xf8, !PT ;  /* 0x0000007035267812 */ /* 0x000fc400078ef826 */
[----:B------:R-:W-:Y:S01]  /*26a0*/  LOP3.LUT R115, R40, R43, RZ, 0x3c, !PT ;  /* 0x0000002b28737212 */ /* 0x000fe200078e3cff */
[----:B------:R-:W-:Y:S01]  /*26b0*/  IMAD.IADD R40, R45, 0x1, R49 ;  /* 0x000000012d287824 */ /* 0x000fe200078e0231 */
[----:B------:R-:W-:Y:S02]  /*26c0*/  IADD3 R39, P0, R44, R102, RZ ;  /* 0x000000662c277210 */ /* 0x000fe40007f1e0ff */
[----:B------:R-:W-:Y:S02]  /*26d0*/  LOP3.LUT R114, R41, R140, RZ, 0x3c, !PT ;  /* 0x0000008c29727212 */ /* 0x000fe400078e3cff */
[----:B------:R-:W-:Y:S01]  /*26e0*/  LOP3.LUT R52, R52, 0xfffffc00, RZ, 0xc0, !PT ;  /* 0xfffffc0034347812 */ /* 0x000fe200078ec0ff */
[----:B------:R-:W-:Y:S01]  /*26f0*/  IMAD.X R106, R29, 0x1, R40, P0 ;  /* 0x000000011d6a7824 */ /* 0x000fe200000e0628 */
[----:B------:R-:W-:Y:S02]  /*2700*/  LOP3.LUT R113, R38, R139, RZ, 0x3c, !PT ;  /* 0x0000008b26717212 */ /* 0x000fe400078e3cff */
[----:B------:R-:W-:-:S02]  /*2710*/  IADD3 R41, P3, R44, 0x40, RZ ;  /* 0x000000402c297810 */ /* 0x000fc40007f7e0ff */
[----:B------:R-:W-:Y:S01]  /*2720*/  IADD3 R43, P2, R39, 0x40, RZ ;  /* 0x00000040272b7810 */ /* 0x000fe20007f5e0ff */
[----:B------:R-:W-:Y:S01]  /*2730*/  IMAD.IADD R32, R89, 0x1, R33 ;  /* 0x0000000159207824 */ /* 0x000fe200078e0221 */
[----:B------:R-:W-:Y:S01]  /*2740*/  SHF.R.S32.HI R38, RZ, 0x1f, R37 ;  /* 0x0000001fff267819 */ /* 0x000fe20000011425 */
[----:B------:R-:W-:Y:S01]  /*2750*/  IMAD.IADD R34, R95, 0x1, R35 ;  /* 0x000000015f227824 */ /* 0x000fe200078e0223 */
[----:B------:R-:W-:Y:S01]  /*2760*/  ISETP.GE.AND P0, PT, R18, UR4, PT ;  /* 0x0000000412007c0c */ /* 0x000fe2000bf06270 */
[----:B------:R-:W-:Y:S01]  /*2770*/  IMAD.IADD R30, R52, 0x1, R30 ;  /* 0x00000001341e7824 */ /* 0x000fe200078e021e */
[----:B------:R-:W-:Y:S01]  /*2780*/  ISETP.GE.AND P1, PT, R4, UR4, PT ;  /* 0x0000000404007c0c */ /* 0x000fe2000bf26270 */
[----:B------:R-:W-:Y:S02]  /*2790*/  IMAD.IADD R33, R33, 0x1, R91 ;  /* 0x0000000121217824 */ /* 0x000fe400078e025b */
[----:B------:R-:W-:Y:S02]  /*27a0*/  IMAD.IADD R35, R35, 0x1, R97 ;  /* 0x0000000123237824 */ /* 0x000fe400078e0261 */
[----:B------:R-:W-:-:S02]  /*27b0*/  IMAD.IADD R116, R52, 0x1, R116 ;  /* 0x0000000134747824 */ /* 0x000fc400078e0274 */
[----:B------:R-:W-:Y:S02]  /*27c0*/  IMAD.IADD R115, R51, 0x1, R115 ;  /* 0x0000000133737824 */ /* 0x000fe400078e0273 */
[----:B---3--:R-:W-:Y:S02]  /*27d0*/  IMAD.IADD R114, R50, 0x1, R114 ;  /* 0x0000000132727824 */ /* 0x008fe400078e0272 */
[----:B----4-:R-:W-:Y:S02]  /*27e0*/  IMAD.IADD R113, R48, 0x1, R113 ;  /* 0x0000000130717824 */ /* 0x010fe400078e0271 */
[----:B------:R-:W-:Y:S02]  /*27f0*/  IMAD.X R107, RZ, RZ, R40, P3 ;  /* 0x000000ffff6b7224 */ /* 0x000fe400018e0628 */
[----:B------:R-:W-:Y:S02]  /*2800*/  IMAD.X R108, RZ, RZ, R106, P2 ;  /* 0x000000ffff6c7224 */ /* 0x000fe400010e066a */
[----:B------:R-:W-:Y:S01]  /*2810*/  IMAD.IADD R109, R47, 0x1, R109 ;  /* 0x000000012f6d7824 */ /* 0x000fe200078e026d */
[----:B------:R-:W-:Y:S06]  /*2820*/  @!P6 BAR.SYNC.DEFER_BLOCKING 0x9, 0x100 ;  /* 0x024400000000eb1d */ /* 0x000fec0000010000 */
.L_x_2316:
        /* <DEDUP_REMOVED lines=53> */
.L_x_2237:
[----:B------:R-:W-:Y:S05]  /*2b80*/  BSYNC B1 ;  /* 0x0000000000017941 */ /* 0x000fea0003800000 */
.L_x_2236:
        /* <DEDUP_REMOVED lines=38> */
.L_x_2239:
[----:B------:R-:W-:Y:S05]  /*2df0*/  BSYNC B1 ;  /* 0x0000000000017941 */ /* 0x000fea0003800000 */
.L_x_2238:
        /* <DEDUP_REMOVED lines=26> */
.L_x_2241:
[----:B------:R-:W-:Y:S05]  /*2fa0*/  BSYNC B1 ;  /* 0x0000000000017941 */ /* 0x000fea0003800000 */
.L_x_2240:
        /* <DEDUP_REMOVED lines=31> */
.L_x_2243:
[----:B------:R-:W-:Y:S05]  /*31a0*/  BSYNC B1 ;  /* 0x0000000000017941 */ /* 0x000fea0003800000 */
.L_x_2242:
[----:B------:R-:W-:Y:S01]  /*31b0*/  ULOP3.LUT UR4, UR60, 0x1, URZ, 0xfc, !UPT ;  /* 0x000000013c047892 */ /* 0x000fe2000f8efc3f */
[----:B------:R-:W-:Y:S02]  /*31c0*/  IMAD.MOV.U32 R153, RZ, RZ, R78 ;  /* 0x000000ffff997224 */ /* 0x000fe400078e004e */
[----:B------:R-:W-:Y:S01]  /*31d0*/  IMAD.MOV.U32 R163, RZ, RZ, R82 ;  /* 0x000000ffffa37224 */ /* 0x000fe200078e0052 */
[----:B------:R-:W-:Y:S01]  /*31e0*/  UISETP.NE.AND UP0, UPT, UR4, 0x3, UPT ;  /* 0x000000030400788c */ /* 0x000fe2000bf05270 */
[----:B-----5:R-:W-:Y:S02]  /*31f0*/  IMAD.MOV.U32 R144, RZ, RZ, R68 ;  /* 0x000000ffff907224 */ /* 0x020fe400078e0044 */
[----:B------:R-:W-:Y:S02]  /*3200*/  IMAD.MOV.U32 R148, RZ, RZ, R72 ;  /* 0x000000ffff947224 */ /* 0x000fe400078e0048 */
[----:B------:R-:W-:Y:S01]  /*3210*/  IMAD.MOV.U32 R145, RZ, RZ, R70 ;  /* 0x000000ffff917224 */ /* 0x000fe200078e0046 */
[----:B------:R-:W-:Y:S01]  /*3220*/  PLOP3.LUT P5, PT, PT, PT, UP0, 0x80, 0x0 ;  /* 0x000000000000781c */ /* 0x000fe20003faf008 */
        /* <DEDUP_REMOVED lines=9> */
[----:B------:R-:W-:Y:S06]  /*32c0*/  @!P5 BRA `(.L_x_2244) ;  /* 0x000000000004d947 */ /* 0x000fec0003800000 */
[----:B------:R-:W-:Y:S01]  /*32d0*/  BPT.TRAP 0x1 ;  /* 0x000000040000795c */ /* 0x000fe20000300000 */
.L_x_2244:
[----:B------:R-:W-:Y:S01]  /*32e0*/  IMAD R110, R17, 0x8, R16 ;  /* 0x00000008116e7824 */ /* 0x000fe200078e0210 */
[----:B------:R-:W-:Y:S01]  /*32f0*/  SHF.L.U32 R125, R237, 0x1f, RZ ;  /* 0x0000001fed7d7819 */ /* 0x000fe200000006ff */
[----:B------:R-:W-:Y:S03]  /*3300*/  BSSY B1, `(.L_x_2245) ;  /* 0x0000003000017945 */ /* 0x000fe60003800000 */
[----:B------:R-:W1:Y:S02]  /*3310*/  SYNCS.PHASECHK.TRANS64.TRYWAIT P6, [R110+URZ+0x2e890], R125 ;  /* 0x02e8907d6e0075a7 */ /* 0x000e6400080c017f */
[----:B-1----:R-:W-:Y:S05]  /*3320*/  @!P6 BRA `(.L_x_2246) ;  /* 0x000002680044e947 */ /* 0x002fea0003800000 */
.L_x_2537:
[----:B------:R-:W-:Y:S05]  /*3330*/  BSYNC B1 ;  /* 0x0000000000017941 */ /* 0x000fea0003800000 */
.L_x_2245:
[----:B------:R-:W-:Y:S01]  /*3340*/  BSSY B1, `(.L_x_2247) ;  /* 0x00000f0000017945 */ /* 0x000fe20003800000 */
[----:B------:R-:W-:-:S03]  /*3350*/  IMAD R152, R17, 0x7000, R30 ;  /* 0x0000700011987824 */ /* 0x000fc600078e021e */
[----:B------:R-:W-:Y:S05]  /*3360*/  @P2 BRA `(.L_x_2248) ;  /* 0x0000000c00b42947 */ /* 0x000fea0003800000 */
[----:B------:R-:W-:Y:S01]  /*3370*/  IADD3 R151, P2, R102, R128, RZ ;  /* 0x0000008066977210 */ /* 0x000fe20007f5e0ff */
[----:B------:R-:W-:Y:S04]  /*3380*/  BSSY B2, `(.L_x_2249) ;  /* 0x0000075000027945 */ /* 0x000fe80003800000 */
[----:B------:R-:W-:Y:S01]  /*3390*/  IMAD.X R150, R131, 0x1, R29, P2 ;  /* 0x0000000183967824 */ /* 0x000fe200010e061d */
[----:B------:R-:W-:Y:S07]  /*33a0*/  @P0 BRA `(.L_x_2250) ;  /* 0x0000000400c80947 */ /* 0x000fee0003800000 */
[----:B0-----:R0:W2:Y:S01]  /*33b0*/  LDS.128 R48, [R118+0x20400] ;  /* 0x0204000076307984 */ /* 0x0010a20000000c00 */
[----:B------:R-:W-:Y:S01]  /*33c0*/  ISETP.GE.AND P2, PT, R22, R130, PT ;  /* 0x000000821600720c */ /* 0x000fe20003f46270 */
[----:B------:R-:W-:-:S12]  /*33d0*/  BSSY B3, `(.L_x_2251) ;  /* 0x000006a000037945 */ /* 0x000fd80003800000 */
[----:B0-----:R-:W-:Y:S05]  /*33e0*/  @P2 BRA `(.L_x_2252) ;  /* 0x0000000400a02947 */ /* 0x001fea0003800000 */
[--C-:B------:R-:W-:Y:S01]  /*33f0*/  SHF.R.U32.HI R158, RZ, 0x10, R81.reuse ;  /* 0x00000010ff9e7819 */ /* 0x100fe20000011651 */
[----:B--2---:R-:W-:Y:S01]  /*3400*/  IMAD.MOV.U32 R82, RZ, RZ, R48 ;  /* 0x000000ffff527224 */ /* 0x004fe200078e0030 */
[----:B------:R-:W-:Y:S02]  /*3410*/  SHF.R.U32.HI R80, RZ, 0x8, R81 ;  /* 0x00000008ff507819 */ /* 0x000fe40000011651 */
[----:B------:R-:W-:Y:S02]  /*3420*/  LOP3.LUT R155, R81, 0xff0000ff, RZ, 0xc0, !PT ;  /* 0xff0000ff519b7812 */ /* 0x000fe400078ec0ff */
[--C-:B------:R-:W-:Y:S01]  /*3430*/  SHF.R.U32.HI R81, RZ, 0x8, R83.reuse ;  /* 0x00000008ff517819 */ /* 0x100fe20000011653 */
[----:B------:R-:W-:Y:S01]  /*3440*/  IMAD.SHL.U32 R80, R80, 0x100, RZ ;  /* 0x0000010050507824 */ /* 0x000fe200078e00ff */
[----:B------:R-:W-:Y:S02]  /*3450*/  SHF.R.U32.HI R157, RZ, 0x10, R83 ;  /* 0x00000010ff9d7819 */ /* 0x000fe40000011653 */
[----:B------:R-:W-:Y:S01]  /*3460*/  LOP3.LUT R154, R83, 0xff0000ff, RZ, 0xc0, !PT ;  /* 0xff0000ff539a7812 */ /* 0x000fe200078ec0ff */
[----:B------:R-:W-:Y:S01]  /*3470*/  IMAD.SHL.U32 R83, R81, 0x100, RZ ;  /* 0x0000010051537824 */ /* 0x000fe200078e00ff */
[----:B------:R-:W-:Y:S01]  /*3480*/  LOP3.LUT R80, R155, 0xff00, R80, 0xf8, !PT ;  /* 0x0000ff009b507812 */ /* 0x000fe200078ef850 */
[----:B------:R-:W-:-:S02]  /*3490*/  IMAD.MOV.U32 R81, RZ, RZ, R49 ;  /* 0x000000ffff517224 */ /* 0x000fc400078e0031 */
[----:B------:R-:W-:Y:S01]  /*34a0*/  IMAD.U32 R49, R158, 0x10000, RZ ;  /* 0x000100009e317824 */ /* 0x000fe200078e00ff */
[----:B------:R-:W-:Y:S01]  /*34b0*/  LOP3.LUT R156, R154, 0xff00, R83, 0xf8, !PT ;  /* 0x0000ff009a9c7812 */ /* 0x000fe200078ef853 */
[----:B------:R-:W-:Y:S01]  /*34c0*/  IMAD.U32 R83, R157, 0x10000, RZ ;  /* 0x000100009d537824 */ /* 0x000fe200078e00ff */
[----:B------:R-:W-:Y:S02]  /*34d0*/  F2FP.F16.E4M3.UNPACK_B R154, R163.H1 ;  /* 0x000000a3ff9a723e */ /* 0x000fe400030006ff */
[----:B------:R-:W-:Y:S02]  /*34e0*/  F2FP.F16.E4M3.UNPACK_B R48, R81 ;  /* 0x00000051ff30723e */ /* 0x000fe400020006ff */
        /* <DEDUP_REMOVED lines=8> */
[-C--:B------:R-:W-:Y:S01]  /*3570*/  FMUL.FTZ R161, R83, R158.reuse ;  /* 0x0000009e53a17220 */ /* 0x080fe20000410000 */
[--C-:B------:R-:W-:Y:S02]  /*3580*/  HADD2.F32 R157, -RZ, R156.reuse.H0_H0 ;  /* 0x2000009cff9d7230 */ /* 0x100fe40000004100 */
[C---:B------:R-:W-:Y:S01]  /*3590*/  FMUL.FTZ R160, R48.reuse, R158 ;  /* 0x0000009e30a07220 */ /* 0x040fe20000410000 */
[--C-:B------:R-:W-:Y:S01]  /*35a0*/  HADD2.F32 R155, -RZ, R81.reuse.H1_H1 ;  /* 0x30000051ff9b7230 */ /* 0x100fe20000004100 */
[----:B------:R-:W-:Y:S01]  /*35b0*/  F2FP.F16.E4M3.UNPACK_B R158, R163 ;  /* 0x000000a3ff9e723e */ /* 0x000fe200020006ff */
[----:B------:R-:W-:Y:S02]  /*35c0*/  HADD2.F32 R154, -RZ, R81.H0_H0 ;  /* 0x20000051ff9a7230 */ /* 0x000fe40000004100 */
[----:B------:R-:W-:Y:S01]  /*35d0*/  FFMA.FTZ R48, R48, R157, -R161 ;  /* 0x0000009d30307223 */ /* 0x000fe200000108a1 */
[----:B------:R-:W-:Y:S02]  /*35e0*/  HADD2.F32 R156, -RZ, R156.H1_H1 ;  /* 0x3000009cff9c7230 */ /* 0x000fe40000004100 */
[----:B------:R-:W-:Y:S01]  /*35f0*/  FMUL.FTZ R161, R155, R159 ;  /* 0x0000009f9ba17220 */ /* 0x000fe20000410000 */
[----:B------:R-:W-:Y:S01]  /*3600*/  FFMA.FTZ R81, R83, R157, R160 ;  /* 0x0000009d53517223 */ /* 0x000fe200000100a0 */
[C---:B------:R-:W-:Y:S01]  /*3610*/  FMUL.FTZ R162, R154.reuse, R159 ;  /* 0x0000009f9aa27220 */ /* 0x040fe20000410000 */
[----:B------:R-:W-:Y:S01]  /*3620*/  F2FP.F16.E4M3.UNPACK_B R83, R82.H1 ;  /* 0x00000052ff53723e */ /* 0x000fe200030006ff */
[----:B------:R-:W-:Y:S01]  /*3630*/  FFMA.FTZ R161, R154, R156, -R161 ;  /* 0x0000009c9aa17223 */ /* 0x000fe200000108a1 */
[----:B------:R-:W-:Y:S01]  /*3640*/  F2FP.F16.E4M3.UNPACK_B R82, R82 ;  /* 0x00000052ff52723e */ /* 0x000fe200020006ff */
[----:B------:R-:W-:Y:S01]  /*3650*/  FFMA.FTZ R164, R155, R156, R162 ;  /* 0x0000009c9ba47223 */ /* 0x000fe200000100a2 */
[----:B------:R-:W-:Y:S01]  /*3660*/  F2FP.F16.E4M3.UNPACK_B R156, R149 ;  /* 0x00000095ff9c723e */ /* 0x000fe200020006ff */
[----:B------:R-:W-:-:S02]  /*3670*/  HADD2.F32 R157, -RZ, R158.H1_H1 ;  /* 0x3000009eff9d7230 */ /* 0x000fc40000004100 */
[--C-:B------:R-:W-:Y:S02]  /*3680*/  HADD2.F32 R154, -RZ, R83.reuse.H0_H0 ;  /* 0x20000053ff9a7230 */ /* 0x100fe40000004100 */
[----:B------:R-:W-:Y:S02]  /*3690*/  HADD2.F32 R155, -RZ, R83.H1_H1 ;  /* 0x30000053ff9b7230 */ /* 0x000fe40000004100 */
[----:B------:R-:W-:Y:S02]  /*36a0*/  HADD2.F32 R158, -RZ, R158.H0_H0 ;  /* 0x2000009eff9e7230 */ /* 0x000fe40000004100 */
[-C--:B------:R-:W-:Y:S01]  /*36b0*/  FMUL.FTZ R162, R154, R157.reuse ;  /* 0x0000009d9aa27220 */ /* 0x080fe20000410000 */
[--C-:B------:R-:W-:Y:S02]  /*36c0*/  HADD2.F32 R149, -RZ, R82.reuse.H1_H1 ;  /* 0x30000052ff957230 */ /* 0x100fe40000004100 */
[----:B------:R-:W-:Y:S01]  /*36d0*/  FMUL.FTZ R159, R155, R157 ;  /* 0x0000009d9b9f7220 */ /* 0x000fe20000410000 */
[----:B------:R-:W-:-:S02]  /*36e0*/  HADD2.F32 R83, -RZ, R82.H0_H0 ;  /* 0x20000052ff537230 */ /* 0x000fc40000004100 */
[--C-:B------:R-:W-:Y:S02]  /*36f0*/  HADD2.F32 R82, -RZ, R156.reuse.H1_H1 ;  /* 0x3000009cff527230 */ /* 0x100fe40000004100 */
[-C--:B------:R-:W-:Y:S01]  /*3700*/  FMUL.FTZ R160, R149, R158.reuse ;  /* 0x0000009e95a07220 */ /* 0x080fe20000410000 */
[----:B------:R-:W-:Y:S02]  /*3710*/  HADD2.F32 R156, -RZ, R156.H0_H0 ;  /* 0x2000009cff9c7230 */ /* 0x000fe40000004100 */
[----:B------:R-:W-:Y:S01]  /*3720*/  FMUL.FTZ R158, R83, R158 ;  /* 0x0000009e539e7220 */ /* 0x000fe20000410000 */
[-C--:B------:R-:W-:Y:S01]  /*3730*/  FFMA.FTZ R154, R154, R82.reuse, -R159 ;  /* 0x000000529a9a7223 */ /* 0x080fe2000001089f */
[----:B------:R-:W-:Y:S01]  /*3740*/  FFMA.FTZ R155, R155, R82, R162 ;  /* 0x000000529b9b7223 */ /* 0x000fe200000100a2 */
[-C--:B------:R-:W-:Y:S01]  /*3750*/  FFMA.FTZ R82, R83, R156.reuse, -R160 ;  /* 0x0000009c53527223 */ /* 0x080fe200000108a0 */
[----:B------:R-:W-:Y:S01]  /*3760*/  FFMA.FTZ R83, R149, R156, R158 ;  /* 0x0000009c95537223 */ /* 0x000fe2000001009e */
[----:B------:R-:W-:-:S02]  /*3770*/  F2FP.F16.E4M3.UNPACK_B R156, R51.H1 ;  /* 0x00000033ff9c723e */ /* 0x000fc400030006ff */
[----:B------:R-:W-:Y:S02]  /*3780*/  F2FP.SATFINITE.E4M3.F32.PACK_AB_MERGE_C R149, R164, R161, RZ ;  /* 0x000000a1a495723e */ /* 0x000fe400048070ff */
[----:B------:R-:W-:Y:S01]  /*3790*/  F2FP.SATFINITE.E4M3.F32.PACK_AB_MERGE_C R154, R155, R154, RZ ;  /* 0x0000009a9b9a723e */ /* 0x000fe200048070ff */
[--C-:B------:R-:W-:Y:S01]  /*37a0*/  HADD2.F32 R157, -RZ, R156.reuse.H0_H0 ;  /* 0x2000009cff9d7230 */ /* 0x100fe20000004100 */
[----:B------:R-:W-:Y:S01]  /*37b0*/  F2FP.F16.E4M3.UNPACK_B R162, R80.H1 ;  /* 0x00000050ffa2723e */ /* 0x000fe200030006ff */
[----:B------:R-:W-:Y:S01]  /*37c0*/  HADD2.F32 R156, -RZ, R156.H1_H1 ;  /* 0x3000009cff9c7230 */ /* 0x000fe20000004100 */
[----:B------:R-:W-:Y:S02]  /*37d0*/  F2FP.F16.E4M3.UNPACK_B R155, R50.H1 ;  /* 0x00000032ff9b723e */ /* 0x000fe400030006ff */
[----:B------:R-:W-:Y:S01]  /*37e0*/  F2FP.F16.E4M3.UNPACK_B R161, R80 ;  /* 0x00000050ffa1723e */ /* 0x000fe200020006ff */
[----:B------:R-:W-:Y:S01]  /*37f0*/  HADD2.F32 R164, -RZ, R162.H1_H1 ;  /* 0x300000a2ffa47230 */ /* 0x000fe20000004100 */
[-C--:B------:R-:W-:Y:S01]  /*3800*/  F2FP.F16.E4M3.UNPACK_B R158, R49.reuse ;  /* 0x00000031ff9e723e */ /* 0x080fe200020006ff */
[----:B------:R-:W-:Y:S01]  /*3810*/  HADD2.F32 R80, -RZ, R155.H1_H1 ;  /* 0x3000009bff507230 */ /* 0x000fe20000004100 */
[----:B------:R-:W-:Y:S01]  /*3820*/  F2FP.F16.E4M3.UNPACK_B R159, R49.H1 ;  /* 0x00000031ff9f723e */ /* 0x000fe200030006ff */
[----:B------:R-:W-:-:S02]  /*3830*/  HADD2.F32 R163, -RZ, R161.H1_H1 ;  /* 0x300000a1ffa37230 */ /* 0x000fc40000004100 */
[-C--:B------:R-:W-:Y:S01]  /*3840*/  FMUL.FTZ R166, R156, R164.reuse ;  /* 0x000000a49ca67220 */ /* 0x080fe20000410000 */
[----:B------:R-:W-:Y:S02]  /*3850*/  HADD2.F32 R155, -RZ, R155.H0_H0 ;  /* 0x2000009bff9b7230 */ /* 0x000fe40000004100 */
[----:B------:R-:W-:Y:S01]  /*3860*/  FMUL.FTZ R165, R157, R164 ;  /* 0x000000a49da57220 */ /* 0x000fe20000410000 */
[----:B------:R-:W-:Y:S02]  /*3870*/  HADD2.F32 R49, -RZ, R158.H1_H1 ;  /* 0x3000009eff317230 */ /* 0x000fe40000004100 */
[----:B------:R-:W-:Y:S01]  /*3880*/  FMUL.FTZ R164, R80, R163 ;  /* 0x000000a350a47220 */ /* 0x000fe20000410000 */
[----:B------:R-:W-:Y:S01]  /*3890*/  F2FP.F16.E4M3.UNPACK_B R51, R51 ;  /* 0x00000033ff33723e */ /* 0x000fe200020006ff */
[C---:B------:R-:W-:Y:S01]  /*38a0*/  FMUL.FTZ R163, R155.reuse, R163 ;  /* 0x000000a39ba37220 */ /* 0x040fe20000410000 */
[----:B------:R-:W-:Y:S01]  /*38b0*/  F2FP.F16.E4M3.UNPACK_B R50, R50 ;  /* 0x00000032ff32723e */ /* 0x000fe200020006ff */
[----:B------:R-:W-:Y:S01]  /*38c0*/  FFMA.FTZ R164, R155, R49, -R164 ;  /* 0x000000319ba47223 */ /* 0x000fe200000108a4 */
[----:B------:R-:W-:-:S02]  /*38d0*/  HADD2.F32 R160, -RZ, R159.H1_H1 ;  /* 0x3000009fffa07230 */ /* 0x000fc40000004100 */
[----:B------:R-:W-:Y:S01]  /*38e0*/  FFMA.FTZ R163, R80, R49, R163 ;  /* 0x0000003150a37223 */ /* 0x000fe200000100a3 */
[--C-:B------:R-:W-:Y:S02]  /*38f0*/  HADD2.F32 R80, -RZ, R51.reuse.H0_H0 ;  /* 0x20000033ff507230 */ /* 0x100fe40000004100 */
[----:B------:R-:W-:Y:S02]  /*3900*/  HADD2.F32 R49, -RZ, R50.H0_H0 ;  /* 0x20000032ff317230 */ /* 0x000fe40000004100 */
[-C--:B------:R-:W-:Y:S01]  /*3910*/  FFMA.FTZ R165, R156, R160.reuse, R165 ;  /* 0x000000a09ca57223 */ /* 0x080fe200000100a5 */
[----:B------:R-:W-:Y:S02]  /*3920*/  HADD2.F32 R51, -RZ, R51.H1_H1 ;  /* 0x30000033ff337230 */ /* 0x000fe40000004100 */
[----:B------:R-:W-:Y:S01]  /*3930*/  FFMA.FTZ R166, R157, R160, -R166 ;  /* 0x000000a09da67223 */ /* 0x000fe200000108a6 */
[----:B------:R-:W-:Y:S01]  /*3940*/  HADD2.F32 R162, -RZ, R162.H0_H0 ;  /* 0x200000a2ffa27230 */ /* 0x000fe20000004100 */
[----:B------:R-:W-:Y:S01]  /*3950*/  F2FP.SATFINITE.E4M3.F32.PACK_AB_MERGE_C R163, R163, R164, RZ ;  /* 0x000000a4a3a3723e */ /* 0x000fe200048070ff */
[----:B------:R-:W-:-:S02]  /*3960*/  HADD2.F32 R50, -RZ, R50.H1_H1 ;  /* 0x30000032ff327230 */ /* 0x000fc40000004100 */
[----:B------:R-:W-:Y:S02]  /*3970*/  HADD2.F32 R161, -RZ, R161.H0_H0 ;  /* 0x200000a1ffa17230 */ /* 0x000fe40000004100 */
[-C--:B------:R-:W-:Y:S01]  /*3980*/  FMUL.FTZ R155, R51, R162.reuse ;  /* 0x000000a2339b7220 */ /* 0x080fe20000410000 */
[----:B------:R-:W-:Y:S02]  /*3990*/  HADD2.F32 R159, -RZ, R159.H0_H0 ;  /* 0x2000009fff9f7230 */ /* 0x000fe40000004100 */
        /* <DEDUP_REMOVED lines=11> */
[----:B------:R-:W-:Y:S02]  /*3a50*/  F2FP.SATFINITE.E4M3.F32.PACK_AB_MERGE_C R50, R161, R156, R163 ;  /* 0x0000009ca132723e */ /* 0x000fe400048070a3 */
[----:B------:R-:W-:-:S07]  /*3a60*/  F2FP.SATFINITE.E4M3.F32.PACK_AB_MERGE_C R51, R162, R155, R165 ;  /* 0x0000009ba233723e */ /* 0x000fce00048070a5 */
.L_x_2252:
[----:B------:R-:W-:Y:S05]  /*3a70*/  BSYNC B3 ;  /* 0x0000000000037941 */ /* 0x000fea0003800000 */
.L_x_2251:
[----:B------:R-:W-:Y:S01]  /*3a80*/  ULDC.64 UR4, c[0x0][0x2e8] ;  /* 0x0000ba0000047ab9 */ /* 0x000fe20000000a00 */
[----:B------:R-:W-:Y:S01]  /*3a90*/  ULDC.64 UR6, c[0x0][0x208] ;  /* 0x0000820000067ab9 */ /* 0x000fe20000000a00 */
[----:B------:R-:W-:-:S04]  /*3aa0*/  IADD3 R80, P2, P6, R151, UR4, R44 ;  /* 0x0000000497507c10 */ /* 0x000fc8000fe5e02c */
[----:B------:R-:W-:-:S05]  /*3ab0*/  IADD3.X R81, R150, UR5, R40, P2, P6 ;  /* 0x0000000596517c10 */ /* 0x000fca00097ec428 */
[----:B--2---:R2:W-:Y:S04]  /*3ac0*/  STG.E.128 desc[UR6][R80.64], R48 ;  /* 0x0000003050007986 */ /* 0x0045e8000c101d06 */
.L_x_2250:
[----:B------:R-:W-:Y:S05]  /*3ad0*/  BSYNC B2 ;  /* 0x0000000000027941 */ /* 0x000fea0003800000 */
.L_x_2249:
[----:B------:R-:W-:Y:S05]  /*3ae0*/  @P1 BRA `(.L_x_2248) ;  /* 0x0000000400d41947 */ /* 0x000fea0003800000 */
[----:B------:R-:W-:Y:S01]  /*3af0*/  LOP3.LUT P2, RZ, R229, 0x4, RZ, 0xc0, !PT ;  /* 0x00000004e5ff7812 */ /* 0x000fe2000784c0ff */
[C---:B0-2---:R-:W-:Y:S01]  /*3b00*/  VIADD R49, R152.reuse, 0x40 ;  /* 0x0000004098317836 */ /* 0x045fe20000000000 */
[----:B------:R-:W-:Y:S11]  /*3b10*/  BSSY B2, `(.L_x_2253) ;  /* 0x000006d000027945 */ /* 0x000ff60003800000 */
[----:B------:R-:W-:Y:S01]  /*3b20*/  @P2 VIADD R49, R152, 0xffffffc0 ;  /* 0xffffffc098312836 */ /* 0x000fe20000000000 */
[----:B------:R-:W-:-:S03]  /*3b30*/  ISETP.GE.AND P2, PT, R230, R130, PT ;  /* 0x00000082e600720c */ /* 0x000fc60003f46270 */
[----:B------:R-:W-:-:S06]  /*3b40*/  IMAD.IADD R49, R16, 0x1, R49 ;  /* 0x0000000110317824 */ /* 0x000fcc00078e0231 */
[----:B------:R-:W0:Y:S04]  /*3b50*/  LDS.128 R48, [R49+0x20400] ;  /* 0x0204000031307984 */ /* 0x000e280000000c00 */
        /* <DEDUP_REMOVED lines=10> */
[----:B------:R-:W-:-:S02]  /*3c00*/  IMAD.U32 R77, R81, 0x10000, RZ ;  /* 0x00010000514d7824 */ /* 0x000fc400078e00ff */
[----:B0-----:R-:W-:Y:S01]  /*3c10*/  IMAD.MOV.U32 R78, RZ, RZ, R48 ;  /* 0x000000ffff4e7224 */ /* 0x001fe200078e0030 */
[----:B------:R-:W-:Y:S01]  /*3c20*/  LOP3.LUT R79, R80, 0xff00, R79, 0xf8, !PT ;  /* 0x0000ff00504f7812 */ /* 0x000fe200078ef84f */
[----:B------:R-:W-:Y:S01]  /*3c30*/  IMAD.U32 R82, R82, 0x10000, RZ ;  /* 0x0001000052527824 */ /* 0x000fe200078e00ff */
[----:B------:R-:W-:Y:S02]  /*3c40*/  F2FP.F16.E4M3.UNPACK_B R48, R49 ;  /* 0x00000031ff30723e */ /* 0x000fe400020006ff */
[----:B------:R-:W-:Y:S02]  /*3c50*/  F2FP.F16.E4M3.UNPACK_B R80, R153.H1 ;  /* 0x00000099ff50723e */ /* 0x000fe400030006ff */
[----:B------:R-:W-:Y:S02]  /*3c60*/  LOP3.LUT R76, R76, 0xff0000, R77, 0xf8, !PT ;  /* 0x00ff00004c4c7812 */ /* 0x000fe400078ef84d */
[----:B------:R-:W-:Y:S01]  /*3c70*/  LOP3.LUT R77, R79, 0xff0000, R82, 0xf8, !PT ;  /* 0x00ff00004f4d7812 */ /* 0x000fe200078ef852 */
[----:B------:R-:W-:Y:S01]  /*3c80*/  HADD2.F32 R79, -RZ, R48.H1_H1 ;  /* 0x30000030ff4f7230 */ /* 0x000fe20000004100 */
[----:B------:R-:W-:Y:S01]  /*3c90*/  F2FP.F16.E4M3.UNPACK_B R82, R134.H1 ;  /* 0x00000086ff52723e */ /* 0x000fe200030006ff */
[----:B------:R-:W-:Y:S01]  /*3ca0*/  HADD2.F32 R149, -RZ, R80.H0_H0 ;  /* 0x20000050ff957230 */ /* 0x000fe20000004100 */
[----:B------:R-:W-:Y:S01]  /*3cb0*/  F2FP.F16.E4M3.UNPACK_B R49, R49.H1 ;  /* 0x00000031ff31723e */ /* 0x000fe200030006ff */
[----:B------:R-:W-:Y:S01]  /*3cc0*/  HADD2.F32 R48, -RZ, R48.H0_H0 ;  /* 0x20000030ff307230 */ /* 0x000fe20000004100 */
[----:B------:R-:W-:Y:S01]  /*3cd0*/  F2FP.F16.E4M3.UNPACK_B R153, R153 ;  /* 0x00000099ff99723e */ /* 0x000fe200020006ff */
        /* <DEDUP_REMOVED lines=80> */
.L_x_2254:
[----:B------:R-:W-:Y:S05]  /*41e0*/  BSYNC B2 ;  /* 0x0000000000027941 */ /* 0x000fea0003800000 */
.L_x_2253:
[----:B------:R-:W-:Y:S01]  /*41f0*/  ULDC.64 UR4, c[0x0][0x2e8] ;  /* 0x0000ba0000047ab9 */ /* 0x000fe20000000a00 */
[----:B------:R-:W-:Y:S01]  /*4200*/  ULDC.64 UR6, c[0x0][0x208] ;  /* 0x0000820000067ab9 */ /* 0x000fe20000000a00 */
[----:B------:R-:W-:-:S04]  /*4210*/  IADD3 R76, P2, P6, R41, UR4, R151 ;  /* 0x00000004294c7c10 */ /* 0x000fc8000fe5e097 */
[----:B------:R-:W-:-:S05]  /*4220*/  IADD3.X R77, R107, UR5, R150, P2, P6 ;  /* 0x000000056b4d7c10 */ /* 0x000fca00097ec496 */
[----:B0-----:R3:W-:Y:S04]  /*4230*/  STG.E.128 desc[UR6][R76.64], R48 ;  /* 0x000000304c007986 */ /* 0x0017e8000c101d06 */
.L_x_2248:
[----:B------:R-:W-:Y:S05]  /*4240*/  BSYNC B1 ;  /* 0x0000000000017941 */ /* 0x000fea0003800000 */
.L_x_2247:
[----:B------:R-:W-:Y:S04]  /*4250*/  BSSY B1, `(.L_x_2255) ;  /* 0x00000ef000017945 */ /* 0x000fe80003800000 */
[----:B------:R-:W-:Y:S05]  /*4260*/  @P3 BRA `(.L_x_2256) ;  /* 0x0000000c00b43947 */ /* 0x000fea0003800000 */
[----:B---3--:R-:W-:Y:S01]  /*4270*/  IADD3 R77, P2, P3, R132, R128, R18 ;  /* 0x00000080844d7210 */ /* 0x008fe20007b5e012 */
[----:B------:R-:W-:Y:S03]  /*4280*/  BSSY B2, `(.L_x_2257) ;  /* 0x0000075000027945 */ /* 0x000fe60003800000 */
[----:B------:R-:W-:Y:S01]  /*4290*/  IADD3.X R76, R15, R131, R19, P2, P3 ;  /* 0x000000830f4c7210 */ /* 0x000fe200017e6413 */
[----:B------:R-:W-:Y:S08]  /*42a0*/  @P0 BRA `(.L_x_2258) ;  /* 0x0000000400c80947 */ /* 0x000ff00003800000 */
[----:B0-2---:R0:W2:Y:S01]  /*42b0*/  LDS.128 R48, [R118+0x22400] ;  /* 0x0224000076307984 */ /* 0x0050a20000000c00 */
[----:B------:R-:W-:Y:S01]  /*42c0*/  ISETP.GE.AND P2, PT, R22, R130, PT ;  /* 0x000000821600720c */ /* 0x000fe20003f46270 */
[----:B------:R-:W-:-:S12]  /*42d0*/  BSSY B3, `(.L_x_2259) ;  /* 0x000006a000037945 */ /* 0x000fd80003800000 */
[----:B0-----:R-:W-:Y:S05]  /*42e0*/  @P2 BRA `(.L_x_2260) ;  /* 0x0000000400a02947 */ /* 0x001fea0003800000 */
        /* <DEDUP_REMOVED lines=9> */
[----:B------:R-:W-:Y:S01]  /*4380*/  LOP3.LUT R49, R74, 0xff00, R75, 0xf8, !PT ;  /* 0x0000ff004a317812 */ /* 0x000fe200078ef84b */
[----:B------:R-:W-:Y:S01]  /*4390*/  IMAD.MOV.U32 R72, RZ, RZ, R48 ;  /* 0x000000ffff487224 */ /* 0x000fe200078e0030 */
[----:B------:R-:W-:Y:S01]  /*43a0*/  LOP3.LUT R78, R78, 0xff00, R79, 0xf8, !PT ;  /* 0x0000ff004e4e7812 */ /* 0x000fe200078ef84f */
[----:B------:R-:W-:Y:S01]  /*43b0*/  IMAD.U32 R74, R81, 0x10000, RZ ;  /* 0x00010000514a7824 */ /* 0x000fe200078e00ff */
[----:B------:R-:W-:Y:S01]  /*43c0*/  F2FP.F16.E4M3.UNPACK_B R48, R73 ;  /* 0x00000049ff30723e */ /* 0x000fe200020006ff */
[----:B------:R-:W-:Y:S01]  /*43d0*/  IMAD.U32 R79, R80, 0x10000, RZ ;  /* 0x00010000504f7824 */ /* 0x000fe200078e00ff */
[----:B------:R-:W-:-:S02]  /*43e0*/  F2FP.F16.E4M3.UNPACK_B R75, R147.H1 ;  /* 0x00000093ff4b723e */ /* 0x000fc400030006ff */
[----:B------:R-:W-:Y:S01]  /*43f0*/  LOP3.LUT R49, R49, 0xff0000, R74, 0xf8, !PT ;  /* 0x00ff000031317812 */ /* 0x000fe200078ef84a */
[--C-:B------:R-:W-:Y:S01]  /*4400*/  HADD2.F32 R74, -RZ, R48.reuse.H1_H1 ;  /* 0x30000030ff4a7230 */ /* 0x100fe20000004100 */
[----:B------:R-:W-:Y:S01]  /*4410*/  LOP3.LUT R82, R78, 0xff0000, R79, 0xf8, !PT ;  /* 0x00ff00004e527812 */ /* 0x000fe200078ef84f */
[--C-:B------:R-:W-:Y:S01]  /*4420*/  HADD2.F32 R83, -RZ, R75.reuse.H0_H0 ;  /* 0x2000004bff537230 */ /* 0x100fe20000004100 */
[-C--:B------:R-:W-:Y:S01]  /*4430*/  F2FP.F16.E4M3.UNPACK_B R79, R148.reuse.H1 ;  /* 0x00000094ff4f723e */ /* 0x080fe200030006ff */
[----:B------:R-:W-:Y:S01]  /*4440*/  HADD2.F32 R48, -RZ, R48.H0_H0 ;  /* 0x20000030ff307230 */ /* 0x000fe20000004100 */
[----:B------:R-:W-:Y:S01]  /*4450*/  F2FP.F16.E4M3.UNPACK_B R73, R73.H1 ;  /* 0x00000049ff49723e */ /* 0x000fe200030006ff */
[----:B------:R-:W-:Y:S02]  /*4460*/  HADD2.F32 R80, -RZ, R75.H1_H1 ;  /* 0x3000004bff507230 */ /* 0x000fe40000004100 */
[----:B------:R-:W-:Y:S01]  /*4470*/  FMUL.FTZ R149, R74, R83 ;  /* 0x000000534a957220 */ /* 0x000fe20000410000 */
[----:B------:R-:W-:Y:S01]  /*4480*/  HADD2.F32 R81, -RZ, R79.H0_H0 ;  /* 0x2000004fff517230 */ /* 0x000fe20000004100 */
[----:B------:R-:W-:Y:S01]  /*4490*/  F2FP.F16.E4M3.UNPACK_B R147, R147 ;  /* 0x00000093ff93723e */ /* 0x000fe200020006ff */
[--C-:B------:R-:W-:Y:S01]  /*44a0*/  HADD2.F32 R78, -RZ, R73.reuse.H1_H1 ;  /* 0x30000049ff4e7230 */ /* 0x100fe20000004100 */
[----:B------:R-:W-:Y:S01]  /*44b0*/  F2FP.F16.E4M3.UNPACK_B R148, R148 ;  /* 0x00000094ff94723e */ /* 0x000fe200020006ff */
[----:B------:R-:W-:-:S02]  /*44c0*/  HADD2.F32 R75, -RZ, R73.H0_H0 ;  /* 0x20000049ff4b7230 */ /* 0x000fc40000004100 */
[----:B------:R-:W-:Y:S01]  /*44d0*/  FMUL.FTZ R73, R48, R83 ;  /* 0x0000005330497220 */ /* 0x000fe20000410000 */
[----:B------:R-:W-:Y:S02]  /*44e0*/  HADD2.F32 R79, -RZ, R79.H1_H1 ;  /* 0x3000004fff4f7230 */ /* 0x000fe40000004100 */
[-C--:B------:R-:W-:Y:S01]  /*44f0*/  FMUL.FTZ R134, R78, R80.reuse ;  /* 0x000000504e867220 */ /* 0x080fe20000410000 */
[-C--:B------:R-:W-:Y:S01]  /*4500*/  FFMA.FTZ R48, R48, R81.reuse, -R149 ;  /* 0x0000005130307223 */ /* 0x080fe20000010895 */
[----:B------:R-:W-:Y:S01]  /*4510*/  FFMA.FTZ R73, R74, R81, R73 ;  /* 0x000000514a497223 */ /* 0x000fe20000010049 */
[C---:B------:R-:W-:Y:S01]  /*4520*/  FMUL.FTZ R83, R75.reuse, R80 ;  /* 0x000000504b537220 */ /* 0x040fe20000410000 */
[-C--:B------:R-:W-:Y:S01]  /*4530*/  F2FP.F16.E4M3.UNPACK_B R74, R72.reuse.H1 ;  /* 0x00000048ff4a723e */ /* 0x080fe200030006ff */
[-C--:B------:R-:W-:Y:S01]  /*4540*/  FFMA.FTZ R150, R75, R79.reuse, -R134 ;  /* 0x0000004f4b967223 */ /* 0x080fe20000010886 */
[----:B------:R-:W-:Y:S01]  /*4550*/  F2FP.F16.E4M3.UNPACK_B R72, R72 ;  /* 0x00000048ff48723e */ /* 0x000fe200020006ff */
[----:B------:R-:W-:Y:S01]  /*4560*/  FFMA.FTZ R151, R78, R79, R83 ;  /* 0x0000004f4e977223 */ /* 0x000fe20000010053 */
[----:B------:R-:W-:-:S02]  /*4570*/  HADD2.F32 R80, -RZ, R147.H1_H1 ;  /* 0x30000093ff507230 */ /* 0x000fc40000004100 */
[--C-:B------:R-:W-:Y:S02]  /*4580*/  HADD2.F32 R78, -RZ, R74.reuse.H0_H0 ;  /* 0x2000004aff4e7230 */ /* 0x100fe40000004100 */
[----:B------:R-:W-:Y:S01]  /*4590*/  HADD2.F32 R79, -RZ, R74.H1_H1 ;  /* 0x3000004aff4f7230 */ /* 0x000fe20000004100 */
[----:B------:R-:W-:Y:S01]  /*45a0*/  F2FP.SATFINITE.E4M3.F32.PACK_AB_MERGE_C R154, R151, R150, RZ ;  /* 0x00000096979a723e */ /* 0x000fe200048070ff */
[--C-:B------:R-:W-:Y:S02]  /*45b0*/  HADD2.F32 R74, -RZ, R72.reuse.H0_H0 ;  /* 0x20000048ff4a7230 */ /* 0x100fe40000004100 */
[-C--:B------:R-:W-:Y:S01]  /*45c0*/  FMUL.FTZ R134, R78, R80.reuse ;  /* 0x000000504e867220 */ /* 0x080fe20000410000 */
[----:B------:R-:W-:Y:S02]  /*45d0*/  HADD2.F32 R75, -RZ, R72.H1_H1 ;  /* 0x30000048ff4b7230 */ /* 0x000fe40000004100 */
[----:B------:R-:W-:Y:S01]  /*45e0*/  FMUL.FTZ R83, R79, R80 ;  /* 0x000000504f537220 */ /* 0x000fe20000410000 */
[----:B------:R-:W-:-:S02]  /*45f0*/  HADD2.F32 R72, -RZ, R148.H1_H1 ;  /* 0x30000094ff487230 */ /* 0x000fc40000004100 */
[----:B------:R-:W-:Y:S02]  /*4600*/  HADD2.F32 R147, -RZ, R147.H0_H0 ;  /* 0x20000093ff937230 */ /* 0x000fe40000004100 */
[----:B------:R-:W-:Y:S02]  /*4610*/  HADD2.F32 R148, -RZ, R148.H0_H0 ;  /* 0x20000094ff947230 */ /* 0x000fe40000004100 */
[-C--:B------:R-:W-:Y:S01]  /*4620*/  FFMA.FTZ R83, R78, R72.reuse, -R83 ;  /* 0x000000484e537223 */ /* 0x080fe20000010853 */
[----:B------:R-:W-:Y:S01]  /*4630*/  FFMA.FTZ R134, R79, R72, R134 ;  /* 0x000000484f867223 */ /* 0x000fe20000010086 */
[-C--:B------:R-:W-:Y:S01]  /*4640*/  FMUL.FTZ R80, R74, R147.reuse ;  /* 0x000000934a507220 */ /* 0x080fe20000410000 */
[----:B------:R-:W-:-:S03]  /*4650*/  FMUL.FTZ R81, R75, R147 ;  /* 0x000000934b517220 */ /* 0x000fc60000410000 */
[-C--:B------:R-:W-:Y:S01]  /*4660*/  FFMA.FTZ R149, R75, R148.reuse, R80 ;  /* 0x000000944b957223 */ /* 0x080fe20000010050 */
[----:B------:R-:W-:Y:S01]  /*4670*/  F2FP.SATFINITE.E4M3.F32.PACK_AB_MERGE_C R153, R134, R83, RZ ;  /* 0x000000538699723e */ /* 0x000fe200048070ff */
[----:B------:R-:W-:Y:S01]  /*4680*/  FFMA.FTZ R72, R74, R148, -R81 ;  /* 0x000000944a487223 */ /* 0x000fe20000010851 */
[----:B------:R-:W-:Y:S02]  /*4690*/  F2FP.F16.E4M3.UNPACK_B R75, R51.H1 ;  /* 0x00000033ff4b723e */ /* 0x000fe400030006ff */
[----:B------:R-:W-:Y:S02]  /*46a0*/  F2FP.F16.E4M3.UNPACK_B R134, R82.H1 ;  /* 0x00000052ff86723e */ /* 0x000fe400030006ff */
[-C--:B------:R-:W-:Y:S01]  /*46b0*/  F2FP.F16.E4M3.UNPACK_B R81, R49.reuse.H1 ;  /* 0x00000031ff51723e */ /* 0x080fe200030006ff */
[--C-:B------:R-:W-:Y:S01]  /*46c0*/  HADD2.F32 R79, -RZ, R75.reuse.H1_H1 ;  /* 0x3000004bff4f7230 */ /* 0x100fe20000004100 */
        /* <DEDUP_REMOVED lines=14> */
[-C--:B------:R-:W-:Y:S01]  /*47b0*/  FMUL.FTZ R151, R75, R147.reuse ;  /* 0x000000934b977220 */ /* 0x080fe20000410000 */
[----:B------:R-:W-:Y:S01]  /*47c0*/  F2FP.F16.E4M3.UNPACK_B R50, R50 ;  /* 0x00000032ff32723e */ /* 0x000fe200020006ff */
[C---:B------:R-:W-:Y:S01]  /*47d0*/  FMUL.FTZ R78, R74.reuse, R147 ;  /* 0x000000934a4e7220 */ /* 0x040fe20000410000 */
[----:B------:R-:W-:Y:S01]  /*47e0*/  FFMA.FTZ R79, R79, R82, R150 ;  /* 0x000000524f4f7223 */ /* 0x000fe20000010096 */
[----:B------:R-:W-:Y:S01]  /*47f0*/  FFMA.FTZ R151, R74, R49, -R151 ;  /* 0x000000314a977223 */ /* 0x000fe20000010897 */
[----:B------:R-:W-:-:S02]  /*4800*/  HADD2.F32 R74, -RZ, R51.H0_H0 ;  /* 0x20000033ff4a7230 */ /* 0x000fc40000004100 */
[----:B------:R-:W-:Y:S01]  /*4810*/  FFMA.FTZ R82, R75, R49, R78 ;  /* 0x000000314b527223 */ /* 0x000fe2000001004e */
[----:B------:R-:W-:Y:S01]  /*4820*/  HADD2.F32 R49, -RZ, R50.H0_H0 ;  /* 0x20000032ff317230 */ /* 0x000fe20000004100 */
[----:B------:R-:W-:Y:S01]  /*4830*/  F2FP.SATFINITE.E4M3.F32.PACK_AB_MERGE_C R79, R79, R148, RZ ;  /* 0x000000944f4f723e */ /* 0x000fe200048070ff */
[----:B------:R-:W-:Y:S02]  /*4840*/  HADD2.F32 R51, -RZ, R51.H1_H1 ;  /* 0x30000033ff337230 */ /* 0x000fe40000004100 */
[----:B------:R-:W-:Y:S01]  /*4850*/  HADD2.F32 R134, -RZ, R134.H0_H0 ;  /* 0x20000086ff867230 */ /* 0x000fe20000004100 */
[----:B------:R-:W-:Y:S01]  /*4860*/  F2FP.SATFINITE.E4M3.F32.PACK_AB_MERGE_C R82, R82, R151, RZ ;  /* 0x000000975252723e */ /* 0x000fe200048070ff */
        /* <DEDUP_REMOVED lines=16> */
.L_x_2260:
[----:B------:R-:W-:Y:S05]  /*4970*/  BSYNC B3 ;  /* 0x0000000000037941 */ /* 0x000fea0003800000 */
.L_x_2259:
[----:B------:R-:W-:Y:S01]  /*4980*/  ULDC.64 UR4, c[0x0][0x2e8] ;  /* 0x0000ba0000047ab9 */ /* 0x000fe20000000a00 */
[----:B------:R-:W-:Y:S01]  /*4990*/  ULDC.64 UR6, c[0x0][0x208] ;  /* 0x0000820000067ab9 */ /* 0x000fe20000000a00 */
[----:B------:R-:W-:-:S04]  /*49a0*/  IADD3 R72, P2, P3, R77, UR4, R44 ;  /* 0x000000044d487c10 */ /* 0x000fc8000fb5e02c */
[----:B------:R-:W-:-:S05]  /*49b0*/  IADD3.X R73, R76, UR5, R40, P2, P3 ;  /* 0x000000054c497c10 */ /* 0x000fca00097e6428 */
[----:B--2---:R3:W-:Y:S04]  /*49c0*/  STG.E.128 desc[UR6][R72.64], R48 ;  /* 0x0000003048007986 */ /* 0x0047e8000c101d06 */
.L_x_2258:
[----:B------:R-:W-:Y:S05]  /*49d0*/  BSYNC B2 ;  /* 0x0000000000027941 */ /* 0x000fea0003800000 */
.L_x_2257:
[----:B------:R-:W-:Y:S05]  /*49e0*/  @P1 BRA `(.L_x_2256) ;  /* 0x0000000400d41947 */ /* 0x000fea0003800000 */
[----:B------:R-:W-:Y:S01]  /*49f0*/  LOP3.LUT P2, RZ, R229, 0x4, RZ, 0xc0, !PT ;  /* 0x00000004e5ff7812 */ /* 0x000fe2000784c0ff */
[C---:B0-23--:R-:W-:Y:S01]  /*4a00*/  VIADD R49, R152.reuse, 0x40 ;  /* 0x0000004098317836 */ /* 0x04dfe20000000000 */
        /* <DEDUP_REMOVED lines=15> */
[----:B0-----:R-:W-:Y:S01]  /*4b00*/  IMAD.MOV.U32 R68, RZ, RZ, R48 ;  /* 0x000000ffff447224 */ /* 0x001fe200078e0030 */
        /* <DEDUP_REMOVED lines=34> */
[----:B------:R-:W-:Y:S02]  /*4d30*/  HADD2.F32 R72, -RZ, R144.H1_H1 ;  /* 0x30000090ff487230 */ /* 0x000fe40000004100 */
[----:B------:R-:W-:Y:S01]  /*4d40*/  FMUL.FTZ R75, R71, R73 ;  /* 0x00000049474b7220 */ /* 0x000fe20000410000 */
[----:B------:R-:W-:-:S02]  /*4d50*/  HADD2.F32 R145, -RZ, R145.H0_H0 ;  /* 0x20000091ff917230 */ /* 0x000fc40000004100 */
[----:B------:R-:W-:Y:S02]  /*4d60*/  HADD2.F32 R68, -RZ, R68.H1_H1 ;  /* 0x30000044ff447230 */ /* 0x000fe40000004100 */
        /* <DEDUP_REMOVED lines=14> */
[----:B------:R-:W-:Y:S01]  /*4e50*/  F2FP.F16.E4M3.UNPACK_B R68, R50.H1 ;  /* 0x00000032ff44723e */ /* 0x000fe200030006ff */
[----:B------:R-:W-:Y:S01]  /*4e60*/  HADD2.F32 R71, -RZ, R69.H1_H1 ;  /* 0x30000045ff477230 */ /* 0x000fe20000004100 */
[----:B------:R-:W-:Y:S01]  /*4e70*/  F2FP.F16.E4M3.UNPACK_B R79, R79 ;  /* 0x0000004fff4f723e */ /* 0x000fe200020006ff */
[----:B------:R-:W-:Y:S01]  /*4e80*/  HADD2.F32 R80, -RZ, R75.H1_H1 ;  /* 0x3000004bff507230 */ /* 0x000fe20000004100 */
[----:B------:R-:W-:Y:S01]  /*4e90*/  F2FP.SATFINITE.E4M3.F32.PACK_AB_MERGE_C R145, R83, R82, RZ ;  /* 0x000000525391723e */ /* 0x000fe200048070ff */
        /* <DEDUP_REMOVED lines=25> */
[-C--:B------:R-:W-:Y:S01]  /*5030*/  FMUL.FTZ R70, R50, R79.reuse ;  /* 0x0000004f32467220 */ /* 0x080fe20000410000 */
[----:B------:R-:W-:Y:S01]  /*5040*/  FMUL.FTZ R79, R51, R79 ;  /* 0x0000004f334f7220 */ /* 0x000fe20000410000 */
        /* <DEDUP_REMOVED lines=9> */
.L_x_2262:
[----:B------:R-:W-:Y:S05]  /*50e0*/  BSYNC B2 ;  /* 0x0000000000027941 */ /* 0x000fea0003800000 */
.L_x_2261:
[----:B------:R-:W-:Y:S01]  /*50f0*/  ULDC.64 UR4, c[0x0][0x2e8] ;  /* 0x0000ba0000047ab9 */ /* 0x000fe20000000a00 */
[----:B------:R-:W-:Y:S01]  /*5100*/  ULDC.64 UR6, c[0x0][0x208] ;  /* 0x0000820000067ab9 */ /* 0x000fe20000000a00 */
[----:B------:R-:W-:-:S04]  /*5110*/  IADD3 R68, P2, P3, R41, UR4, R77 ;  /* 0x0000000429447c10 */ /* 0x000fc8000fb5e04d */
[----:B------:R-:W-:-:S05]  /*5120*/  IADD3.X R69, R107, UR5, R76, P2, P3 ;  /* 0x000000056b457c10 */ /* 0x000fca00097e644c */
[----:B0-----:R4:W-:Y:S04]  /*5130*/  STG.E.128 desc[UR6][R68.64], R48 ;  /* 0x0000003044007986 */ /* 0x0019e8000c101d06 */
.L_x_2256:
[----:B------:R-:W-:Y:S05]  /*5140*/  BSYNC B1 ;  /* 0x0000000000017941 */ /* 0x000fea0003800000 */
.L_x_2255:
[----:B------:R-:W-:Y:S01]  /*5150*/  ISETP.NE.AND P2, PT, R146, RZ, PT ;  /* 0x000000ff9200720c */ /* 0x000fe20003f45270 */
[----:B------:R-:W-:-:S12]  /*5160*/  BSSY B1, `(.L_x_2263) ;  /* 0x00000ee000017945 */ /* 0x000fd80003800000 */
[----:B------:R-:W-:Y:S05]  /*5170*/  @P2 BRA `(.L_x_2264) ;  /* 0x0000000c00b02947 */ /* 0x000fea0003800000 */
[----:B----4-:R-:W-:Y:S01]  /*5180*/  IADD3 R69, P2, P3, R14, R128, R18 ;  /* 0x000000800e457210 */ /* 0x010fe20007b5e012 */
[----:B------:R-:W-:Y:S03]  /*5190*/  BSSY B2, `(.L_x_2265) ;  /* 0x0000074000027945 */ /* 0x000fe60003800000 */
[----:B------:R-:W-:Y:S01]  /*51a0*/  IADD3.X R68, R26, R131, R19, P2, P3 ;  /* 0x000000831a447210 */ /* 0x000fe200017e6413 */
[----:B------:R-:W-:Y:S08]  /*51b0*/  @P0 BRA `(.L_x_2266) ;  /* 0x0000000400c40947 */ /* 0x000ff00003800000 */
[----:B0-23--:R0:W2:Y:S01]  /*51c0*/  LDS.128 R48, [R118+0x24400] ;  /* 0x0244000076307984 */ /* 0x00d0a20000000c00 */
[----:B------:R-:W-:Y:S01]  /*51d0*/  ISETP.GE.AND P2, PT, R22, R130, PT ;  /* 0x000000821600720c */ /* 0x000fe20003f46270 */
[----:B------:R-:W-:-:S12]  /*51e0*/  BSSY B3, `(.L_x_2267) ;  /* 0x0000069000037945 */ /* 0x000fd80003800000 */
[----:B0-----:R-:W-:Y:S05]  /*51f0*/  @P2 BRA `(.L_x_2268) ;  /* 0x00000004009c2947 */ /* 0x001fea0003800000 */
        /* <DEDUP_REMOVED lines=103> */
.L_x_2268:
[----:B------:R-:W-:Y:S05]  /*5870*/  BSYNC B3 ;  /* 0x0000000000037941 */ /* 0x000fea0003800000 */
.L_x_2267:
[----:B------:R-:W-:Y:S01]  /*5880*/  ULDC.64 UR4, c[0x0][0x2e8] ;  /* 0x0000ba0000047ab9 */ /* 0x000fe20000000a00 */
[----:B------:R-:W-:Y:S01]  /*5890*/  ULDC.64 UR6, c[0x0][0x208] ;  /* 0x0000820000067ab9 */ /* 0x000fe20000000a00 */
[----:B------:R-:W-:-:S04]  /*58a0*/  IADD3 R64, P2, P3, R69, UR4, R44 ;  /* 0x0000000445407c10 */ /* 0x000fc8000fb5e02c */
[----:B------:R-:W-:-:S05]  /*58b0*/  IADD3.X R65, R68, UR5, R40, P2, P3 ;  /* 0x0000000544417c10 */ /* 0x000fca00097e6428 */
[----:B--2---:R4:W-:Y:S04]  /*58c0*/  STG.E.128 desc[UR6][R64.64], R48 ;  /* 0x0000003040007986 */ /* 0x0049e8000c101d06 */
.L_x_2266:
[----:B------:R-:W-:Y:S05]  /*58d0*/  BSYNC B2 ;  /* 0x0000000000027941 */ /* 0x000fea0003800000 */
.L_x_2265:
[----:B------:R-:W-:Y:S05]  /*58e0*/  @P1 BRA `(.L_x_2264) ;  /* 0x0000000400d41947 */ /* 0x000fea0003800000 */
[----:B------:R-:W-:Y:S01]  /*58f0*/  LOP3.LUT P2, RZ, R229, 0x4, RZ, 0xc0, !PT ;  /* 0x00000004e5ff7812 */ /* 0x000fe2000784c0ff */
[C---:B0-234-:R-:W-:Y:S01]  /*5900*/  VIADD R49, R152.reuse, 0x40 ;  /* 0x0000004098317836 */ /* 0x05dfe20000000000 */
        /* <DEDUP_REMOVED lines=109> */
.L_x_2270:
[----:B------:R-:W-:Y:S05]  /*5fe0*/  BSYNC B2 ;  /* 0x0000000000027941 */ /* 0x000fea0003800000 */
.L_x_2269:
[----:B------:R-:W-:Y:S01]  /*5ff0*/  ULDC.64 UR4, c[0x0][0x2e8] ;  /* 0x0000ba0000047ab9 */ /* 0x000fe20000000a00 */
[----:B------:R-:W-:Y:S01]  /*6000*/  ULDC.64 UR6, c[0x0][0x208] ;  /* 0x0000820000067ab9 */ /* 0x000fe20000000a00 */
[----:B------:R-:W-:-:S04]  /*6010*/  IADD3 R60, P2, P3, R41, UR4, R69 ;  /* 0x00000004293c7c10 */ /* 0x000fc8000fb5e045 */
[----:B------:R-:W-:-:S05]  /*6020*/  IADD3.X R61, R107, UR5, R68, P2, P3 ;  /* 0x000000056b3d7c10 */ /* 0x000fca00097e6444 */
[----:B0-----:R0:W-:Y:S04]  /*6030*/  STG.E.128 desc[UR6][R60.64], R48 ;  /* 0x000000303c007986 */ /* 0x0011e8000c101d06 */
.L_x_2264:
[----:B------:R-:W-:Y:S05]  /*6040*/  BSYNC B1 ;  /* 0x0000000000017941 */ /* 0x000fea0003800000 */
.L_x_2263:
[----:B------:R-:W-:Y:S05]  /*6050*/  @P4 BRA `(.L_x_2271) ;  /* 0x0000005c00604947 */ /* 0x000fea0003800000 */
[----:B------:R-:W-:Y:S01]  /*6060*/  IADD3 R128, P2, P3, R27, R128, R18 ;  /* 0x000000801b807210 */ /* 0x000fe20007b5e012 */
[----:B------:R-:W-:Y:S03]  /*6070*/  BSSY B1, `(.L_x_2272) ;  /* 0x0000076000017945 */ /* 0x000fe60003800000 */
[----:B------:R-:W-:Y:S01]  /*6080*/  IADD3.X R131, R31, R131, R19, P2, P3 ;  /* 0x000000831f837210 */ /* 0x000fe200017e6413 */
[----:B------:R-:W-:Y:S08]  /*6090*/  @P0 BRA `(.L_x_2273) ;  /* 0x0000000400cc0947 */ /* 0x000ff00003800000 */
[----:B0-234-:R0:W2:Y:S01]  /*60a0*/  LDS.128 R48, [R118+0x26400] ;  /* 0x0264000076307984 */ /* 0x01d0a20000000c00 */
[----:B------:R-:W-:Y:S01]  /*60b0*/  ISETP.GE.AND P2, PT, R22, R130, PT ;  /* 0x000000821600720c */ /* 0x000fe20003f46270 */
[----:B------:R-:W-:-:S12]  /*60c0*/  BSSY B2, `(.L_x_2274) ;  /* 0x000006b000027945 */ /* 0x000fd80003800000 */
[----:B0-----:R-:W-:Y:S05]  /*60d0*/  @P2 BRA `(.L_x_2275) ;  /* 0x0000000400a42947 */ /* 0x001fea0003800000 */
[----:B------:R-:W-:Y:S01]  /*60e0*/  SHF.R.U32.HI R64, RZ, 0x8, R57 ;  /* 0x00000008ff407819 */ /* 0x000fe20000011639 */
[----:B--2---:R-:W-:Y:S01]  /*60f0*/  IMAD.MOV.U32 R58, RZ, RZ, R51 ;  /* 0x000000ffff3a7224 */ /* 0x004fe200078e0033 */
[--C-:B------:R-:W-:Y:S02]  /*6100*/  SHF.R.U32.HI R61, RZ, 0x8, R59.reuse ;  /* 0x00000008ff3d7819 */ /* 0x100fe4000001163b */
[----:B------:R-:W-:Y:S01]  /*6110*/  LOP3.LUT R60, R59, 0xff0000ff, RZ, 0xc0, !PT ;  /* 0xff0000ff3b3c7812 */ /* 0x000fe200078ec0ff */
[----:B------:R-:W-:Y:S01]  /*6120*/  IMAD.SHL.U32 R51, R64, 0x100, RZ ;  /* 0x0000010040337824 */ /* 0x000fe200078e00ff */
[----:B------:R-:W-:Y:S01]  /*6130*/  SHF.R.U32.HI R62, RZ, 0x10, R59 ;  /* 0x00000010ff3e7819 */ /* 0x000fe2000001163b */
[----:B------:R-:W-:Y:S01]  /*6140*/  IMAD.SHL.U32 R59, R61, 0x100, RZ ;  /* 0x000001003d3b7824 */ /* 0x000fe200078e00ff */
[----:B------:R-:W-:Y:S02]  /*6150*/  LOP3.LUT R56, R57, 0xff0000ff, RZ, 0xc0, !PT ;  /* 0xff0000ff39387812 */ /* 0x000fe400078ec0ff */
[----:B------:R-:W-:Y:S01]  /*6160*/  SHF.R.U32.HI R63, RZ, 0x10, R57 ;  /* 0x00000010ff3f7819 */ /* 0x000fe20000011639 */
[----:B------:R-:W-:Y:S01]  /*6170*/  IMAD.U32 R62, R62, 0x10000, RZ ;  /* 0x000100003e3e7824 */ /* 0x000fe200078e00ff */
[----:B------:R-:W-:Y:S01]  /*6180*/  LOP3.LUT R51, R56, 0xff00, R51, 0xf8, !PT ;  /* 0x0000ff0038337812 */ /* 0x000fe200078ef833 */
[----:B------:R-:W-:Y:S01]  /*6190*/  IMAD.MOV.U32 R57, RZ, RZ, R50 ;  /* 0x000000ffff397224 */ /* 0x000fe200078e0032 */
[----:B------:R-:W-:Y:S01]  /*61a0*/  LOP3.LUT R59, R60, 0xff00, R59, 0xf8, !PT ;  /* 0x0000ff003c3b7812 */ /* 0x000fe200078ef83b */
[----:B------:R-:W-:Y:S01]  /*61b0*/  IMAD.U32 R56, R63, 0x10000, RZ ;  /* 0x000100003f387824 */ /* 0x000fe200078e00ff */
[----:B------:R-:W-:-:S02]  /*61c0*/  F2FP.F16.E4M3.UNPACK_B R60, R87.H1 ;  /* 0x00000057ff3c723e */ /* 0x000fc400030006ff */
        /* <DEDUP_REMOVED lines=8> */
[----:B------:R-:W-:Y:S02]  /*6250*/  HADD2.F32 R50, -RZ, R50.H0_H0 ;  /* 0x20000032ff327230 */ /* 0x000fe40000004100 */
[----:B------:R-:W-:Y:S01]  /*6260*/  FMUL.FTZ R65, R51, R62 ;  /* 0x0000003e33417220 */ /* 0x000fe20000410000 */
[----:B------:R-:W-:Y:S01]  /*6270*/  HADD2.F32 R60, -RZ, R59.H0_H0 ;  /* 0x2000003bff3c7230 */ /* 0x000fe20000004100 */
[----:B------:R-:W-:Y:S01]  /*6280*/  F2FP.F16.E4M3.UNPACK_B R87, R87 ;  /* 0x00000057ff57723e */ /* 0x000fe200020006ff */
[----:B------:R-:W-:-:S02]  /*6290*/  HADD2.F32 R56, -RZ, R49.H1_H1 ;  /* 0x30000031ff387230 */ /* 0x000fc40000004100 */
        /* <DEDUP_REMOVED lines=77> */
.L_x_2275:
[----:B------:R-:W-:Y:S05]  /*6770*/  BSYNC B2 ;  /* 0x0000000000027941 */ /* 0x000fea0003800000 */
.L_x_2274:
[----:B------:R-:W-:Y:S01]  /*6780*/  ULDC.64 UR4, c[0x0][0x2e8] ;  /* 0x0000ba0000047ab9 */ /* 0x000fe20000000a00 */
[----:B------:R-:W-:Y:S01]  /*6790*/  ULDC.64 UR6, c[0x0][0x208] ;  /* 0x0000820000067ab9 */ /* 0x000fe20000000a00 */
[----:B------:R-:W-:-:S04]  /*67a0*/  IADD3 R56, P2, P3, R128, UR4, R44 ;  /* 0x0000000480387c10 */ /* 0x000fc8000fb5e02c */
[----:B------:R-:W-:-:S05]  /*67b0*/  IADD3.X R57, R131, UR5, R40, P2, P3 ;  /* 0x0000000583397c10 */ /* 0x000fca00097e6428 */
[----:B--2---:R0:W-:Y:S04]  /*67c0*/  STG.E.128 desc[UR6][R56.64], R48 ;  /* 0x0000003038007986 */ /* 0x0041e8000c101d06 */
.L_x_2273:
[----:B------:R-:W-:Y:S05]  /*67d0*/  BSYNC B1 ;  /* 0x0000000000017941 */ /* 0x000fea0003800000 */
.L_x_2272:
        /* <DEDUP_REMOVED lines=9> */
[----:B------:R-:W-:Y:S01]  /*6870*/  SHF.R.U32.HI R52, RZ, 0x8, R55 ;  /* 0x00000008ff347819 */ /* 0x000fe20000011637 */
[----:B0-----:R-:W-:Y:S01]  /*6880*/  IMAD.MOV.U32 R54, RZ, RZ, R51 ;  /* 0x000000ffff367224 */ /* 0x001fe200078e0033 */
        /* <DEDUP_REMOVED lines=103> */
.L_x_2277:
[----:B------:R-:W-:Y:S05]  /*6f00*/  BSYNC B1 ;  /* 0x0000000000017941 */ /* 0x000fea0003800000 */
.L_x_2276:
[----:B------:R-:W-:Y:S01]  /*6f10*/  ULDC.64 UR4, c[0x0][0x2e8] ;  /* 0x0000ba0000047ab9 */ /* 0x000fe20000000a00 */
[----:B------:R-:W-:Y:S01]  /*6f20*/  ULDC.64 UR6, c[0x0][0x208] ;  /* 0x0000820000067ab9 */ /* 0x000fe20000000a00 */
[----:B------:R-:W-:-:S04]  /*6f30*/  IADD3 R52, P2, P3, R41, UR4, R128 ;  /* 0x0000000429347c10 */ /* 0x000fc8000fb5e080 */
[----:B------:R-:W-:-:S05]  /*6f40*/  IADD3.X R53, R107, UR5, R131, P2, P3 ;  /* 0x000000056b357c10 */ /* 0x000fca00097e6483 */
[----:B0-----:R0:W-:Y:S01]  /*6f50*/  STG.E.128 desc[UR6][R52.64], R48 ;  /* 0x0000003034007986 */ /* 0x0011e2000c101d06 */
[----:B------:R-:W-:Y:S05]  /*6f60*/  BRA `(.L_x_2271) ;  /* 0x0000004c009c7947 */ /* 0x000fea0003800000 */
.L_x_2235:
[C---:B------:R-:W-:Y:S01]  /*6f70*/  ISETP.GE.AND P5, PT, R228.reuse, R119, PT ;  /* 0x00000077e400720c */ /* 0x040fe20003fa6270 */
[C---:B------:R-:W-:Y:S01]  /*6f80*/  VIADD R52, R228.reuse, 0xc0 ;  /* 0x000000c0e4347836 */ /* 0x040fe20000000000 */
[----:B------:R-:W-:Y:S01]  /*6f90*/  P2R R61, PR, RZ, 0x1 ;  /* 0x00000001ff3d7803 */ /* 0x000fe20000000000 */
[----:B------:R-:W-:Y:S01]  /*6fa0*/  VIADD R60, R228, 0x40 ;  /* 0x00000040e43c7836 */ /* 0x000fe20000000000 */
[----:B------:R-:W-:Y:S01]  /*6fb0*/  ISETP.GE.OR P5, PT, R18, R130, P5 ;  /* 0x000000821200720c */ /* 0x000fe20002fa6670 */
[----:B------:R-:W-:Y:S01]  /*6fc0*/  VIADD R62, R228, 0x80 ;  /* 0x00000080e43e7836 */ /* 0x000fe20000000000 */
[----:B------:R-:W-:-:S11]  /*6fd0*/  ULDC.64 UR6, c[0x0][0x208] ;  /* 0x0000820000067ab9 */ /* 0x000fd60000000a00 */
[----:B------:R-:W0:Y:S08]  /*6fe0*/  @!P5 LDC.64 R56, c[0x0][0x3e8] ;  /* 0x0000fa00ff38db82 */ /* 0x000e300000000a00 */
[----:B------:R-:W1:Y:S01]  /*6ff0*/  @!P5 LDC.64 R58, c[0x0][0x400] ;  /* 0x00010000ff3adb82 */ /* 0x000e620000000a00 */
[----:B0-----:R-:W-:-:S04]  /*7000*/  @!P5 IADD3 R56, P2, P3, R90, R56, R48 ;  /* 0x000000385a38d210 */ /* 0x001fc80007b5e030 */
[----:B------:R-:W-:Y:S02]  /*7010*/  @!P5 IADD3.X R57, R33, R57, R135, P2, P3 ;  /* 0x000000392139d210 */ /* 0x000fe400017e6487 */
        /* <DEDUP_REMOVED lines=12> */
[----:B------:R-:W0:Y:S02]  /*70e0*/  @!P2 LDC.64 R52, c[0x0][0x408] ;  /* 0x00010200ff34ab82 */ /* 0x000e240000000a00 */
[----:B0-----:R-:W-:-:S04]  /*70f0*/  @!P2 IMAD.WIDE.U32 R54, R52, 0xc0, R50 ;  /* 0x000000c03436a825 */ /* 0x001fc800078e0032 */
[----:B------:R-:W-:Y:S01]  /*7100*/  @!P2 IMAD R53, R53, 0xc0, RZ ;  /* 0x000000c03535a824 */ /* 0x000fe200078e02ff */
[----:B---3--:R-:W-:-:S03]  /*7110*/  @!P2 IADD3 R82, P3, P4, R96, R82, R54 ;  /* 0x000000526052a210 */ /* 0x008fc60007c7e036 */
[----:B------:R-:W-:-:S05]  /*7120*/  @!P2 IMAD.IADD R52, R55, 0x1, R53 ;  /* 0x000000013734a824 */ /* 0x000fca00078e0235 */
[----:B------:R-:W-:Y:S02]  /*7130*/  @!P2 IADD3.X R83, R35, R83, R52, P3, P4 ;  /* 0x000000532353a210 */ /* 0x000fe40001fe8434 */
[----:B-1----:R-:W-:-:S04]  /*7140*/  @!P5 IADD3 R58, P3, P4, R96, R58, R50 ;  /* 0x0000003a603ad210 */ /* 0x002fc80007c7e032 */
        /* <DEDUP_REMOVED lines=10> */
[----:B------:R-:W2:Y:S03]  /*71f0*/  @!P3 LDC.64 R68, c[0x0][0x3e8] ;  /* 0x0000fa00ff44bb82 */ /* 0x000ea60000000a00 */
[----:B------:R-:W-:Y:S02]  /*7200*/  @!P3 IADD3.X R52, R33, R11, R135, P0, P6 ;  /* 0x0000000b2134b210 */ /* 0x000fe400007ec487 */
[----:B------:R-:W-:-:S03]  /*7210*/  @!P4 IADD3 R53, P0, P6, R96, R50, R6 ;  /* 0x000000326035c210 */ /* 0x000fc60007e1e006 */
[----:B------:R-:W3:Y:S01]  /*7220*/  @!P3 LDC.64 R84, c[0x0][0x400] ;  /* 0x00010000ff54bb82 */ /* 0x000ee20000000a00 */
        /* <DEDUP_REMOVED lines=9> */
[----:B--2---:R-:W-:Y:S02]  /*72c0*/  @!P3 IADD3 R68, P6, R49, R68, RZ ;  /* 0x000000443144b210 */ /* 0x004fe40007fde0ff */
[----:B------:R-:W-:-:S03]  /*72d0*/  CS2R R54, SRZ ;  /* 0x0000000000367805 */ /* 0x000fc6000001ff00 */
[----:B------:R-:W-:Y:S01]  /*72e0*/  @!P3 IMAD.X R69, R52, 0x1, R69, P6 ;  /* 0x000000013445b824 */ /* 0x000fe200030e0645 */
[----:B---3--:R-:W-:Y:S02]  /*72f0*/  @!P3 IADD3 R84, P6, R51, R84, RZ ;  /* 0x000000543354b210 */ /* 0x008fe40007fde0ff */
[----:B------:R-:W-:Y:S02]  /*7300*/  CS2R R50, SRZ ;  /* 0x0000000000327805 */ /* 0x000fe4000001ff00 */
[----:B------:R-:W-:Y:S01]  /*7310*/  CS2R R52, SRZ ;  /* 0x0000000000347805 */ /* 0x000fe2000001ff00 */
[----:B------:R-:W-:Y:S01]  /*7320*/  @!P3 IMAD.X R85, R48, 0x1, R85, P6 ;  /* 0x000000013055b824 */ /* 0x000fe200030e0655 */
[----:B------:R-:W-:Y:S02]  /*7330*/  CS2R R48, SRZ ;  /* 0x0000000000307805 */ /* 0x000fe4000001ff00 */
[----:B------:R-:W-:Y:S02]  /*7340*/  CS2R R60, SRZ ;  /* 0x00000000003c7805 */ /* 0x000fe4000001ff00 */
[----:B------:R0:W2:Y:S04]  /*7350*/  @!P5 LDG.E.128 R52, desc[UR6][R58.64] ;  /* 0x000000063a34d981 */ /* 0x0000a8000c1e1d00 */
[----:B------:R1:W3:Y:S04]  /*7360*/  @!P5 LDG.E.128 R48, desc[UR6][R56.64] ;  /* 0x000000063830d981 */ /* 0x0002e8000c1e1d00 */
[----:B------:R4:W5:Y:S01]  /*7370*/  @!P4 LDG.E.128 R60, desc[UR6][R66.64] ;  /* 0x00000006423cc981 */ /* 0x000962000c1e1d00 */
[----:B0-----:R-:W-:-:S02]  /*7380*/  CS2R R58, SRZ ;  /* 0x00000000003a7805 */ /* 0x001fc4000001ff00 */
[----:B-1----:R-:W-:Y:S02]  /*7390*/  CS2R R56, SRZ ;  /* 0x0000000000387805 */ /* 0x002fe4000001ff00 */
[----:B----4-:R-:W-:-:S04]  /*73a0*/  CS2R R66, SRZ ;  /* 0x0000000000427805 */ /* 0x010fc8000001ff00 */
[----:B------:R0:W4:Y:S01]  /*73b0*/  @!P4 LDG.E.128 R56, desc[UR6][R64.64] ;  /* 0x000000064038c981 */ /* 0x000122000c1e1d00 */
[----:B------:R-:W-:Y:S02]  /*73c0*/  CS2R R70, SRZ ;  /* 0x0000000000467805 */ /* 0x000fe4000001ff00 */
[----:B------:R-:W-:Y:S02]  /*73d0*/  CS2R R72, SRZ ;  /* 0x0000000000487805 */ /* 0x000fe4000001ff00 */
[----:B------:R-:W-:Y:S02]  /*73e0*/  CS2R R74, SRZ ;  /* 0x00000000004a7805 */ /* 0x000fe4000001ff00 */
[----:B------:R-:W-:Y:S02]  /*73f0*/  CS2R R76, SRZ ;  /* 0x00000000004c7805 */ /* 0x000fe4000001ff00 */
[----:B------:R-:W-:Y:S02]  /*7400*/  CS2R R78, SRZ ;  /* 0x00000000004e7805 */ /* 0x000fe4000001ff00 */
[----:B------:R-:W4:Y:S01]  /*7410*/  @!P2 LDG.E.128 R72, desc[UR6][R80.64] ;  /* 0x000000065048a981 */ /* 0x000f22000c1e1d00 */
[----:B0-----:R-:W-:-:S03]  /*7420*/  CS2R R64, SRZ ;  /* 0x0000000000407805 */ /* 0x001fc6000001ff00 */
[----:B------:R-:W4:Y:S04]  /*7430*/  @!P2 LDG.E.128 R76, desc[UR6][R82.64] ;  /* 0x00000006524ca981 */ /* 0x000f28000c1e1d00 */
[----:B------:R0:W4:Y:S02]  /*7440*/  @!P3 LDG.E.128 R64, desc[UR6][R68.64] ;  /* 0x000000064440b981 */ /* 0x000124000c1e1d00 */
[----:B0-----:R-:W-:-:S06]  /*7450*/  CS2R R68, SRZ ;  /* 0x0000000000447805 */ /* 0x001fcc000001ff00 */
[----:B------:R-:W4:Y:S01]  /*7460*/  @!P3 LDG.E.128 R68, desc[UR6][R84.64] ;  /* 0x000000065444b981 */ /* 0x000f22000c1e1d00 */
[----:B------:R-:W-:-:S04]  /*7470*/  ULOP3.LUT UR4, UR60, 0x1, URZ, 0xfc, !UPT ;  /* 0x000000013c047892 */ /* 0x000fc8000f8efc3f */
[----:B------:R-:W-:-:S06]  /*7480*/  UISETP.NE.AND UP0, UPT, UR4, 0x3, UPT ;  /* 0x000000030400788c */ /* 0x000fcc000bf05270 */
[----:B------:R-:W-:Y:S02]  /*7490*/  PLOP3.LUT P5, PT, PT, PT, UP0, 0x80, 0x0 ;  /* 0x000000000000781c */ /* 0x000fe40003faf008 */
[----:B------:R-:W-:Y:S01]  /*74a0*/  ISETP.GE.AND P2, PT, R18, R130, PT ;  /* 0x000000821200720c */ /* 0x000fe20003f46270 */
[----:B--2---:R-:W-:Y:S02]  /*74b0*/  IMAD.MOV.U32 R161, RZ, RZ, R52 ;  /* 0x000000ffffa17224 */ /* 0x004fe400078e0034 */
[----:B------:R-:W-:Y:S02]  /*74c0*/  IMAD.MOV.U32 R159, RZ, RZ, R54 ;  /* 0x000000ffff9f7224 */ /* 0x000fe400078e0036 */
[----:B---3--:R-:W-:Y:S02]  /*74d0*/  IMAD.MOV.U32 R160, RZ, RZ, R48 ;  /* 0x000000ffffa07224 */ /* 0x008fe400078e0030 */
[----:B------:R-:W-:Y:S02]  /*74e0*/  IMAD.MOV.U32 R158, RZ, RZ, R50 ;  /* 0x000000ffff9e7224 */ /* 0x000fe400078e0032 */
[----:B-----5:R-:W-:-:S02]  /*74f0*/  IMAD.MOV.U32 R153, RZ, RZ, R60 ;  /* 0x000000ffff997224 */ /* 0x020fc400078e003c */
[----:B------:R-:W-:Y:S02]  /*7500*/  IMAD.MOV.U32 R154, RZ, RZ, R62 ;  /* 0x000000ffff9a7224 */ /* 0x000fe400078e003e */
[----:B----4-:R-:W-:Y:S02]  /*7510*/  IMAD.MOV.U32 R151, RZ, RZ, R56 ;  /* 0x000000ffff977224 */ /* 0x010fe400078e0038 */
        /* <DEDUP_REMOVED lines=11> */
.L_x_2278:
        /* <DEDUP_REMOVED lines=9> */
.L_x_2538:
[----:B------:R-:W-:Y:S05]  /*7660*/  BSYNC B1 ;  /* 0x0000000000017941 */ /* 0x000fea0003800000 */
.L_x_2279:
        /* <DEDUP_REMOVED lines=13> */
[----:B------:R-:W-:Y:S01]  /*7740*/  IADD3.X R162, R40, R155, R38, P3, P4 ;  /* 0x0000009b28a27210 */ /* 0x000fe20001fe8426 */
[----:B-1----:R-:W-:Y:S01]  /*7750*/  VIADD R83, R81, 0xffffff80 ;  /* 0xffffff8051537836 */ /* 0x002fe20000000000 */
[----:B------:R-:W-:-:S04]  /*7760*/  SHF.R.S32.HI R81, RZ, 0x1f, R80 ;  /* 0x0000001fff517819 */ /* 0x000fc80000011450 */
[----:B------:R-:W-:Y:S02]  /*7770*/  LEA.HI R81, R81, R80, RZ, 0x5 ;  /* 0x0000005051517211 */ /* 0x000fe400078f28ff */
[----:B------:R-:W-:Y:S02]  /*7780*/  SHF.R.S32.HI R82, RZ, 0x1f, R83 ;  /* 0x0000001fff527819 */ /* 0x000fe40000011453 */
[----:B------:R-:W-:Y:S02]  /*7790*/  LEA.HI.SX32 R81, R81, R36, 0x1b ;  /* 0x0000002451517211 */ /* 0x000fe400078fdaff */
[----:B------:R-:W-:-:S03]  /*77a0*/  LEA.HI R82, R82, R83, RZ, 0x5 ;  /* 0x0000005352527211 */ /* 0x000fc600078f28ff */
[----:B------:R-:W-:Y:S02]  /*77b0*/  IMAD.SHL.U32 R157, R81, 0x10, RZ ;  /* 0x00000010519d7824 */ /* 0x000fe400078e00ff */
[----:B------:R-:W-:-:S03]  /*77c0*/  IMAD.SHL.U32 R82, R82, 0x20, RZ ;  /* 0x0000002052527824 */ /* 0x000fc600078e00ff */
[----:B------:R-:W-:Y:S02]  /*77d0*/  LOP3.LUT R81, R3, 0x70, R157, 0xf8, !PT ;  /* 0x0000007003517812 */ /* 0x000fe400078ef89d */
[----:B------:R-:W-:Y:S02]  /*77e0*/  LOP3.LUT R82, R82, 0xfffffc00, RZ, 0xc0, !PT ;  /* 0xfffffc0052527812 */ /* 0x000fe400078ec0ff */
[----:B------:R-:W-:-:S05]  /*77f0*/  LOP3.LUT R81, R81, R20, RZ, 0x3c, !PT ;  /* 0x0000001451517212 */ /* 0x000fca00078e3cff */
[----:B------:R-:W-:Y:S02]  /*7800*/  IMAD.IADD R80, R82, 0x1, R81 ;  /* 0x0000000152507824 */ /* 0x000fe400078e0251 */
        /* <DEDUP_REMOVED lines=9> */
[----:B------:R-:W-:Y:S02]  /*78a0*/  SHF.R.U32.HI R167, RZ, 0x10, R49 ;  /* 0x00000010ffa77819 */ /* 0x000fe40000011631 */
[--C-:B------:R-:W-:Y:S02]  /*78b0*/  SHF.R.U32.HI R163, RZ, 0x8, R53.reuse ;  /* 0x00000008ffa37819 */ /* 0x100fe40000011635 */
[----:B------:R-:W-:Y:S02]  /*78c0*/  LOP3.LUT R54, R53, 0xff0000ff, RZ, 0xc0, !PT ;  /* 0xff0000ff35367812 */ /* 0x000fe400078ec0ff */
[----:B------:R-:W-:Y:S01]  /*78d0*/  SHF.R.U32.HI R49, RZ, 0x10, R53 ;  /* 0x00000010ff317819 */ /* 0x000fe20000011635 */
[----:B------:R-:W-:Y:S01]  /*78e0*/  IMAD.SHL.U32 R53, R168, 0x100, RZ ;  /* 0x00000100a8357824 */ /* 0x000fe200078e00ff */
[----:B------:R-:W-:Y:S01]  /*78f0*/  SHF.R.U32.HI R52, RZ, 0x8, R51 ;  /* 0x00000008ff347819 */ /* 0x000fe20000011633 */
[----:B------:R-:W-:Y:S01]  /*7900*/  IMAD.SHL.U32 R163, R163, 0x100, RZ ;  /* 0x00000100a3a37824 */ /* 0x000fe200078e00ff */
[----:B------:R-:W-:Y:S01]  /*7910*/  SHF.R.U32.HI R165, RZ, 0x8, R55 ;  /* 0x00000008ffa57819 */ /* 0x000fe20000011637 */
[----:B------:R-:W-:Y:S01]  /*7920*/  IMAD.U32 R168, R49, 0x10000, RZ ;  /* 0x0001000031a87824 */ /* 0x000fe200078e00ff */
[----:B------:R-:W-:-:S02]  /*7930*/  LOP3.LUT R50, R51, 0xff0000ff, RZ, 0xc0, !PT ;  /* 0xff0000ff33327812 */ /* 0x000fc400078ec0ff */
[----:B------:R-:W-:Y:S01]  /*7940*/  SHF.R.U32.HI R166, RZ, 0x10, R51 ;  /* 0x00000010ffa67819 */ /* 0x000fe20000011633 */
[----:B------:R-:W-:Y:S01]  /*7950*/  IMAD.SHL.U32 R165, R165, 0x100, RZ ;  /* 0x00000100a5a57824 */ /* 0x000fe200078e00ff */
[----:B------:R-:W-:Y:S02]  /*7960*/  LOP3.LUT R164, R55, 0xff0000ff, RZ, 0xc0, !PT ;  /* 0xff0000ff37a47812 */ /* 0x000fe400078ec0ff */
[----:B------:R-:W-:Y:S01]  /*7970*/  SHF.R.U32.HI R51, RZ, 0x10, R55 ;  /* 0x00000010ff337819 */ /* 0x000fe20000011637 */
[----:B------:R-:W-:Y:S01]  /*7980*/  IMAD.SHL.U32 R55, R52, 0x100, RZ ;  /* 0x0000010034377824 */ /* 0x000fe200078e00ff */
[----:B------:R-:W-:Y:S01]  /*7990*/  LOP3.LUT R48, R48, 0xff00, R53, 0xf8, !PT ;  /* 0x0000ff0030307812 */ /* 0x000fe200078ef835 */
[----:B------:R-:W-:Y:S01]  /*79a0*/  IMAD.U32 R53, R167, 0x10000, RZ ;  /* 0x00010000a7357824 */ /* 0x000fe200078e00ff */
[----:B------:R-:W-:Y:S01]  /*79b0*/  LOP3.LUT R169, R164, 0xff00, R165, 0xf8, !PT ;  /* 0x0000ff00a4a97812 */ /* 0x000fe200078ef8a5 */
[----:B------:R-:W-:Y:S01]  /*79c0*/  IMAD.U32 R170, R51, 0x10000, RZ ;  /* 0x0001000033aa7824 */ /* 0x000fe200078e00ff */
[----:B------:R-:W-:-:S02]  /*79d0*/  LOP3.LUT R52, R50, 0xff00, R55, 0xf8, !PT ;  /* 0x0000ff0032347812 */ /* 0x000fc400078ef837 */
        /* <DEDUP_REMOVED lines=58> */
[----:B------:R-:W-:Y:S02]  /*7d80*/  HADD2.F32 R169, -RZ, R168.H0_H0 ;  /* 0x200000a8ffa97230 */ /* 0x000fe40000004100 */
[C---:B------:R-:W-:Y:S01]  /*7d90*/  FMUL.FTZ R171, R164.reuse, R171 ;  /* 0x000000aba4ab7220 */ /* 0x040fe20000410000 */
[----:B------:R-:W-:Y:S01]  /*7da0*/  HADD2.F32 R167, -RZ, R165.H1_H1 ;  /* 0x300000a5ffa77230 */ /* 0x000fe20000004100 */
[----:B------:R-:W-:Y:S01]  /*7db0*/  F2FP.F16.E4M3.UNPACK_B R54, R85 ;  /* 0x00000055ff36723e */ /* 0x000fe200020006ff */
[----:B------:R-:W-:Y:S02]  /*7dc0*/  HADD2.F32 R165, -RZ, R160.H1_H1 ;  /* 0x300000a0ffa57230 */ /* 0x000fe40000004100 */
[-C--:B------:R-:W-:Y:S01]  /*7dd0*/  FFMA.FTZ R160, R164, R169.reuse, -R173 ;  /* 0x000000a9a4a07223 */ /* 0x080fe200000108ad */
[----:B------:R-:W-:Y:S02]  /*7de0*/  HADD2.F32 R168, -RZ, R168.H1_H1 ;  /* 0x300000a8ffa87230 */ /* 0x000fe40000004100 */
[----:B------:R-:W-:Y:S01]  /*7df0*/  FFMA.FTZ R164, R166, R169, R171 ;  /* 0x000000a9a6a47223 */ /* 0x000fe200000100ab */
[-C--:B------:R-:W-:Y:S01]  /*7e00*/  FMUL.FTZ R172, R167, R170.reuse ;  /* 0x000000aaa7ac7220 */ /* 0x080fe20000410000 */
[----:B------:R-:W-:Y:S01]  /*7e10*/  F2FP.F16.E4M3.UNPACK_B R166, R159 ;  /* 0x0000009fffa6723e */ /* 0x000fe200020006ff */
[C---:B------:R-:W-:Y:S01]  /*7e20*/  FMUL.FTZ R170, R165.reuse, R170 ;  /* 0x000000aaa5aa7220 */ /* 0x040fe20000410000 */
[----:B------:R-:W-:Y:S01]  /*7e30*/  F2FP.F16.E4M3.UNPACK_B R159, R86 ;  /* 0x00000056ff9f723e */ /* 0x000fe200020006ff */
[----:B------:R-:W-:Y:S01]  /*7e40*/  FFMA.FTZ R175, R165, R168, -R172 ;  /* 0x000000a8a5af7223 */ /* 0x000fe200000108ac */
[----:B------:R-:W-:Y:S01]  /*7e50*/  F2FP.F16.E4M3.UNPACK_B R165, R158 ;  /* 0x0000009effa5723e */ /* 0x000fe200020006ff */
[----:B------:R-:W-:-:S02]  /*7e60*/  HADD2.F32 R169, -RZ, R166.H0_H0 ;  /* 0x200000a6ffa97230 */ /* 0x000fc40000004100 */
[----:B------:R-:W-:Y:S01]  /*7e70*/  FFMA.FTZ R177, R167, R168, R170 ;  /* 0x000000a8a7b17223 */ /* 0x000fe200000100aa */
[--C-:B------:R-:W-:Y:S01]  /*7e80*/  HADD2.F32 R158, -RZ, R159.reuse.H0_H0 ;  /* 0x2000009fff9e7230 */ /* 0x100fe20000004100 */
[----:B------:R-:W-:Y:S01]  /*7e90*/  F2FP.F16.E4M3.UNPACK_B R55, R51 ;  /* 0x00000033ff37723e */ /* 0x000fe200020006ff */
[----:B------:R-:W-:Y:S01]  /*7ea0*/  HADD2.F32 R166, -RZ, R166.H1_H1 ;  /* 0x300000a6ffa67230 */ /* 0x000fe20000004100 */
[----:B------:R-:W-:Y:S01]  /*7eb0*/  F2FP.SATFINITE.E4M3.F32.PACK_AB_MERGE_C R84, R161, R84, R53 ;  /* 0x00000054a154723e */ /* 0x000fe20004807035 */
[--C-:B------:R-:W-:Y:S02]  /*7ec0*/  HADD2.F32 R86, -RZ, R82.reuse.H0_H0 ;  /* 0x20000052ff567230 */ /* 0x100fe40000004100 */
[----:B------:R-:W-:Y:S01]  /*7ed0*/  FMUL.FTZ R171, R158, R169 ;  /* 0x000000a99eab7220 */ /* 0x000fe20000410000 */
[----:B------:R-:W-:Y:S01]  /*7ee0*/  HADD2.F32 R159, -RZ, R159.H1_H1 ;  /* 0x3000009fff9f7230 */ /* 0x000fe20000004100 */
[----:B------:R-:W-:Y:S01]  /*7ef0*/  F2FP.F16.E4M3.UNPACK_B R53, R81 ;  /* 0x00000051ff35723e */ /* 0x000fe200020006ff */
[----:B------:R-:W-:-:S02]  /*7f00*/  HADD2.F32 R82, -RZ, R82.H1_H1 ;  /* 0x30000052ff527230 */ /* 0x000fc40000004100 */
        /* <DEDUP_REMOVED lines=10> */
[----:B------:R-:W-:Y:S01]  /*7fb0*/  F2FP.SATFINITE.E4M3.F32.PACK_AB_MERGE_C R160, R175, R160, RZ ;  /* 0x000000a0afa0723e */ /* 0x000fe200048070ff */
[----:B------:R-:W-:Y:S01]  /*7fc0*/  HADD2.F32 R158, -RZ, R54.H0_H0 ;  /* 0x20000036ff9e7230 */ /* 0x000fe20000004100 */
[----:B------:R-:W-:Y:S01]  /*7fd0*/  F2FP.SATFINITE.E4M3.F32.PACK_AB_MERGE_C R164, R177, R164, RZ ;  /* 0x000000a4b1a4723e */ /* 0x000fe200048070ff */
[----:B------:R-:W-:Y:S01]  /*7fe0*/  HADD2.F32 R163, -RZ, R55.H0_H0 ;  /* 0x20000037ffa37230 */ /* 0x000fe20000004100 */
[----:B------:R-:W-:Y:S01]  /*7ff0*/  F2FP.F16.E4M3.UNPACK_B R159, R50 ;  /* 0x00000032ff9f723e */ /* 0x000fe200020006ff */
[----:B------:R-:W-:Y:S01]  /*8000*/  HADD2.F32 R52, -RZ, R53.H0_H0 ;  /* 0x20000035ff347230 */ /* 0x000fe20000004100 */
[----:B------:R-:W-:Y:S01]  /*8010*/  F2FP.SATFINITE.E4M3.F32.PACK_AB_MERGE_C R82, R82, R171, R160 ;  /* 0x000000ab5252723e */ /* 0x000fe200048070a0 */
[----:B------:R-:W-:Y:S01]  /*8020*/  HADD2.F32 R160, -RZ, R55.H1_H1 ;  /* 0x30000037ffa07230 */ /* 0x000fe20000004100 */
        /* <DEDUP_REMOVED lines=9> */
[-C--:B------:R-:W-:Y:S01]  /*80c0*/  FMUL.FTZ R158, R54, R160.reuse ;  /* 0x000000a0369e7220 */ /* 0x080fe20000410000 */
[----:B------:R-:W-:Y:S01]  /*80d0*/  FMUL.FTZ R161, R55, R160 ;  /* 0x000000a037a17220 */ /* 0x000fe20000410000 */
[----:B------:R-:W-:-:S02]  /*80e0*/  F2FP.F16.E4M3.UNPACK_B R85, R85.H1 ;  /* 0x00000055ff55723e */ /* 0x000fc400030006ff */
        /* <DEDUP_REMOVED lines=69> */
.L_x_2284:
[----:B------:R-:W-:Y:S05]  /*8540*/  BSYNC B2 ;  /* 0x0000000000027941 */ /* 0x000fea0003800000 */
.L_x_2283:
        /* <DEDUP_REMOVED lines=12> */
.L_x_2282:
[----:B------:R-:W-:Y:S05]  /*8610*/  BSYNC B1 ;  /* 0x0000000000017941 */ /* 0x000fea0003800000 */
.L_x_2281:
        /* <DEDUP_REMOVED lines=8> */
[----:B------:R-:W-:Y:S03]  /*86a0*/  BSSY B2, `(.L_x_2287) ;  /* 0x00000ee000027945 */ /* 0x000fe60003800000 */
[----:B------:R-:W-:Y:S01]  /*86b0*/  IMAD R83, R49, R131, R48 ;  /* 0x0000008331537224 */ /* 0x000fe200078e0230 */
[----:B------:R-:W-:Y:S01]  /*86c0*/  SEL R48, R120, R147, !P6 ;  /* 0x0000009378307207 */ /* 0x000fe20007000000 */
[----:B------:R-:W-:Y:S01]  /*86d0*/  VIADD R51, R228, 0x40 ;  /* 0x00000040e4337836 */ /* 0x000fe20000000000 */
[----:B------:R-:W-:Y:S01]  /*86e0*/  IADD3 R82, P3, P4, R44, R80, R37 ;  /* 0x000000502c527210 */ /* 0x000fe20007c7e025 */
[----:B------:R-:W-:Y:S01]  /*86f0*/  VIADD R52, R228, 0x40 ;  /* 0x00000040e4347836 */ /* 0x000fe20000000000 */
[----:B------:R-:W-:Y:S01]  /*8700*/  SHF.R.S32.HI R49, RZ, 0x1f, R48 ;  /* 0x0000001fff317819 */ /* 0x000fe20000011430 */
[----:B------:R-:W-:-:S02]  /*8710*/  IMAD.SHL.U32 R51, R51, 0x80, RZ ;  /* 0x0000008033337824 */ /* 0x000fc400078e00ff */
[----:B------:R-:W-:Y:S01]  /*8720*/  IMAD.SHL.U32 R52, R52, 0x80, RZ ;  /* 0x0000008034347824 */ /* 0x000fe200078e00ff */
[----:B------:R-:W-:Y:S01]  /*8730*/  LEA.HI R49, R49, R48, RZ, 0x5 ;  /* 0x0000003031317211 */ /* 0x000fe200078f28ff */
[----:B------:R-:W-:Y:S01]  /*8740*/  IMAD.IADD R83, R81, 0x1, R83 ;  /* 0x0000000151537824 */ /* 0x000fe200078e0253 */
        /* <DEDUP_REMOVED lines=19> */
[----:B------:R-:W-:Y:S01]  /*8880*/  IMAD.MOV.U32 R56, RZ, RZ, R49 ;  /* 0x000000ffff387224 */ /* 0x000fe200078e0031 */
[--C-:B------:R-:W-:Y:S01]  /*8890*/  SHF.R.U32.HI R134, RZ, 0x8, R59.reuse ;  /* 0x00000008ff867819 */ /* 0x100fe2000001163b */
[----:B------:R-:W-:Y:S01]  /*88a0*/  IMAD.SHL.U32 R48, R135, 0x100, RZ ;  /* 0x0000010087307824 */ /* 0x000fe200078e00ff */
[----:B------:R-:W-:Y:S02]  /*88b0*/  SHF.R.U32.HI R158, RZ, 0x10, R59 ;  /* 0x00000010ff9e7819 */ /* 0x000fe4000001163b */
[----:B------:R-:W-:Y:S02]  /*88c0*/  SHF.R.U32.HI R62, RZ, 0x8, R63 ;  /* 0x00000008ff3e7819 */ /* 0x000fe4000001163f */
[----:B------:R-:W-:Y:S01]  /*88d0*/  LOP3.LUT R87, R87, 0xff00, R48, 0xf8, !PT ;  /* 0x0000ff0057577812 */ /* 0x000fe200078ef830 */
[----:B------:R-:W-:Y:S01]  /*88e0*/  IMAD.SHL.U32 R48, R134, 0x100, RZ ;  /* 0x0000010086307824 */ /* 0x000fe200078e00ff */
[----:B------:R-:W-:-:S02]  /*88f0*/  LOP3.LUT R59, R59, 0xff0000ff, RZ, 0xc0, !PT ;  /* 0xff0000ff3b3b7812 */ /* 0x000fc400078ec0ff */
[--C-:B------:R-:W-:Y:S02]  /*8900*/  SHF.R.U32.HI R157, RZ, 0x10, R61.reuse ;  /* 0x00000010ff9d7819 */ /* 0x100fe4000001163d */
[----:B------:R-:W-:Y:S02]  /*8910*/  SHF.R.U32.HI R84, RZ, 0x8, R61 ;  /* 0x00000008ff547819 */ /* 0x000fe4000001163d */
[----:B------:R-:W-:Y:S01]  /*8920*/  LOP3.LUT R58, R61, 0xff0000ff, RZ, 0xc0, !PT ;  /* 0xff0000ff3d3a7812 */ /* 0x000fe200078ec0ff */
[----:B--2---:R-:W-:Y:S01]  /*8930*/  IMAD.MOV.U32 R61, RZ, RZ, R52 ;  /* 0x000000ffff3d7224 */ /* 0x004fe200078e0034 */
[----:B------:R-:W-:Y:S01]  /*8940*/  SHF.R.U32.HI R156, RZ, 0x10, R57 ;  /* 0x00000010ff9c7819 */ /* 0x000fe20000011639 */
[----:B------:R-:W-:Y:S01]  /*8950*/  IMAD.SHL.U32 R52, R62, 0x100, RZ ;  /* 0x000001003e347824 */ /* 0x000fe200078e00ff */
[----:B------:R-:W-:Y:S01]  /*8960*/  SHF.R.U32.HI R155, RZ, 0x10, R63 ;  /* 0x00000010ff9b7819 */ /* 0x000fe2000001163f */
[----:B------:R-:W-:Y:S01]  /*8970*/  IMAD.SHL.U32 R49, R84, 0x100, RZ ;  /* 0x0000010054317824 */ /* 0x000fe200078e00ff */
[----:B------:R-:W-:Y:S01]  /*8980*/  LOP3.LUT R59, R59, 0xff00, R48, 0xf8, !PT ;  /* 0x0000ff003b3b7812 */ /* 0x000fe200078ef830 */
[----:B------:R-:W-:Y:S01]  /*8990*/  IMAD.U32 R48, R158, 0x10000, RZ ;  /* 0x000100009e307824 */ /* 0x000fe200078e00ff */
[----:B------:R-:W-:Y:S01]  /*89a0*/  LOP3.LUT R63, R63, 0xff0000ff, RZ, 0xc0, !PT ;  /* 0xff0000ff3f3f7812 */ /* 0x000fe200078ec0ff */
[----:B------:R-:W-:Y:S01]  /*89b0*/  IMAD.MOV.U32 R57, RZ, RZ, R50 ;  /* 0x000000ffff397224 */ /* 0x000fe200078e0032 */
[----:B------:R-:W-:Y:S01]  /*89c0*/  F2FP.F16.E4M3.UNPACK_B R134, R153.H1 ;  /* 0x00000099ff86723e */ /* 0x000fe200030006ff */
[----:B------:R-:W-:Y:S01]  /*89d0*/  IMAD.U32 R50, R156, 0x10000, RZ ;  /* 0x000100009c327824 */ /* 0x000fe200078e00ff */
[----:B------:R-:W-:Y:S01]  /*89e0*/  F2FP.F16.E4M3.UNPACK_B R84, R61.H1 ;  /* 0x0000003dff54723e */ /* 0x000fe200030006ff */
[----:B------:R-:W-:Y:S01]  /*89f0*/  IMAD.U32 R155, R155, 0x10000, RZ ;  /* 0x000100009b9b7824 */ /* 0x000fe200078e00ff */
[----:B------:R-:W-:-:S02]  /*8a00*/  F2FP.F16.E4M3.UNPACK_B R62, R60.H1 ;  /* 0x0000003cff3e723e */ /* 0x000fc400030006ff */
[----:B------:R-:W-:Y:S01]  /*8a10*/  LOP3.LUT R156, R63, 0xff00, R52, 0xf8, !PT ;  /* 0x0000ff003f9c7812 */ /* 0x000fe200078ef834 */
[----:B------:R-:W-:Y:S01]  /*8a20*/  IMAD.U32 R52, R157, 0x10000, RZ ;  /* 0x000100009d347824 */ /* 0x000fe200078e00ff */
[----:B------:R-:W-:Y:S01]  /*8a30*/  LOP3.LUT R135, R58, 0xff00, R49, 0xf8, !PT ;  /* 0x0000ff003a877812 */ /* 0x000fe200078ef831 */
[----:B------:R-:W-:Y:S01]  /*8a40*/  HADD2.F32 R49, -RZ, R134.H0_H0 ;  /* 0x20000086ff317230 */ /* 0x000fe20000004100 */
[----:B------:R-:W-:Y:S01]  /*8a50*/  LOP3.LUT R48, R59, 0xff0000, R48, 0xf8, !PT ;  /* 0x00ff00003b307812 */ /* 0x000fe200078ef830 */
[----:B------:R-:W-:Y:S01]  /*8a60*/  HADD2.F32 R59, -RZ, R84.H0_H0 ;  /* 0x20000054ff3b7230 */ /* 0x000fe20000004100 */
[----:B------:R-:W-:Y:S01]  /*8a70*/  F2FP.F16.E4M3.UNPACK_B R63, R151.H1 ;  /* 0x00000097ff3f723e */ /* 0x000fe200030006ff */
[----:B------:R-:W-:Y:S01]  /*8a80*/  HADD2.F32 R58, -RZ, R62.H0_H0 ;  /* 0x2000003eff3a7230 */ /* 0x000fe20000004100 */
[----:B------:R-:W-:Y:S01]  /*8a90*/  LOP3.LUT R50, R87, 0xff0000, R50, 0xf8, !PT ;  /* 0x00ff000057327812 */ /* 0x000fe200078ef832 */
[----:B------:R-:W-:Y:S02]  /*8aa0*/  HADD2.F32 R134, -RZ, R134.H1_H1 ;  /* 0x30000086ff867230 */ /* 0x000fe40000004100 */
[----:B------:R-:W-:Y:S01]  /*8ab0*/  FMUL.FTZ R157, R59, R49 ;  /* 0x000000313b9d7220 */ /* 0x000fe20000410000 */
[----:B------:R-:W-:-:S02]  /*8ac0*/  HADD2.F32 R87, -RZ, R63.H0_H0 ;  /* 0x2000003fff577230 */ /* 0x000fc40000004100 */
        /* <DEDUP_REMOVED lines=9> */
[----:B------:R-:W-:Y:S02]  /*8b60*/  F2FP.F16.E4M3.UNPACK_B R87, R61 ;  /* 0x0000003dff57723e */ /* 0x000fe400020006ff */
[----:B------:R-:W-:Y:S01]  /*8b70*/  F2FP.F16.E4M3.UNPACK_B R84, R60 ;  /* 0x0000003cff54723e */ /* 0x000fe200020006ff */
[-C--:B------:R-:W-:Y:S01]  /*8b80*/  FMUL.FTZ R158, R63, R134.reuse ;  /* 0x000000863f9e7220 */ /* 0x080fe20000410000 */
[----:B------:R-:W-:Y:S01]  /*8b90*/  F2FP.F16.E4M3.UNPACK_B R151, R151 ;  /* 0x00000097ff97723e */ /* 0x000fe200020006ff */
[----:B------:R-:W-:Y:S01]  /*8ba0*/  FMUL.FTZ R60, R135, R134 ;  /* 0x00000086873c7220 */ /* 0x000fe20000410000 */
[----:B------:R-:W-:-:S02]  /*8bb0*/  HADD2.F32 R155, -RZ, R153.H0_H0 ;  /* 0x20000099ff9b7230 */ /* 0x000fc40000004100 */
[----:B------:R-:W-:Y:S02]  /*8bc0*/  HADD2.F32 R134, -RZ, R87.H0_H0 ;  /* 0x20000057ff867230 */ /* 0x000fe40000004100 */
        /* <DEDUP_REMOVED lines=11> */
[----:B------:R-:W-:Y:S01]  /*8c80*/  HADD2.F32 R155, -RZ, R151.H1_H1 ;  /* 0x30000097ff9b7230 */ /* 0x000fe20000004100 */
[----:B------:R-:W-:Y:S01]  /*8c90*/  F2FP.F16.E4M3.UNPACK_B R157, R154.H1 ;  /* 0x0000009aff9d723e */ /* 0x000fe200030006ff */
[-C--:B------:R-:W-:Y:S01]  /*8ca0*/  FMUL.FTZ R87, R135, R153.reuse ;  /* 0x0000009987577220 */ /* 0x080fe20000410000 */
[----:B------:R-:W-:Y:S01]  /*8cb0*/  F2FP.F16.E4M3.UNPACK_B R151, R54.H1 ;  /* 0x00000036ff97723e */ /* 0x000fe200030006ff */
        /* <DEDUP_REMOVED lines=29> */
[----:B------:R-:W-:Y:S01]  /*8e90*/  F2FP.SATFINITE.E4M3.F32.PACK_AB_MERGE_C R60, R60, R59, RZ ;  /* 0x0000003b3c3c723e */ /* 0x000fe200048070ff */
[----:B------:R-:W-:-:S02]  /*8ea0*/  HADD2.F32 R154, -RZ, R154.H1_H1 ;  /* 0x3000009aff9a7230 */ /* 0x000fc40000004100 */
[CC--:B------:R-:W-:Y:S01]  /*8eb0*/  FMUL.FTZ R156, R54.reuse, R153.reuse ;  /* 0x00000099369c7220 */ /* 0x0c0fe20000410000 */
[----:B------:R-:W-:Y:S02]  /*8ec0*/  HADD2.F32 R57, -RZ, R57.H1_H1 ;  /* 0x30000039ff397230 */ /* 0x000fe40000004100 */
[----:B------:R-:W-:Y:S01]  /*8ed0*/  FMUL.FTZ R155, R135, R153 ;  /* 0x00000099879b7220 */ /* 0x000fe20000410000 */
[----:B------:R-:W-:Y:S01]  /*8ee0*/  HADD2.F32 R151, -RZ, R152.H0_H0 ;  /* 0x20000098ff977230 */ /* 0x000fe20000004100 */
[----:B------:R-:W-:Y:S01]  /*8ef0*/  F2FP.SATFINITE.E4M3.F32.PACK_AB_MERGE_C R59, R87, R62, R58 ;  /* 0x0000003e573b723e */ /* 0x000fe2000480703a */
[----:B------:R-:W-:Y:S02]  /*8f00*/  HADD2.F32 R134, -RZ, R134.H1_H1 ;  /* 0x30000086ff867230 */ /* 0x000fe40000004100 */
[----:B------:R-:W-:Y:S01]  /*8f10*/  FMUL.FTZ R153, R57, R154 ;  /* 0x0000009a39997220 */ /* 0x000fe20000410000 */
[----:B------:R-:W-:Y:S01]  /*8f20*/  HADD2.F32 R152, -RZ, R152.H1_H1 ;  /* 0x30000098ff987230 */ /* 0x000fe20000004100 */
[----:B------:R-:W-:Y:S01]  /*8f30*/  F2FP.F16.E4M3.UNPACK_B R62, R52 ;  /* 0x00000034ff3e723e */ /* 0x000fe200020006ff */
[----:B------:R-:W-:Y:S01]  /*8f40*/  FFMA.FTZ R155, R54, R151, -R155 ;  /* 0x00000097369b7223 */ /* 0x000fe2000001089b */
[C---:B------:R-:W-:Y:S01]  /*8f50*/  FMUL.FTZ R158, R134.reuse, R154 ;  /* 0x0000009a869e7220 */ /* 0x040fe20000410000 */
[----:B------:R-:W-:Y:S01]  /*8f60*/  F2FP.F16.E4M3.UNPACK_B R61, R56 ;  /* 0x00000038ff3d723e */ /* 0x000fe200020006ff */
[----:B------:R-:W-:Y:S01]  /*8f70*/  FFMA.FTZ R153, R134, R152, R153 ;  /* 0x0000009886997223 */ /* 0x000fe20000010099 */
[----:B------:R-:W-:Y:S01]  /*8f80*/  F2FP.F16.E4M3.UNPACK_B R134, R53 ;  /* 0x00000035ff86723e */ /* 0x000fe200020006ff */
[----:B------:R-:W-:Y:S01]  /*8f90*/  FFMA.FTZ R54, R135, R151, R156 ;  /* 0x0000009787367223 */ /* 0x000fe2000001009c */
[----:B------:R-:W-:Y:S01]  /*8fa0*/  F2FP.SATFINITE.E4M3.F32.PACK_AB_MERGE_C R58, R84, R63, R60 ;  /* 0x0000003f543a723e */ /* 0x000fe2000480703c */
[----:B------:R-:W-:Y:S01]  /*8fb0*/  HADD2.F32 R135, -RZ, R62.H0_H0 ;  /* 0x2000003eff877230 */ /* 0x000fe20000004100 */
[----:B------:R-:W-:Y:S01]  /*8fc0*/  F2FP.F16.E4M3.UNPACK_B R84, R50 ;  /* 0x00000032ff54723e */ /* 0x000fe200020006ff */
[----:B------:R-:W-:-:S02]  /*8fd0*/  HADD2.F32 R63, -RZ, R134.H0_H0 ;  /* 0x20000086ff3f7230 */ /* 0x000fc40000004100 */
[----:B------:R-:W-:Y:S01]  /*8fe0*/  FFMA.FTZ R158, R57, R152, -R158 ;  /* 0x00000098399e7223 */ /* 0x000fe2000001089e */
[--C-:B------:R-:W-:Y:S01]  /*8ff0*/  HADD2.F32 R60, -RZ, R61.reuse.H0_H0 ;  /* 0x2000003dff3c7230 */ /* 0x100fe20000004100 */
[----:B------:R-:W-:Y:S01]  /*9000*/  F2FP.F16.E4M3.UNPACK_B R56, R56.H1 ;  /* 0x00000038ff38723e */ /* 0x000fe200030006ff */
[----:B------:R-:W-:Y:S02]  /*9010*/  HADD2.F32 R87, -RZ, R84.H0_H0 ;  /* 0x20000054ff577230 */ /* 0x000fe40000004100 */
[-C--:B------:R-:W-:Y:S01]  /*9020*/  FMUL.FTZ R151, R63, R135.reuse ;  /* 0x000000873f977220 */ /* 0x080fe20000410000 */
[----:B------:R-:W-:Y:S02]  /*9030*/  HADD2.F32 R134, -RZ, R134.H1_H1 ;  /* 0x30000086ff867230 */ /* 0x000fe40000004100 */
[C---:B------:R-:W-:Y:S01]  /*9040*/  FMUL.FTZ R152, R60.reuse, R135 ;  /* 0x000000873c987220 */ /* 0x040fe20000410000 */
[----:B------:R-:W-:Y:S02]  /*9050*/  HADD2.F32 R135, -RZ, R62.H1_H1 ;  /* 0x3000003eff877230 */ /* 0x000fe40000004100 */
[----:B------:R-:W-:Y:S01]  /*9060*/  FFMA.FTZ R60, R60, R87, -R151 ;  /* 0x000000573c3c7223 */ /* 0x000fe20000010897 */
[----:B------:R-:W-:-:S02]  /*9070*/  HADD2.F32 R62, -RZ, R61.H1_H1 ;  /* 0x3000003dff3e7230 */ /* 0x000fc40000004100 */
        /* <DEDUP_REMOVED lines=10> */
[----:B------:R-:W-:Y:S01]  /*9120*/  F2FP.SATFINITE.E4M3.F32.PACK_AB_MERGE_C R159, R159, R160, RZ ;  /* 0x000000a09f9f723e */ /* 0x000fe200048070ff */
[----:B------:R-:W-:Y:S01]  /*9130*/  HADD2.F32 R134, -RZ, R135.H0_H0 ;  /* 0x20000087ff867230 */ /* 0x000fe20000004100 */
[----:B------:R-:W-:Y:S01]  /*9140*/  F2FP.SATFINITE.E4M3.F32.PACK_AB_MERGE_C R57, R157, R162, RZ ;  /* 0x000000a29d39723e */ /* 0x000fe200048070ff */
[----:B------:R-:W-:Y:S01]  /*9150*/  HADD2.F32 R62, -RZ, R56.H0_H0 ;  /* 0x20000038ff3e7230 */ /* 0x000fe20000004100 */
[----:B------:R-:W-:Y:S01]  /*9160*/  F2FP.SATFINITE.E4M3.F32.PACK_AB_MERGE_C R54, R153, R54, R159 ;  /* 0x000000369936723e */ /* 0x000fe2000480709f */
[----:B------:R-:W-:-:S02]  /*9170*/  HADD2.F32 R84, -RZ, R84.H1_H1 ;  /* 0x30000054ff547230 */ /* 0x000fc40000004100 */
[-C--:B------:R-:W-:Y:S01]  /*9180*/  FMUL.FTZ R151, R87, R134.reuse ;  /* 0x0000008657977220 */ /* 0x080fe20000410000 */
[----:B------:R-:W-:Y:S02]  /*9190*/  HADD2.F32 R135, -RZ, R135.H1_H1 ;  /* 0x30000087ff877230 */ /* 0x000fe40000004100 */
[----:B------:R-:W-:Y:S01]  /*91a0*/  FMUL.FTZ R152, R62, R134 ;  /* 0x000000863e987220 */ /* 0x000fe20000410000 */
[----:B------:R-:W-:Y:S01]  /*91b0*/  HADD2.F32 R63, -RZ, R56.H1_H1 ;  /* 0x30000038ff3f7230 */ /* 0x000fe20000004100 */
[----:B------:R-:W-:Y:S01]  /*91c0*/  F2FP.F16.E4M3.UNPACK_B R153, R49 ;  /* 0x00000031ff99723e */ /* 0x000fe200020006ff */
[--C-:B------:R-:W-:Y:S02]  /*91d0*/  HADD2.F32 R56, -RZ, R50.reuse.H0_H0 ;  /* 0x20000032ff387230 */ /* 0x100fe40000004100 */
[-C--:B------:R-:W-:Y:S01]  /*91e0*/  FMUL.FTZ R154, R84, R135.reuse ;  /* 0x00000087549a7220 */ /* 0x080fe20000410000 */
[----:B------:R-:W-:Y:S02]  /*91f0*/  HADD2.F32 R134, -RZ, R50.H1_H1 ;  /* 0x30000032ff867230 */ /* 0x000fe40000004100 */
[----:B------:R-:W-:Y:S01]  /*9200*/  FMUL.FTZ R135, R63, R135 ;  /* 0x000000873f877220 */ /* 0x000fe20000410000 */
[----:B------:R-:W-:Y:S01]  /*9210*/  F2FP.SATFINITE.E4M3.F32.PACK_AB_MERGE_C R57, R158, R155, R57 ;  /* 0x0000009b9e39723e */ /* 0x000fe20004807039 */
[-C--:B------:R-:W-:Y:S01]  /*9220*/  FFMA.FTZ R50, R62, R56.reuse, -R151 ;  /* 0x000000383e327223 */ /* 0x080fe20000010897 */
[----:B------:R-:W-:Y:S01]  /*9230*/  FFMA.FTZ R56, R87, R56, R152 ;  /* 0x0000003857387223 */ /* 0x000fe20000010098 */
[----:B------:R-:W-:Y:S01]  /*9240*/  F2FP.F16.E4M3.UNPACK_B R87, R55 ;  /* 0x00000037ff57723e */ /* 0x000fe200020006ff */
[-C--:B------:R-:W-:Y:S01]  /*9250*/  FFMA.FTZ R157, R63, R134.reuse, -R154 ;  /* 0x000000863f9d7223 */ /* 0x080fe2000001089a */
[----:B------:R-:W-:Y:S01]  /*9260*/  F2FP.F16.E4M3.UNPACK_B R62, R51 ;  /* 0x00000033ff3e723e */ /* 0x000fe200020006ff */
[----:B------:R-:W-:Y:S01]  /*9270*/  FFMA.FTZ R159, R84, R134, R135 ;  /* 0x00000086549f7223 */ /* 0x000fe20000010087 */
[----:B------:R-:W-:Y:S01]  /*9280*/  F2FP.F16.E4M3.UNPACK_B R84, R55.H1 ;  /* 0x00000037ff54723e */ /* 0x000fe200030006ff */
[----:B------:R-:W-:Y:S01]  /*9290*/  HADD2.F32 R134, -RZ, R87.H0_H0 ;  /* 0x20000057ff867230 */ /* 0x000fe20000004100 */
        /* <DEDUP_REMOVED lines=10> */
[----:B------:R-:W-:Y:S01]  /*9340*/  FMUL.FTZ R155, R55, R155 ;  /* 0x0000009b379b7220 */ /* 0x000fe20000410000 */
[----:B------:R-:W-:Y:S02]  /*9350*/  HADD2.F32 R63, -RZ, R51.H0_H0 ;  /* 0x20000033ff3f7230 */ /* 0x000fe40000004100 */
[----:B------:R-:W-:Y:S01]  /*9360*/  FMUL.FTZ R160, R48, R156 ;  /* 0x0000009c30a07220 */ /* 0x000fe20000410000 */
[----:B------:R-:W-:Y:S02]  /*9370*/  HADD2.F32 R152, -RZ, R135.H0_H0 ;  /* 0x20000087ff987230 */ /* 0x000fe40000004100 */
[----:B------:R-:W-:Y:S01]  /*9380*/  FFMA.FTZ R155, R134, R151, R155 ;  /* 0x00000097869b7223 */ /* 0x000fe2000001009b */
        /* <DEDUP_REMOVED lines=9> */
[----:B------:R-:W-:Y:S01]  /*9420*/  FMUL.FTZ R63, R51, R154 ;  /* 0x0000009a333f7220 */ /* 0x000fe20000410000 */
[----:B------:R-:W-:Y:S02]  /*9430*/  HADD2.F32 R135, -RZ, R135.H1_H1 ;  /* 0x30000087ff877230 */ /* 0x000fe40000004100 */
[----:B------:R-:W-:Y:S01]  /*9440*/  FFMA.FTZ R161, R48, R152, R161 ;  /* 0x0000009830a17223 */ /* 0x000fe200000100a1 */
[----:B------:R-:W-:Y:S02]  /*9450*/  HADD2.F32 R62, -RZ, R62.H1_H1 ;  /* 0x3000003eff3e7230 */ /* 0x000fe40000004100 */
[----:B------:R-:W-:Y:S01]  /*9460*/  FMUL.FTZ R55, R87, R153 ;  /* 0x0000009957377220 */ /* 0x000fe20000410000 */
[----:B------:R-:W-:Y:S02]  /*9470*/  HADD2.F32 R49, -RZ, R49.H1_H1 ;  /* 0x30000031ff317230 */ /* 0x000fe40000004100 */
[-C--:B------:R-:W-:Y:S01]  /*9480*/  FFMA.FTZ R51, R51, R135.reuse, -R134 ;  /* 0x0000008733337223 */ /* 0x080fe20000010886 */
[----:B------:R-:W-:Y:S01]  /*9490*/  FFMA.FTZ R84, R84, R135, R63 ;  /* 0x0000008754547223 */ /* 0x000fe2000001003f */
[C---:B------:R-:W-:Y:S01]  /*94a0*/  FMUL.FTZ R48, R62.reuse, R153 ;  /* 0x000000993e307220 */ /* 0x040fe20000410000 */
[----:B------:R-:W-:Y:S01]  /*94b0*/  F2FP.SATFINITE.E4M3.F32.PACK_AB_MERGE_C R50, R157, R50, RZ ;  /* 0x000000329d32723e */ /* 0x000fe200048070ff */
[-C--:B------:R-:W-:Y:S01]  /*94c0*/  FFMA.FTZ R55, R62, R49.reuse, -R55 ;  /* 0x000000313e377223 */ /* 0x080fe20000010837 */
[----:B------:R-:W-:Y:S01]  /*94d0*/  F2FP.SATFINITE.E4M3.F32.PACK_AB_MERGE_C R51, R51, R160, RZ ;  /* 0x000000a03333723e */ /* 0x000fe200048070ff */
[----:B------:R-:W-:Y:S01]  /*94e0*/  FFMA.FTZ R48, R87, R49, R48 ;  /* 0x0000003157307223 */ /* 0x000fe20000010030 */
[----:B------:R-:W-:-:S02]  /*94f0*/  F2FP.SATFINITE.E4M3.F32.PACK_AB_MERGE_C R56, R159, R56, RZ ;  /* 0x000000389f38723e */ /* 0x000fc400048070ff */
[----:B------:R-:W-:Y:S02]  /*9500*/  F2FP.SATFINITE.E4M3.F32.PACK_AB_MERGE_C R84, R84, R161, RZ ;  /* 0x000000a15454723e */ /* 0x000fe400048070ff */
[----:B------:R-:W-:Y:S01]  /*9510*/  F2FP.SATFINITE.E4M3.F32.PACK_AB_MERGE_C R49, R53, R60, R50 ;  /* 0x0000003c3531723e */ /* 0x000fe20004807032 */
[----:B------:R-:W-:Y:S01]  /*9520*/  IMAD.MOV.U32 R50, RZ, RZ, R57 ;  /* 0x000000ffff327224 */ /* 0x000fe200078e0039 */
[----:B------:R-:W-:Y:S02]  /*9530*/  F2FP.SATFINITE.E4M3.F32.PACK_AB_MERGE_C R51, R55, R158, R51 ;  /* 0x0000009e3733723e */ /* 0x000fe40004807033 */
[----:B------:R-:W-:Y:S01]  /*9540*/  F2FP.SATFINITE.E4M3.F32.PACK_AB_MERGE_C R53, R52, R61, R56 ;  /* 0x0000003d3435723e */ /* 0x000fe20004807038 */
[----:B------:R-:W-:Y:S01]  /*9550*/  IMAD.MOV.U32 R52, RZ, RZ, R58 ;  /* 0x000000ffff347224 */ /* 0x000fe200078e003a */
[----:B------:R-:W-:Y:S01]  /*9560*/  F2FP.SATFINITE.E4M3.F32.PACK_AB_MERGE_C R55, R48, R155, R84 ;  /* 0x0000009b3037723e */ /* 0x000fe20004807054 */
[----:B------:R-:W-:-:S07]  /*9570*/  IMAD.MOV.U32 R48, RZ, RZ, R59 ;  /* 0x000000ffff307224 */ /* 0x000fce00078e003b */
.L_x_2288:
[----:B------:R-:W-:Y:S05]  /*9580*/  BSYNC B2 ;  /* 0x0000000000027941 */ /* 0x000fea0003800000 */
.L_x_2287:
        /* <DEDUP_REMOVED lines=12> */
.L_x_2286:
[----:B------:R-:W-:Y:S05]  /*9650*/  BSYNC B1 ;  /* 0x0000000000017941 */ /* 0x000fea0003800000 */
.L_x_2285:
        /* <DEDUP_REMOVED lines=15> */
[----:B------:R-:W-:-:S03]  /*9750*/  IMAD.SHL.U32 R51, R51, 0x80, RZ ;  /* 0x0000008033337824 */ /* 0x000fc600078e00ff */
[----:B------:R-:W-:Y:S02]  /*9760*/  LEA.HI R49, R49, R48, RZ, 0x5 ;  /* 0x0000003031317211 */ /* 0x000fe400078f28ff */
[----:B------:R-:W-:Y:S02]  /*9770*/  LOP3.LUT R51, R51, 0x380, RZ, 0xc0, !PT ;  /* 0x0000038033337812 */ /* 0x000fe400078ec0ff */
[----:B------:R-:W-:Y:S02]  /*9780*/  LEA.HI.SX32 R49, R49, R36, 0x1b ;  /* 0x0000002431317211 */ /* 0x000fe400078fdaff */
[----:B------:R-:W-:-:S03]  /*9790*/  IADD3.X R80, R40, R59, R38, P3, P4 ;  /* 0x0000003b28507210 */ /* 0x000fc60001fe8426 */
        /* <DEDUP_REMOVED lines=13> */
[----:B------:R-:W-:Y:S02]  /*9870*/  LOP3.LUT R63, R65, 0xff0000ff, RZ, 0xc0, !PT ;  /* 0xff0000ff413f7812 */ /* 0x000fe400078ec0ff */
[----:B------:R-:W-:Y:S01]  /*9880*/  SHF.R.U32.HI R86, RZ, 0x10, R65 ;  /* 0x00000010ff567819 */ /* 0x000fe20000011641 */
[----:B------:R-:W-:Y:S01]  /*9890*/  IMAD.MOV.U32 R65, RZ, RZ, R48 ;  /* 0x000000ffff417224 */ /* 0x000fe200078e0030 */
[----:B------:R-:W-:Y:S01]  /*98a0*/  SHF.R.U32.HI R82, RZ, 0x8, R69 ;  /* 0x00000008ff527819 */ /* 0x000fe20000011645 */
[----:B------:R-:W-:Y:S01]  /*98b0*/  IMAD.SHL.U32 R48, R62, 0x100, RZ ;  /* 0x000001003e307824 */ /* 0x000fe200078e00ff */
[----:B------:R-:W-:Y:S01]  /*98c0*/  SHF.R.U32.HI R70, RZ, 0x8, R71 ;  /* 0x00000008ff467819 */ /* 0x000fe20000011647 */
[----:B------:R-:W-:Y:S01]  /*98d0*/  IMAD.U32 R49, R86, 0x10000, RZ ;  /* 0x0001000056317824 */ /* 0x000fe200078e00ff */
[----:B------:R-:W-:Y:S01]  /*98e0*/  SHF.R.U32.HI R85, RZ, 0x8, R67 ;  /* 0x00000008ff557819 */ /* 0x000fe20000011643 */
[----:B------:R-:W-:Y:S01]  /*98f0*/  IMAD.MOV.U32 R62, RZ, RZ, R50 ;  /* 0x000000ffff3e7224 */ /* 0x000fe200078e0032 */
[----:B------:R-:W-:-:S02]  /*9900*/  LOP3.LUT R66, R69, 0xff0000ff, RZ, 0xc0, !PT ;  /* 0xff0000ff45427812 */ /* 0x000fc400078ec0ff */
[----:B------:R-:W-:Y:S01]  /*9910*/  SHF.R.U32.HI R81, RZ, 0x10, R69 ;  /* 0x00000010ff517819 */ /* 0x000fe20000011645 */
[----:B------:R-:W-:Y:S01]  /*9920*/  IMAD.SHL.U32 R69, R82, 0x100, RZ ;  /* 0x0000010052457824 */ /* 0x000fe200078e00ff */
[----:B------:R-:W-:Y:S02]  /*9930*/  LOP3.LUT R68, R71, 0xff0000ff, RZ, 0xc0, !PT ;  /* 0xff0000ff47447812 */ /* 0x000fe400078ec0ff */
[----:B------:R-:W-:Y:S01]  /*9940*/  SHF.R.U32.HI R83, RZ, 0x10, R71 ;  /* 0x00000010ff537819 */ /* 0x000fe20000011647 */
[----:B------:R-:W-:Y:S01]  /*9950*/  IMAD.SHL.U32 R71, R70, 0x100, RZ ;  /* 0x0000010046477824 */ /* 0x000fe200078e00ff */
[----:B------:R-:W-:Y:S01]  /*9960*/  LOP3.LUT R64, R67, 0xff0000ff, RZ, 0xc0, !PT ;  /* 0xff0000ff43407812 */ /* 0x000fe200078ec0ff */
[----:B------:R-:W-:Y:S01]  /*9970*/  IMAD.U32 R81, R81, 0x10000, RZ ;  /* 0x0001000051517824 */ /* 0x000fe200078e00ff */
[----:B------:R-:W-:Y:S01]  /*9980*/  SHF.R.U32.HI R84, RZ, 0x10, R67 ;  /* 0x00000010ff547819 */ /* 0x000fe20000011643 */
[----:B--2---:R-:W-:Y:S01]  /*9990*/  IMAD.MOV.U32 R67, RZ, RZ, R52 ;  /* 0x000000ffff437224 */ /* 0x004fe200078e0034 */
[----:B------:R-:W-:Y:S01]  /*99a0*/  LOP3.LUT R48, R63, 0xff00, R48, 0xf8, !PT ;  /* 0x0000ff003f307812 */ /* 0x000fe200078ef830 */
[----:B------:R-:W-:Y:S01]  /*99b0*/  IMAD.SHL.U32 R63, R85, 0x100, RZ ;  /* 0x00000100553f7824 */ /* 0x000fe200078e00ff */
[----:B------:R-:W-:Y:S01]  /*99c0*/  LOP3.LUT R52, R66, 0xff00, R69, 0xf8, !PT ;  /* 0x0000ff0042347812 */ /* 0x000fe200078ef845 */
[----:B------:R-:W-:Y:S01]  /*99d0*/  IMAD.U32 R83, R83, 0x10000, RZ ;  /* 0x0001000053537824 */ /* 0x000fe200078e00ff */
        /* <DEDUP_REMOVED lines=178> */
[----:B------:R-:W-:Y:S01]  /*a500*/  F2FP.SATFINITE.E4M3.F32.PACK_AB_MERGE_C R68, R68, R85, RZ ;  /* 0x000000554444723e */ /* 0x000fe200048070ff */
[----:B------:R-:W-:Y:S01]  /*a510*/  IMAD.MOV.U32 R52, RZ, RZ, R63 ;  /* 0x000000ffff347224 */ /* 0x000fe200078e003f */
[----:B------:R-:W-:-:S02]  /*a520*/  F2FP.SATFINITE.E4M3.F32.PACK_AB_MERGE_C R65, R60, R65, R86 ;  /* 0x000000413c41723e */ /* 0x000fc40004807056 */
[----:B------:R-:W-:Y:S02]  /*a530*/  F2FP.SATFINITE.E4M3.F32.PACK_AB_MERGE_C R87, R134, R87, RZ ;  /* 0x000000578657723e */ /* 0x000fe400048070ff */
[----:B------:R-:W-:Y:S01]  /*a540*/  F2FP.SATFINITE.E4M3.F32.PACK_AB_MERGE_C R51, R50, R149, R51 ;  /* 0x000000953233723e */ /* 0x000fe20004807033 */
[----:B------:R-:W-:Y:S01]  /*a550*/  IMAD.MOV.U32 R50, RZ, RZ, R62 ;  /* 0x000000ffff327224 */ /* 0x000fe200078e003e */
[----:B------:R-:W-:Y:S01]  /*a560*/  F2FP.SATFINITE.E4M3.F32.PACK_AB_MERGE_C R55, R49, R84, R68 ;  /* 0x000000543137723e */ /* 0x000fe20004807044 */
[----:B------:R-:W-:Y:S01]  /*a570*/  IMAD.MOV.U32 R49, RZ, RZ, R65 ;  /* 0x000000ffff317224 */ /* 0x000fe200078e0041 */
[----:B------:R-:W-:-:S07]  /*a580*/  F2FP.SATFINITE.E4M3.F32.PACK_AB_MERGE_C R53, R53, R66, R87 ;  /* 0x000000423535723e */ /* 0x000fce0004807057 */
.L_x_2292:
[----:B------:R-:W-:Y:S05]  /*a590*/  BSYNC B2 ;  /* 0x0000000000027941 */ /* 0x000fea0003800000 */
.L_x_2291:
        /* <DEDUP_REMOVED lines=12> */
.L_x_2290:
[----:B------:R-:W-:Y:S05]  /*a660*/  BSYNC B1 ;  /* 0x0000000000017941 */ /* 0x000fea0003800000 */
.L_x_2289:
        /* <DEDUP_REMOVED lines=17> */
[----:B-1----:R-:W-:-:S05]  /*a780*/  IADD3 R58, P3, R59, R56, RZ ;  /* 0x000000383b3a7210 */ /* 0x002fca0007f7e0ff */
[----:B------:R-:W-:Y:S01]  /*a790*/  IMAD.X R59, R48, 0x1, R57, P3 ;  /* 0x00000001303b7824 */ /* 0x000fe200018e0639 */
        /* <DEDUP_REMOVED lines=27> */
[----:B------:R-:W-:Y:S01]  /*a950*/  IMAD.SHL.U32 R50, R68, 0x100, RZ ;  /* 0x0000010044327824 */ /* 0x000fe200078e00ff */
[----:B------:R-:W-:Y:S01]  /*a960*/  LOP3.LUT R73, R77, 0xff0000ff, RZ, 0xc0, !PT ;  /* 0xff0000ff4d497812 */ /* 0x000fe200078ec0ff */
[----:B------:R-:W-:Y:S01]  /*a970*/  IMAD.U32 R52, R71, 0x10000, RZ ;  /* 0x0001000047347824 */ /* 0x000fe200078e00ff */
[----:B------:R-:W-:-:S02]  /*a980*/  SHF.R.U32.HI R76, RZ, 0x10, R75 ;  /* 0x00000010ff4c7819 */ /* 0x000fc4000001164b */
[----:B------:R-:W-:Y:S02]  /*a990*/  SHF.R.U32.HI R64, RZ, 0x8, R79 ;  /* 0x00000008ff407819 */ /* 0x000fe4000001164f */
[----:B------:R-:W-:Y:S01]  /*a9a0*/  LOP3.LUT R71, R67, 0xff00, R48, 0xf8, !PT ;  /* 0x0000ff0043477812 */ /* 0x000fe200078ef830 */
[----:B------:R-:W-:Y:S01]  /*a9b0*/  IMAD.U32 R48, R76, 0x10000, RZ ;  /* 0x000100004c307824 */ /* 0x000fe200078e00ff */
[----:B------:R-:W-:Y:S01]  /*a9c0*/  LOP3.LUT R75, R73, 0xff00, R50, 0xf8, !PT ;  /* 0x0000ff00494b7812 */ /* 0x000fe200078ef832 */
[----:B------:R-:W-:Y:S01]  /*a9d0*/  IMAD.SHL.U32 R54, R64, 0x100, RZ ;  /* 0x0000010040367824 */ /* 0x000fe200078e00ff */
[----:B------:R-:W-:Y:S02]  /*a9e0*/  F2FP.F16.E4M3.UNPACK_B R73, R143.H1 ;  /* 0x0000008fff49723e */ /* 0x000fe400030006ff */
[----:B------:R-:W-:Y:S02]  /*a9f0*/  F2FP.F16.E4M3.UNPACK_B R70, R69.H1 ;  /* 0x00000045ff46723e */ /* 0x000fe400030006ff */
[----:B------:R-:W-:Y:S01]  /*aa00*/  F2FP.F16.E4M3.UNPACK_B R67, R66.H1 ;  /* 0x00000042ff43723e */ /* 0x000fe200030006ff */
[----:B------:R-:W-:Y:S01]  /*aa10*/  HADD2.F32 R50, -RZ, R73.H0_H0 ;  /* 0x20000049ff327230 */ /* 0x000fe20000004100 */
[----:B------:R-:W-:-:S02]  /*aa20*/  SHF.R.U32.HI R74, RZ, 0x10, R77 ;  /* 0x00000010ff4a7819 */ /* 0x000fc4000001164d */
[----:B------:R-:W-:Y:S01]  /*aa30*/  SHF.R.U32.HI R72, RZ, 0x10, R79 ;  /* 0x00000010ff487819 */ /* 0x000fe2000001164f */
[----:B------:R-:W-:Y:S01]  /*aa40*/  HADD2.F32 R64, -RZ, R67.H0_H0 ;  /* 0x20000043ff407230 */ /* 0x000fe20000004100 */
[----:B------:R-:W-:Y:S02]  /*aa50*/  LOP3.LUT R77, R79, 0xff0000ff, RZ, 0xc0, !PT ;  /* 0xff0000ff4f4d7812 */ /* 0x000fe400078ec0ff */
[----:B------:R-:W-:Y:S01]  /*aa60*/  LOP3.LUT R52, R65, 0xff0000, R52, 0xf8, !PT ;  /* 0x00ff000041347812 */ /* 0x000fe200078ef834 */
[----:B------:R-:W-:Y:S01]  /*aa70*/  HADD2.F32 R65, -RZ, R70.H0_H0 ;  /* 0x20000046ff417230 */ /* 0x000fe20000004100 */
[----:B------:R-:W-:Y:S01]  /*aa80*/  F2FP.F16.E4M3.UNPACK_B R68, R141.H1 ;  /* 0x0000008dff44723e */ /* 0x000fe200030006ff */
[----:B------:R-:W-:Y:S01]  /*aa90*/  IMAD.U32 R72, R72, 0x10000, RZ ;  /* 0x0001000048487824 */ /* 0x000fe200078e00ff */
[----:B------:R-:W-:Y:S01]  /*aaa0*/  LOP3.LUT R77, R77, 0xff00, R54, 0xf8, !PT ;  /* 0x0000ff004d4d7812 */ /* 0x000fe200078ef836 */
[----:B------:R-:W-:Y:S01]  /*aab0*/  IMAD.U32 R54, R74, 0x10000, RZ ;  /* 0x000100004a367824 */ /* 0x000fe200078e00ff */
[----:B------:R-:W-:Y:S01]  /*aac0*/  LOP3.LUT R48, R71, 0xff0000, R48, 0xf8, !PT ;  /* 0x00ff000047307812 */ /* 0x000fe200078ef830 */
[----:B------:R-:W-:-:S02]  /*aad0*/  HADD2.F32 R71, -RZ, R68.H0_H0 ;  /* 0x20000044ff477230 */ /* 0x000fc40000004100 */
[-C--:B------:R-:W-:Y:S01]  /*aae0*/  FMUL.FTZ R79, R65, R50.reuse ;  /* 0x00000032414f7220 */ /* 0x080fe20000410000 */
[C---:B------:R-:W-:Y:S01]  /*aaf0*/  FMUL.FTZ R74, R64.reuse, R50 ;  /* 0x00000032404a7220 */ /* 0x040fe20000410000 */
[----:B------:R-:W-:Y:S01]  /*ab00*/  LOP3.LUT R50, R77, 0xff0000, R72, 0xf8, !PT ;  /* 0x00ff00004d327812 */ /* 0x000fe200078ef848 */
[----:B------:R-:W-:Y:S02]  /*ab10*/  HADD2.F32 R72, -RZ, R68.H1_H1 ;  /* 0x30000044ff487230 */ /* 0x000fe40000004100 */
        /* <DEDUP_REMOVED lines=9> */
[----:B------:R-:W-:Y:S01]  /*abb0*/  LOP3.LUT R54, R75, 0xff0000, R54, 0xf8, !PT ;  /* 0x00ff00004b367812 */ /* 0x000fe200078ef836 */
[-C--:B------:R-:W-:Y:S01]  /*abc0*/  FMUL.FTZ R75, R71, R74.reuse ;  /* 0x0000004a474b7220 */ /* 0x080fe20000410000 */
[----:B------:R-:W-:Y:S01]  /*abd0*/  F2FP.F16.E4M3.UNPACK_B R141, R141 ;  /* 0x0000008dff8d723e */ /* 0x000fe200020006ff */
[----:B------:R-:W-:Y:S01]  /*abe0*/  FMUL.FTZ R74, R68, R74 ;  /* 0x0000004a444a7220 */ /* 0x000fe20000410000 */
        /* <DEDUP_REMOVED lines=157> */
.L_x_2294:
[----:B------:R-:W-:Y:S05]  /*b5c0*/  BSYNC B1 ;  /* 0x0000000000017941 */ /* 0x000fea0003800000 */
.L_x_2293:
[----:B------:R-:W-:Y:S01]  /*b5d0*/  ISETP.GE.AND P2, PT, R63, R145, PT ;  /* 0x000000913f00720c */ /* 0x000fe20003f46270 */
[----:B------:R-:W-:Y:S02]  /*b5e0*/  ULDC.64 UR4, c[0x0][0x208] ;  /* 0x0000820000047ab9 */ /* 0x000fe40000000a00 */
[----:B-1----:R3:W-:Y:S10]  /*b5f0*/  STG.E.128 desc[UR4][R58.64], R48 ;  /* 0x000000303a007986 */ /* 0x0027f4000c101d04 */
[----:B------:R-:W-:Y:S05]  /*b600*/  @P2 BRA `(.L_x_2271) ;  /* 0x0000000400f42947 */ /* 0x000fea0003800000 */
[--C-:B---3--:R-:W-:Y:S01]  /*b610*/  SHF.R.S32.HI R48, RZ, 0x1f, R63.reuse ;  /* 0x0000001fff307819 */ /* 0x108fe2000001143f */
[----:B------:R-:W-:Y:S01]  /*b620*/  ULDC.64 UR4, c[0x0][0x208] ;  /* 0x0000820000047ab9 */ /* 0x000fe20000000a00 */
[----:B------:R-:W-:-:S04]  /*b630*/  IADD3 R63, P2, P3, R44, R128, R63 ;  /* 0x000000802c3f7210 */ /* 0x000fc80007b5e03f */
[----:B------:R-:W-:Y:S02]  /*b640*/  IADD3.X R48, R40, R61, R48, P2, P3 ;  /* 0x0000003d28307210 */ /* 0x000fe400017e6430 */
[----:B------:R-:W-:-:S05]  /*b650*/  IADD3 R56, P2, R63, R56, RZ ;  /* 0x000000383f387210 */ /* 0x000fca0007f5e0ff */
[----:B------:R-:W-:-:S05]  /*b660*/  IMAD.X R57, R48, 0x1, R57, P2 ;  /* 0x0000000130397824 */ /* 0x000fca00010e0639 */
[----:B--2---:R4:W-:Y:S01]  /*b670*/  STG.E.128 desc[UR4][R56.64], R52 ;  /* 0x0000003438007986 */ /* 0x0049e2000c101d04 */
[----:B------:R-:W-:Y:S05]  /*b680*/  BRA `(.L_x_2271) ;  /* 0x0000000400d47947 */ /* 0x000fea0003800000 */
.L_x_2234:
[----:B------:R-:W-:-:S04]  /*b690*/  ULOP3.LUT UR4, UR60, 0x1, URZ, 0xfc, !UPT ;  /* 0x000000013c047892 */ /* 0x000fc8000f8efc3f */
[----:B------:R-:W-:-:S06]  /*b6a0*/  UISETP.NE.AND UP0, UPT, UR4, 0x3, UPT ;  /* 0x000000030400788c */ /* 0x000fcc000bf05270 */
[----:B------:R-:W-:-:S13]  /*b6b0*/  PLOP3.LUT P5, PT, PT, PT, UP0, 0x80, 0x0 ;  /* 0x000000000000781c */ /* 0x000fda0003faf008 */
[----:B------:R-:W-:Y:S05]  /*b6c0*/  @!P5 BRA `(.L_x_2295) ;  /* 0x000000000004d947 */ /* 0x000fea0003800000 */
[----:B------:R-:W-:Y:S01]  /*b6d0*/  BPT.TRAP 0x1 ;  /* 0x000000040000795c */ /* 0x000fe20000300000 */
.L_x_2295:
[----:B------:R-:W-:Y:S01]  /*b6e0*/  IMAD R110, R17, 0x8, R16 ;  /* 0x00000008116e7824 */ /* 0x000fe200078e0210 */
[----:B------:R-:W-:Y:S01]  /*b6f0*/  SHF.L.U32 R125, R237, 0x1f, RZ ;  /* 0x0000001fed7d7819 */ /* 0x000fe200000006ff */
[----:B------:R-:W-:Y:S01]  /*b700*/  IMAD R119, R25, -0xe0, R2 ;  /* 0xffffff2019777824 */ /* 0x000fe200078e0202 */
[----:B------:R-:W-:Y:S01]  /*b710*/  BSSY B1, `(.L_x_2296) ;  /* 0x0000006000017945 */ /* 0x000fe20003800000 */
[----:B------:R-:W-:Y:S01]  /*b720*/  SHF.R.S32.HI R49, RZ, 0x1f, R25 ;  /* 0x0000001fff317819 */ /* 0x000fe20000011419 */
[----:B------:R-:W0:Y:S01]  /*b730*/  SYNCS.PHASECHK.TRANS64.TRYWAIT P2, [R110+URZ+0x2e890], R125 ;  /* 0x02e8907d6e0075a7 */ /* 0x000e22000804017f */
[----:B------:R-:W-:Y:S01]  /*b740*/  IMAD R48, R13, R25, RZ ;  /* 0x000000190d307224 */ /* 0x000fe200078e02ff */
[----:B------:R-:W-:Y:S01]  /*b750*/  VIMNMX R119, R119, 0xe0, PT ;  /* 0x000000e077777848 */ /* 0x000fe20003fe0100 */
[----:B0-----:R-:W-:Y:S06]  /*b760*/  @!P2 BRA `(.L_x_2297) ;  /* 0x000001e4005ca947 */ /* 0x001fec0003800000 */
.L_x_2539:
[----:B------:R-:W-:Y:S05]  /*b770*/  BSYNC B1 ;  /* 0x0000000000017941 */ /* 0x000fea0003800000 */
.L_x_2296:
        /* <DEDUP_REMOVED lines=24> */
.L_x_2299:
[----:B------:R-:W-:Y:S05]  /*b900*/  BSYNC B1 ;  /* 0x0000000000017941 */ /* 0x000fea0003800000 */
.L_x_2298:
        /* <DEDUP_REMOVED lines=24> */
.L_x_2301:
[----:B------:R-:W-:Y:S05]  /*ba90*/  BSYNC B1 ;  /* 0x0000000000017941 */ /* 0x000fea0003800000 */
.L_x_2300:
        /* <DEDUP_REMOVED lines=20> */
[----:B------:R-:W-:-:S05]  /*bbe0*/  IMAD R49, R17, 0x7000, R48 ;  /* 0x0000700011317824 */ /* 0x000fca00078e0230 */
[----:B------:R-:W-:-:S06]  /*bbf0*/  IADD3 R49, R16, R49, RZ ;  /* 0x0000003110317210 */ /* 0x000fcc0007ffe0ff */
[----:B------:R-:W1:Y:S04]  /*bc00*/  LDS.128 R48, [R49+0x24400] ;  /* 0x0244000031307984 */ /* 0x000e680000000c00 */
[----:B-1----:R2:W-:Y:S02]  /*bc10*/  STG.E.128 desc[UR6][R54.64], R48 ;  /* 0x0000003036007986 */ /* 0x0025e4000c101d06 */
.L_x_2303:
[----:B------:R-:W-:Y:S05]  /*bc20*/  BSYNC B1 ;  /* 0x0000000000017941 */ /* 0x000fea0003800000 */
.L_x_2302:
        /* <DEDUP_REMOVED lines=27> */
.L_x_2271:
[----:B------:R-:W-:Y:S05]  /*bde0*/  BSYNC B0 ;  /* 0x0000000000007941 */ /* 0x000fea0003800000 */
.L_x_2233:
[----:B01234-:R-:W0:Y:S01]  /*bdf0*/  S2R R48, SR_TID.X ;  /* 0x0000000000307919 */ /* 0x01fe220000002100 */
[----:B------:R-:W-:Y:S01]  /*be00*/  @!PT LDS RZ, [RZ] ;  /* 0x00000000fffff984 */ /* 0x000fe20000000800 */
[----:B------:R-:W-:Y:S01]  /*be10*/  @!PT LDS RZ, [RZ] ;  /* 0x00000000fffff984 */ /* 0x000fe20000000800 */
[----:B------:R-:W-:Y:S01]  /*be20*/  @!PT LDS RZ, [RZ] ;  /* 0x00000000fffff984 */ /* 0x000fe20000000800 */
[----:B------:R-:W-:Y:S01]  /*be30*/  @!PT LDS RZ, [RZ] ;  /* 0x00000000fffff984 */ /* 0x000fe20000000800 */
[----:B------:R1:W-:Y:S06]  /*be40*/  MEMBAR.ALL.CTA ;  /* 0x0000000000007992 */ /* 0x0003ec0000008000 */
[----:B-1----:R-:W1:Y:S01]  /*be50*/  FENCE.VIEW.ASYNC.S ;  /* 0x00000000000073c6 */ /* 0x002e620000000000 */
[----:B------:R-:W-:Y:S05]  /*be60*/  WARPSYNC.ALL ;  /* 0x0000000000007948 */ /* 0x000fea0003800000 */
[----:B------:R-:W-:Y:S01]  /*be70*/  BSSY B0, `(.L_x_2304) ;  /* 0x0000009000007945 */ /* 0x000fe20003800000 */
[----:B0-----:R-:W-:Y:S01]  /*be80*/  LOP3.LUT R48, R48, 0x7f, RZ, 0xc0, !PT ;  /* 0x0000007f30307812 */ /* 0x001fe200078ec0ff */
[----:B-1----:R0:W-:Y:S03]  /*be90*/  BAR.SYNC.DEFER_BLOCKING R136, 0x80 ;  /* 0x000200880000751d */ /* 0x0021e60000010000 */
[----:B------:R-:W-:-:S13]  /*bea0*/  ISETP.NE.AND P2, PT, R48, RZ, PT ;  /* 0x000000ff3000720c */ /* 0x000fda0003f45270 */
[----:B------:R-:W-:-:S05]  /*beb0*/  @!P2 VIADD R48, R110, 0x2e8a0 ;  /* 0x0002e8a06e30a836 */ /* 0x000fca0000000000 */
[----:B------:R-:W-:-:S04]  /*bec0*/  @!P2 PRMT R48, RZ, 0x654, R48 ;  /* 0x00000654ff30a816 */ /* 0x000fc80000000030 */
[----:B------:R0:W-:Y:S01]  /*bed0*/  @!P2 SYNCS.ARRIVE.TRANS64.RED.A1T0 RZ, [R48+URZ], RZ ;  /* 0x000000ff30ffa9a7 */ /* 0x0001e2000810043f */
[----:B------:R-:W-:Y:S05]  /*bee0*/  @!P5 BRA `(.L_x_2305) ;  /* 0x000000000004d947 */ /* 0x000fea0003800000 */
[----:B------:R-:W-:Y:S01]  /*bef0*/  BPT.TRAP 0x1 ;  /* 0x000000040000795c */ /* 0x000fe20000300000 */
.L_x_2305:
[----:B------:R-:W-:Y:S05]  /*bf00*/  BSYNC B0 ;  /* 0x0000000000007941 */ /* 0x000fea0003800000 */
.L_x_2304:
[----:B------:R-:W1:Y:S01]  /*bf10*/  SYNCS.PHASECHK.TRANS64.TRYWAIT P3, [R110+URZ+0x2e8b0], R125 ;  /* 0x02e8b07d6e0075a7 */ /* 0x000e62000806017f */
[----:B------:R-:W-:Y:S01]  /*bf20*/  ULDC UR61, c[0x0][0x2f4] ;  /* 0x0000bd00003d7ab9 */ /* 0x000fe20000000800 */
[----:B------:R-:W-:Y:S01]  /*bf30*/  ULDC.64 UR38, c[0x0][0x328] ;  /* 0x0000ca0000267ab9 */ /* 0x000fe20000000a00 */
[----:B------:R-:W-:Y:S01]  /*bf40*/  ULDC.64 UR36, c[0x0][0x318] ;  /* 0x0000c60000247ab9 */ /* 0x000fe20000000a00 */
[----:B------:R-:W-:Y:S04]  /*bf50*/  BSSY B0, `(.L_x_2306) ;  /* 0x0000002000007945 */ /* 0x000fe80003800000 */
[----:B-1----:R-:W-:Y:S05]  /*bf60*/  @!P3 BRA `(.L_x_2307) ;  /* 0x000001dc0070b947 */ /* 0x002fea0003800000 */
.L_x_2540:
[----:B------:R-:W-:Y:S05]  /*bf70*/  BSYNC B0 ;  /* 0x0000000000007941 */ /* 0x000fea0003800000 */
.L_x_2306:
[----:B------:R-:W-:Y:S01]  /*bf80*/  ISETP.GE.AND P3, PT, R228, R119, PT ;  /* 0x00000077e400720c */ /* 0x000fe20003f66270 */
[----:B------:R-:W-:Y:S01]  /*bf90*/  BSSY B0, `(.L_x_2308) ;  /* 0x0000017000007945 */ /* 0x000fe20003800000 */
[----:B------:R-:W-:-:S11]  /*bfa0*/  IMAD.WIDE R52, R25, 0xe0, R100 ;  /* 0x000000e019347825 */ /* 0x000fd600078e0264 */
[----:B------:R-:W-:Y:S05]  /*bfb0*/  @P3 BRA `(.L_x_2309) ;  /* 0x0000000000503947 */ /* 0x000fea0003800000 */
[----:B------:R-:W-:Y:S01]  /*bfc0*/  ISETP.GE.AND P3, PT, R4, UR61, PT ;  /* 0x0000003d04007c0c */ /* 0x000fe2000bf66270 */
[----:B0-----:R-:W-:Y:S01]  /*bfd0*/  IMAD.MOV.U32 R48, RZ, RZ, R46 ;  /* 0x000000ffff307224 */ /* 0x001fe200078e002e */
[----:B------:R-:W-:Y:S01]  /*bfe0*/  PLOP3.LUT P4, PT, PT, PT, PT, 0x8, 0x0 ;  /* 0x000000000000781c */ /* 0x000fe20003f8e170 */
[----:B------:R-:W-:Y:S01]  /*bff0*/  IMAD.MOV.U32 R49, RZ, RZ, R109 ;  /* 0x000000ffff317224 */ /* 0x000fe200078e006d */
[----:B------:R-:W-:Y:S01]  /*c000*/  ULDC.64 UR4, c[0x0][0x208] ;  /* 0x0000820000047ab9 */ /* 0x000fe20000000a00 */
[----:B------:R-:W-:Y:S02]  /*c010*/  IMAD R51, R53, UR38, RZ ;  /* 0x0000002635337c24 */ /* 0x000fe4000f8e02ff */
[----:B------:R-:W-:-:S04]  /*c020*/  IMAD.WIDE.U32 R48, R52, UR38, R48 ;  /* 0x0000002634307c25 */ /* 0x000fc8000f8e0030 */
[----:B------:R-:W-:Y:S02]  /*c030*/  IMAD R51, R52, UR39, R51 ;  /* 0x0000002734337c24 */ /* 0x000fe4000f8e0233 */
        /* <DEDUP_REMOVED lines=8> */
[----:B------:R-:W0:Y:S04]  /*c0c0*/  @!P4 LDS.128 R48, [R118+0xe400] ;  /* 0x00e400007630c984 */ /* 0x000e280000000c00 */
[----:B0-----:R-:W-:Y:S04]  /*c0d0*/  @!P4 STG.E.128 desc[UR4][R54.64], R48 ;  /* 0x000000303600c986 */ /* 0x001fe8000c101d04 */
[----:B------:R-:W0:Y:S04]  /*c0e0*/  @!P3 LDS.128 R48, [R56+0xe400] ;  /* 0x00e400003830b984 */ /* 0x000e280000000c00 */
[----:B0-----:R2:W-:Y:S02]  /*c0f0*/  @!P3 STG.E.128 desc[UR4][R54.64+0x40], R48 ;  /* 0x000040303600b986 */ /* 0x0015e4000c101d04 */
.L_x_2309:
[----:B------:R-:W-:Y:S05]  /*c100*/  BSYNC B0 ;  /* 0x0000000000007941 */ /* 0x000fea0003800000 */
.L_x_2308:
[----:B0-2---:R-:W-:Y:S01]  /*c110*/  VIADD R48, R228, 0x40 ;  /* 0x00000040e4307836 */ /* 0x005fe20000000000 */
[----:B------:R-:W-:Y:S04]  /*c120*/  BSSY B0, `(.L_x_2310) ;  /* 0x0000019000007945 */ /* 0x000fe80003800000 */
[----:B------:R-:W-:-:S13]  /*c130*/  ISETP.GE.AND P3, PT, R48, R119, PT ;  /* 0x000000773000720c */ /* 0x000fda0003f66270 */
[----:B------:R-:W-:Y:S05]  /*c140*/  @P3 BRA `(.L_x_2311) ;  /* 0x0000000000583947 */ /* 0x000fea0003800000 */
[----:B------:R-:W-:Y:S01]  /*c150*/  ISETP.GE.AND P3, PT, R4, UR61, PT ;  /* 0x0000003d04007c0c */ /* 0x000fe2000bf66270 */
[----:B------:R-:W-:Y:S01]  /*c160*/  IMAD.MOV.U32 R48, RZ, RZ, R46 ;  /* 0x000000ffff307224 */ /* 0x000fe200078e002e */
[----:B------:R-:W-:Y:S01]  /*c170*/  PLOP3.LUT P4, PT, PT, PT, PT, 0x8, 0x0 ;  /* 0x000000000000781c */ /* 0x000fe20003f8e170 */
[----:B------:R-:W-:Y:S01]  /*c180*/  IMAD.MOV.U32 R49, RZ, RZ, R109 ;  /* 0x000000ffff317224 */ /* 0x000fe200078e006d */
[----:B------:R-:W-:-:S09]  /*c190*/  ULDC.64 UR4, c[0x0][0x208] ;  /* 0x0000820000047ab9 */ /* 0x000fd20000000a00 */
        /* <DEDUP_REMOVED lines=13> */
[----:B------:R-:W0:Y:S04]  /*c270*/  @!P4 LDS.128 R48, [R118+0x10400] ;  /* 0x010400007630c984 */ /* 0x000e280000000c00 */
[----:B0-----:R-:W-:Y:S04]  /*c280*/  @!P4 STG.E.128 desc[UR4][R54.64], R48 ;  /* 0x000000303600c986 */ /* 0x001fe8000c101d04 */
[----:B------:R-:W0:Y:S04]  /*c290*/  @!P3 LDS.128 R48, [R56+0x10400] ;  /* 0x010400003830b984 */ /* 0x000e280000000c00 */
[----:B0-----:R0:W-:Y:S02]  /*c2a0*/  @!P3 STG.E.128 desc[UR4][R54.64+0x40], R48 ;  /* 0x000040303600b986 */ /* 0x0011e4000c101d04 */
.L_x_2311:
[----:B------:R-:W-:Y:S05]  /*c2b0*/  BSYNC B0 ;  /* 0x0000000000007941 */ /* 0x000fea0003800000 */
.L_x_2310:
[----:B0-----:R-:W-:Y:S01]  /*c2c0*/  VIADD R48, R228, 0x80 ;  /* 0x00000080e4307836 */ /* 0x001fe20000000000 */
        /* <DEDUP_REMOVED lines=25> */
.L_x_2313:
[----:B------:R-:W-:Y:S05]  /*c460*/  BSYNC B0 ;  /* 0x0000000000007941 */ /* 0x000fea0003800000 */
.L_x_2312:
        /* <DEDUP_REMOVED lines=19> */
[----:B------:R-:W-:-:S03]  /*c5a0*/  @!P3 IMAD.IADD R54, R16, 0x1, R54 ;  /* 0x000000011036b824 */ /* 0x000fc600078e0236 */
[----:B------:R-:W-:Y:S02]  /*c5b0*/  IADD3.X R53, R49, UR37, R51, P4, !PT ;  /* 0x0000002531357c10 */ /* 0x000fe4000a7fe433 */
[----:B------:R-:W-:-:S13]  /*c5c0*/  ISETP.GE.AND P4, PT, R18, UR61, PT ;  /* 0x0000003d12007c0c */ /* 0x000fda000bf86270 */
[----:B------:R-:W0:Y:S04]  /*c5d0*/  @!P4 LDS.128 R48, [R118+0x14400] ;  /* 0x014400007630c984 */ /* 0x000e280000000c00 */
[----:B0-----:R-:W-:Y:S04]  /*c5e0*/  @!P4 STG.E.128 desc[UR4][R52.64], R48 ;  /* 0x000000303400c986 */ /* 0x001fe8000c101d04 */
[----:B------:R-:W0:Y:S04]  /*c5f0*/  @!P3 LDS.128 R48, [R54+0x14400] ;  /* 0x014400003630b984 */ /* 0x000e280000000c00 */
[----:B0-----:R0:W-:Y:S02]  /*c600*/  @!P3 STG.E.128 desc[UR4][R52.64+0x40], R48 ;  /* 0x000040303400b986 */ /* 0x0011e4000c101d04 */
.L_x_2315:
[----:B------:R-:W-:Y:S05]  /*c610*/  BSYNC B0 ;  /* 0x0000000000007941 */ /* 0x000fea0003800000 */
.L_x_2314:
[----:B------:R-:W-:Y:S01]  /*c620*/  @!PT LDS RZ, [RZ] ;  /* 0x00000000fffff984 */ /* 0x000fe20000000800 */
[----:B------:R-:W-:Y:S01]  /*c630*/  @!PT LDS RZ, [RZ] ;  /* 0x00000000fffff984 */ /* 0x000fe20000000800 */
[----:B------:R-:W-:Y:S01]  /*c640*/  @!PT LDS RZ, [RZ] ;  /* 0x00000000fffff984 */ /* 0x000fe20000000800 */
[----:B------:R-:W-:Y:S01]  /*c650*/  @!PT LDS RZ, [RZ] ;  /* 0x00000000fffff984 */ /* 0x000fe20000000800 */
[----:B------:R2:W-:Y:S06]  /*c660*/  MEMBAR.ALL.CTA ;  /* 0x0000000000007992 */ /* 0x0005ec0000008000 */
[----:B--2---:R-:W2:Y:S01]  /*c670*/  FENCE.VIEW.ASYNC.S ;  /* 0x00000000000073c6 */ /* 0x004ea20000000000 */
[----:B-1----:R-:W-:Y:S01]  /*c680*/  @!P2 VIADD R110, R110, 0x2e8c0 ;  /* 0x0002e8c06e6ea836 */ /* 0x002fe20000000000 */
[----:B--2---:R1:W-:Y:S01]  /*c690*/  BAR.SYNC.DEFER_BLOCKING R136, 0x80 ;  /* 0x000200880000751d */ /* 0x0043e20000010000 */
[----:B------:R-:W-:Y:S01]  /*c6a0*/  ISETP.NE.AND P3, PT, R111, RZ, PT ;  /* 0x000000ff6f00720c */ /* 0x000fe20003f65270 */
[----:B------:R-:W-:-:S02]  /*c6b0*/  VIADD R17, R17, 0x1 ;  /* 0x0000000111117836 */ /* 0x000fc40000000000 */
[----:B------:R-:W-:-:S04]  /*c6c0*/  @!P2 PRMT R110, RZ, 0x654, R110 ;  /* 0x00000654ff6ea816 */ /* 0x000fc8000000006e */
[----:B------:R1:W-:Y:S01]  /*c6d0*/  @!P2 SYNCS.ARRIVE.TRANS64.RED.A1T0 RZ, [R110+URZ], RZ ;  /* 0x000000ff6effa9a7 */ /* 0x0003e2000810043f */
[----:B------:R-:W-:-:S04]  /*c6e0*/  ISETP.NE.AND P2, PT, R17, 0x2, PT ;  /* 0x000000021100780c */ /* 0x000fc80003f45270 */
[----:B0-----:R-:W-:Y:S02]  /*c6f0*/  SEL R48, RZ, 0x1, P2 ;  /* 0x00000001ff307807 */ /* 0x001fe40001000000 */
[----:B------:R-:W-:Y:S02]  /*c700*/  SEL R17, R17, RZ, P2 ;  /* 0x000000ff11117207 */ /* 0x000fe40001000000 */
[----:B------:R-:W-:Y:S01]  /*c710*/  LOP3.LUT R237, R237, R48, RZ, 0x3c, !PT ;  /* 0x00000030eded7212 */ /* 0x000fe200078e3cff */
[----:B-1----:R-:W-:Y:S06]  /*c720*/  @P3 BRA `(.L_x_2316) ;  /* 0xffffff6000403947 */ /* 0x002fec000383ffff */
[----:B------:R-:W0:Y:S01]  /*c730*/  S2R R49, SR_TID.X ;  /* 0x0000000000317919 */ /* 0x000e220000002100 */
[----:B------:R-:W-:Y:S02]  /*c740*/  PLOP3.LUT P0, PT, PT, PT, PT, 0x8, 0x0 ;  /* 0x000000000000781c */ /* 0x000fe40003f0e170 */
[----:B0-----:R-:W-:-:S04]  /*c750*/  SHF.R.U32.HI R49, RZ, 0x7, R49 ;  /* 0x00000007ff317819 */ /* 0x001fc80000011631 */
[----:B------:R-:W-:-:S13]  /*c760*/  ISETP.NE.AND P3, PT, R49, 0x1, PT ;  /* 0x000000013100780c */ /* 0x000fda0003f65270 */
[----:B------:R-:W-:Y:S06]  /*c770*/  @!P3 BAR.ARV 0x9, 0x100 ;  /* 0x024400000000bb1d */ /* 0x000fec0000002000 */
.L_x_2228:
[----:B------:R-:W-:Y:S05]  /*c780*/  @P0 BRA `(.L_x_2317) ;  /* 0x00000000000c0947 */ /* 0x000fea0003800000 */
[----:B------:R-:W0:Y:S01]  /*c790*/  FENCE.VIEW.ASYNC.G ;  /* 0x00000000000073c6 */ /* 0x000e220000000100 */
[----:B------:R-:W-:Y:S05]  /*c7a0*/  WARPSYNC.ALL ;  /* 0x0000000000007948 */ /* 0x000fea0003800000 */
[----:B0-----:R-:W-:Y:S06]  /*c7b0*/  BAR.ARV 0xc, 0x180 ;  /* 0x0306000000007b1d */ /* 0x001fec0000002000 */
.L_x_2317:
[----:B------:R-:W2:Y:S01]  /*c7c0*/  LDL R0, [R1+0x9c] ;  /* 0x00009c0001007983 */ /* 0x000ea20000100800 */
[----:B------:R-:W-:Y:S01]  /*c7d0*/  ULDC.64 UR6, c[0x0][0x998] ;  /* 0x0002660000067ab9 */ /* 0x000fe20000000a00 */
[----:B------:R-:W-:Y:S02]  /*c7e0*/  ULDC.64 UR4, c[0x0][0x990] ;  /* 0x0002640000047ab9 */ /* 0x000fe40000000a00 */
[----:B------:R-:W3:Y:S04]  /*c7f0*/  LDL R3, [R1+0x88] ;  /* 0x0000880001037983 */ /* 0x000ee80000100800 */
[----:B------:R-:W4:Y:S01]  /*c800*/  LDL R20, [R1+0x68] ;  /* 0x0000680001147983 */ /* 0x000f220000100800 */
[----:B------:R-:W-:Y:S02]  /*c810*/  ISETP.NE.U32.AND P1, PT, RZ, UR6, PT ;  /* 0x00000006ff007c0c */ /* 0x000fe4000bf25070 */
[----:B------:R-:W-:Y:S01]  /*c820*/  ISETP.NE.U32.AND P0, PT, RZ, UR4, PT ;  /* 0x00000004ff007c0c */ /* 0x000fe2000bf05070 */
[----:B------:R-:W4:Y:S01]  /*c830*/  LDL R14, [R1+0x4c] ;  /* 0x00004c00010e7983 */ /* 0x000f220000100800 */
[----:B------:R-:W-:-:S02]  /*c840*/  ISETP.NE.AND.EX P1, PT, RZ, UR7, PT, P1 ;  /* 0x00000007ff007c0c */ /* 0x000fc4000bf25310 */
[----:B------:R-:W-:-:S11]  /*c850*/  ISETP.NE.AND.EX P0, PT, RZ, UR5, PT, P0 ;  /* 0x00000005ff007c0c */ /* 0x000fd6000bf05300 */
[----:B------:R-:W2:Y:S08]  /*c860*/  @P1 LDC.64 R8, c[0x0][0x9b8] ;  /* 0x00026e00ff081b82 */ /* 0x000eb00000000a00 */
[----:B------:R-:W0:Y:S08]  /*c870*/  @P0 LDC.64 R6, c[0x0][0x9a8] ;  /* 0x00026a00ff060b82 */ /* 0x000e300000000a00 */
[----:B------:R-:W1:Y:S08]  /*c880*/  @P1 LDC.64 R10, c[0x0][0x9c0] ;  /* 0x00027000ff0a1b82 */ /* 0x000e700000000a00 */
[----:B------:R-:W1:Y:S01]  /*c890*/  @P0 LDC.64 R12, c[0x0][0x9b0] ;  /* 0x00026c00ff0c0b82 */ /* 0x000e620000000a00 */
[----:B------:R-:W-:Y:S01]  /*c8a0*/  ULDC.64 UR8, c[0x0][0x208] ;  /* 0x0000820000087ab9 */ /* 0x000fe20000000a00 */
        /* <DEDUP_REMOVED lines=14> */
[C---:B------:R-:W-:Y:S02]  /*c990*/  @P0 IMAD R9, R20.reuse, R13, R0 ;  /* 0x0000000d14090224 */ /* 0x040fe400078e0200 */
[----:B------:R-:W-:Y:S01]  /*c9a0*/  @P0 IMAD.WIDE.U32 R2, R20, R12, R2 ;  /* 0x0000000c14020225 */ /* 0x000fe200078e0002 */
[----:B------:R-:W-:-:S03]  /*c9b0*/  @P1 LEA R8, P3, R6, UR6, 0x2 ;  /* 0x0000000606081c11 */ /* 0x000fc6000f8610ff */
[----:B------:R-:W-:Y:S01]  /*c9c0*/  @P1 IMAD.IADD R5, R7, 0x1, R11 ;  /* 0x0000000107051824 */ /* 0x000fe200078e020b */
[----:B------:R-:W-:Y:S01]  /*c9d0*/  @P0 LEA R4, P2, R2, UR4, 0x2 ;  /* 0x0000000402040c11 */ /* 0x000fe2000f8410ff */
[----:B------:R-:W-:Y:S01]  /*c9e0*/  @P0 IMAD.IADD R3, R3, 0x1, R9 ;  /* 0x0000000103030824 */ /* 0x000fe200078e0209 */
[----:B------:R-:W-:Y:S01]  /*c9f0*/  ULDC UR4, c[0x0][0x988] ;  /* 0x0002620000047ab9 */ /* 0x000fe20000000800 */
[----:B------:R-:W-:Y:S01]  /*ca00*/  IMAD.MOV.U32 R0, RZ, RZ, 0x3f800000 ;  /* 0x3f800000ff007424 */ /* 0x000fe200078e00ff */
[----:B------:R-:W-:Y:S01]  /*ca10*/  @P1 LEA.HI.X R9, R6, UR7, R5, 0x2, P3 ;  /* 0x0000000706091c11 */ /* 0x000fe200098f1405 */
[----:B------:R-:W-:Y:S01]  /*ca20*/  IMAD.MOV.U32 R7, RZ, RZ, 0x3f800000 ;  /* 0x3f800000ff077424 */ /* 0x000fe200078e00ff */
[----:B------:R-:W-:Y:S02]  /*ca30*/  @P0 LEA.HI.X R5, R2, UR5, R3, 0x2, P2 ;  /* 0x0000000502050c11 */ /* 0x000fe400090f1403 */
[----:B------:R-:W0:Y:S01]  /*ca40*/  LDC R2, c[0x0][0x448] ;  /* 0x00011200ff027b82 */ /* 0x000e220000000800 */
[----:B------:R1:W2:Y:S04]  /*ca50*/  @P1 LDG.E R0, desc[UR8][R8.64] ;  /* 0x0000000808001981 */ /* 0x0002a8000c1e1900 */
[----:B------:R3:W2:Y:S01]  /*ca60*/  @P0 LDG.E R7, desc[UR8][R4.64] ;  /* 0x0000000804070981 */ /* 0x0006a2000c1e1900 */
[----:B0-----:R-:W-:-:S13]  /*ca70*/  ISETP.NE.AND P0, PT, R2, 0x1, PT ;  /* 0x000000010200780c */ /* 0x001fda0003f05270 */
[----:B------:R-:W0:Y:S08]  /*ca80*/  @P0 LDC R3, c[0x0][0x44c] ;  /* 0x00011300ff030b82 */ /* 0x000e300000000800 */
[----:B------:R-:W4:Y:S01]  /*ca90*/  @P0 LDC R6, c[0x0][0x450] ;  /* 0x00011400ff060b82 */ /* 0x000f220000000800 */
[----:B------:R-:W-:-:S04]  /*caa0*/  VIADD R2, R14, 0x7f ;  /* 0x0000007f0e027836 */ /* 0x000fc80000000000 */
[----:B0-----:R-:W-:-:S05]  /*cab0*/  @P0 IMAD.HI.U32 R3, R2, R3, RZ ;  /* 0x0000000302030227 */ /* 0x001fca00078e00ff */
[----:B----4-:R-:W-:-:S05]  /*cac0*/  @P0 SHF.R.U32.HI R2, RZ, R6, R3 ;  /* 0x00000006ff020219 */ /* 0x010fca0000011603 */
[----:B------:R-:W-:Y:S02]  /*cad0*/  IMAD.IADD R3, R137, 0x1, R2 ;  /* 0x0000000189037824 */ /* 0x000fe400078e0202 */
[----:B------:R-:W-:-:S04]  /*cae0*/  IMAD.MOV.U32 R2, RZ, RZ, RZ ;  /* 0x000000ffff027224 */ /* 0x000fc800078e00ff */
[----:B------:R-:W-:-:S05]  /*caf0*/  IMAD.HI R2, R3, -0x6db6db6d, R2 ;  /* 0x9249249303027827 */ /* 0x000fca00078e0202 */
[----:B------:R-:W-:-:S04]  /*cb00*/  SHF.R.U32.HI R3, RZ, 0x1f, R2 ;  /* 0x0000001fff037819 */ /* 0x000fc80000011602 */
[----:B------:R-:W-:-:S04]  /*cb10*/  LEA.HI.SX32 R3, R2, R3, 0x19 ;  /* 0x0000000302037211 */ /* 0x000fc800078fcaff */
[----:B------:R-:W-:-:S04]  /*cb20*/  VIMNMX R138, R138, R3, PT ;  /* 0x000000038a8a7248 */ /* 0x000fc80003fe0100 */
[----:B------:R-:W-:Y:S02]  /*cb30*/  ISETP.GE.AND P1, PT, R138, 0x1, PT ;  /* 0x000000018a00780c */ /* 0x000fe40003f26270 */
[----:B------:R-:W-:Y:S02]  /*cb40*/  CS2R R88, SRZ ;  /* 0x0000000000587805 */ /* 0x000fe4000001ff00 */
[----:B------:R-:W-:Y:S02]  /*cb50*/  PLOP3.LUT P0, PT, PT, PT, PT, 0x80, 0x0 ;  /* 0x000000000000781c */ /* 0x000fe40003f0f070 */
[----:B------:R-:W-:Y:S02]  /*cb60*/  CS2R R86, SRZ ;  /* 0x0000000000567805 */ /* 0x000fe4000001ff00 */
[----:B------:R-:W-:Y:S02]  /*cb70*/  CS2R R84, SRZ ;  /* 0x0000000000547805 */ /* 0x000fe4000001ff00 */
[----:B-1----:R-:W-:-:S02]  /*cb80*/  CS2R R8, SRZ ;  /* 0x0000000000087805 */ /* 0x002fc4000001ff00 */
[----:B---3--:R-:W-:Y:S01]  /*cb90*/  CS2R R4, SRZ ;  /* 0x0000000000047805 */ /* 0x008fe2000001ff00 */
[----:B------:R-:W-:Y:S01]  /*cba0*/  IMAD.MOV.U32 R75, RZ, RZ, RZ ;  /* 0x000000ffff4b7224 */ /* 0x000fe200078e00ff */
[----:B------:R-:W-:Y:S02]  /*cbb0*/  CS2R R76, SRZ ;  /* 0x00000000004c7805 */ /* 0x000fe4000001ff00 */
[----:B------:R-:W-:Y:S01]  /*cbc0*/  CS2R R10, SRZ ;  /* 0x00000000000a7805 */ /* 0x000fe2000001ff00 */
[----:B------:R-:W-:Y:S01]  /*cbd0*/  IMAD.MOV.U32 R78, RZ, RZ, RZ ;  /* 0x000000ffff4e7224 */ /* 0x000fe200078e00ff */
        /* <DEDUP_REMOVED lines=25> */
[----:B--2---:R-:W-:Y:S01]  /*cd70*/  FMUL.FTZ R0, R7, R0 ;  /* 0x0000000007007220 */ /* 0x004fe20000410000 */
[----:B------:R-:W-:-:S03]  /*cd80*/  CS2R R6, SRZ ;  /* 0x0000000000067805 */ /* 0x000fc6000001ff00 */
        /* <DEDUP_REMOVED lines=11> */
.L_x_2543:
        /* <DEDUP_REMOVED lines=27> */
.L_x_2321:
[----:B------:R-:W-:Y:S05]  /*cff0*/  BSYNC B6 ;  /* 0x0000000000067941 */ /* 0x000fea0003800000 */
.L_x_2320:
        /* <DEDUP_REMOVED lines=15> */
.L_x_2325:
[----:B--2---:R2:W3:Y:S02]  /*d0f0*/  SYNCS.PHASECHK.TRANS64.TRYWAIT P0, [R16+URZ+0x2e800], R3 ;  /* 0x02e80003100075a7 */ /* 0x0044e4000800017f */
[----:B---3--:R-:W-:Y:S05]  /*d100*/  @!P0 NANOSLEEP.SYNCS 0x989680 ;  /* 0x009896800000895d */ /* 0x008fea0003900000 */
[----:B------:R-:W3:Y:S02]  /*d110*/  @!P0 SYNCS.PHASECHK.TRANS64 P0, [R16+URZ+0x2e800], R3 ;  /* 0x02e80003100085a7 */ /* 0x000ee4000800007f */
[----:B---3--:R-:W-:Y:S05]  /*d120*/  @!P0 BRA `(.L_x_2325) ;  /* 0xfffffffc00f08947 */ /* 0x008fea000383ffff */
.L_x_2324:
[----:B------:R-:W-:Y:S05]  /*d130*/  BSYNC B0 ;  /* 0x0000000000007941 */ /* 0x000fea0003800000 */
.L_x_2323:
[----:B------:R-:W-:Y:S05]  /*d140*/  BRA `(.L_x_2326) ;  /* 0x0000005000487947 */ /* 0x000fea0003800000 */
.L_x_2322:
[----:B------:R-:W-:Y:S01]  /*d150*/  LOP3.LUT P0, RZ, R25, 0x3ff, RZ, 0xc0, !PT ;  /* 0x000003ff19ff7812 */ /* 0x000fe2000780c0ff */
[----:B------:R-:W-:Y:S01]  /*d160*/  ULDC.64 UR4, c[0x0][0x3f8] ;  /* 0x0000fe0000047ab9 */ /* 0x000fe20000000a00 */
[----:B-----5:R-:W-:Y:S01]  /*d170*/  SHF.R.S32.HI R0, RZ, 0x1f, R121 ;  /* 0x0000001fff007819 */ /* 0x020fe20000011479 */
        /* <DEDUP_REMOVED lines=27> */
.L_x_2328:
[----:B------:R-:W-:Y:S05]  /*d330*/  BSYNC B6 ;  /* 0x0000000000067941 */ /* 0x000fea0003800000 */
.L_x_2327:
[----:B------:R-:W2:Y:S01]  /*d340*/  LDL R39, [R1+0x4c] ;  /* 0x00004c0001277983 */ /* 0x000ea20000100800 */
[----:B------:R-:W-:Y:S01]  /*d350*/  ULDC.U8 UR4, c[0x0][0x410] ;  /* 0x0001040000047ab9 */ /* 0x000fe20000000000 */
[----:B------:R-:W-:Y:S01]  /*d360*/  BSSY B0, `(.L_x_2329) ;  /* 0x00004e8000007945 */ /* 0x000fe20003800000 */
[----:B------:R-:W-:Y:S01]  /*d370*/  ISETP.NE.AND P0, PT, RZ, UR4, PT ;  /* 0x00000004ff007c0c */ /* 0x000fe2000bf05270 */
[----:B--2---:R-:W-:-:S12]  /*d380*/  IMAD.IADD R41, R228, 0x1, R39 ;  /* 0x00000001e4297824 */ /* 0x004fd800078e0227 */
[----:B------:R-:W-:Y:S05]  /*d390*/  @!P0 BRA `(.L_x_2330) ;  /* 0x0000002400e88947 */ /* 0x000fea0003800000 */
[----:B------:R-:W0:Y:S01]  /*d3a0*/  LDC R37, c[0x0][0x448] ;  /* 0x00011200ff257b82 */ /* 0x000e220000000800 */
[----:B------:R-:W2:Y:S01]  /*d3b0*/  S2R R20, SR_TID.X ;  /* 0x0000000000147919 */ /* 0x000ea20000002100 */
[----:B------:R-:W-:Y:S01]  /*d3c0*/  ULDC.64 UR4, c[0x0][0x3f8] ;  /* 0x0000fe0000047ab9 */ /* 0x000fe20000000a00 */
[----:B------:R-:W-:Y:S01]  /*d3d0*/  IMAD.MOV.U32 R4, RZ, RZ, R24 ;  /* 0x000000ffff047224 */ /* 0x000fe200078e0018 */
[----:B------:R-:W-:Y:S01]  /*d3e0*/  ULDC.64 UR6, c[0x0][0x408] ;  /* 0x0001020000067ab9 */ /* 0x000fe20000000a00 */
[----:B------:R-:W-:Y:S01]  /*d3f0*/  IMAD.MOV.U32 R8, RZ, RZ, R26 ;  /* 0x000000ffff087224 */ /* 0x000fe200078e001a */
[----:B------:R-:W-:Y:S01]  /*d400*/  ULDC.64 UR8, c[0x0][0x400] ;  /* 0x0001000000087ab9 */ /* 0x000fe20000000a00 */
[----:B------:R-:W-:Y:S01]  /*d410*/  IMAD.MOV.U32 R9, RZ, RZ, R31 ;  /* 0x000000ffff097224 */ /* 0x000fe200078e001f */
[----:B------:R-:W-:Y:S02]  /*d420*/  SHF.R.S32.HI R38, RZ, 0x1f, R230 ;  /* 0x0000001fff267819 */ /* 0x000fe400000114e6 */
[----:B0-----:R-:W-:Y:S01]  /*d430*/  ISETP.NE.AND P0, PT, R37, 0x1, PT ;  /* 0x000000012500780c */ /* 0x001fe20003f05270 */
[----:B--2---:R-:W-:-:S12]  /*d440*/  VIADD R21, R20, 0xffffff80 ;  /* 0xffffff8014157836 */ /* 0x004fd80000000000 */
[----:B------:R-:W0:Y:S01]  /*d450*/  @P0 LDC R0, c[0x0][0x44c] ;  /* 0x00011300ff000b82 */ /* 0x000e220000000800 */
[----:B------:R-:W-:-:S04]  /*d460*/  SHF.R.S32.HI R20, RZ, 0x1f, R21 ;  /* 0x0000001fff147819 */ /* 0x000fc80000011415 */
[----:B------:R-:W-:-:S03]  /*d470*/  LEA.HI R20, R20, R21, RZ, 0x2 ;  /* 0x0000001514147211 */ /* 0x000fc600078f10ff */
[----:B------:R-:W2:Y:S01]  /*d480*/  @P0 LDC R5, c[0x0][0x450] ;  /* 0x00011400ff050b82 */ /* 0x000ea20000000800 */
[----:B------:R-:W-:-:S05]  /*d490*/  LOP3.LUT R20, R20, 0xfffffffc, RZ, 0xc0, !PT ;  /* 0xfffffffc14147812 */ /* 0x000fca00078ec0ff */
[----:B------:R-:W-:-:S04]  /*d4a0*/  IMAD.IADD R20, R21, 0x1, -R20 ;  /* 0x0000000115147824 */ /* 0x000fc800078e0a14 */
[----:B------:R-:W-:-:S04]  /*d4b0*/  IMAD R3, R20, 0x40, R41 ;  /* 0x0000004014037824 */ /* 0x000fc800078e0229 */
[----:B0-----:R-:W-:-:S05]  /*d4c0*/  @P0 IMAD.HI.U32 R0, R3, R0, RZ ;  /* 0x0000000003000227 */ /* 0x001fca00078e00ff */
[----:B--2---:R-:W-:Y:S01]  /*d4d0*/  @P0 SHF.R.U32.HI R3, RZ, R5, R0 ;  /* 0x00000005ff030219 */ /* 0x004fe20000011600 */
[----:B------:R-:W-:-:S03]  /*d4e0*/  IMAD.MOV.U32 R5, RZ, RZ, R29 ;  /* 0x000000ffff057224 */ /* 0x000fc600078e001d */
[----:B------:R-:W-:Y:S01]  /*d4f0*/  SHF.R.S32.HI R0, RZ, 0x1f, R3 ;  /* 0x0000001fff007819 */ /* 0x000fe20000011403 */
[----:B------:R-:W-:-:S04]  /*d500*/  IMAD.WIDE.U32 R4, R3, UR4, R4 ;  /* 0x0000000403047c25 */ /* 0x000fc8000f8e0004 */
[----:B------:R-:W-:Y:S02]  /*d510*/  IMAD R6, R0, UR4, RZ ;  /* 0x0000000400067c24 */ /* 0x000fe4000f8e02ff */
[----:B------:R-:W-:-:S04]  /*d520*/  IMAD.WIDE.U32 R8, R3, UR6, R8 ;  /* 0x0000000603087c25 */ /* 0x000fc8000f8e0008 */
[C---:B------:R-:W-:Y:S01]  /*d530*/  IMAD R7, R3.reuse, UR5, R6 ;  /* 0x0000000503077c24 */ /* 0x040fe2000f8e0206 */
[----:B------:R-:W-:Y:S01]  /*d540*/  ULDC.64 UR4, c[0x0][0x3e8] ;  /* 0x0000fa0000047ab9 */ /* 0x000fe20000000a00 */
[----:B------:R-:W-:Y:S01]  /*d550*/  IMAD R6, R0, UR6, RZ ;  /* 0x0000000600067c24 */ /* 0x000fe2000f8e02ff */
[----:B------:R-:W-:Y:S01]  /*d560*/  IADD3 R0, P0, R4, UR4, RZ ;  /* 0x0000000404007c10 */ /* 0x000fe2000ff1e0ff */
[----:B------:R-:W-:Y:S02]  /*d570*/  UMOV UR4, 0xffffffff ;  /* 0xffffffff00047882 */ /* 0x000fe40000000000 */
[----:B------:R-:W-:Y:S01]  /*d580*/  IMAD R3, R3, UR7, R6 ;  /* 0x0000000703037c24 */ /* 0x000fe2000f8e0206 */
[----:B------:R-:W-:Y:S02]  /*d590*/  IADD3 R6, P1, R8, UR8, RZ ;  /* 0x0000000808067c10 */ /* 0x000fe4000ff3e0ff */
[----:B------:R-:W-:Y:S02]  /*d5a0*/  IADD3.X R4, R5, UR5, R7, P0, !PT ;  /* 0x0000000505047c10 */ /* 0x000fe400087fe407 */
[----:B------:R-:W-:Y:S01]  /*d5b0*/  IADD3.X R8, R9, UR9, R3, P1, !PT ;  /* 0x0000000909087c10 */ /* 0x000fe20008ffe403 */
[----:B------:R-:W-:Y:S08]  /*d5c0*/  BRA.DIV UR4, `(.L_x_2331) ;  /* 0x000001ca042c7947 */ /* 0x000ff0000b800000 */
[----:B------:R0:W2:Y:S04]  /*d5d0*/  SHFL.IDX PT, R3, R4, RZ, 0x1c1f ;  /* 0x001c1fff04037589 */ /* 0x0000a800000e0000 */
[----:B------:R0:W3:Y:S04]  /*d5e0*/  SHFL.IDX PT, R5, R0, RZ, 0x1c1f ;  /* 0x001c1fff00057589 */ /* 0x0000e800000e0000 */
[----:B------:R0:W4:Y:S04]  /*d5f0*/  SHFL.IDX PT, R7, R8, RZ, 0x1c1f ;  /* 0x001c1fff08077589 */ /* 0x00012800000e0000 */
[----:B-1----:R0:W1:Y:S02]  /*d600*/  SHFL.IDX PT, R14, R6, RZ, 0x1c1f ;  /* 0x001c1fff060e7589 */ /* 0x00206400000e0000 */
.L_x_2549:
        /* <DEDUP_REMOVED lines=19> */
[--C-:B--2---:R-:W-:Y:S01]  /*d740*/  @!P3 IMAD.X R11, R3, 0x1, R23.reuse, P0 ;  /* 0x00000001030bb824 */ /* 0x104fe200000e0617 */
        /* <DEDUP_REMOVED lines=9> */
.L_x_2333:
[----:B------:R-:W-:Y:S05]  /*d7e0*/  BSYNC B1 ;  /* 0x0000000000017941 */ /* 0x000fea0003800000 */
.L_x_2332:
[----:B------:R-:W-:Y:S01]  /*d7f0*/  UMOV UR4, 0xffffffff ;  /* 0xffffffff00047882 */ /* 0x000fe20000000000 */
[----:B-1----:R-:W-:Y:S02]  /*d800*/  CS2R R26, SRZ ;  /* 0x00000000001a7805 */ /* 0x002fe4000001ff00 */
[----:B------:R-:W-:Y:S05]  /*d810*/  BRA.DIV UR4, `(.L_x_2334) ;  /* 0x000001ca04087947 */ /* 0x000fea000b800000 */
[----:B--2---:R1:W2:Y:S04]  /*d820*/  SHFL.IDX PT, R3, R4, 0x1, 0x1c1f ;  /* 0x003c1f0004037f89 */ /* 0x0042a800000e0000 */
[----:B---3--:R1:W3:Y:S04]  /*d830*/  SHFL.IDX PT, R5, R0, 0x1, 0x1c1f ;  /* 0x003c1f0000057f89 */ /* 0x0082e800000e0000 */
[----:B----4-:R1:W4:Y:S04]  /*d840*/  SHFL.IDX PT, R7, R8, 0x1, 0x1c1f ;  /* 0x003c1f0008077f89 */ /* 0x01032800000e0000 */
[----:B------:R1:W0:Y:S02]  /*d850*/  SHFL.IDX PT, R14, R6, 0x1, 0x1c1f ;  /* 0x003c1f00060e7f89 */ /* 0x00022400000e0000 */
.L_x_2555:
        /* <DEDUP_REMOVED lines=9> */
[----:B------:R-:W-:Y:S01]  /*d8f0*/  ISETP.GE.AND P4, PT, R230, UR4, PT ;  /* 0x00000004e6007c0c */ /* 0x000fe2000bf86270 */
[----:B------:R-:W-:Y:S01]  /*d900*/  ULDC.64 UR6, c[0x0][0x208] ;  /* 0x0000820000067ab9 */ /* 0x000fe20000000a00 */
[----:B------:R-:W-:Y:S02]  /*d910*/  ISETP.GE.AND P3, PT, R22, UR4, PT ;  /* 0x0000000416007c0c */ /* 0x000fe4000bf66270 */
[----:B------:R-:W-:-:S09]  /*d920*/  CS2R R10, SRZ ;  /* 0x00000000000a7805 */ /* 0x000fd2000001ff00 */
[CC--:B---3--:R-:W-:Y:S02]  /*d930*/  @!P4 IADD3 R32, P0, R230.reuse, R5.reuse, RZ ;  /* 0x00000005e620c210 */ /* 0x0c8fe40007f1e0ff */
[-C--:B------:R-:W-:Y:S02]  /*d940*/  @!P4 IADD3 R34, P2, R230, R14.reuse, RZ ;  /* 0x0000000ee622c210 */ /* 0x080fe40007f5e0ff */
[C---:B------:R-:W-:Y:S01]  /*d950*/  @!P3 IADD3 R14, P1, R22.reuse, R14, RZ ;  /* 0x0000000e160eb210 */ /* 0x040fe20007f3e0ff */
[--C-:B--2---:R-:W-:Y:S01]  /*d960*/  @!P4 IMAD.X R33, R3, 0x1, R38.reuse, P0 ;  /* 0x000000010321c824 */ /* 0x104fe200000e0626 */
[----:B------:R-:W-:Y:S02]  /*d970*/  @!P3 IADD3 R4, P0, R22, R5, RZ ;  /* 0x000000051604b210 */ /* 0x000fe40007f1e0ff */
[----:B------:R-:W-:Y:S02]  /*d980*/  CS2R R12, SRZ ;  /* 0x00000000000c7805 */ /* 0x000fe4000001ff00 */
[----:B------:R-:W-:Y:S01]  /*d990*/  CS2R R26, SRZ ;  /* 0x00000000001a7805 */ /* 0x000fe2000001ff00 */
[----:B----4-:R-:W-:Y:S01]  /*d9a0*/  @!P4 IMAD.X R35, R7, 0x1, R38, P2 ;  /* 0x000000010723c824 */ /* 0x010fe200010e0626 */
[----:B------:R0:W5:Y:S01]  /*d9b0*/  @!P4 LD.E.64 R8, desc[UR6][R32.64] ;  /* 0x000000062008c980 */ /* 0x000162000c101b00 */
[----:B------:R-:W-:-:S02]  /*d9c0*/  @!P3 IMAD.X R5, R3, 0x1, R23, P0 ;  /* 0x000000010305b824 */ /* 0x000fc400000e0617 */
[----:B------:R-:W-:Y:S01]  /*d9d0*/  @!P3 IMAD.X R15, R7, 0x1, R23, P1 ;  /* 0x00000001070fb824 */ /* 0x000fe200008e0617 */
[----:B------:R0:W5:Y:S04]  /*d9e0*/  @!P4 LD.E.64 R10, desc[UR6][R34.64] ;  /* 0x00000006220ac980 */ /* 0x000168000c101b00 */
[----:B------:R0:W5:Y:S04]  /*d9f0*/  @!P3 LD.E.64 R12, desc[UR6][R4.64] ;  /* 0x00000006040cb980 */ /* 0x000168000c101b00 */
[----:B------:R0:W5:Y:S02]  /*da00*/  @!P3 LD.E.64 R26, desc[UR6][R14.64] ;  /* 0x000000060e1ab980 */ /* 0x000164000c101b00 */
.L_x_2336:
[----:B------:R-:W-:Y:S05]  /*da10*/  BSYNC B1 ;  /* 0x0000000000017941 */ /* 0x000fea0003800000 */
.L_x_2335:
[----:B------:R-:W2:Y:S01]  /*da20*/  LDL R0, [R1+0xa0] ;  /* 0x0000a00001007983 */ /* 0x000ea20000100800 */
[----:B0-----:R-:W-:Y:S01]  /*da30*/  VIADDMNMX R15, R37, -R39, 0x80, PT ;  /* 0x00000080250f7446 */ /* 0x001fe20003800927 */
[----:B------:R-:W-:Y:S01]  /*da40*/  BSSY B1, `(.L_x_2337) ;  /* 0x0000019000017945 */ /* 0x000fe20003800000 */
[----:B------:R-:W-:Y:S01]  /*da50*/  LOP3.LUT P2, RZ, R229, 0x4, RZ, 0xc0, !PT ;  /* 0x00000004e5ff7812 */ /* 0x000fe2000784c0ff */
[----:B------:R-:W0:Y:S01]  /*da60*/  S2R R4, SR_TID.X ;  /* 0x0000000000047919 */ /* 0x000e220000002100 */
[----:B------:R-:W-:Y:S01]  /*da70*/  ISETP.GE.AND P1, PT, R228, R15, PT ;  /* 0x0000000fe400720c */ /* 0x000fe20003f26270 */
[----:B0-----:R-:W-:-:S05]  /*da80*/  VIADD R6, R4, 0xffffff80 ;  /* 0xffffff8004067836 */ /* 0x001fca0000000000 */
[----:B------:R-:W-:-:S04]  /*da90*/  SHF.R.S32.HI R4, RZ, 0x1f, R6 ;  /* 0x0000001fff047819 */ /* 0x000fc80000011406 */
[----:B------:R-:W-:-:S05]  /*daa0*/  LEA.HI R4, R4, R6, RZ, 0x5 ;  /* 0x0000000604047211 */ /* 0x000fca00078f28ff */
[----:B------:R-:W-:-:S05]  /*dab0*/  IMAD.SHL.U32 R4, R4, 0x20, RZ ;  /* 0x0000002004047824 */ /* 0x000fca00078e00ff */
[----:B------:R-:W-:Y:S02]  /*dac0*/  LOP3.LUT R4, R4, 0xfffffc00, RZ, 0xc0, !PT ;  /* 0xfffffc0004047812 */ /* 0x000fe400078ec0ff */
[----:B--2---:R-:W-:Y:S01]  /*dad0*/  R2UR UR5, R0 ;  /* 0x00000000000572ca */ /* 0x004fe200000e0000 */
[----:B------:R-:W-:-:S05]  /*dae0*/  IMAD.SHL.U32 R0, R229, 0x80, RZ ;  /* 0x00000080e5007824 */ /* 0x000fca00078e00ff */
[----:B------:R-:W-:-:S04]  /*daf0*/  LOP3.LUT R3, R0, 0x380, RZ, 0xc0, !PT ;  /* 0x0000038000037812 */ /* 0x000fc800078ec0ff */
[----:B------:R-:W-:Y:S02]  /*db00*/  LOP3.LUT R0, R3, 0x30, R18, 0xf8, !PT ;  /* 0x0000003003007812 */ /* 0x000fe400078ef812 */
[----:B------:R-:W-:Y:S01]  /*db10*/  SHF.R.U32.HI R3, RZ, 0x3, R3 ;  /* 0x00000003ff037819 */ /* 0x000fe20000011603 */
[----:B------:R-:W-:-:S03]  /*db20*/  ULEA.HI UR4, UR5, UR5, URZ, 0x1 ;  /* 0x0000000505047291 */ /* 0x000fc6000f8f083f */
[----:B------:R-:W-:Y:S01]  /*db30*/  LOP3.LUT R3, R0, R3, RZ, 0x3c, !PT ;  /* 0x0000000300037212 */ /* 0x000fe200078e3cff */
[----:B------:R-:W-:-:S03]  /*db40*/  ULOP3.LUT UR4, UR4, 0xfffffffe, URZ, 0xc0, !UPT ;  /* 0xfffffffe04047892 */ /* 0x000fc6000f8ec03f */
[----:B------:R-:W-:Y:S01]  /*db50*/  IADD3 R3, R16, R3, R4 ;  /* 0x0000000310037210 */ /* 0x000fe20007ffe004 */
[----:B------:R-:W-:-:S04]  /*db60*/  UIADD3 UR4, UR5, -UR4, URZ ;  /* 0x8000000405047290 */ /* 0x000fc8000fffe03f */
[C---:B------:R-:W-:Y:S02]  /*db70*/  VIADD R4, R3.reuse, 0x1c400 ;  /* 0x0001c40003047836 */ /* 0x040fe40000000000 */
[----:B---3--:R-:W-:Y:S02]  /*db80*/  IMAD.U32 R5, RZ, RZ, UR4 ;  /* 0x00000004ff057e24 */ /* 0x008fe4000f8e00ff */
[----:B------:R-:W-:-:S03]  /*db90*/  VIADD R0, R3, 0x1c440 ;  /* 0x0001c44003007836 */ /* 0x000fc60000000000 */
[----:B------:R-:W-:-:S04]  /*dba0*/  SHF.L.U32 R5, R5, 0x1f, RZ ;  /* 0x0000001f05057819 */ /* 0x000fc800000006ff */
[----:B------:R-:W0:Y:S02]  /*dbb0*/  SYNCS.PHASECHK.TRANS64.TRYWAIT P0, [R16+URZ+0x2e800], R5 ;  /* 0x02e80005100075a7 */ /* 0x000e24000800017f */
[----:B0-----:R-:W-:Y:S05]  /*dbc0*/  @!P0 BRA `(.L_x_2338) ;  /* 0x000001c4008c8947 */ /* 0x001fea0003800000 */
.L_x_2556:
[----:B------:R-:W-:Y:S05]  /*dbd0*/  BSYNC B1 ;  /* 0x0000000000017941 */ /* 0x000fea0003800000 */
.L_x_2337:
[----:B------:R-:W-:Y:S01]  /*dbe0*/  BSSY B1, `(.L_x_2339) ;  /* 0x00000fa000017945 */ /* 0x000fe20003800000 */
[----:B------:R-:W-:-:S03]  /*dbf0*/  @P2 VIADD R0, R4, 0xffffffc0 ;  /* 0xffffffc004002836 */ /* 0x000fc60000000000 */
[----:B------:R-:W-:Y:S05]  /*dc00*/  @P1 BRA `(.L_x_2340) ;  /* 0x0000000c00dc1947 */ /* 0x000fea0003800000 */
[----:B0-----:R-:W0:Y:S01]  /*dc10*/  LDC R5, c[0x0][0x3f4] ;  /* 0x0000fd00ff057b82 */ /* 0x001e220000000800 */
[----:B------:R-:W-:Y:S01]  /*dc20*/  BSSY B2, `(.L_x_2341) ;  /* 0x000007a000027945 */ /* 0x000fe20003800000 */
[-C--:B0-----:R-:W-:Y:S02]  /*dc30*/  ISETP.GE.AND P0, PT, R22, R5.reuse, PT ;  /* 0x000000051600720c */ /* 0x081fe40003f06270 */
[----:B------:R-:W-:-:S11]  /*dc40*/  ISETP.GE.AND P1, PT, R230, R5, PT ;  /* 0x00000005e600720c */ /* 0x000fd60003f26270 */
[----:B------:R-:W-:Y:S05]  /*dc50*/  @P0 BRA `(.L_x_2342) ;  /* 0x0000000400d80947 */ /* 0x000fea0003800000 */
[----:B----4-:R-:W0:Y:S01]  /*dc60*/  LDS.128 R4, [R3+0x1c400] ;  /* 0x01c4000003047984 */ /* 0x010e220000000c00 */
[----:B-----5:R-:W-:Y:S02]  /*dc70*/  SHF.R.U32.HI R35, RZ, 0x8, R29 ;  /* 0x00000008ff237819 */ /* 0x020fe4000001161d */
[----:B------:R-:W-:Y:S02]  /*dc80*/  LOP3.LUT R34, R29, 0xff, RZ, 0xc0, !PT ;  /* 0x000000ff1d227812 */ /* 0x000fe400078ec0ff */
[----:B------:R-:W-:Y:S02]  /*dc90*/  LOP3.LUT R35, R35, 0xff, RZ, 0xc0, !PT ;  /* 0x000000ff23237812 */ /* 0x000fe400078ec0ff */
[----:B------:R-:W-:Y:S02]  /*dca0*/  SHF.R.U32.HI R39, RZ, 0x8, R31 ;  /* 0x00000008ff277819 */ /* 0x000fe4000001161f */
[----:B------:R-:W-:Y:S02]  /*dcb0*/  PRMT R34, R35, 0x7604, R34 ;  /* 0x0000760423227816 */ /* 0x000fe40000000022 */
[----:B------:R-:W-:-:S02]  /*dcc0*/  SHF.R.U32.HI R32, RZ, 0x8, R28 ;  /* 0x00000008ff207819 */ /* 0x000fc4000001161c */
[----:B------:R-:W-:Y:S02]  /*dcd0*/  SHF.R.U32.HI R35, RZ, 0x10, R29 ;  /* 0x00000010ff237819 */ /* 0x000fe4000001161d */
[----:B------:R-:W-:Y:S02]  /*dce0*/  LOP3.LUT R38, R31, 0xff, RZ, 0xc0, !PT ;  /* 0x000000ff1f267812 */ /* 0x000fe400078ec0ff */
[----:B------:R-:W-:Y:S01]  /*dcf0*/  LOP3.LUT R39, R39, 0xff, RZ, 0xc0, !PT ;  /* 0x000000ff27277812 */ /* 0x000fe200078ec0ff */
[----:B------:R-:W-:Y:S01]  /*dd00*/  IMAD.U32 R35, R35, 0x10000, RZ ;  /* 0x0001000023237824 */ /* 0x000fe200078e00ff */
[----:B------:R-:W-:Y:S02]  /*dd10*/  SHF.R.U32.HI R40, RZ, 0x10, R31 ;  /* 0x00000010ff287819 */ /* 0x000fe4000001161f */
[----:B------:R-:W-:Y:S02]  /*dd20*/  LOP3.LUT R14, R28, 0xff, RZ, 0xc0, !PT ;  /* 0x000000ff1c0e7812 */ /* 0x000fe400078ec0ff */
[----:B------:R-:W-:-:S02]  /*dd30*/  LOP3.LUT R33, R32, 0xff, RZ, 0xc0, !PT ;  /* 0x000000ff20217812 */ /* 0x000fc400078ec0ff */
[----:B------:R-:W-:Y:S01]  /*dd40*/  PRMT R38, R39, 0x7604, R38 ;  /* 0x0000760427267816 */ /* 0x000fe20000000026 */
[----:B------:R-:W-:Y:S01]  /*dd50*/  IMAD.U32 R39, R40, 0x10000, RZ ;  /* 0x0001000028277824 */ /* 0x000fe200078e00ff */
[----:B------:R-:W-:Y:S02]  /*dd60*/  SHF.R.U32.HI R32, RZ, 0x8, R30 ;  /* 0x00000008ff207819 */ /* 0x000fe4000001161e */
[----:B------:R-:W-:Y:S02]  /*dd70*/  PRMT R33, R33, 0x7604, R14 ;  /* 0x0000760421217816 */ /* 0x000fe4000000000e */
[----:B------:R-:W-:Y:S02]  /*dd80*/  LOP3.LUT R14, R30, 0xff, RZ, 0xc0, !PT ;  /* 0x000000ff1e0e7812 */ /* 0x000fe400078ec0ff */
[----:B------:R-:W-:Y:S02]  /*dd90*/  LOP3.LUT R37, R32, 0xff, RZ, 0xc0, !PT ;  /* 0x000000ff20257812 */ /* 0x000fe400078ec0ff */
[----:B------:R-:W-:-:S02]  /*dda0*/  LOP3.LUT R35, R34, 0xff0000, R35, 0xf8, !PT ;  /* 0x00ff000022237812 */ /* 0x000fc400078ef823 */
[----:B------:R-:W-:Y:S02]  /*ddb0*/  LOP3.LUT R39, R38, 0xff0000, R39, 0xf8, !PT ;  /* 0x00ff000026277812 */ /* 0x000fe400078ef827 */
[----:B------:R-:W-:Y:S02]  /*ddc0*/  PRMT R37, R37, 0x7604, R14 ;  /* 0x0000760425257816 */ /* 0x000fe4000000000e */
[----:B------:R-:W-:Y:S02]  /*ddd0*/  LOP3.LUT R39, R39, 0xff000000, R31, 0xf8, !PT ;  /* 0xff00000027277812 */ /* 0x000fe400078ef81f */
[----:B------:R-:W-:Y:S02]  /*dde0*/  LOP3.LUT R35, R35, 0xff000000, R29, 0xf8, !PT ;  /* 0xff00000023237812 */ /* 0x000fe400078ef81d */
[----:B0-----:R-:W-:Y:S02]  /*ddf0*/  F2FP.F16.E4M3.UNPACK_B R14, R6.H1 ;  /* 0x00000006ff0e723e */ /* 0x001fe400030006ff */
[----:B------:R-:W-:-:S02]  /*de00*/  LOP3.LUT R37, R37, 0xff0000, R30, 0xf8, !PT ;  /* 0x00ff000025257812 */ /* 0x000fc400078ef81e */
        /* <DEDUP_REMOVED lines=14> */
[----:B------:R-:W-:Y:S01]  /*def0*/  FMUL.FTZ R40, R14, R37 ;  /* 0x000000250e287220 */ /* 0x000fe20000410000 */
        /* <DEDUP_REMOVED lines=57> */
[--C-:B------:R-:W-:Y:S02]  /*e290*/  HADD2.F32 R4, -RZ, R14.reuse.H1_H1 ;  /* 0x3000000eff047230 */ /* 0x100fe40000004100 */
[-C--:B------:R-:W-:Y:S01]  /*e2a0*/  FMUL.FTZ R32, R5, R6.reuse ;  /* 0x0000000605207220 */ /* 0x080fe20000410000 */
[----:B------:R-:W-:Y:S02]  /*e2b0*/  HADD2.F32 R33, -RZ, R33.H0_H0 ;  /* 0x20000021ff217230 */ /* 0x000fe40000004100 */
[----:B------:R-:W-:Y:S01]  /*e2c0*/  FFMA.FTZ R37, R28, R6, -R37 ;  /* 0x000000061c257223 */ /* 0x000fe20000010825 */
[----:B------:R-:W-:Y:S02]  /*e2d0*/  HADD2.F32 R14, -RZ, R14.H0_H0 ;  /* 0x2000000eff0e7230 */ /* 0x000fe40000004100 */
[----:B------:R-:W-:Y:S01]  /*e2e0*/  FMUL.FTZ R5, R4, R7 ;  /* 0x0000000704057220 */ /* 0x000fe20000410000 */
[----:B------:R-:W-:Y:S01]  /*e2f0*/  FFMA.FTZ R32, R28, R29, R32 ;  /* 0x0000001d1c207223 */ /* 0x000fe20000010020 */
[----:B------:R-:W-:Y:S01]  /*e300*/  FMUL.FTZ R4, R4, R33 ;  /* 0x0000002104047220 */ /* 0x000fe20000410000 */
[----:B------:R-:W-:Y:S01]  /*e310*/  F2FP.SATFINITE.E4M3.F32.PACK_AB_MERGE_C R6, R44, R43, RZ ;  /* 0x0000002b2c06723e */ /* 0x000fe200048070ff */
[----:B------:R-:W-:-:S02]  /*e320*/  FFMA.FTZ R5, R14, R33, -R5 ;  /* 0x000000210e057223 */ /* 0x000fc40000010805 */
[----:B------:R-:W-:Y:S01]  /*e330*/  FFMA.FTZ R14, R14, R7, R4 ;  /* 0x000000070e0e7223 */ /* 0x000fe20000010004 */
[----:B------:R-:W-:Y:S02]  /*e340*/  F2FP.SATFINITE.E4M3.F32.PACK_AB_MERGE_C R7, R48, R45, RZ ;  /* 0x0000002d3007723e */ /* 0x000fe400048070ff */
[----:B------:R-:W-:Y:S02]  /*e350*/  F2FP.SATFINITE.E4M3.F32.PACK_AB_MERGE_C R4, R35, R38, RZ ;  /* 0x000000262304723e */ /* 0x000fe400048070ff */
[----:B------:R-:W-:Y:S02]  /*e360*/  F2FP.SATFINITE.E4M3.F32.PACK_AB_MERGE_C R32, R32, R37, RZ ;  /* 0x000000252020723e */ /* 0x000fe400048070ff */
[----:B------:R-:W-:Y:S02]  /*e370*/  F2FP.SATFINITE.E4M3.F32.PACK_AB_MERGE_C R6, R42, R41, R6 ;  /* 0x000000292a06723e */ /* 0x000fe40004807006 */
[----:B------:R-:W-:Y:S02]  /*e380*/  F2FP.SATFINITE.E4M3.F32.PACK_AB_MERGE_C R7, R46, R39, R7 ;  /* 0x000000272e07723e */ /* 0x000fe40004807007 */
[----:B------:R-:W-:-:S02]  /*e390*/  F2FP.SATFINITE.E4M3.F32.PACK_AB_MERGE_C R4, R31, R30, R4 ;  /* 0x0000001e1f04723e */ /* 0x000fc40004807004 */
[----:B------:R-:W-:-:S05]  /*e3a0*/  F2FP.SATFINITE.E4M3.F32.PACK_AB_MERGE_C R5, R14, R5, R32 ;  /* 0x000000050e05723e */ /* 0x000fca0004807020 */
[----:B------:R0:W-:Y:S02]  /*e3b0*/  STS.128 [R3+0x1c400], R4 ;  /* 0x01c4000403007388 */ /* 0x0001e40000000c00 */
.L_x_2342:
[----:B------:R-:W-:Y:S05]  /*e3c0*/  BSYNC B2 ;  /* 0x0000000000027941 */ /* 0x000fea0003800000 */
.L_x_2341:
[----:B------:R-:W-:Y:S05]  /*e3d0*/  @P1 BRA `(.L_x_2340) ;  /* 0x0000000400e81947 */ /* 0x000fea0003800000 */
[----:B0---4-:R-:W0:Y:S01]  /*e3e0*/  LDS.128 R4, [R0] ;  /* 0x0000000000047984 */ /* 0x011e220000000c00 */
        /* <DEDUP_REMOVED lines=45> */
[----:B------:R-:W-:Y:S01]  /*e6c0*/  FMUL.FTZ R34, R14, R33 ;  /* 0x000000210e227220 */ /* 0x000fe20000410000 */
        /* <DEDUP_REMOVED lines=74> */
[----:B------:R1:W-:Y:S02]  /*eb70*/  STS.128 [R0], R4 ;  /* 0x0000000400007388 */ /* 0x0003e40000000c00 */
.L_x_2340:
[----:B------:R-:W-:Y:S05]  /*eb80*/  BSYNC B1 ;  /* 0x0000000000017941 */ /* 0x000fea0003800000 */
.L_x_2339:
[----:B01----:R-:W-:-:S05]  /*eb90*/  VIADD R4, R228, 0x40 ;  /* 0x00000040e4047836 */ /* 0x003fca0000000000 */
[----:B------:R-:W-:-:S13]  /*eba0*/  ISETP.GE.AND P0, PT, R4, R15, PT ;  /* 0x0000000f0400720c */ /* 0x000fda0003f06270 */
[----:B------:R-:W-:Y:S05]  /*ebb0*/  @P0 BRA `(.L_x_2343) ;  /* 0x0000003400880947 */ /* 0x000fea0003800000 */
[----:B------:R-:W0:Y:S01]  /*ebc0*/  LDC R5, c[0x0][0x3f4] ;  /* 0x0000fd00ff057b82 */ /* 0x000e220000000800 */
[----:B------:R-:W-:Y:S01]  /*ebd0*/  BSSY B1, `(.L_x_2344) ;  /* 0x000007e000017945 */ /* 0x000fe20003800000 */
[-C--:B0-----:R-:W-:Y:S02]  /*ebe0*/  ISETP.GE.AND P0, PT, R22, R5.reuse, PT ;  /* 0x000000051600720c */ /* 0x081fe40003f06270 */
[----:B------:R-:W-:-:S11]  /*ebf0*/  ISETP.GE.AND P1, PT, R230, R5, PT ;  /* 0x00000005e600720c */ /* 0x000fd60003f26270 */
[----:B------:R-:W-:Y:S05]  /*ec00*/  @P0 BRA `(.L_x_2345) ;  /* 0x0000000400e80947 */ /* 0x000fea0003800000 */
[----:B----4-:R-:W0:Y:S01]  /*ec10*/  LDS.128 R4, [R3+0x1e400] ;  /* 0x01e4000003047984 */ /* 0x010e220000000c00 */
        /* <DEDUP_REMOVED lines=121> */
.L_x_2345:
[----:B------:R-:W-:Y:S05]  /*f3b0*/  BSYNC B1 ;  /* 0x0000000000017941 */ /* 0x000fea0003800000 */
.L_x_2344:
[----:B------:R-:W-:Y:S05]  /*f3c0*/  @P1 BRA `(.L_x_2343) ;  /* 0x0000002c00841947 */ /* 0x000fea0003800000 */
[----:B0---4-:R-:W0:Y:S01]  /*f3d0*/  LDS.128 R4, [R0+0x2000] ;  /* 0x0020000000047984 */ /* 0x011e220000000c00 */
        /* <DEDUP_REMOVED lines=27> */
[----:B------:R-:W-:Y:S01]  /*f590*/  F2FP.F16.E4M3.UNPACK_B R12, R15 ;  /* 0x0000000fff0c723e */ /* 0x000fe200020006ff */
[--C-:B------:R-:W-:Y:S01]  /*f5a0*/  HADD2.F32 R9, -RZ, R3.reuse.H0_H0 ;  /* 0x20000003ff097230 */ /* 0x100fe20000004100 */
[----:B------:R-:W-:Y:S01]  /*f5b0*/  LOP3.LUT R13, R13, 0xff000000, R8, 0xf8, !PT ;  /* 0xff0000000d0d7812 */ /* 0x000fe200078ef808 */
[----:B------:R-:W-:Y:S01]  /*f5c0*/  HADD2.F32 R8, -RZ, R3.H1_H1 ;  /* 0x30000003ff087230 */ /* 0x000fe20000004100 */
[--C-:B------:R-:W-:Y:S01]  /*f5d0*/  LOP3.LUT R21, R21, 0xff0000, R10.reuse, 0xf8, !PT ;  /* 0x00ff000015157812 */ /* 0x100fe200078ef80a */
[----:B------:R-:W-:Y:S01]  /*f5e0*/  HADD2.F32 R24, -RZ, R20.H1_H1 ;  /* 0x30000014ff187230 */ /* 0x000fe20000004100 */
[----:B------:R-:W-:Y:S01]  /*f5f0*/  F2FP.F16.E4M3.UNPACK_B R6, R6 ;  /* 0x00000006ff06723e */ /* 0x000fe200020006ff */
[----:B------:R-:W-:Y:S01]  /*f600*/  HADD2.F32 R14, -RZ, R12.H1_H1 ;  /* 0x3000000cff0e7230 */ /* 0x000fe20000004100 */
[----:B------:R-:W-:Y:S01]  /*f610*/  LOP3.LUT R21, R21, 0xff000000, R10, 0xf8, !PT ;  /* 0xff00000015157812 */ /* 0x000fe200078ef80a */
[----:B------:R-:W-:Y:S01]  /*f620*/  HADD2.F32 R20, -RZ, R20.H0_H0 ;  /* 0x20000014ff147230 */ /* 0x000fe20000004100 */
[-C--:B------:R-:W-:Y:S01]  /*f630*/  F2FP.F16.E4M3.UNPACK_B R10, R7.reuse ;  /* 0x00000007ff0a723e */ /* 0x080fe200020006ff */
[C---:B------:R-:W-:Y:S01]  /*f640*/  FMUL.FTZ R26, R8.reuse, R24 ;  /* 0x00000018081a7220 */ /* 0x040fe20000410000 */
[----:B------:R-:W-:Y:S01]  /*f650*/  F2FP.F16.E4M3.UNPACK_B R11, R7.H1 ;  /* 0x00000007ff0b723e */ /* 0x000fe200030006ff */
        /* <DEDUP_REMOVED lines=38> */
[----:B------:R-:W-:-:S02]  /*f8c0*/  HADD2.F32 R6, -RZ, R4.H1_H1 ;  /* 0x30000004ff067230 */ /* 0x000fc40000004100 */
[----:B------:R-:W-:Y:S02]  /*f8d0*/  HADD2.F32 R10, -RZ, R9.H1_H1 ;  /* 0x30000009ff0a7230 */ /* 0x000fe40000004100 */
[----:B------:R-:W-:Y:S02]  /*f8e0*/  HADD2.F32 R5, -RZ, R4.H0_H0 ;  /* 0x20000004ff057230 */ /* 0x000fe40000004100 */
[C---:B------:R-:W-:Y:S01]  /*f8f0*/  FMUL.FTZ R14, R6.reuse, R12 ;  /* 0x0000000c060e7220 */ /* 0x040fe20000410000 */
[----:B------:R-:W-:Y:S02]  /*f900*/  HADD2.F32 R4, -RZ, R3.H1_H1 ;  /* 0x30000003ff047230 */ /* 0x000fe40000004100 */
[-C--:B------:R-:W-:Y:S01]  /*f910*/  FMUL.FTZ R20, R6, R10.reuse ;  /* 0x0000000a06147220 */ /* 0x080fe20000410000 */
[----:B------:R-:W-:Y:S02]  /*f920*/  HADD2.F32 R9, -RZ, R9.H0_H0 ;  /* 0x20000009ff097230 */ /* 0x000fe40000004100 */
[----:B------:R-:W-:Y:S01]  /*f930*/  FFMA.FTZ R14, R5, R10, -R14 ;  /* 0x0000000a050e7223 */ /* 0x000fe2000001080e */
[----:B------:R-:W-:-:S02]  /*f940*/  HADD2.F32 R3, -RZ, R3.H0_H0 ;  /* 0x20000003ff037230 */ /* 0x000fc40000004100 */
[C---:B------:R-:W-:Y:S01]  /*f950*/  FMUL.FTZ R6, R4.reuse, R11 ;  /* 0x0000000b04067220 */ /* 0x040fe20000410000 */
[----:B------:R-:W-:Y:S01]  /*f960*/  FFMA.FTZ R15, R5, R12, R20 ;  /* 0x0000000c050f7223 */ /* 0x000fe20000010014 */
[-C--:B------:R-:W-:Y:S01]  /*f970*/  FMUL.FTZ R4, R4, R9.reuse ;  /* 0x0000000904047220 */ /* 0x080fe20000410000 */
[----:B------:R-:W-:Y:S02]  /*f980*/  HADD2.F32 R5, -RZ, R13.H1_H1 ;  /* 0x3000000dff057230 */ /* 0x000fe40000004100 */
[C---:B------:R-:W-:Y:S01]  /*f990*/  FFMA.FTZ R12, R3.reuse, R9, -R6 ;  /* 0x00000009030c7223 */ /* 0x040fe20000010806 */
[--C-:B------:R-:W-:Y:S02]  /*f9a0*/  HADD2.F32 R9, -RZ, R21.reuse.H1_H1 ;  /* 0x30000015ff097230 */ /* 0x100fe40000004100 */
[----:B------:R-:W-:Y:S01]  /*f9b0*/  FFMA.FTZ R11, R3, R11, R4 ;  /* 0x0000000b030b7223 */ /* 0x000fe20000010004 */
[----:B------:R-:W-:Y:S02]  /*f9c0*/  HADD2.F32 R4, -RZ, R8.H1_H1 ;  /* 0x30000008ff047230 */ /* 0x000fe40000004100 */
[----:B------:R-:W-:-:S02]  /*f9d0*/  HADD2.F32 R10, -RZ, R21.H0_H0 ;  /* 0x20000015ff0a7230 */ /* 0x000fc40000004100 */
[----:B------:R-:W-:Y:S02]  /*f9e0*/  HADD2.F32 R3, -RZ, R7.H1_H1 ;  /* 0x30000007ff037230 */ /* 0x000fe40000004100 */
[C---:B------:R-:W-:Y:S01]  /*f9f0*/  FMUL.FTZ R20, R4.reuse, R5 ;  /* 0x0000000504147220 */ /* 0x040fe20000410000 */
[----:B------:R-:W-:Y:S02]  /*fa00*/  HADD2.F32 R6, -RZ, R13.H0_H0 ;  /* 0x2000000dff067230 */ /* 0x000fe40000004100 */
[----:B------:R-:W-:Y:S01]  /*fa10*/  FMUL.FTZ R13, R4, R9 ;  /* 0x00000009040d7220 */ /* 0x000fe20000410000 */
        /* <DEDUP_REMOVED lines=12> */
[----:B------:R-:W-:Y:S02]  /*fae0*/  F2FP.SATFINITE.E4M3.F32.PACK_AB_MERGE_C R6, R27, R24, R6 ;  /* 0x000000181b06723e */ /* 0x000fe40004807006 */
[----:B------:R-:W-:Y:S02]  /*faf0*/  F2FP.SATFINITE.E4M3.F32.PACK_AB_MERGE_C R7, R28, R31, R7 ;  /* 0x0000001f1c07723e */ /* 0x000fe40004807007 */
[----:B------:R-:W-:-:S02]  /*fb00*/  F2FP.SATFINITE.E4M3.F32.PACK_AB_MERGE_C R4, R11, R12, R4 ;  /* 0x0000000c0b04723e */ /* 0x000fc40004807004 */
[----:B------:R-:W-:-:S05]  /*fb10*/  F2FP.SATFINITE.E4M3.F32.PACK_AB_MERGE_C R5, R10, R5, R13 ;  /* 0x000000050a05723e */ /* 0x000fca000480700d */
[----:B------:R1:W-:Y:S01]  /*fb20*/  STS.128 [R0+0x2000], R4 ;  /* 0x0020000400007388 */ /* 0x0003e20000000c00 */
[----:B------:R-:W-:Y:S05]  /*fb30*/  BRA `(.L_x_2343) ;  /* 0x0000002400a87947 */ /* 0x000fea0003800000 */
.L_x_2330:
[----:B------:R-:W0:Y:S01]  /*fb40*/  S2R R0, SR_TID.X ;  /* 0x0000000000007919 */ /* 0x000e220000002100 */
[----:B------:R-:W2:Y:S01]  /*fb50*/  LDC R28, c[0x0][0x448] ;  /* 0x00011200ff1c7b82 */ /* 0x000ea20000000800 */
[----:B------:R-:W-:Y:S01]  /*fb60*/  IMAD.MOV.U32 R10, RZ, RZ, R24 ;  /* 0x000000ffff0a7224 */ /* 0x000fe200078e0018 */
[----:B------:R-:W-:Y:S01]  /*fb70*/  ULDC.64 UR4, c[0x0][0x3f8] ;  /* 0x0000fe0000047ab9 */ /* 0x000fe20000000a00 */
[----:B------:R-:W-:Y:S01]  /*fb80*/  IMAD.MOV.U32 R11, RZ, RZ, R29 ;  /* 0x000000ffff0b7224 */ /* 0x000fe200078e001d */
[----:B------:R-:W-:Y:S01]  /*fb90*/  ULDC.64 UR6, c[0x0][0x408] ;  /* 0x0001020000067ab9 */ /* 0x000fe20000000a00 */
[----:B------:R-:W-:Y:S01]  /*fba0*/  IMAD.MOV.U32 R4, RZ, RZ, R26 ;  /* 0x000000ffff047224 */ /* 0x000fe200078e001a */
[----:B------:R-:W-:Y:S01]  /*fbb0*/  ULDC.64 UR8, c[0x0][0x400] ;  /* 0x0001000000087ab9 */ /* 0x000fe20000000a00 */
[----:B--2---:R-:W-:Y:S01]  /*fbc0*/  ISETP.NE.AND P0, PT, R28, 0x1, PT ;  /* 0x000000011c00780c */ /* 0x004fe20003f05270 */
[----:B0-----:R-:W-:-:S05]  /*fbd0*/  VIADD R0, R0, 0xffffff80 ;  /* 0xffffff8000007836 */ /* 0x001fca0000000000 */
[----:B------:R-:W-:-:S07]  /*fbe0*/  SHF.R.S32.HI R3, RZ, 0x1f, R0 ;  /* 0x0000001fff037819 */ /* 0x000fce0000011400 */
[----:B------:R-:W0:Y:S01]  /*fbf0*/  @P0 LDC R5, c[0x0][0x450] ;  /* 0x00011400ff050b82 */ /* 0x000e220000000800 */
[----:B------:R-:W-:-:S04]  /*fc00*/  LEA.HI R3, R3, R0, RZ, 0x2 ;  /* 0x0000000003037211 */ /* 0x000fc800078f10ff */
[----:B------:R-:W-:-:S05]  /*fc10*/  LOP3.LUT R3, R3, 0xfffffffc, RZ, 0xc0, !PT ;  /* 0xfffffffc03037812 */ /* 0x000fca00078ec0ff */
[----:B------:R-:W-:Y:S02]  /*fc20*/  IMAD.IADD R3, R0, 0x1, -R3 ;  /* 0x0000000100037824 */ /* 0x000fe400078e0a03 */
[----:B------:R-:W2:Y:S02]  /*fc30*/  @P0 LDC R0, c[0x0][0x44c] ;  /* 0x00011300ff000b82 */ /* 0x000ea40000000800 */
[----:B------:R-:W-:-:S04]  /*fc40*/  IMAD R3, R3, 0x40, R41 ;  /* 0x0000004003037824 */ /* 0x000fc800078e0229 */
[----:B--2---:R-:W-:-:S05]  /*fc50*/  @P0 IMAD.HI.U32 R0, R3, R0, RZ ;  /* 0x0000000003000227 */ /* 0x004fca00078e00ff */
[----:B0-----:R-:W-:Y:S01]  /*fc60*/  @P0 SHF.R.U32.HI R3, RZ, R5, R0 ;  /* 0x00000005ff030219 */ /* 0x001fe20000011600 */
        /* <DEDUP_REMOVED lines=40> */
[----:B------:R-:W0:Y:S04]  /*fef0*/  SHFL.IDX PT, R37, R37, 0x1, 0x1c1f ;  /* 0x003c1f0025257f89 */ /* 0x000e2800000e0000 */
        /* <DEDUP_REMOVED lines=10> */
.L_x_2566:
        /* <DEDUP_REMOVED lines=18> */
.L_x_2348:
[----:B------:R-:W-:Y:S05]  /*100c0*/  BSYNC B1 ;  /* 0x0000000000017941 */ /* 0x000fea0003800000 */
.L_x_2347:
[----:B------:R-:W2:Y:S04]  /*100d0*/  LDL R0, [R1+0xa0] ;  /* 0x0000a00001007983 */ /* 0x000ea80000100800 */
[----:B------:R-:W3:Y:S01]  /*100e0*/  LDL R10, [R1+0x4c] ;  /* 0x00004c00010a7983 */ /* 0x000ee20000100800 */
[----:B------:R-:W-:Y:S01]  /*100f0*/  BSSY B1, `(.L_x_2349) ;  /* 0x000000d000017945 */ /* 0x000fe20003800000 */
[----:B--2---:R-:W-:Y:S01]  /*10100*/  R2UR UR5, R0 ;  /* 0x00000000000572ca */ /* 0x004fe200000e0000 */
[----:B------:R-:W-:Y:S01]  /*10110*/  VIADD R0, R228, 0x40 ;  /* 0x00000040e4007836 */ /* 0x000fe20000000000 */
        /* <DEDUP_REMOVED lines=10> */
.L_x_2567:
[----:B------:R-:W-:Y:S05]  /*101c0*/  BSYNC B1 ;  /* 0x0000000000017941 */ /* 0x000fea0003800000 */
.L_x_2349:
[----:B------:R-:W-:Y:S04]  /*101d0*/  BSSY B1, `(.L_x_2351) ;  /* 0x0000106000017945 */ /* 0x000fe80003800000 */
[----:B------:R-:W-:Y:S05]  /*101e0*/  @P2 BRA `(.L_x_2352) ;  /* 0x0000001000102947 */ /* 0x000fea0003800000 */
[----:B------:R-:W1:Y:S01]  /*101f0*/  S2R R28, SR_TID.X ;  /* 0x00000000001c7919 */ /* 0x000e620000002100 */
[----:B------:R-:W-:Y:S02]  /*10200*/  SHF.R.U32.HI R0, RZ, 0x8, R34 ;  /* 0x00000008ff007819 */ /* 0x000fe40000011622 */
[----:B0-----:R-:W-:Y:S02]  /*10210*/  LOP3.LUT R3, R34, 0xff, RZ, 0xc0, !PT ;  /* 0x000000ff22037812 */ /* 0x001fe400078ec0ff */
[----:B------:R-:W-:Y:S02]  /*10220*/  LOP3.LUT R0, R0, 0xff, RZ, 0xc0, !PT ;  /* 0x000000ff00007812 */ /* 0x000fe400078ec0ff */
[----:B------:R-:W-:Y:S02]  /*10230*/  SHF.R.U32.HI R10, RZ, 0x8, R35 ;  /* 0x00000008ff0a7819 */ /* 0x000fe40000011623 */
[----:B------:R-:W-:Y:S02]  /*10240*/  SHF.R.U32.HI R24, RZ, 0x8, R32 ;  /* 0x00000008ff187819 */ /* 0x000fe40000011620 */
[----:B------:R-:W-:Y:S01]  /*10250*/  PRMT R37, R0, 0x7604, R3 ;  /* 0x0000760400257816 */ /* 0x000fe20000000003 */
[----:B------:R-:W-:Y:S01]  /*10260*/  IMAD.SHL.U32 R3, R229, 0x80, RZ ;  /* 0x00000080e5037824 */ /* 0x000fe200078e00ff */
[----:B------:R-:W-:-:S02]  /*10270*/  LOP3.LUT R11, R35, 0xff, RZ, 0xc0, !PT ;  /* 0x000000ff230b7812 */ /* 0x000fc400078ec0ff */
[----:B------:R-:W-:Y:S02]  /*10280*/  LOP3.LUT R10, R10, 0xff, RZ, 0xc0, !PT ;  /* 0x000000ff0a0a7812 */ /* 0x000fe400078ec0ff */
[----:B------:R-:W-:Y:S02]  /*10290*/  LOP3.LUT R25, R32, 0xff, RZ, 0xc0, !PT ;  /* 0x000000ff20197812 */ /* 0x000fe400078ec0ff */
[----:B------:R-:W-:Y:S02]  /*102a0*/  LOP3.LUT R24, R24, 0xff, RZ, 0xc0, !PT ;  /* 0x000000ff18187812 */ /* 0x000fe400078ec0ff */
[----:B------:R-:W-:Y:S02]  /*102b0*/  PRMT R38, R10, 0x7604, R11 ;  /* 0x000076040a267816 */ /* 0x000fe4000000000b */
[----:B------:R-:W-:Y:S02]  /*102c0*/  SHF.R.U32.HI R0, RZ, 0x8, R20 ;  /* 0x00000008ff007819 */ /* 0x000fe40000011614 */
[----:B------:R-:W-:Y:S01]  /*102d0*/  LOP3.LUT R10, R3, 0x380, RZ, 0xc0, !PT ;  /* 0x00000380030a7812 */ /* 0x000fe200078ec0ff */
[----:B------:R-:W-:Y:S01]  /*102e0*/  IMAD.IADD R3, R18, 0x1, R39 ;  /* 0x0000000112037824 */ /* 0x000fe200078e0227 */
[----:B------:R-:W-:-:S02]  /*102f0*/  PRMT R41, R24, 0x7604, R25 ;  /* 0x0000760418297816 */ /* 0x000fc40000000019 */
[----:B------:R-:W-:Y:S02]  /*10300*/  SHF.R.U32.HI R11, RZ, 0x8, R33 ;  /* 0x00000008ff0b7819 */ /* 0x000fe40000011621 */
[----:B------:R-:W-:Y:S01]  /*10310*/  LOP3.LUT R25, R0, 0xff, RZ, 0xc0, !PT ;  /* 0x000000ff00197812 */ /* 0x000fe200078ec0ff */
[----:B-1----:R-:W-:Y:S01]  /*10320*/  VIADD R28, R28, 0xffffff80 ;  /* 0xffffff801c1c7836 */ /* 0x002fe20000000000 */
[----:B------:R-:W-:Y:S02]  /*10330*/  LOP3.LUT R26, R20, 0xff, RZ, 0xc0, !PT ;  /* 0x000000ff141a7812 */ /* 0x000fe400078ec0ff */
[----:B------:R-:W-:Y:S02]  /*10340*/  LOP3.LUT R0, R10, 0x70, R18, 0xf8, !PT ;  /* 0x000000700a007812 */ /* 0x000fe400078ef812 */
[----:B------:R-:W-:Y:S02]  /*10350*/  SHF.R.S32.HI R40, RZ, 0x1f, R28 ;  /* 0x0000001fff287819 */ /* 0x000fe4000001141c */
[----:B------:R-:W-:-:S02]  /*10360*/  SHF.R.U32.HI R27, RZ, 0x3, R10 ;  /* 0x00000003ff1b7819 */ /* 0x000fc4000001160a */
[----:B------:R-:W-:Y:S02]  /*10370*/  LEA.HI R40, R40, R28, RZ, 0x5 ;  /* 0x0000001c28287211 */ /* 0x000fe400078f28ff */
[----:B------:R-:W-:Y:S02]  /*10380*/  LOP3.LUT R24, R33, 0xff, RZ, 0xc0, !PT ;  /* 0x000000ff21187812 */ /* 0x000fe400078ec0ff */
[----:B------:R-:W-:Y:S01]  /*10390*/  LOP3.LUT R11, R11, 0xff, RZ, 0xc0, !PT ;  /* 0x000000ff0b0b7812 */ /* 0x000fe200078ec0ff */
[----:B------:R-:W-:Y:S01]  /*103a0*/  IMAD.SHL.U32 R40, R40, 0x20, RZ ;  /* 0x0000002028287824 */ /* 0x000fe200078e00ff */
[----:B------:R-:W-:Y:S02]  /*103b0*/  LOP3.LUT R10, R10, 0x70, R3, 0xf8, !PT ;  /* 0x000000700a0a7812 */ /* 0x000fe400078ef803 */
[----:B------:R-:W-:Y:S02]  /*103c0*/  PRMT R45, R25, 0x7604, R26 ;  /* 0x00007604192d7816 */ /* 0x000fe4000000001a */
[----:B------:R-:W-:-:S02]  /*103d0*/  LOP3.LUT R3, R0, R27, RZ, 0x3c, !PT ;  /* 0x0000001b00037212 */ /* 0x000fc400078e3cff */
[----:B------:R-:W-:Y:S02]  /*103e0*/  LOP3.LUT R40, R40, 0xfffffc00, RZ, 0xc0, !PT ;  /* 0xfffffc0028287812 */ /* 0x000fe400078ec0ff */
[----:B------:R-:W-:Y:S02]  /*103f0*/  SHF.R.U32.HI R25, RZ, 0x8, R21 ;  /* 0x00000008ff197819 */ /* 0x000fe40000011615 */
[----:B------:R-:W-:Y:S02]  /*10400*/  PRMT R43, R11, 0x7604, R24 ;  /* 0x000076040b2b7816 */ /* 0x000fe40000000018 */
[----:B------:R-:W-:Y:S02]  /*10410*/  LOP3.LUT R11, R10, R27, RZ, 0x3c, !PT ;  /* 0x0000001b0a0b7212 */ /* 0x000fe400078e3cff */
[----:B------:R-:W-:Y:S02]  /*10420*/  IADD3 R0, R16, R3, R40 ;  /* 0x0000000310007210 */ /* 0x000fe40007ffe028 */
[----:B------:R-:W-:-:S02]  /*10430*/  LOP3.LUT R10, R21, 0xff, RZ, 0xc0, !PT ;  /* 0x000000ff150a7812 */ /* 0x000fc400078ec0ff */
[----:B------:R-:W-:Y:S02]  /*10440*/  SHF.R.U32.HI R24, RZ, 0x8, R8 ;  /* 0x00000008ff187819 */ /* 0x000fe40000011608 */
[----:B------:R-:W-:Y:S02]  /*10450*/  SHF.R.U32.HI R30, RZ, 0x8, R9 ;  /* 0x00000008ff1e7819 */ /* 0x000fe40000011609 */
[----:B------:R-:W-:Y:S02]  /*10460*/  LOP3.LUT R3, R25, 0xff, RZ, 0xc0, !PT ;  /* 0x000000ff19037812 */ /* 0x000fe400078ec0ff */
[----:B------:R-:W-:Y:S02]  /*10470*/  LOP3.LUT R29, R8, 0xff, RZ, 0xc0, !PT ;  /* 0x000000ff081d7812 */ /* 0x000fe400078ec0ff */
[----:B------:R-:W-:Y:S02]  /*10480*/  LOP3.LUT R31, R9, 0xff, RZ, 0xc0, !PT ;  /* 0x000000ff091f7812 */ /* 0x000fe400078ec0ff */
[----:B------:R-:W-:-:S02]  /*10490*/  LOP3.LUT R28, R24, 0xff, RZ, 0xc0, !PT ;  /* 0x000000ff181c7812 */ /* 0x000fc400078ec0ff */
[----:B------:R-:W-:Y:S01]  /*104a0*/  LOP3.LUT R30, R30, 0xff, RZ, 0xc0, !PT ;  /* 0x000000ff1e1e7812 */ /* 0x000fe200078ec0ff */
[----:B------:R-:W-:Y:S01]  /*104b0*/  LDS.128 R24, [R0+0x1c400] ;  /* 0x01c4000000187984 */ /* 0x000fe20000000c00 */
[----:B------:R-:W-:Y:S02]  /*104c0*/  PRMT R47, R3, 0x7604, R10 ;  /* 0x00007604032f7816 */ /* 0x000fe4000000000a */
[----:B------:R-:W-:Y:S02]  /*104d0*/  IADD3 R3, R16, R11, R40 ;  /* 0x0000000b10037210 */ /* 0x000fe40007ffe028 */
[----:B------:R-:W-:Y:S02]  /*104e0*/  PRMT R49, R28, 0x7604, R29 ;  /* 0x000076041c317816 */ /* 0x000fe4000000001d */
[----:B------:R-:W-:Y:S02]  /*104f0*/  PRMT R51, R30, 0x7604, R31 ;  /* 0x000076041e337816 */ /* 0x000fe4000000001f */
[----:B------:R-:W0:Y:S01]  /*10500*/  LDS.128 R28, [R3+0x1c400] ;  /* 0x01c40000031c7984 */ /* 0x000e220000000c00 */
[----:B------:R-:W-:-:S02]  /*10510*/  SHF.R.U32.HI R11, RZ, 0x10, R35 ;  /* 0x00000010ff0b7819 */ /* 0x000fc40000011623 */
[----:B------:R-:W-:Y:S02]  /*10520*/  SHF.R.U32.HI R42, RZ, 0x10, R33 ;  /* 0x00000010ff2a7819 */ /* 0x000fe40000011621 */
[----:B------:R-:W-:Y:S02]  /*10530*/  LOP3.LUT R11, R11, 0xff, RZ, 0xc0, !PT ;  /* 0x000000ff0b0b7812 */ /* 0x000fe400078ec0ff */
[----:B------:R-:W-:Y:S02]  /*10540*/  SHF.R.U32.HI R40, RZ, 0x10, R32 ;  /* 0x00000010ff287819 */ /* 0x000fe40000011620 */
[----:B------:R-:W-:Y:S02]  /*10550*/  PRMT R11, R11, 0x7054, R38 ;  /* 0x000070540b0b7816 */ /* 0x000fe40000000026 */
[----:B------:R-:W-:Y:S02]  /*10560*/  SHF.R.U32.HI R38, RZ, 0x10, R21 ;  /* 0x00000010ff267819 */ /* 0x000fe40000011615 */
[----:B------:R-:W-:-:S02]  /*10570*/  LOP3.LUT R42, R42, 0xff, RZ, 0xc0, !PT ;  /* 0x000000ff2a2a7812 */ /* 0x000fc400078ec0ff */
[----:B------:R-:W-:Y:S02]  /*10580*/  LOP3.LUT R38, R38, 0xff, RZ, 0xc0, !PT ;  /* 0x000000ff26267812 */ /* 0x000fe400078ec0ff */
[----:B------:R-:W-:Y:S02]  /*10590*/  LOP3.LUT R40, R40, 0xff, RZ, 0xc0, !PT ;  /* 0x000000ff28287812 */ /* 0x000fe400078ec0ff */
[----:B------:R-:W-:Y:S02]  /*105a0*/  PRMT R43, R42, 0x7054, R43 ;  /* 0x000070542a2b7816 */ /* 0x000fe4000000002b */
[----:B------:R-:W-:Y:S02]  /*105b0*/  SHF.R.U32.HI R42, RZ, 0x10, R9 ;  /* 0x00000010ff2a7819 */ /* 0x000fe40000011609 */
[----:B------:R-:W-:Y:S02]  /*105c0*/  SHF.R.U32.HI R10, RZ, 0x10, R34 ;  /* 0x00000010ff0a7819 */ /* 0x000fe40000011622 */
[----:B------:R-:W-:-:S02]  /*105d0*/  PRMT R47, R38, 0x7054, R47 ;  /* 0x00007054262f7816 */ /* 0x000fc4000000002f */
[----:B------:R-:W-:Y:S02]  /*105e0*/  PRMT R41, R40, 0x7054, R41 ;  /* 0x0000705428297816 */ /* 0x000fe40000000029 */
[----:B------:R-:W-:Y:S02]  /*105f0*/  SHF.R.U32.HI R40, RZ, 0x10, R8 ;  /* 0x00000010ff287819 */ /* 0x000fe40000011608 */
[----:B------:R-:W-:Y:S02]  /*10600*/  LOP3.LUT R42, R42, 0xff, RZ, 0xc0, !PT ;  /* 0x000000ff2a2a7812 */ /* 0x000fe400078ec0ff */
[----:B------:R-:W-:Y:S02]  /*10610*/  LOP3.LUT R10, R10, 0xff, RZ, 0xc0, !PT ;  /* 0x000000ff0a0a7812 */ /* 0x000fe400078ec0ff */
[----:B------:R-:W-:Y:S02]  /*10620*/  LOP3.LUT R47, R47, 0xff000000, R21, 0xf8, !PT ;  /* 0xff0000002f2f7812 */ /* 0x000fe400078ef815 */
[----:B------:R-:W-:-:S02]  /*10630*/  LOP3.LUT R40, R40, 0xff, RZ, 0xc0, !PT ;  /* 0x000000ff28287812 */ /* 0x000fc400078ec0ff */
[----:B------:R-:W-:Y:S02]  /*10640*/  PRMT R51, R42, 0x7054, R51 ;  /* 0x000070542a337816 */ /* 0x000fe40000000033 */
[----:B------:R-:W-:Y:S02]  /*10650*/  PRMT R37, R10, 0x7054, R37 ;  /* 0x000070540a257816 */ /* 0x000fe40000000025 */
[----:B------:R-:W-:Y:S02]  /*10660*/  LOP3.LUT R38, R11, 0xff000000, R35, 0xf8, !PT ;  /* 0xff0000000b267812 */ /* 0x000fe400078ef823 */
[----:B------:R-:W-:Y:S02]  /*10670*/  LOP3.LUT R42, R41, 0xff000000, R32, 0xf8, !PT ;  /* 0xff000000292a7812 */ /* 0x000fe400078ef820 */
[----:B------:R-:W-:Y:S02]  /*10680*/  SHF.R.U32.HI R10, RZ, 0x10, R20 ;  /* 0x00000010ff0a7819 */ /* 0x000fe40000011614 */
[----:B------:R-:W-:-:S02]  /*10690*/  F2FP.F16.E4M3.UNPACK_B R44, R47.H1 ;  /* 0x0000002fff2c723e */ /* 0x000fc400030006ff */
[----:B0-----:R-:W-:Y:S02]  /*106a0*/  F2FP.F16.E4M3.UNPACK_B R32, R29.H1 ;  /* 0x0000001dff20723e */ /* 0x001fe400030006ff */
[----:B------:R-:W-:Y:S01]  /*106b0*/  PRMT R49, R40, 0x7054, R49 ;  /* 0x0000705428317816 */ /* 0x000fe20000000031 */
[--C-:B------:R-:W-:Y:S01]  /*106c0*/  HADD2.F32 R46, -RZ, R44.reuse.H0_H0 ;  /* 0x2000002cff2e7230 */ /* 0x100fe20000004100 */
[----:B------:R-:W-:Y:S01]  /*106d0*/  LOP3.LUT R51, R51, 0xff000000, R9, 0xf8, !PT ;  /* 0xff00000033337812 */ /* 0x000fe200078ef809 */
[----:B------:R-:W-:Y:S01]  /*106e0*/  HADD2.F32 R44, -RZ, R44.H1_H1 ;  /* 0x3000002cff2c7230 */ /* 0x000fe20000004100 */
[----:B------:R-:W-:Y:S02]  /*106f0*/  F2FP.F16.E4M3.UNPACK_B R40, R38.H1 ;  /* 0x00000026ff28723e */ /* 0x000fe400030006ff */
[-C--:B------:R-:W-:Y:S02]  /*10700*/  F2FP.F16.E4M3.UNPACK_B R9, R25.reuse ;  /* 0x00000019ff09723e */ /* 0x080fe400020006ff */
[----:B------:R-:W-:Y:S01]  /*10710*/  LOP3.LUT R10, R10, 0xff, RZ, 0xc0, !PT ;  /* 0x000000ff0a0a7812 */ /* 0x000fe200078ec0ff */
[----:B------:R-:W-:Y:S01]  /*10720*/  HADD2.F32 R41, -RZ, R40.H0_H0 ;  /* 0x20000028ff297230 */ /* 0x000fe20000004100 */
[----:B------:R-:W-:Y:S01]  /*10730*/  LOP3.LUT R43, R43, 0xff000000, R33, 0xf8, !PT ;  /* 0xff0000002b2b7812 */ /* 0x000fe200078ef821 */
[----:B------:R-:W-:Y:S01]  /*10740*/  HADD2.F32 R33, -RZ, R32.H0_H0 ;  /* 0x20000020ff217230 */ /* 0x000fe20000004100 */
[----:B------:R-:W-:Y:S01]  /*10750*/  F2FP.F16.E4M3.UNPACK_B R25, R25.H1 ;  /* 0x00000019ff19723e */ /* 0x000fe200030006ff */
[----:B------:R-:W-:Y:S01]  /*10760*/  HADD2.F32 R40, -RZ, R40.H1_H1 ;  /* 0x30000028ff287230 */ /* 0x000fe20000004100 */
[----:B------:R-:W-:Y:S01]  /*10770*/  PRMT R45, R10, 0x7054, R45 ;  /* 0x000070540a2d7816 */ /* 0x000fe2000000002d */
[----:B------:R-:W-:Y:S01]  /*10780*/  HADD2.F32 R32, -RZ, R32.H1_H1 ;  /* 0x30000020ff207230 */ /* 0x000fe20000004100 */
[----:B------:R-:W-:Y:S01]  /*10790*/  LOP3.LUT R48, R49, 0xff000000, R8, 0xf8, !PT ;  /* 0xff00000031307812 */ /* 0x000fe200078ef808 */
[----:B------:R-:W-:Y:S01]  /*107a0*/  HADD2.F32 R10, -RZ, R25.H0_H0 ;  /* 0x20000019ff0a7230 */ /* 0x000fe20000004100 */
[----:B------:R-:W-:Y:S01]  /*107b0*/  F2FP.F16.E4M3.UNPACK_B R29, R29 ;  /* 0x0000001dff1d723e */ /* 0x000fe200020006ff */
[C---:B------:R-:W-:Y:S01]  /*107c0*/  FMUL.FTZ R49, R33.reuse, R46 ;  /* 0x0000002e21317220 */ /* 0x040fe20000410000 */
[----:B------:R-:W-:Y:S01]  /*107d0*/  F2FP.F16.E4M3.UNPACK_B R47, R47 ;  /* 0x0000002fff2f723e */ /* 0x000fe200020006ff */
[-C--:B------:R-:W-:Y:S01]  /*107e0*/  FMUL.FTZ R53, R33, R41.reuse ;  /* 0x0000002921357220 */ /* 0x080fe20000410000 */
[----:B------:R-:W-:Y:S01]  /*107f0*/  F2FP.F16.E4M3.UNPACK_B R38, R38 ;  /* 0x00000026ff26723e */ /* 0x000fe200020006ff */
[C---:B------:R-:W-:Y:S01]  /*10800*/  FFMA.FTZ R50, R10.reuse, R41, -R49 ;  /* 0x000000290a327223 */ /* 0x040fe20000010831 */
[----:B------:R-:W-:Y:S01]  /*10810*/  LOP3.LUT R37, R37, 0xff000000, R34, 0xf8, !PT ;  /* 0xff00000025257812 */ /* 0x000fe200078ef822 */
[----:B------:R-:W-:Y:S01]  /*10820*/  HADD2.F32 R49, -RZ, R47.H0_H0 ;  /* 0x2000002fff317230 */ /* 0x000fe20000004100 */
[-C--:B------:R-:W-:Y:S01]  /*10830*/  F2FP.F16.E4M3.UNPACK_B R34, R31.reuse ;  /* 0x0000001fff22723e */ /* 0x080fe200020006ff */
[----:B------:R-:W-:Y:S01]  /*10840*/  HADD2.F32 R41, -RZ, R38.H0_H0 ;  /* 0x20000026ff297230 */ /* 0x000fe20000004100 */
[----:B------:R-:W-:Y:S01]  /*10850*/  F2FP.F16.E4M3.UNPACK_B R35, R31.H1 ;  /* 0x0000001fff23723e */ /* 0x000fe200030006ff */
[----:B------:R-:W-:Y:S01]  /*10860*/  FFMA.FTZ R52, R10, R46, R53 ;  /* 0x0000002e0a347223 */ /* 0x000fe20000010035 */
[-C--:B------:R-:W-:Y:S01]  /*10870*/  F2FP.F16.E4M3.UNPACK_B R31, R30.reuse ;  /* 0x0000001eff1f723e */ /* 0x080fe200020006ff */
[----:B------:R-:W-:Y:S01]  /*10880*/  HADD2.F32 R10, -RZ, R9.H0_H0 ;  /* 0x20000009ff0a7230 */ /* 0x000fe20000004100 */
[----:B------:R-:W-:Y:S01]  /*10890*/  F2FP.F16.E4M3.UNPACK_B R33, R30.H1 ;  /* 0x0000001eff21723e */ /* 0x000fe200030006ff */
[----:B------:R-:W-:-:S02]  /*108a0*/  HADD2.F32 R30, -RZ, R29.H0_H0 ;  /* 0x2000001dff1e7230 */ /* 0x000fc40000004100 */
[C---:B------:R-:W-:Y:S01]  /*108b0*/  FMUL.FTZ R46, R32.reuse, R44 ;  /* 0x0000002c202e7220 */ /* 0x040fe20000410000 */
[----:B------:R-:W-:Y:S02]  /*108c0*/  HADD2.F32 R25, -RZ, R25.H1_H1 ;  /* 0x30000019ff197230 */ /* 0x000fe40000004100 */
[-C--:B------:R-:W-:Y:S01]  /*108d0*/  FMUL.FTZ R57, R32, R40.reuse ;  /* 0x0000002820397220 */ /* 0x080fe20000410000 */
[----:B------:R-:W-:Y:S01]  /*108e0*/  LOP3.LUT R45, R45, 0xff000000, R20, 0xf8, !PT ;  /* 0xff0000002d2d7812 */ /* 0x000fe200078ef814 */
[C---:B------:R-:W-:Y:S01]  /*108f0*/  FMUL.FTZ R53, R30.reuse, R49 ;  /* 0x000000311e357220 */ /* 0x040fe20000410000 */
[----:B------:R-:W-:Y:S01]  /*10900*/  FMUL.FTZ R30, R30, R41 ;  /* 0x000000291e1e7220 */ /* 0x000fe20000410000 */
[----:B------:R-:W-:Y:S01]  /*10910*/  F2FP.F16.E4M3.UNPACK_B R20, R27 ;  /* 0x0000001bff14723e */ /* 0x000fe200020006ff */
[C---:B------:R-:W-:Y:S01]  /*10920*/  FFMA.FTZ R55, R25.reuse, R40, -R46 ;  /* 0x0000002819377223 */ /* 0x040fe2000001082e */
[C---:B------:R-:W-:Y:S01]  /*10930*/  FFMA.FTZ R53, R10.reuse, R41, -R53 ;  /* 0x000000290a357223 */ /* 0x040fe20000010835 */
[----:B------:R-:W-:Y:S01]  /*10940*/  FFMA.FTZ R49, R10, R49, R30 ;  /* 0x000000310a317223 */ /* 0x000fe2000001001e */
[----:B------:R-:W-:Y:S01]  /*10950*/  F2FP.F16.E4M3.UNPACK_B R41, R51.H1 ;  /* 0x00000033ff29723e */ /* 0x000fe200030006ff */
[----:B------:R-:W-:Y:S01]  /*10960*/  FFMA.FTZ R57, R25, R44, R57 ;  /* 0x0000002c19397223 */ /* 0x000fe20000010039 */
[----:B------:R-:W-:Y:S01]  /*10970*/  F2FP.F16.E4M3.UNPACK_B R30, R43.H1 ;  /* 0x0000002bff1e723e */ /* 0x000fe200030006ff */
[----:B------:R-:W-:Y:S01]  /*10980*/  HADD2.F32 R40, -RZ, R47.H1_H1 ;  /* 0x3000002fff287230 */ /* 0x000fe20000004100 */
[----:B------:R-:W-:Y:S01]  /*10990*/  F2FP.F16.E4M3.UNPACK_B R27, R27.H1 ;  /* 0x0000001bff1b723e */ /* 0x000fe200030006ff */
[----:B------:R-:W-:Y:S01]  /*109a0*/  HADD2.F32 R29, -RZ, R29.H1_H1 ;  /* 0x3000001dff1d7230 */ /* 0x000fe20000004100 */
[----:B------:R-:W-:Y:S01]  /*109b0*/  F2FP.F16.E4M3.UNPACK_B R51, R51 ;  /* 0x00000033ff33723e */ /* 0x000fe200020006ff */
[----:B------:R-:W-:Y:S01]  /*109c0*/  HADD2.F32 R44, -RZ, R41.H0_H0 ;  /* 0x20000029ff2c7230 */ /* 0x000fe20000004100 */
[----:B------:R-:W-:Y:S01]  /*109d0*/  F2FP.F16.E4M3.UNPACK_B R43, R43 ;  /* 0x0000002bff2b723e */ /* 0x000fe200020006ff */
[----:B------:R-:W-:-:S02]  /*109e0*/  HADD2.F32 R25, -RZ, R35.H0_H0 ;  /* 0x20000023ff197230 */ /* 0x000fc40000004100 */
[----:B------:R-:W-:Y:S01]  /*109f0*/  FMUL.FTZ R46, R29, R40 ;  /* 0x000000281d2e7220 */ /* 0x000fe20000410000 */
[----:B------:R-:W-:Y:S01]  /*10a00*/  HADD2.F32 R38, -RZ, R38.H1_H1 ;  /* 0x30000026ff267230 */ /* 0x000fe20000004100 */
[----:B------:R-:W-:Y:S01]  /*10a10*/  F2FP.F16.E4M3.UNPACK_B R21, R28 ;  /* 0x0000001cff15723e */ /* 0x000fe200020006ff */
[----:B------:R-:W-:Y:S02]  /*10a20*/  HADD2.F32 R32, -RZ, R30.H0_H0 ;  /* 0x2000001eff207230 */ /* 0x000fe40000004100 */
[----:B------:R-:W-:Y:S01]  /*10a30*/  FMUL.FTZ R47, R25, R44 ;  /* 0x0000002c192f7220 */ /* 0x000fe20000410000 */
[----:B------:R-:W-:Y:S02]  /*10a40*/  HADD2.F32 R9, -RZ, R9.H1_H1 ;  /* 0x30000009ff097230 */ /* 0x000fe40000004100 */
[----:B------:R-:W-:Y:S01]  /*10a50*/  FMUL.FTZ R29, R29, R38 ;  /* 0x000000261d1d7220 */ /* 0x000fe20000410000 */
[----:B------:R-:W-:Y:S02]  /*10a60*/  HADD2.F32 R10, -RZ, R27.H0_H0 ;  /* 0x2000001bff0a7230 */ /* 0x000fe40000004100 */
[----:B------:R-:W-:Y:S01]  /*10a70*/  FMUL.FTZ R25, R25, R32 ;  /* 0x0000002019197220 */ /* 0x000fe20000410000 */
[----:B------:R-:W-:-:S02]  /*10a80*/  HADD2.F32 R35, -RZ, R35.H1_H1 ;  /* 0x30000023ff237230 */ /* 0x000fc40000004100 */
[C---:B------:R-:W-:Y:S01]  /*10a90*/  FFMA.FTZ R40, R9.reuse, R40, R29 ;  /* 0x0000002809287223 */ /* 0x040fe2000001001d */
[----:B------:R-:W-:Y:S02]  /*10aa0*/  HADD2.F32 R29, -RZ, R51.H0_H0 ;  /* 0x20000033ff1d7230 */ /* 0x000fe40000004100 */
[C---:B------:R-:W-:Y:S01]  /*10ab0*/  FFMA.FTZ R58, R10.reuse, R32, -R47 ;  /* 0x000000200a3a7223 */ /* 0x040fe2000001082f */
[----:B------:R-:W-:Y:S01]  /*10ac0*/  FFMA.FTZ R59, R10, R44, R25 ;  /* 0x0000002c0a3b7223 */ /* 0x000fe20000010019 */
[----:B------:R-:W-:Y:S02]  /*10ad0*/  HADD2.F32 R10, -RZ, R34.H0_H0 ;  /* 0x20000022ff0a7230 */ /* 0x000fe40000004100 */
[----:B------:R-:W-:Y:S01]  /*10ae0*/  FFMA.FTZ R46, R9, R38, -R46 ;  /* 0x00000026092e7223 */ /* 0x000fe2000001082e */
[----:B------:R-:W-:Y:S01]  /*10af0*/  HADD2.F32 R25, -RZ, R43.H0_H0 ;  /* 0x2000002bff197230 */ /* 0x000fe20000004100 */
[----:B------:R-:W-:Y:S01]  /*10b00*/  F2FP.F16.E4M3.UNPACK_B R28, R28.H1 ;  /* 0x0000001cff1c723e */ /* 0x000fe200030006ff */
[----:B------:R-:W-:-:S02]  /*10b10*/  HADD2.F32 R32, -RZ, R41.H1_H1 ;  /* 0x30000029ff207230 */ /* 0x000fc40000004100 */
[C---:B------:R-:W-:Y:S01]  /*10b20*/  FMUL.FTZ R38, R10.reuse, R29 ;  /* 0x0000001d0a267220 */ /* 0x040fe20000410000 */
[----:B------:R-:W-:Y:S02]  /*10b30*/  HADD2.F32 R9, -RZ, R20.H0_H0 ;  /* 0x20000014ff097230 */ /* 0x000fe40000004100 */
[-C--:B------:R-:W-:Y:S01]  /*10b40*/  FMUL.FTZ R10, R10, R25.reuse ;  /* 0x000000190a0a7220 */ /* 0x080fe20000410000 */
[----:B------:R-:W-:Y:S02]  /*10b50*/  HADD2.F32 R30, -RZ, R30.H1_H1 ;  /* 0x3000001eff1e7230 */ /* 0x000fe40000004100 */
[----:B------:R-:W-:Y:S01]  /*10b60*/  FMUL.FTZ R44, R35, R32 ;  /* 0x00000020232c7220 */ /* 0x000fe20000410000 */
[----:B------:R-:W-:Y:S02]  /*10b70*/  HADD2.F32 R27, -RZ, R27.H1_H1 ;  /* 0x3000001bff1b7230 */ /* 0x000fe40000004100 */
[C---:B------:R-:W-:Y:S01]  /*10b80*/  FFMA.FTZ R47, R9.reuse, R25, -R38 ;  /* 0x00000019092f7223 */ /* 0x040fe20000010826 */
[----:B------:R-:W-:Y:S01]  /*10b90*/  FFMA.FTZ R54, R9, R29, R10 ;  /* 0x0000001d09367223 */ /* 0x000fe2000001000a */
[-C--:B------:R-:W-:Y:S01]  /*10ba0*/  FMUL.FTZ R35, R35, R30.reuse ;  /* 0x0000001e23237220 */ /* 0x080fe20000410000 */
[----:B------:R-:W-:Y:S01]  /*10bb0*/  F2FP.F16.E4M3.UNPACK_B R29, R45.H1 ;  /* 0x0000002dff1d723e */ /* 0x000fe200030006ff */
[C---:B------:R-:W-:Y:S01]  /*10bc0*/  FFMA.FTZ R61, R27.reuse, R30, -R44 ;  /* 0x0000001e1b3d7223 */ /* 0x040fe2000001082c */
[----:B------:R-:W-:Y:S01]  /*10bd0*/  F2FP.F16.E4M3.UNPACK_B R25, R37.H1 ;  /* 0x00000025ff19723e */ /* 0x000fe200030006ff */
[----:B------:R-:W-:Y:S01]  /*10be0*/  FFMA.FTZ R60, R27, R32, R35 ;  /* 0x000000201b3c7223 */ /* 0x000fe20000010023 */
[-C--:B------:R-:W-:Y:S01]  /*10bf0*/  F2FP.F16.E4M3.UNPACK_B R8, R24.reuse ;  /* 0x00000018ff08723e */ /* 0x080fe200020006ff */
[----:B------:R-:W-:Y:S01]  /*10c00*/  HADD2.F32 R30, -RZ, R29.H0_H0 ;  /* 0x2000001dff1e7230 */ /* 0x000fe20000004100 */
[----:B------:R-:W-:Y:S01]  /*10c10*/  F2FP.F16.E4M3.UNPACK_B R24, R24.H1 ;  /* 0x00000018ff18723e */ /* 0x000fe200030006ff */
[----:B------:R-:W-:Y:S01]  /*10c20*/  HADD2.F32 R10, -RZ, R28.H0_H0 ;  /* 0x2000001cff0a7230 */ /* 0x000fe20000004100 */
[----:B------:R-:W-:Y:S01]  /*10c30*/  F2FP.F16.E4M3.UNPACK_B R45, R45 ;  /* 0x0000002dff2d723e */ /* 0x000fe200020006ff */
[----:B------:R-:W-:Y:S01]  /*10c40*/  HADD2.F32 R27, -RZ, R25.H0_H0 ;  /* 0x20000019ff1b7230 */ /* 0x000fe20000004100 */
[----:B------:R-:W-:Y:S01]  /*10c50*/  F2FP.F16.E4M3.UNPACK_B R37, R37 ;  /* 0x00000025ff25723e */ /* 0x000fe200020006ff */
[----:B------:R-:W-:-:S02]  /*10c60*/  HADD2.F32 R51, -RZ, R51.H1_H1 ;  /* 0x30000033ff337230 */ /* 0x000fc40000004100 */
[C---:B------:R-:W-:Y:S01]  /*10c70*/  FMUL.FTZ R32, R10.reuse, R30 ;  /* 0x0000001e0a207220 */ /* 0x040fe20000410000 */
[----:B------:R-:W-:Y:S02]  /*10c80*/  HADD2.F32 R34, -RZ, R34.H1_H1 ;  /* 0x30000022ff227230 */ /* 0x000fe40000004100 */
[----:B------:R-:W-:Y:S01]  /*10c90*/  FMUL.FTZ R35, R10, R27 ;  /* 0x0000001b0a237220 */ /* 0x000fe20000410000 */
[----:B------:R-:W-:Y:S01]  /*10ca0*/  HADD2.F32 R43, -RZ, R43.H1_H1 ;  /* 0x3000002bff2b7230 */ /* 0x000fe20000004100 */
        /* <DEDUP_REMOVED lines=9> */
[----:B------:R-:W-:Y:S02]  /*10d40*/  HADD2.F32 R25, -RZ, R25.H1_H1 ;  /* 0x30000019ff197230 */ /* 0x000fe40000004100 */
[----:B------:R-:W-:Y:S01]  /*10d50*/  FMUL.FTZ R9, R28, R29 ;  /* 0x0000001d1c097220 */ /* 0x000fe20000410000 */
[----:B------:R-:W-:Y:S02]  /*10d60*/  HADD2.F32 R24, -RZ, R24.H1_H1 ;  /* 0x30000018ff187230 */ /* 0x000fe40000004100 */
[C---:B------:R-:W-:Y:S01]  /*10d70*/  FFMA.FTZ R56, R20.reuse, R43, -R41 ;  /* 0x0000002b14387223 */ /* 0x040fe20000010829 */
[----:B------:R-:W-:Y:S01]  /*10d80*/  FFMA.FTZ R51, R20, R51, R34 ;  /* 0x0000003314337223 */ /* 0x000fe20000010022 */
[----:B------:R-:W-:Y:S01]  /*10d90*/  FMUL.FTZ R28, R28, R25 ;  /* 0x000000191c1c7220 */ /* 0x000fe20000410000 */
[----:B------:R-:W-:-:S02]  /*10da0*/  HADD2.F32 R27, -RZ, R45.H0_H0 ;  /* 0x2000002dff1b7230 */ /* 0x000fc40000004100 */
[C---:B------:R-:W-:Y:S01]  /*10db0*/  FFMA.FTZ R41, R24.reuse, R25, -R9 ;  /* 0x0000001918297223 */ /* 0x040fe20000010809 */
[----:B------:R-:W-:Y:S02]  /*10dc0*/  HADD2.F32 R10, -RZ, R21.H0_H0 ;  /* 0x20000015ff0a7230 */ /* 0x000fe40000004100 */
[----:B------:R-:W-:Y:S01]  /*10dd0*/  FFMA.FTZ R34, R24, R29, R28 ;  /* 0x0000001d18227223 */ /* 0x000fe2000001001c */
[----:B------:R-:W-:Y:S01]  /*10de0*/  HADD2.F32 R20, -RZ, R37.H0_H0 ;  /* 0x20000025ff147230 */ /* 0x000fe20000004100 */
[----:B------:R-:W-:Y:S01]  /*10df0*/  F2FP.F16.E4M3.UNPACK_B R26, R26.H1 ;  /* 0x0000001aff1a723e */ /* 0x000fe200030006ff */
[----:B------:R-:W-:Y:S02]  /*10e00*/  HADD2.F32 R9, -RZ, R8.H0_H0 ;  /* 0x20000008ff097230 */ /* 0x000fe40000004100 */
[C---:B------:R-:W-:Y:S01]  /*10e10*/  FMUL.FTZ R24, R10.reuse, R27 ;  /* 0x0000001b0a187220 */ /* 0x040fe20000410000 */
[----:B------:R-:W-:Y:S02]  /*10e20*/  HADD2.F32 R21, -RZ, R21.H1_H1 ;  /* 0x30000015ff157230 */ /* 0x000fe40000004100 */
[----:B------:R-:W-:Y:S01]  /*10e30*/  FMUL.FTZ R10, R10, R20 ;  /* 0x000000140a0a7220 */ /* 0x000fe20000410000 */
[----:B------:R-:W-:-:S02]  /*10e40*/  HADD2.F32 R37, -RZ, R37.H1_H1 ;  /* 0x30000025ff257230 */ /* 0x000fc40000004100 */
[C---:B------:R-:W-:Y:S01]  /*10e50*/  FFMA.FTZ R28, R9.reuse, R20, -R24 ;  /* 0x00000014091c7223 */ /* 0x040fe20000010818 */
[----:B------:R-:W-:Y:S01]  /*10e60*/  HADD2.F32 R45, -RZ, R45.H1_H1 ;  /* 0x3000002dff2d7230 */ /* 0x000fe20000004100 */
[----:B------:R-:W-:Y:S01]  /*10e70*/  F2FP.F16.E4M3.UNPACK_B R24, R48.H1 ;  /* 0x00000030ff18723e */ /* 0x000fe200030006ff */
[----:B------:R-:W-:Y:S02]  /*10e80*/  HADD2.F32 R8, -RZ, R8.H1_H1 ;  /* 0x30000008ff087230 */ /* 0x000fe40000004100 */
[----:B------:R-:W-:Y:S01]  /*10e90*/  FFMA.FTZ R29, R9, R27, R10 ;  /* 0x0000001b091d7223 */ /* 0x000fe2000001000a */
[----:B------:R-:W-:Y:S01]  /*10ea0*/  F2FP.F16.E4M3.UNPACK_B R10, R42.H1 ;  /* 0x0000002aff0a723e */ /* 0x000fe200030006ff */
[C---:B------:R-:W-:Y:S01]  /*10eb0*/  FMUL.FTZ R20, R21.reuse, R37 ;  /* 0x0000002515147220 */ /* 0x040fe20000410000 */
[----:B------:R-:W-:Y:S01]  /*10ec0*/  FMUL.FTZ R25, R21, R45 ;  /* 0x0000002d15197220 */ /* 0x000fe20000410000 */
[----:B------:R-:W-:Y:S01]  /*10ed0*/  HADD2.F32 R21, -RZ, R24.H0_H0 ;  /* 0x20000018ff157230 */ /* 0x000fe20000004100 */
[----:B------:R-:W-:Y:S01]  /*10ee0*/  F2FP.F16.E4M3.UNPACK_B R48, R48 ;  /* 0x00000030ff30723e */ /* 0x000fe200020006ff */
[----:B------:R-:W-:-:S02]  /*10ef0*/  HADD2.F32 R9, -RZ, R33.H0_H0 ;  /* 0x20000021ff097230 */ /* 0x000fc40000004100 */
[C---:B------:R-:W-:Y:S01]  /*10f00*/  FFMA.FTZ R30, R8.reuse, R45, R20 ;  /* 0x0000002d081e7223 */ /* 0x040fe20000010014 */
[----:B------:R-:W-:Y:S02]  /*10f10*/  HADD2.F32 R20, -RZ, R10.H0_H0 ;  /* 0x2000000aff147230 */ /* 0x000fe40000004100 */
[----:B------:R-:W-:Y:S01]  /*10f20*/  FFMA.FTZ R37, R8, R37, -R25 ;  /* 0x0000002508257223 */ /* 0x000fe20000010819 */
[----:B------:R-:W-:Y:S02]  /*10f30*/  HADD2.F32 R24, -RZ, R24.H1_H1 ;  /* 0x30000018ff187230 */ /* 0x000fe40000004100 */
[C---:B------:R-:W-:Y:S01]  /*10f40*/  FMUL.FTZ R25, R9.reuse, R21 ;  /* 0x0000001509197220 */ /* 0x040fe20000410000 */
[----:B------:R-:W-:Y:S02]  /*10f50*/  HADD2.F32 R33, -RZ, R33.H1_H1 ;  /* 0x30000021ff217230 */ /* 0x000fe40000004100 */
[----:B------:R-:W-:Y:S01]  /*10f60*/  FMUL.FTZ R9, R9, R20 ;  /* 0x0000001409097220 */ /* 0x000fe20000410000 */
[----:B------:R-:W-:Y:S01]  /*10f70*/  HADD2.F32 R8, -RZ, R26.H0_H0 ;  /* 0x2000001aff087230 */ /* 0x000fe20000004100 */
[----:B------:R-:W-:Y:S01]  /*10f80*/  F2FP.F16.E4M3.UNPACK_B R42, R42 ;  /* 0x0000002aff2a723e */ /* 0x000fe200020006ff */
[----:B------:R-:W-:-:S02]  /*10f90*/  HADD2.F32 R10, -RZ, R10.H1_H1 ;  /* 0x3000000aff0a7230 */ /* 0x000fc40000004100 */
[C---:B------:R-:W-:Y:S01]  /*10fa0*/  FMUL.FTZ R43, R33.reuse, R24 ;  /* 0x00000018212b7220 */ /* 0x040fe20000410000 */
[----:B------:R-:W-:Y:S02]  /*10fb0*/  HADD2.F32 R26, -RZ, R26.H1_H1 ;  /* 0x3000001aff1a7230 */ /* 0x000fe40000004100 */
[C---:B------:R-:W-:Y:S01]  /*10fc0*/  FFMA.FTZ R25, R8.reuse, R20, -R25 ;  /* 0x0000001408197223 */ /* 0x040fe20000010819 */
[----:B------:R-:W-:Y:S01]  /*10fd0*/  FFMA.FTZ R27, R8, R21, R9 ;  /* 0x00000015081b7223 */ /* 0x000fe20000010009 */
[-C--:B------:R-:W-:Y:S01]  /*10fe0*/  FMUL.FTZ R33, R33, R10.reuse ;  /* 0x0000000a21217220 */ /* 0x080fe20000410000 */
[----:B------:R-:W-:Y:S02]  /*10ff0*/  HADD2.F32 R20, -RZ, R48.H0_H0 ;  /* 0x20000030ff147230 */ /* 0x000fe40000004100 */
[C---:B------:R-:W-:Y:S01]  /*11000*/  FFMA.FTZ R38, R26.reuse, R10, -R43 ;  /* 0x0000000a1a267223 */ /* 0x040fe2000001082b */
[----:B------:R-:W-:Y:S02]  /*11010*/  HADD2.F32 R9, -RZ, R31.H0_H0 ;  /* 0x2000001fff097230 */ /* 0x000fe40000004100 */
[----:B------:R-:W-:Y:S01]  /*11020*/  FFMA.FTZ R44, R26, R24, R33 ;  /* 0x000000181a2c7223 */ /* 0x000fe20000010021 */
[----:B------:R-:W-:Y:S01]  /*11030*/  HADD2.F32 R10, -RZ, R42.H0_H0 ;  /* 0x2000002aff0a7230 */ /* 0x000fe20000004100 */
[----:B------:R-:W-:Y:S01]  /*11040*/  F2FP.SATFINITE.E4M3.F32.PACK_AB_MERGE_C R52, R57, R52, RZ ;  /* 0x000000343934723e */ /* 0x000fe200048070ff */
[----:B------:R-:W-:-:S02]  /*11050*/  HADD2.F32 R48, -RZ, R48.H1_H1 ;  /* 0x30000030ff307230 */ /* 0x000fc40000004100 */
[C---:B------:R-:W-:Y:S01]  /*11060*/  FMUL.FTZ R21, R9.reuse, R20 ;  /* 0x0000001409157220 */ /* 0x040fe20000410000 */
[----:B------:R-:W-:Y:S02]  /*11070*/  HADD2.F32 R31, -RZ, R31.H1_H1 ;  /* 0x3000001fff1f7230 */ /* 0x000fe40000004100 */
[----:B------:R-:W-:Y:S01]  /*11080*/  FMUL.FTZ R9, R9, R10 ;  /* 0x0000000a09097220 */ /* 0x000fe20000410000 */
[----:B------:R-:W-:Y:S01]  /*11090*/  HADD2.F32 R42, -RZ, R42.H1_H1 ;  /* 0x3000002aff2a7230 */ /* 0x000fe20000004100 */
[----:B------:R-:W-:Y:S01]  /*110a0*/  F2FP.SATFINITE.E4M3.F32.PACK_AB_MERGE_C R38, R38, R25, RZ ;  /* 0x000000192626723e */ /* 0x000fe200048070ff */
[--C-:B------:R-:W-:Y:S02]  /*110b0*/  HADD2.F32 R8, -RZ, R11.reuse.H0_H0 ;  /* 0x2000000bff087230 */ /* 0x100fe40000004100 */
[C---:B------:R-:W-:Y:S01]  /*110c0*/  FMUL.FTZ R24, R31.reuse, R48 ;  /* 0x000000301f187220 */ /* 0x040fe20000410000 */
[----:B------:R-:W-:Y:S02]  /*110d0*/  HADD2.F32 R11, -RZ, R11.H1_H1 ;  /* 0x3000000bff0b7230 */ /* 0x000fe40000004100 */
[----:B------:R-:W-:Y:S01]  /*110e0*/  FMUL.FTZ R31, R31, R42 ;  /* 0x0000002a1f1f7220 */ /* 0x000fe20000410000 */
[----:B------:R-:W-:Y:S01]  /*110f0*/  F2FP.SATFINITE.E4M3.F32.PACK_AB_MERGE_C R59, R60, R59, RZ ;  /* 0x0000003b3c3b723e */ /* 0x000fe200048070ff */
        /* <DEDUP_REMOVED lines=9> */
[----:B------:R-:W-:Y:S02]  /*11190*/  F2FP.SATFINITE.E4M3.F32.PACK_AB_MERGE_C R9, R46, R53, R9 ;  /* 0x000000352e09723e */ /* 0x000fe40004807009 */
[----:B------:R-:W-:-:S02]  /*111a0*/  F2FP.SATFINITE.E4M3.F32.PACK_AB_MERGE_C R11, R56, R47, R11 ;  /* 0x0000002f380b723e */ /* 0x000fc4000480700b */
[----:B------:R-:W-:Y:S02]  /*111b0*/  F2FP.SATFINITE.E4M3.F32.PACK_AB_MERGE_C R8, R37, R28, R8 ;  /* 0x0000001c2508723e */ /* 0x000fe40004807008 */
[----:B------:R-:W-:Y:S02]  /*111c0*/  F2FP.SATFINITE.E4M3.F32.PACK_AB_MERGE_C R10, R21, R10, R38 ;  /* 0x0000000a150a723e */ /* 0x000fe40004807026 */
[----:B------:R-:W-:Y:S02]  /*111d0*/  F2FP.SATFINITE.E4M3.F32.PACK_AB_MERGE_C R25, R40, R49, R52 ;  /* 0x000000312819723e */ /* 0x000fe40004807034 */
[----:B------:R-:W-:Y:S01]  /*111e0*/  F2FP.SATFINITE.E4M3.F32.PACK_AB_MERGE_C R27, R51, R54, R59 ;  /* 0x00000036331b723e */ /* 0x000fe2000480703b */
[----:B------:R1:W-:Y:S01]  /*111f0*/  STS.128 [R0+0x1c400], R8 ;  /* 0x01c4000800007388 */ /* 0x0003e20000000c00 */
[----:B------:R-:W-:Y:S02]  /*11200*/  F2FP.SATFINITE.E4M3.F32.PACK_AB_MERGE_C R24, R30, R29, R24 ;  /* 0x0000001d1e18723e */ /* 0x000fe40004807018 */
[----:B------:R-:W-:-:S05]  /*11210*/  F2FP.SATFINITE.E4M3.F32.PACK_AB_MERGE_C R26, R31, R26, R44 ;  /* 0x0000001a1f1a723e */ /* 0x000fca000480702c */
[----:B------:R1:W-:Y:S02]  /*11220*/  STS.128 [R3+0x1c400], R24 ;  /* 0x01c4001803007388 */ /* 0x0003e40000000c00 */
.L_x_2352:
[----:B------:R-:W-:Y:S05]  /*11230*/  BSYNC B1 ;  /* 0x0000000000017941 */ /* 0x000fea0003800000 */
.L_x_2351:
[----:B------:R-:W-:Y:S05]  /*11240*/  @P0 BRA `(.L_x_2343) ;  /* 0x0000000c00e40947 */ /* 0x000fea0003800000 */
[----:B-1----:R-:W2:Y:S04]  /*11250*/  LDL R25, [R1+0x74] ;  /* 0x0000740001197983 */ /* 0x002ea80000100800 */
[----:B------:R-:W3:Y:S01]  /*11260*/  LDL R50, [R1+0xa4] ;  /* 0x0000a40001327983 */ /* 0x000ee20000100800 */
[----:B0----5:R-:W-:Y:S01]  /*11270*/  SHF.R.U32.HI R3, RZ, 0x8, R12 ;  /* 0x00000008ff037819 */ /* 0x021fe2000001160c */
[----:B------:R-:W-:Y:S01]  /*11280*/  VIADD R24, R228, 0x40 ;  /* 0x00000040e4187836 */ /* 0x000fe20000000000 */
[----:B------:R-:W-:Y:S01]  /*11290*/  LOP3.LUT R0, R12, 0xff, RZ, 0xc0, !PT ;  /* 0x000000ff0c007812 */ /* 0x000fe200078ec0ff */
[----:B------:R-:W-:Y:S01]  /*112a0*/  IMAD.IADD R39, R18, 0x1, R39 ;  /* 0x0000000112277824 */ /* 0x000fe200078e0227 */
[----:B------:R-:W-:Y:S01]  /*112b0*/  LOP3.LUT R3, R3, 0xff, RZ, 0xc0, !PT ;  /* 0x000000ff03037812 */ /* 0x000fe200078ec0ff */
[----:B------:R-:W-:Y:S01]  /*112c0*/  IMAD.SHL.U32 R24, R24, 0x80, RZ ;  /* 0x0000008018187824 */ /* 0x000fe200078e00ff */
[----:B------:R-:W-:-:S02]  /*112d0*/  SHF.R.U32.HI R9, RZ, 0x8, R13 ;  /* 0x00000008ff097819 */ /* 0x000fc4000001160d */
[----:B------:R-:W-:Y:S02]  /*112e0*/  PRMT R21, R3, 0x7604, R0 ;  /* 0x0000760403157816 */ /* 0x000fe40000000000 */
[----:B------:R-:W-:Y:S02]  /*112f0*/  SHF.R.U32.HI R3, RZ, 0x8, R14 ;  /* 0x00000008ff037819 */ /* 0x000fe4000001160e */
[----:B------:R-:W-:Y:S02]  /*11300*/  LOP3.LUT R0, R14, 0xff, RZ, 0xc0, !PT ;  /* 0x000000ff0e007812 */ /* 0x000fe400078ec0ff */
[----:B------:R-:W-:Y:S02]  /*11310*/  LOP3.LUT R3, R3, 0xff, RZ, 0xc0, !PT ;  /* 0x000000ff03037812 */ /* 0x000fe400078ec0ff */
[----:B------:R-:W-:Y:S02]  /*11320*/  LOP3.LUT R24, R24, 0x380, RZ, 0xc0, !PT ;  /* 0x0000038018187812 */ /* 0x000fe400078ec0ff */
[----:B------:R-:W-:-:S02]  /*11330*/  PRMT R29, R3, 0x7604, R0 ;  /* 0x00007604031d7816 */ /* 0x000fc40000000000 */
[----:B------:R-:W-:Y:S01]  /*11340*/  LOP3.LUT R0, R24, 0x70, R39, 0xf8, !PT ;  /* 0x0000007018007812 */ /* 0x000fe200078ef827 */
[----:B------:R-:W-:Y:S01]  /*11350*/  VIADD R24, R228, 0x40 ;  /* 0x00000040e4187836 */ /* 0x000fe20000000000 */
[----:B------:R-:W-:Y:S02]  /*11360*/  LOP3.LUT R8, R13, 0xff, RZ, 0xc0, !PT ;  /* 0x000000ff0d087812 */ /* 0x000fe400078ec0ff */
[----:B------:R-:W-:Y:S01]  /*11370*/  LOP3.LUT R9, R9, 0xff, RZ, 0xc0, !PT ;  /* 0x000000ff09097812 */ /* 0x000fe200078ec0ff */
[----:B------:R-:W-:Y:S01]  /*11380*/  IMAD.SHL.U32 R24, R24, 0x80, RZ ;  /* 0x0000008018187824 */ /* 0x000fe200078e00ff */
[----:B------:R-:W-:Y:S02]  /*11390*/  SHF.R.U32.HI R11, RZ, 0x8, R4 ;  /* 0x00000008ff0b7819 */ /* 0x000fe40000011604 */
[----:B------:R-:W-:Y:S02]  /*113a0*/  PRMT R20, R9, 0x7604, R8 ;  /* 0x0000760409147816 */ /* 0x000fe40000000008 */
[----:B------:R-:W-:-:S02]  /*113b0*/  LOP3.LUT R24, R24, 0x380, RZ, 0xc0, !PT ;  /* 0x0000038018187812 */ /* 0x000fc400078ec0ff */
[----:B------:R-:W-:Y:S02]  /*113c0*/  SHF.R.U32.HI R9, RZ, 0x8, R15 ;  /* 0x00000008ff097819 */ /* 0x000fe4000001160f */
[----:B------:R-:W-:Y:S02]  /*113d0*/  SHF.R.U32.HI R24, RZ, 0x3, R24 ;  /* 0x00000003ff187819 */ /* 0x000fe40000011618 */
[----:B------:R-:W-:Y:S02]  /*113e0*/  LOP3.LUT R8, R15, 0xff, RZ, 0xc0, !PT ;  /* 0x000000ff0f087812 */ /* 0x000fe400078ec0ff */
[----:B------:R-:W-:Y:S02]  /*113f0*/  LOP3.LUT R3, R0, R24, RZ, 0x3c, !PT ;  /* 0x0000001800037212 */ /* 0x000fe400078e3cff */
[----:B------:R-:W-:Y:S02]  /*11400*/  SHF.R.U32.HI R24, RZ, 0x8, R5 ;  /* 0x00000008ff187819 */ /* 0x000fe40000011605 */
[----:B------:R-:W-:-:S02]  /*11410*/  LOP3.LUT R10, R4, 0xff, RZ, 0xc0, !PT ;  /* 0x000000ff040a7812 */ /* 0x000fc400078ec0ff */
[----:B------:R-:W-:Y:S02]  /*11420*/  LOP3.LUT R9, R9, 0xff, RZ, 0xc0, !PT ;  /* 0x000000ff09097812 */ /* 0x000fe400078ec0ff */
[----:B------:R-:W-:Y:S02]  /*11430*/  LOP3.LUT R11, R11, 0xff, RZ, 0xc0, !PT ;  /* 0x000000ff0b0b7812 */ /* 0x000fe400078ec0ff */
[----:B------:R-:W-:Y:S02]  /*11440*/  PRMT R28, R9, 0x7604, R8 ;  /* 0x00007604091c7816 */ /* 0x000fe40000000008 */
[----:B------:R-:W-:Y:S02]  /*11450*/  PRMT R35, R11, 0x7604, R10 ;  /* 0x000076040b237816 */ /* 0x000fe4000000000a */
[----:B------:R-:W-:Y:S02]  /*11460*/  SHF.R.U32.HI R32, RZ, 0x8, R6 ;  /* 0x00000008ff207819 */ /* 0x000fe40000011606 */
[----:B------:R-:W-:-:S02]  /*11470*/  LOP3.LUT R30, R5, 0xff, RZ, 0xc0, !PT ;  /* 0x000000ff051e7812 */ /* 0x000fc400078ec0ff */
[----:B------:R-:W-:Y:S02]  /*11480*/  LOP3.LUT R31, R6, 0xff, RZ, 0xc0, !PT ;  /* 0x000000ff061f7812 */ /* 0x000fe400078ec0ff */
[----:B------:R-:W-:Y:S02]  /*11490*/  LOP3.LUT R32, R32, 0xff, RZ, 0xc0, !PT ;  /* 0x000000ff20207812 */ /* 0x000fe400078ec0ff */
[----:B------:R-:W-:Y:S02]  /*114a0*/  SHF.R.U32.HI R37, RZ, 0x10, R5 ;  /* 0x00000010ff257819 */ /* 0x000fe40000011605 */
[----:B------:R-:W-:Y:S02]  /*114b0*/  PRMT R39, R32, 0x7604, R31 ;  /* 0x0000760420277816 */ /* 0x000fe4000000001f */
[----:B------:R-:W-:Y:S01]  /*114c0*/  SHF.R.U32.HI R31, RZ, 0x10, R15 ;  /* 0x00000010ff1f7819 */ /* 0x000fe2000001160f */
[----:B------:R-:W-:Y:S01]  /*114d0*/  IMAD.U32 R37, R37, 0x10000, RZ ;  /* 0x0001000025257824 */ /* 0x000fe200078e00ff */
[----:B------:R-:W-:-:S02]  /*114e0*/  SHF.R.U32.HI R34, RZ, 0x8, R7 ;  /* 0x00000008ff227819 */ /* 0x000fc40000011607 */
[----:B------:R-:W-:Y:S01]  /*114f0*/  LOP3.LUT R33, R7, 0xff, RZ, 0xc0, !PT ;  /* 0x000000ff07217812 */ /* 0x000fe200078ec0ff */
[----:B------:R-:W-:Y:S01]  /*11500*/  IMAD.U32 R31, R31, 0x10000, RZ ;  /* 0x000100001f1f7824 */ /* 0x000fe200078e00ff */
[----:B------:R-:W-:Y:S02]  /*11510*/  LOP3.LUT R34, R34, 0xff, RZ, 0xc0, !PT ;  /* 0x000000ff22227812 */ /* 0x000fe400078ec0ff */
[----:B------:R-:W-:Y:S02]  /*11520*/  SHF.R.U32.HI R41, RZ, 0x10, R7 ;  /* 0x00000010ff297819 */ /* 0x000fe40000011607 */
[----:B------:R-:W-:Y:S02]  /*11530*/  PRMT R34, R34, 0x7604, R33 ;  /* 0x0000760422227816 */ /* 0x000fe40000000021 */
[----:B------:R-:W-:Y:S01]  /*11540*/  LOP3.LUT R33, R28, 0xff0000, R31, 0xf8, !PT ;  /* 0x00ff00001c217812 */ /* 0x000fe200078ef81f */
[----:B------:R-:W-:Y:S01]  /*11550*/  IMAD.U32 R41, R41, 0x10000, RZ ;  /* 0x0001000029297824 */ /* 0x000fe200078e00ff */
[----:B------:R-:W-:-:S02]  /*11560*/  LOP3.LUT R29, R29, 0xff0000, R14, 0xf8, !PT ;  /* 0x00ff00001d1d7812 */ /* 0x000fc400078ef80e */
[----:B------:R-:W-:Y:S02]  /*11570*/  LOP3.LUT R35, R35, 0xff0000, R4, 0xf8, !PT ;  /* 0x00ff000023237812 */ /* 0x000fe400078ef804 */
[----:B------:R-:W-:Y:S02]  /*11580*/  LOP3.LUT R31, R29, 0xff000000, R14, 0xf8, !PT ;  /* 0xff0000001d1f7812 */ /* 0x000fe400078ef80e */
[----:B------:R-:W-:Y:S02]  /*11590*/  LOP3.LUT R35, R35, 0xff000000, R4, 0xf8, !PT ;  /* 0xff00000023237812 */ /* 0x000fe400078ef804 */
[----:B------:R-:W-:Y:S02]  /*115a0*/  LOP3.LUT R41, R34, 0xff0000, R41, 0xf8, !PT ;  /* 0x00ff000022297812 */ /* 0x000fe400078ef829 */
[----:B------:R-:W-:Y:S02]  /*115b0*/  LOP3.LUT R33, R33, 0xff000000, R15, 0xf8, !PT ;  /* 0xff00000021217812 */ /* 0x000fe400078ef80f */
[----:B------:R-:W-:-:S02]  /*115c0*/  LOP3.LUT R41, R41, 0xff000000, R7, 0xf8, !PT ;  /* 0xff00000029297812 */ /* 0x000fc400078ef807 */
[----:B------:R-:W-:Y:S02]  /*115d0*/  LOP3.LUT R21, R21, 0xff0000, R12, 0xf8, !PT ;  /* 0x00ff000015157812 */ /* 0x000fe400078ef80c */
[----:B------:R-:W-:Y:S02]  /*115e0*/  LOP3.LUT R39, R39, 0xff0000, R6, 0xf8, !PT ;  /* 0x00ff000027277812 */ /* 0x000fe400078ef806 */
[----:B------:R-:W-:Y:S02]  /*115f0*/  LOP3.LUT R21, R21, 0xff000000, R12, 0xf8, !PT ;  /* 0xff00000015157812 */ /* 0x000fe400078ef80c */
[----:B------:R-:W-:Y:S02]  /*11600*/  LOP3.LUT R39, R39, 0xff000000, R6, 0xf8, !PT ;  /* 0xff00000027277812 */ /* 0x000fe400078ef806 */
[----:B--2---:R-:W-:Y:S02]  /*11610*/  IADD3 R0, R16, R3, R25 ;  /* 0x0000000310007210 */ /* 0x004fe40007ffe019 */
[----:B------:R-:W-:Y:S01]  /*11620*/  LOP3.LUT R3, R24, 0xff, RZ, 0xc0, !PT ;  /* 0x000000ff18037812 */ /* 0x000fe200078ec0ff */
[----:B---3--:R-:W0:Y:S03]  /*11630*/  LDS.128 R8, [R50+0x1c400] ;  /* 0x01c4000032087984 */ /* 0x008e260000000c00 */
[----:B------:R-:W-:Y:S01]  /*11640*/  PRMT R30, R3, 0x7604, R30 ;  /* 0x00007604031e7816 */ /* 0x000fe2000000001e */
[----:B------:R-:W1:Y:S01]  /*11650*/  LDS.128 R24, [R0+0x1c400] ;  /* 0x01c4000000187984 */ /* 0x000e620000000c00 */
[----:B------:R-:W-:-:S02]  /*11660*/  SHF.R.U32.HI R3, RZ, 0x10, R13 ;  /* 0x00000010ff037819 */ /* 0x000fc4000001160d */
[----:B------:R-:W-:-:S03]  /*11670*/  LOP3.LUT R37, R30, 0xff0000, R37, 0xf8, !PT ;  /* 0x00ff00001e257812 */ /* 0x000fc600078ef825 */
[----:B------:R-:W-:Y:S01]  /*11680*/  IMAD.U32 R3, R3, 0x10000, RZ ;  /* 0x0001000003037824 */ /* 0x000fe200078e00ff */
[----:B------:R-:W-:-:S04]  /*11690*/  LOP3.LUT R37, R37, 0xff000000, R5, 0xf8, !PT ;  /* 0xff00000025257812 */ /* 0x000fc800078ef805 */
[----:B------:R-:W-:Y:S02]  /*116a0*/  LOP3.LUT R3, R20, 0xff0000, R3, 0xf8, !PT ;  /* 0x00ff000014037812 */ /* 0x000fe400078ef803 */
[-C--:B------:R-:W-:Y:S02]  /*116b0*/  F2FP.F16.E4M3.UNPACK_B R32, R37.reuse ;  /* 0x00000025ff20723e */ /* 0x080fe400020006ff */
[----:B------:R-:W-:Y:S02]  /*116c0*/  LOP3.LUT R28, R3, 0xff000000, R13, 0xf8, !PT ;  /* 0xff000000031c7812 */ /* 0x000fe400078ef80d */
[----:B------:R-:W-:Y:S01]  /*116d0*/  F2FP.F16.E4M3.UNPACK_B R37, R37.H1 ;  /* 0x00000025ff25723e */ /* 0x000fe200030006ff */
[--C-:B------:R-:W-:Y:S01]  /*116e0*/  HADD2.F32 R34, -RZ, R32.reuse.H0_H0 ;  /* 0x20000020ff227230 */ /* 0x100fe20000004100 */
[-C--:B------:R-:W-:Y:S01]  /*116f0*/  F2FP.F16.E4M3.UNPACK_B R29, R28.reuse ;  /* 0x0000001cff1d723e */ /* 0x080fe200020006ff */
[----:B------:R-:W-:Y:S01]  /*11700*/  HADD2.F32 R32, -RZ, R32.H1_H1 ;  /* 0x30000020ff207230 */ /* 0x000fe20000004100 */
[----:B------:R-:W-:-:S03]  /*11710*/  F2FP.F16.E4M3.UNPACK_B R28, R28.H1 ;  /* 0x0000001cff1c723e */ /* 0x000fc600030006ff */
[--C-:B------:R-:W-:Y:S02]  /*11720*/  HADD2.F32 R30, -RZ, R29.reuse.H0_H0 ;  /* 0x2000001dff1e7230 */ /* 0x100fe40000004100 */
[----:B------:R-:W-:Y:S01]  /*11730*/  HADD2.F32 R29, -RZ, R29.H1_H1 ;  /* 0x3000001dff1d7230 */ /* 0x000fe20000004100 */
[-C--:B0-----:R-:W-:Y:S02]  /*11740*/  F2FP.F16.E4M3.UNPACK_B R4, R9.reuse ;  /* 0x00000009ff04723e */ /* 0x081fe400020006ff */
[----:B------:R-:W-:Y:S02]  /*11750*/  F2FP.F16.E4M3.UNPACK_B R9, R9.H1 ;  /* 0x00000009ff09723e */ /* 0x000fe400030006ff */
[-C--:B-1----:R-:W-:Y:S01]  /*11760*/  F2FP.F16.E4M3.UNPACK_B R13, R25.reuse ;  /* 0x00000019ff0d723e */ /* 0x082fe200020006ff */
[--C-:B------:R-:W-:Y:S01]  /*11770*/  HADD2.F32 R5, -RZ, R4.reuse.H0_H0 ;  /* 0x20000004ff057230 */ /* 0x100fe20000004100 */
[----:B------:R-:W-:Y:S01]  /*11780*/  F2FP.F16.E4M3.UNPACK_B R25, R25.H1 ;  /* 0x00000019ff19723e */ /* 0x000fe200030006ff */
[----:B------:R-:W-:Y:S01]  /*11790*/  HADD2.F32 R4, -RZ, R4.H1_H1 ;  /* 0x30000004ff047230 */ /* 0x000fe20000004100 */
[----:B------:R-:W-:Y:S01]  /*117a0*/  F2FP.F16.E4M3.UNPACK_B R20, R27 ;  /* 0x0000001bff14723e */ /* 0x000fe200020006ff */
[--C-:B------:R-:W-:Y:S01]  /*117b0*/  HADD2.F32 R14, -RZ, R13.reuse.H0_H0 ;  /* 0x2000000dff0e7230 */ /* 0x100fe20000004100 */
[----:B------:R-:W-:Y:S01]  /*117c0*/  F2FP.F16.E4M3.UNPACK_B R7, R11 ;  /* 0x0000000bff07723e */ /* 0x000fe200020006ff */
[----:B------:R-:W-:Y:S01]  /*117d0*/  HADD2.F32 R13, -RZ, R13.H1_H1 ;  /* 0x3000000dff0d7230 */ /* 0x000fe20000004100 */
[----:B------:R-:W-:-:S02]  /*117e0*/  F2FP.F16.E4M3.UNPACK_B R27, R27.H1 ;  /* 0x0000001bff1b723e */ /* 0x000fc400030006ff */
[C---:B------:R-:W-:Y:S01]  /*117f0*/  FMUL.FTZ R38, R14.reuse, R34 ;  /* 0x000000220e267220 */ /* 0x040fe20000410000 */
[----:B------:R-:W-:Y:S01]  /*11800*/  FMUL.FTZ R43, R14, R30 ;  /* 0x0000001e0e2b7220 */ /* 0x000fe20000410000 */
[----:B------:R-:W-:Y:S02]  /*11810*/  HADD2.F32 R14, -RZ, R25.H0_H0 ;  /* 0x20000019ff0e7230 */ /* 0x000fe40000004100 */
[----:B------:R-:W-:Y:S01]  /*11820*/  FMUL.FTZ R45, R13, R32 ;  /* 0x000000200d2d7220 */ /* 0x000fe20000410000 */
[C---:B------:R-:W-:Y:S01]  /*11830*/  FFMA.FTZ R38, R5.reuse, R30, -R38 ;  /* 0x0000001e05267223 */ /* 0x040fe20000010826 */
[----:B------:R-:W-:Y:S01]  /*11840*/  FFMA.FTZ R43, R5, R34, R43 ;  /* 0x00000022052b7223 */ /* 0x000fe2000001002b */
[----:B------:R-:W-:Y:S02]  /*11850*/  HADD2.F32 R34, -RZ, R37.H0_H0 ;  /* 0x20000025ff227230 */ /* 0x000fe40000004100 */
[----:B------:R-:W-:Y:S01]  /*11860*/  FMUL.FTZ R13, R13, R29 ;  /* 0x0000001d0d0d7220 */ /* 0x000fe20000410000 */
[----:B------:R-:W-:-:S02]  /*11870*/  HADD2.F32 R30, -RZ, R28.H0_H0 ;  /* 0x2000001cff1e7230 */ /* 0x000fc40000004100 */
[----:B------:R-:W-:Y:S01]  /*11880*/  FFMA.FTZ R45, R4, R29, -R45 ;  /* 0x0000001d042d7223 */ /* 0x000fe2000001082d */
[----:B------:R-:W-:Y:S02]  /*11890*/  HADD2.F32 R5, -RZ, R9.H0_H0 ;  /* 0x20000009ff057230 */ /* 0x000fe40000004100 */
[----:B------:R-:W-:Y:S01]  /*118a0*/  FMUL.FTZ R42, R14, R34 ;  /* 0x000000220e2a7220 */ /* 0x000fe20000410000 */
[----:B------:R-:W-:Y:S01]  /*118b0*/  FFMA.FTZ R40, R4, R32, R13 ;  /* 0x0000002004287223 */ /* 0x000fe2000001000d */
[-C--:B------:R-:W-:Y:S01]  /*118c0*/  FMUL.FTZ R47, R14, R30.reuse ;  /* 0x0000001e0e2f7220 */ /* 0x080fe20000410000 */
        /* <DEDUP_REMOVED lines=8> */
[----:B------:R-:W-:Y:S01]  /*11950*/  HADD2.F32 R32, -RZ, R29.H0_H0 ;  /* 0x2000001dff207230 */ /* 0x000fe20000004100 */
[----:B------:R-:W-:Y:S01]  /*11960*/  F2FP.F16.E4M3.UNPACK_B R11, R11.H1 ;  /* 0x0000000bff0b723e */ /* 0x000fe200030006ff */
[----:B------:R-:W-:-:S02]  /*11970*/  HADD2.F32 R5, -RZ, R20.H0_H0 ;  /* 0x20000014ff057230 */ /* 0x000fc40000004100 */
[----:B------:R-:W-:Y:S01]  /*11980*/  FMUL.FTZ R34, R25, R30 ;  /* 0x0000001e19227220 */ /* 0x000fe20000410000 */
        /* <DEDUP_REMOVED lines=15> */
[----:B------:R-:W-:Y:S02]  /*11a80*/  HADD2.F32 R14, -RZ, R41.H0_H0 ;  /* 0x20000029ff0e7230 */ /* 0x000fe40000004100 */
[----:B------:R-:W-:Y:S01]  /*11a90*/  FMUL.FTZ R28, R20, R29 ;  /* 0x0000001d141c7220 */ /* 0x000fe20000410000 */
[----:B------:R-:W-:-:S02]  /*11aa0*/  HADD2.F32 R5, -RZ, R27.H0_H0 ;  /* 0x2000001bff057230 */ /* 0x000fc40000004100 */
[----:B------:R-:W-:Y:S01]  /*11ab0*/  FMUL.FTZ R20, R20, R13 ;  /* 0x0000000d14147220 */ /* 0x000fe20000410000 */
[----:B------:R-:W-:Y:S01]  /*11ac0*/  HADD2.F32 R9, -RZ, R33.H0_H0 ;  /* 0x20000021ff097230 */ /* 0x000fe20000004100 */
[----:B------:R-:W-:Y:S01]  /*11ad0*/  F2FP.F16.E4M3.UNPACK_B R24, R24.H1 ;  /* 0x00000018ff18723e */ /* 0x000fe200030006ff */
[----:B------:R-:W-:Y:S02]  /*11ae0*/  HADD2.F32 R7, -RZ, R7.H1_H1 ;  /* 0x30000007ff077230 */ /* 0x000fe40000004100 */
[CC--:B------:R-:W-:Y:S01]  /*11af0*/  FMUL.FTZ R25, R5.reuse, R14.reuse ;  /* 0x0000000e05197220 */ /* 0x0c0fe20000410000 */
[----:B------:R-:W-:Y:S02]  /*11b00*/  HADD2.F32 R4, -RZ, R11.H0_H0 ;  /* 0x2000000bff047230 */ /* 0x000fe40000004100 */
[----:B------:R-:W-:Y:S01]  /*11b10*/  FMUL.FTZ R5, R5, R9 ;  /* 0x0000000905057220 */ /* 0x000fe20000410000 */
[----:B------:R-:W-:Y:S02]  /*11b20*/  HADD2.F32 R27, -RZ, R27.H1_H1 ;  /* 0x3000001bff1b7230 */ /* 0x000fe40000004100 */
[C---:B------:R-:W-:Y:S01]  /*11b30*/  FFMA.FTZ R44, R7.reuse, R13, -R28 ;  /* 0x0000000d072c7223 */ /* 0x040fe2000001081c */
[----:B------:R-:W-:Y:S01]  /*11b40*/  FFMA.FTZ R29, R7, R29, R20 ;  /* 0x0000001d071d7223 */ /* 0x000fe20000010014 */
[----:B------:R-:W-:Y:S01]  /*11b50*/  F2FP.F16.E4M3.UNPACK_B R13, R35.H1 ;  /* 0x00000023ff0d723e */ /* 0x000fe200030006ff */
[C---:B------:R-:W-:Y:S01]  /*11b60*/  FFMA.FTZ R48, R4.reuse, R14, R5 ;  /* 0x0000000e04307223 */ /* 0x040fe20000010005 */
[----:B------:R-:W-:Y:S01]  /*11b70*/  F2FP.F16.E4M3.UNPACK_B R7, R21.H1 ;  /* 0x00000015ff07723e */ /* 0x000fe200030006ff */
[----:B------:R-:W-:Y:S01]  /*11b80*/  HADD2.F32 R28, -RZ, R41.H1_H1 ;  /* 0x30000029ff1c7230 */ /* 0x000fe20000004100 */
[-C--:B------:R-:W-:Y:S01]  /*11b90*/  F2FP.F16.E4M3.UNPACK_B R3, R8.reuse ;  /* 0x00000008ff03723e */ /* 0x080fe200020006ff */
[----:B------:R-:W-:Y:S01]  /*11ba0*/  HADD2.F32 R14, -RZ, R33.H1_H1 ;  /* 0x30000021ff0e7230 */ /* 0x000fe20000004100 */
[----:B------:R-:W-:Y:S01]  /*11bb0*/  F2FP.F16.E4M3.UNPACK_B R8, R8.H1 ;  /* 0x00000008ff08723e */ /* 0x000fe200030006ff */
[----:B------:R-:W-:Y:S01]  /*11bc0*/  FFMA.FTZ R46, R4, R9, -R25 ;  /* 0x00000009042e7223 */ /* 0x000fe20000010819 */
[----:B------:R-:W-:-:S02]  /*11bd0*/  HADD2.F32 R20, -RZ, R13.H0_H0 ;  /* 0x2000000dff147230 */ /* 0x000fc40000004100 */
[C---:B------:R-:W-:Y:S01]  /*11be0*/  FMUL.FTZ R32, R27.reuse, R28 ;  /* 0x0000001c1b207220 */ /* 0x040fe20000410000 */
[--C-:B------:R-:W-:Y:S02]  /*11bf0*/  HADD2.F32 R5, -RZ, R24.reuse.H0_H0 ;  /* 0x20000018ff057230 */ /* 0x100fe40000004100 */
[----:B------:R-:W-:Y:S01]  /*11c00*/  FMUL.FTZ R27, R27, R14 ;  /* 0x0000000e1b1b7220 */ /* 0x000fe20000410000 */
[----:B------:R-:W-:Y:S01]  /*11c10*/  HADD2.F32 R9, -RZ, R7.H0_H0 ;  /* 0x20000007ff097230 */ /* 0x000fe20000004100 */
[----:B------:R-:W-:Y:S01]  /*11c20*/  F2FP.F16.E4M3.UNPACK_B R35, R35 ;  /* 0x00000023ff23723e */ /* 0x000fe200020006ff */
[----:B------:R-:W-:Y:S02]  /*11c30*/  HADD2.F32 R11, -RZ, R11.H1_H1 ;  /* 0x3000000bff0b7230 */ /* 0x000fe40000004100 */
[C---:B------:R-:W-:Y:S01]  /*11c40*/  FMUL.FTZ R25, R5.reuse, R20 ;  /* 0x0000001405197220 */ /* 0x040fe20000410000 */
[----:B------:R-:W-:Y:S02]  /*11c50*/  HADD2.F32 R13, -RZ, R13.H1_H1 ;  /* 0x3000000dff0d7230 */ /* 0x000fe40000004100 */
[----:B------:R-:W-:Y:S01]  /*11c60*/  FMUL.FTZ R5, R5, R9 ;  /* 0x0000000905057220 */ /* 0x000fe20000410000 */
[----:B------:R-:W-:-:S02]  /*11c70*/  HADD2.F32 R24, -RZ, R24.H1_H1 ;  /* 0x30000018ff187230 */ /* 0x000fc40000004100 */
[C---:B------:R-:W-:Y:S01]  /*11c80*/  FFMA.FTZ R33, R11.reuse, R14, -R32 ;  /* 0x0000000e0b217223 */ /* 0x040fe20000010820 */
[--C-:B------:R-:W-:Y:S02]  /*11c90*/  HADD2.F32 R4, -RZ, R8.reuse.H0_H0 ;  /* 0x20000008ff047230 */ /* 0x100fe40000004100 */
[----:B------:R-:W-:Y:S01]  /*11ca0*/  FFMA.FTZ R41, R11, R28, R27 ;  /* 0x0000001c0b297223 */ /* 0x000fe2000001001b */
[----:B------:R-:W-:Y:S01]  /*11cb0*/  HADD2.F32 R7, -RZ, R7.H1_H1 ;  /* 0x30000007ff077230 */ /* 0x000fe20000004100 */
[----:B------:R-:W-:Y:S01]  /*11cc0*/  F2FP.F16.E4M3.UNPACK_B R21, R21 ;  /* 0x00000015ff15723e */ /* 0x000fe200020006ff */
[----:B------:R-:W-:Y:S02]  /*11cd0*/  HADD2.F32 R8, -RZ, R8.H1_H1 ;  /* 0x30000008ff087230 */ /* 0x000fe40000004100 */
[----:B------:R-:W-:Y:S01]  /*11ce0*/  FMUL.FTZ R11, R24, R13 ;  /* 0x0000000d180b7220 */ /* 0x000fe20000410000 */
[C---:B------:R-:W-:Y:S01]  /*11cf0*/  FFMA.FTZ R25, R4.reuse, R9, -R25 ;  /* 0x0000000904197223 */ /* 0x040fe20000010819 */
[----:B------:R-:W-:Y:S01]  /*11d00*/  FFMA.FTZ R27, R4, R20, R5 ;  /* 0x00000014041b7223 */ /* 0x000fe20000010005 */
[----:B------:R-:W-:Y:S01]  /*11d10*/  FMUL.FTZ R4, R24, R7 ;  /* 0x0000000718047220 */ /* 0x000fe20000410000 */
[----:B------:R-:W-:-:S02]  /*11d20*/  HADD2.F32 R9, -RZ, R35.H0_H0 ;  /* 0x20000023ff097230 */ /* 0x000fc40000004100 */
[C---:B------:R-:W-:Y:S01]  /*11d30*/  FFMA.FTZ R24, R8.reuse, R7, -R11 ;  /* 0x0000000708187223 */ /* 0x040fe2000001080b */
[--C-:B------:R-:W-:Y:S02]  /*11d40*/  HADD2.F32 R5, -RZ, R12.reuse.H0_H0 ;  /* 0x2000000cff057230 */ /* 0x100fe40000004100 */
[----:B------:R-:W-:Y:S01]  /*11d50*/  FFMA.FTZ R28, R8, R13, R4 ;  /* 0x0000000d081c7223 */ /* 0x000fe20000010004 */
[----:B------:R-:W-:Y:S01]  /*11d60*/  HADD2.F32 R7, -RZ, R21.H0_H0 ;  /* 0x20000015ff077230 */ /* 0x000fe20000004100 */
[-C--:B------:R-:W-:Y:S01]  /*11d70*/  F2FP.F16.E4M3.UNPACK_B R15, R26.reuse ;  /* 0x0000001aff0f723e */ /* 0x080fe200020006ff */
[----:B------:R-:W-:Y:S02]  /*11d80*/  HADD2.F32 R4, -RZ, R3.H0_H0 ;  /* 0x20000003ff047230 */ /* 0x000fe40000004100 */
[C---:B------:R-:W-:Y:S01]  /*11d90*/  FMUL.FTZ R11, R5.reuse, R9 ;  /* 0x00000009050b7220 */ /* 0x040fe20000410000 */
[----:B------:R-:W-:Y:S02]  /*11da0*/  HADD2.F32 R35, -RZ, R35.H1_H1 ;  /* 0x30000023ff237230 */ /* 0x000fe40000004100 */
[----:B------:R-:W-:Y:S01]  /*11db0*/  FMUL.FTZ R5, R5, R7 ;  /* 0x0000000705057220 */ /* 0x000fe20000410000 */
[----:B------:R-:W-:Y:S01]  /*11dc0*/  HADD2.F32 R12, -RZ, R12.H1_H1 ;  /* 0x3000000cff0c7230 */ /* 0x000fe20000004100 */
[----:B------:R-:W-:Y:S01]  /*11dd0*/  F2FP.F16.E4M3.UNPACK_B R26, R26.H1 ;  /* 0x0000001aff1a723e */ /* 0x000fe200030006ff */
[----:B------:R-:W-:Y:S01]  /*11de0*/  HADD2.F32 R21, -RZ, R21.H1_H1 ;  /* 0x30000015ff157230 */ /* 0x000fe20000004100 */
[----:B------:R-:W-:Y:S01]  /*11df0*/  F2FP.F16.E4M3.UNPACK_B R8, R39.H1 ;  /* 0x00000027ff08723e */ /* 0x000fe200030006ff */
[----:B------:R-:W-:Y:S01]  /*11e00*/  HADD2.F32 R3, -RZ, R3.H1_H1 ;  /* 0x30000003ff037230 */ /* 0x000fe20000004100 */
[-C--:B------:R-:W-:Y:S01]  /*11e10*/  F2FP.F16.E4M3.UNPACK_B R6, R10.reuse ;  /* 0x0000000aff06723e */ /* 0x080fe200020006ff */
[----:B------:R-:W-:Y:S01]  /*11e20*/  FMUL.FTZ R20, R12, R35 ;  /* 0x000000230c147220 */ /* 0x000fe20000410000 */
[C---:B------:R-:W-:Y:S01]  /*11e30*/  FFMA.FTZ R14, R4.reuse, R9, R5 ;  /* 0x00000009040e7223 */ /* 0x040fe20000010005 */
[----:B------:R-:W-:Y:S01]  /*11e40*/  F2FP.F16.E4M3.UNPACK_B R10, R10.H1 ;  /* 0x0000000aff0a723e */ /* 0x000fe200030006ff */
[----:B------:R-:W-:Y:S01]  /*11e50*/  FFMA.FTZ R13, R4, R7, -R11 ;  /* 0x00000007040d7223 */ /* 0x000fe2000001080b */
[----:B------:R-:W-:Y:S01]  /*11e60*/  F2FP.F16.E4M3.UNPACK_B R5, R31.H1 ;  /* 0x0000001fff05723e */ /* 0x000fe200030006ff */
[----:B------:R-:W-:Y:S01]  /*11e70*/  FMUL.FTZ R12, R12, R21 ;  /* 0x000000150c0c7220 */ /* 0x000fe20000410000 */
[----:B------:R-:W-:-:S02]  /*11e80*/  HADD2.F32 R9, -RZ, R8.H0_H0 ;  /* 0x20000008ff097230 */ /* 0x000fc40000004100 */
        /* <DEDUP_REMOVED lines=12> */
[----:B------:R-:W-:Y:S01]  /*11f50*/  F2FP.F16.E4M3.UNPACK_B R39, R39 ;  /* 0x00000027ff27723e */ /* 0x000fe200020006ff */
[----:B------:R-:W-:Y:S02]  /*11f60*/  HADD2.F32 R10, -RZ, R10.H1_H1 ;  /* 0x3000000aff0a7230 */ /* 0x000fe40000004100 */
[C---:B------:R-:W-:Y:S01]  /*11f70*/  FMUL.FTZ R7, R26.reuse, R11 ;  /* 0x0000000b1a077220 */ /* 0x040fe20000410000 */
[----:B------:R-:W-:Y:S01]  /*11f80*/  F2FP.SATFINITE.E4M3.F32.PACK_AB_MERGE_C R41, R41, R48, RZ ;  /* 0x000000302929723e */ /* 0x000fe200048070ff */
[----:B------:R-:W-:Y:S01]  /*11f90*/  FMUL.FTZ R8, R26, R5 ;  /* 0x000000051a087220 */ /* 0x000fe20000410000 */
[----:B------:R-:W-:Y:S01]  /*11fa0*/  FFMA.FTZ R26, R3, R9, R4 ;  /* 0x00000009031a7223 */ /* 0x000fe20000010004 */
        /* <DEDUP_REMOVED lines=15> */
[----:B------:R-:W-:Y:S01]  /*120a0*/  FMUL.FTZ R12, R15, R31 ;  /* 0x0000001f0f0c7220 */ /* 0x000fe20000410000 */
        /* <DEDUP_REMOVED lines=19> */
.L_x_2343:
[----:B------:R-:W-:Y:S05]  /*121e0*/  BSYNC B0 ;  /* 0x0000000000007941 */ /* 0x000fea0003800000 */
.L_x_2329:
[----:B------:R-:W-:Y:S01]  /*121f0*/  @!PT LDS RZ, [RZ] ;  /* 0x00000000fffff984 */ /* 0x000fe20000000800 */
[----:B------:R-:W-:Y:S01]  /*12200*/  @!PT LDS RZ, [RZ] ;  /* 0x00000000fffff984 */ /* 0x000fe20000000800 */
[----:B------:R-:W-:Y:S01]  /*12210*/  @!PT LDS RZ, [RZ] ;  /* 0x00000000fffff984 */ /* 0x000fe20000000800 */
[----:B------:R-:W-:Y:S01]  /*12220*/  @!PT LDS RZ, [RZ] ;  /* 0x00000000fffff984 */ /* 0x000fe20000000800 */
[----:B------:R3:W-:Y:S06]  /*12230*/  MEMBAR.ALL.CTA ;  /* 0x0000000000007992 */ /* 0x0007ec0000008000 */
[----:B---3--:R-:W3:Y:S01]  /*12240*/  FENCE.VIEW.ASYNC.S ;  /* 0x00000000000073c6 */ /* 0x008ee20000000000 */
[----:B------:R-:W-:Y:S05]  /*12250*/  WARPSYNC.ALL ;  /* 0x0000000000007948 */ /* 0x000fea0003800000 */
[----:B---3--:R-:W-:Y:S06]  /*12260*/  BAR.SYNC.DEFER_BLOCKING 0xd, 0x100 ;  /* 0x0344000000007b1d */ /* 0x008fec0000010000 */
.L_x_2326:
[----:B------:R-:W-:-:S06]  /*12270*/  ULOP3.LUT UR4, UR60, 0x1, URZ, 0xfc, !UPT ;  /* 0x000000013c047892 */ /* 0x000fcc000f8efc3f */
[----:B-12---:R-:W-:-:S05]  /*12280*/  IMAD.U32 R0, RZ, RZ, UR4 ;  /* 0x00000004ff007e24 */ /* 0x006fca000f8e00ff */
[----:B------:R-:W-:-:S13]  /*12290*/  ISETP.NE.AND P1, PT, R0, 0x3, PT ;  /* 0x000000030000780c */ /* 0x000fda0003f25270 */
[----:B------:R-:W-:Y:S05]  /*122a0*/  @!P1 BRA `(.L_x_2353) ;  /* 0x0000000000049947 */ /* 0x000fea0003800000 */
[----:B------:R-:W-:Y:S01]  /*122b0*/  BPT.TRAP 0x1 ;  /* 0x000000040000795c */ /* 0x000fe20000300000 */
.L_x_2353:
[----:B------:R-:W-:Y:S01]  /*122c0*/  IMAD R136, R231, 0x8, R16 ;  /* 0x00000008e7887824 */ /* 0x000fe200078e0210 */
[----:B0-----:R-:W-:-:S04]  /*122d0*/  SHF.L.U32 R3, R232, 0x1f, RZ ;  /* 0x0000001fe8037819 */ /* 0x001fc800000006ff */
[----:B------:R0:W1:Y:S01]  /*122e0*/  SYNCS.PHASECHK.TRANS64.TRYWAIT P0, [R136+URZ+0x2e830], R3 ;  /* 0x02e83003880075a7 */ /* 0x000062000800017f */
[----:B------:R-:W-:Y:S05]  /*122f0*/  @!P1 BRA `(.L_x_2354) ;  /* 0x0000000000049947 */ /* 0x000fea0003800000 */
[----:B------:R-:W-:Y:S01]  /*12300*/  BPT.TRAP 0x1 ;  /* 0x000000040000795c */ /* 0x000fe20000300000 */
.L_x_2354:
[----:B------:R-:W2:Y:S02]  /*12310*/  S2R R0, SR_TID.X ;  /* 0x0000000000007919 */ /* 0x000ea40000002100 */
[----:B--2--5:R-:W-:Y:S01]  /*12320*/  LOP3.LUT R4, R0, 0x7f, RZ, 0xc0, !PT ;  /* 0x0000007f00047812 */ /* 0x024fe200078ec0ff */
[----:B------:R-:W-:-:S03]  /*12330*/  VIADD R0, R16, 0x20400 ;  /* 0x0002040010007836 */ /* 0x000fc60000000000 */
[----:B------:R-:W-:Y:S02]  /*12340*/  ISETP.NE.AND P2, PT, R4, RZ, PT ;  /* 0x000000ff0400720c */ /* 0x000fe40003f45270 */
[----:B------:R-:W-:-:S04]  /*12350*/  SHF.R.U32.HI R0, RZ, 0x4, R0 ;  /* 0x00000004ff007819 */ /* 0x000fc80000011600 */
[----:B------:R-:W-:Y:S01]  /*12360*/  LOP3.LUT R0, R0, 0x3fff, RZ, 0xc0, !PT ;  /* 0x00003fff00007812 */ /* 0x000fe200078ec0ff */
[----:B-1----:R-:W-:Y:S06]  /*12370*/  @P0 BRA `(.L_x_2355) ;  /* 0x0000000000080947 */ /* 0x002fec0003800000 */
[----:B------:R-:W1:Y:S02]  /*12380*/  SYNCS.PHASECHK.TRANS64.TRYWAIT P0, [R136+URZ+0x2e830], R3 ;  /* 0x02e83003880075a7 */ /* 0x000e64000800017f */
[----:B-1----:R-:W-:Y:S05]  /*12390*/  @!P0 BRA `(.L_x_2356) ;  /* 0x0000018000f48947 */ /* 0x002fea0003800000 */
.L_x_2355:
[----:B------:R-:W-:Y:S01]  /*123a0*/  LOP3.LUT R0, R0, 0x10000, RZ, 0xfc, !PT ;  /* 0x0001000000007812 */ /* 0x000fe200078efcff */
[----:B------:R-:W-:Y:S05]  /*123b0*/  WARPSYNC.ALL ;  /* 0x0000000000007948 */ /* 0x000fea0003800000 */
[----:B------:R2:W-:Y:S01]  /*123c0*/  STL [R1+0x48], R0 ;  /* 0x0000480001007387 */ /* 0x0005e20000100800 */
[----:B------:R-:W-:Y:S01]  /*123d0*/  IMAD R12, R231, 0x700, R0 ;  /* 0x00000700e70c7824 */ /* 0x000fe200078e0200 */
[----:B------:R-:W-:Y:S01]  /*123e0*/  LOP3.LUT R4, R36, 0x10000, RZ, 0xfc, !PT ;  /* 0x0001000024047812 */ /* 0x000fe200078efcff */
[----:B------:R-:W-:Y:S01]  /*123f0*/  IMAD.MOV.U32 R13, RZ, RZ, 0x40000040 ;  /* 0x40000040ff0d7424 */ /* 0x000fe200078e00ff */
[----:B01----:R-:W3:Y:S01]  /*12400*/  LDL R3, [R1+0x7c] ;  /* 0x00007c0001037983 */ /* 0x003ee20000100800 */
[----:B------:R-:W-:Y:S01]  /*12410*/  IMAD.MOV.U32 R5, RZ, RZ, 0x40000040 ;  /* 0x40000040ff057424 */ /* 0x000fe200078e00ff */
[----:B------:R-:W-:Y:S01]  /*12420*/  R2UR UR6, R12 ;  /* 0x000000000c0672ca */ /* 0x000fe200000e0000 */
[----:B------:R-:W-:Y:S01]  /*12430*/  WARPGROUP.ARRIVE ;  /* 0x00000000000079c5 */ /* 0x000fe20000000000 */
[----:B------:R-:W-:Y:S01]  /*12440*/  R2UR UR7, R13 ;  /* 0x000000000d0772ca */ /* 0x000fe200000e0000 */
[----:B----4-:R-:W-:Y:S01]  /*12450*/  IMAD.MOV.U32 R7, RZ, RZ, 0x40000040 ;  /* 0x40000040ff077424 */ /* 0x010fe200078e00ff */
[----:B------:R-:W-:Y:S01]  /*12460*/  R2UR UR4, R4 ;  /* 0x00000000040472ca */ /* 0x000fe200000e0000 */
[----:B------:R-:W-:Y:S01]  /*12470*/  IMAD.MOV.U32 R9, RZ, RZ, 0x40000040 ;  /* 0x40000040ff097424 */ /* 0x000fe200078e00ff */
[C---:B------:R-:W-:Y:S01]  /*12480*/  R2UR UR5, R5.reuse ;  /* 0x00000000050572ca */ /* 0x040fe200000e0000 */
[----:B------:R-:W-:Y:S01]  /*12490*/  IMAD.MOV.U32 R11, RZ, RZ, 0x40000040 ;  /* 0x40000040ff0b7424 */ /* 0x000fe200078e00ff */
[----:B------:R-:W3:Y:S01]  /*124a0*/  LDL R144, [R1+0x4c] ;  /* 0x00004c0001907983 */ /* 0x000ee20000100800 */
[----:B------:R-:W-:Y:S01]  /*124b0*/  IMAD.MOV.U32 R15, RZ, RZ, 0x40000040 ;  /* 0x40000040ff0f7424 */ /* 0x000fe200078e00ff */
[----:B--2---:R-:W0:Y:S02]  /*124c0*/  LDC R0, c[0x0][0x448] ;  /* 0x00011200ff007b82 */ /* 0x004e240000000800 */
[----:B------:R-:W2:Y:S04]  /*124d0*/  LDL R140, [R1+0x54] ;  /* 0x00005400018c7983 */ /* 0x000ea80000100800 */
[----:B------:R-:W4:Y:S03]  /*124e0*/  LDL R139, [R1+0x78] ;  /* 0x00007800018b7983 */ /* 0x000f260000100800 */
[----:B------:R-:W-:Y:S01]  /*124f0*/  QGMMA.64x32x32.F32.E4M3.E4M3 R120, gdesc[UR4], RZ, !UPT, gsb0 ;  /* 0x00600000047879f3 */ /* 0x000fe2000c0008ff */
[----:B------:R-:W-:Y:S01]  /*12500*/  VIADD R6, R12, 0x100 ;  /* 0x000001000c067836 */ /* 0x000fe20000000000 */
[----:B------:R-:W-:Y:S01]  /*12510*/  R2UR UR12, R4 ;  /* 0x00000000040c72ca */ /* 0x000fe200000e0000 */
[----:B------:R-:W5:Y:S01]  /*12520*/  LDL R142, [R1+0x40] ;  /* 0x00004000018e7983 */ /* 0x000f620000100800 */
[----:B------:R-:W-:-:S02]  /*12530*/  R2UR UR13, R5 ;  /* 0x00000000050d72ca */ /* 0x000fc400000e0000 */
        /* <DEDUP_REMOVED lines=49> */
[----:B------:R-:W-:Y:S02]  /*12850*/  VIADD R10, R4, 0x2 ;  /* 0x00000002040a7836 */ /* 0x000fe40000000000 */
[----:B------:R-:W-:Y:S02]  /*12860*/  IMAD.MOV.U32 R7, RZ, RZ, 0x40000040 ;  /* 0x40000040ff077424 */ /* 0x000fe400078e00ff */
[----:B------:R-:W-:Y:S01]  /*12870*/  IMAD.MOV.U32 R11, RZ, RZ, 0x40000040 ;  /* 0x40000040ff0b7424 */ /* 0x000fe200078e00ff */
[----:B------:R-:W-:Y:S02]  /*12880*/  R2UR UR26, R6 ;  /* 0x00000000061a72ca */ /* 0x000fe400000e0000 */
[----:B------:R-:W-:-:S02]  /*12890*/  R2UR UR27, R7 ;  /* 0x00000000071b72ca */ /* 0x000fc400000e0000 */
        /* <DEDUP_REMOVED lines=157> */
[----:B------:R-:W-:-:S02]  /*13270*/  R2UR UR5, R7 ;  /* 0x00000000070572ca */ /* 0x000fc400000e0000 */
[----:B0-----:R-:W-:-:S13]  /*13280*/  ISETP.NE.AND P0, PT, R0, 0x1, PT ;  /* 0x000000010000780c */ /* 0x001fda0003f05270 */
[----:B------:R-:W0:Y:S08]  /*13290*/  @P0 LDC R0, c[0x0][0x44c] ;  /* 0x00011300ff000b82 */ /* 0x000e300000000800 */
[----:B------:R-:W1:Y:S01]  /*132a0*/  @P0 LDC R13, c[0x0][0x450] ;  /* 0x00011400ff0d0b82 */ /* 0x000e620000000800 */
[----:B------:R-:W-:Y:S02]  /*132b0*/  WARPGROUP.DEPBAR.LE gsb0, 0x0 ;  /* 0x00008000000079c5 */ /* 0x000fe40000010000 */
[----:B------:R-:W-:-:S06]  /*132c0*/  WARPGROUP.ARRIVE ;  /* 0x00000000000079c5 */ /* 0x000fcc0000000000 */
[----:B------:R-:W-:Y:S01]  /*132d0*/  QGMMA.64x32x32.F32.E4M3.E4M3 R72, gdesc[UR4], R72, gsb0 ;  /* 0x00600000044879f3 */ /* 0x000fe20008000848 */
[----:B---3--:R-:W-:-:S04]  /*132e0*/  IMAD.IADD R3, R3, 0x1, R144 ;  /* 0x0000000103037824 */ /* 0x008fc800078e0290 */
[----:B0-----:R-:W-:-:S05]  /*132f0*/  @P0 IMAD.HI.U32 R0, R3, R0, RZ ;  /* 0x0000000003000227 */ /* 0x001fca00078e00ff */
[----:B-1----:R-:W-:-:S05]  /*13300*/  @P0 SHF.R.U32.HI R3, RZ, R13, R0 ;  /* 0x0000000dff030219 */ /* 0x002fca0000011600 */
[----:B------:R-:W0:Y:S01]  /*13310*/  SHFL.IDX PT, R137, R3, 0x1, 0x1c1f ;  /* 0x003c1f0003897f89 */ /* 0x000e2200000e0000 */
[----:B------:R-:W-:Y:S02]  /*13320*/  IMAD.MOV.U32 R13, RZ, RZ, -0xe0 ;  /* 0xffffff20ff0d7424 */ /* 0x000fe400078e00ff */
[----:B------:R-:W-:Y:S02]  /*13330*/  VIADD R14, R12, 0x406 ;  /* 0x000004060c0e7836 */ /* 0x000fe40000000000 */
[----:B------:R-:W-:Y:S02]  /*13340*/  IMAD.MOV.U32 R15, RZ, RZ, 0x40000040 ;  /* 0x40000040ff0f7424 */ /* 0x000fe400078e00ff */
[C---:B--2---:R-:W-:Y:S02]  /*13350*/  IMAD R0, R138.reuse, -0xe0, R140 ;  /* 0xffffff208a007824 */ /* 0x044fe400078e028c */
[----:B------:R-:W-:Y:S01]  /*13360*/  IMAD R13, R138, R13, 0xe1 ;  /* 0x000000e18a0d7424 */ /* 0x000fe200078e020d */
[----:B------:R-:W-:-:S02]  /*13370*/  R2UR UR6, R14 ;  /* 0x000000000e0672ca */ /* 0x000fc400000e0000 */
[----:B------:R-:W-:Y:S02]  /*13380*/  R2UR UR7, R15 ;  /* 0x000000000f0772ca */ /* 0x000fe400000e0000 */
[----:B------:R-:W-:Y:S02]  /*13390*/  R2UR UR4, R6 ;  /* 0x00000000060472ca */ /* 0x000fe400000e0000 */
[----:B------:R-:W-:Y:S01]  /*133a0*/  R2UR UR5, R7 ;  /* 0x00000000070572ca */ /* 0x000fe200000e0000 */
[----:B------:R-:W-:Y:S02]  /*133b0*/  VIADD R0, R0, 0xe0 ;  /* 0x000000e000007836 */ /* 0x000fe40000000000 */
[C---:B----4-:R-:W-:Y:S02]  /*133c0*/  IMAD R13, R139.reuse, -0x2, R13 ;  /* 0xfffffffe8b0d7824 */ /* 0x050fe400078e020d */
[----:B------:R-:W-:-:S03]  /*133d0*/  IMAD R21, R139, -0x2, R0 ;  /* 0xfffffffe8b157824 */ /* 0x000fc600078e0200 */
[----:B-----5:R-:W-:-:S04]  /*133e0*/  IADD3 R20, -R142, R13, R140 ;  /* 0x0000000d8e147210 */ /* 0x020fc80007ffe18c */
[----:B0-----:R-:W-:-:S04]  /*133f0*/  VIADDMNMX R0, R137, R20, R21, PT ;  /* 0x0000001489007246 */ /* 0x001fc80003800115 */
[C---:B------:R-:W-:Y:S02]  /*13400*/  ISETP.GT.AND P4, PT, R0.reuse, RZ, PT ;  /* 0x000000ff0000720c */ /* 0x040fe40003f84270 */
[----:B------:R-:W-:Y:S01]  /*13410*/  ISETP.GT.AND P5, PT, R0, 0x1, PT ;  /* 0x000000010000780c */ /* 0x000fe20003fa4270 */
[----:B------:R-:W-:Y:S02]  /*13420*/  WARPGROUP.DEPBAR.LE gsb0, 0x0 ;  /* 0x00008000000079c5 */ /* 0x000fe40000010000 */
[----:B------:R-:W-:-:S06]  /*13430*/  WARPGROUP.ARRIVE ;  /* 0x00000000000079c5 */ /* 0x000fcc0000000000 */
[----:B------:R-:W-:Y:S01]  /*13440*/  QGMMA.64x32x32.F32.E4M3.E4M3 R56, gdesc[UR4], R56, gsb0 ;  /* 0x00600000043879f3 */ /* 0x000fe20008000838 */
[----:B------:R-:W-:Y:S02]  /*13450*/  ISETP.GT.AND P3, PT, R0, 0x8, PT ;  /* 0x000000080000780c */ /* 0x000fe40003f64270 */
[----:B------:R-:W-:Y:S02]  /*13460*/  FSEL R137, R122, -INF , P4 ;  /* 0xff8000007a897808 */ /* 0x000fe40002000000 */
[----:B------:R-:W-:Y:S02]  /*13470*/  FSEL R123, R123, -INF , P5 ;  /* 0xff8000007b7b7808 */ /* 0x000fe40002800000 */
[----:B------:R-:W-:Y:S02]  /*13480*/  ISETP.GT.AND P4, PT, R0, 0x9, PT ;  /* 0x000000090000780c */ /* 0x000fe40003f84270 */
[----:B------:R-:W-:Y:S02]  /*13490*/  FSEL R139, R126, -INF , P3 ;  /* 0xff8000007e8b7808 */ /* 0x000fe40001800000 */
[----:B------:R-:W-:-:S02]  /*134a0*/  FMNMX.FTZ R122, R137, R123, !PT ;  /* 0x0000007b897a7209 */ /* 0x000fc40007810000 */
[C---:B------:R-:W-:Y:S02]  /*134b0*/  ISETP.GT.AND P3, PT, R0.reuse, 0x10, PT ;  /* 0x000000100000780c */ /* 0x040fe40003f64270 */
[----:B------:R-:W-:Y:S02]  /*134c0*/  FSEL R127, R127, -INF , P4 ;  /* 0xff8000007f7f7808 */ /* 0x000fe40002000000 */
[----:B------:R-:W-:Y:S02]  /*134d0*/  FMNMX.FTZ R122, R139, R122, !PT ;  /* 0x0000007a8b7a7209 */ /* 0x000fe40007810000 */
        /* <DEDUP_REMOVED lines=24> */
[----:B------:R-:W-:Y:S01]  /*13660*/  VIADD R14, R12, 0x506 ;  /* 0x000005060c0e7836 */ /* 0x000fe20000000000 */
[----:B------:R-:W-:Y:S01]  /*13670*/  ISETP.GT.AND P4, PT, R0, 0x31, PT ;  /* 0x000000310000780c */ /* 0x000fe20003f84270 */
[----:B------:R-:W-:Y:S01]  /*13680*/  IMAD.MOV.U32 R15, RZ, RZ, 0x40000040 ;  /* 0x40000040ff0f7424 */ /* 0x000fe200078e00ff */
[----:B------:R-:W-:Y:S02]  /*13690*/  FSEL R149, R114, -INF , P3 ;  /* 0xff80000072957808 */ /* 0x000fe40001800000 */
[----:B------:R-:W-:-:S02]  /*136a0*/  FMNMX.FTZ R122, R111, R122, !PT ;  /* 0x0000007a6f7a7209 */ /* 0x000fc40007810000 */
[----:B------:R-:W-:Y:S02]  /*136b0*/  ISETP.GT.AND P3, PT, R0, 0x38, PT ;  /* 0x000000380000780c */ /* 0x000fe40003f64270 */
[----:B------:R-:W-:Y:S02]  /*136c0*/  FSEL R115, R115, -INF , P4 ;  /* 0xff80000073737808 */ /* 0x000fe40002000000 */
[----:B------:R-:W-:Y:S02]  /*136d0*/  FMNMX.FTZ R122, R149, R122, !PT ;  /* 0x0000007a957a7209 */ /* 0x000fe40007810000 */
[----:B------:R-:W-:Y:S02]  /*136e0*/  R2UR UR6, R14 ;  /* 0x000000000e0672ca */ /* 0x000fe400000e0000 */
[----:B------:R-:W-:Y:S02]  /*136f0*/  R2UR UR7, R15 ;  /* 0x000000000f0772ca */ /* 0x000fe400000e0000 */
[----:B------:R-:W-:-:S02]  /*13700*/  R2UR UR4, R6 ;  /* 0x00000000060472ca */ /* 0x000fc400000e0000 */
[----:B------:R-:W-:Y:S02]  /*13710*/  R2UR UR5, R7 ;  /* 0x00000000070572ca */ /* 0x000fe400000e0000 */
[----:B------:R-:W-:Y:S02]  /*13720*/  ISETP.GT.AND P4, PT, R0, 0x39, PT ;  /* 0x000000390000780c */ /* 0x000fe40003f84270 */
[----:B------:R-:W-:Y:S02]  /*13730*/  FSEL R151, R118, -INF , P3 ;  /* 0xff80000076977808 */ /* 0x000fe40001800000 */
[----:B------:R-:W-:Y:S01]  /*13740*/  FMNMX.FTZ R122, R115, R122, !PT ;  /* 0x0000007a737a7209 */ /* 0x000fe20007810000 */
[----:B------:R-:W-:Y:S02]  /*13750*/  WARPGROUP.DEPBAR.LE gsb0, 0x0 ;  /* 0x00008000000079c5 */ /* 0x000fe40000010000 */
[----:B------:R-:W-:Y:S01]  /*13760*/  WARPGROUP.ARRIVE ;  /* 0x00000000000079c5 */ /* 0x000fe20000000000 */
[----:B------:R-:W-:-:S02]  /*13770*/  ISETP.GT.AND P3, PT, R0, 0x40, PT ;  /* 0x000000400000780c */ /* 0x000fc40003f64270 */
[----:B------:R-:W-:Y:S02]  /*13780*/  FSEL R119, R119, -INF , P4 ;  /* 0xff80000077777808 */ /* 0x000fe40002000000 */
[----:B------:R-:W-:Y:S01]  /*13790*/  FMNMX.FTZ R122, R151, R122, !PT ;  /* 0x0000007a977a7209 */ /* 0x000fe20007810000 */
[----:B------:R-:W-:Y:S01]  /*137a0*/  QGMMA.64x32x32.F32.E4M3.E4M3 R40, gdesc[UR4], R40, gsb0 ;  /* 0x00600000042879f3 */ /* 0x000fe20008000828 */
        /* <DEDUP_REMOVED lines=38> */
[----:B------:R-:W-:Y:S01]  /*13a10*/  FMNMX.FTZ R122, R79, R122, !PT ;  /* 0x0000007a4f7a7209 */ /* 0x000fe20007810000 */
[----:B------:R-:W-:Y:S02]  /*13a20*/  VIADD R12, R12, 0x606 ;  /* 0x000006060c0c7836 */ /* 0x000fe40000000000 */
[----:B------:R-:W-:Y:S01]  /*13a30*/  IMAD.MOV.U32 R13, RZ, RZ, 0x40000040 ;  /* 0x40000040ff0d7424 */ /* 0x000fe200078e00ff */
[----:B------:R-:W-:-:S02]  /*13a40*/  ISETP.GT.AND P3, PT, R0, 0x78, PT ;  /* 0x000000780000780c */ /* 0x000fc40003f64270 */
[----:B------:R-:W-:Y:S02]  /*13a50*/  FSEL R83, R83, -INF , P4 ;  /* 0xff80000053537808 */ /* 0x000fe40002000000 */
[----:B------:R-:W-:Y:S02]  /*13a60*/  FMNMX.FTZ R122, R163, R122, !PT ;  /* 0x0000007aa37a7209 */ /* 0x000fe40007810000 */
[----:B------:R-:W-:Y:S02]  /*13a70*/  R2UR UR6, R12 ;  /* 0x000000000c0672ca */ /* 0x000fe400000e0000 */
[----:B------:R-:W-:Y:S02]  /*13a80*/  R2UR UR7, R13 ;  /* 0x000000000d0772ca */ /* 0x000fe400000e0000 */
[----:B------:R-:W-:Y:S02]  /*13a90*/  R2UR UR4, R6 ;  /* 0x00000000060472ca */ /* 0x000fe400000e0000 */
[----:B------:R-:W-:-:S02]  /*13aa0*/  R2UR UR5, R7 ;  /* 0x00000000070572ca */ /* 0x000fc400000e0000 */
[----:B------:R-:W-:Y:S02]  /*13ab0*/  ISETP.GT.AND P4, PT, R0, 0x79, PT ;  /* 0x000000790000780c */ /* 0x000fe40003f84270 */
[----:B------:R-:W-:Y:S02]  /*13ac0*/  FSEL R13, R86, -INF , P3 ;  /* 0xff800000560d7808 */ /* 0x000fe40001800000 */
[----:B------:R-:W-:Y:S01]  /*13ad0*/  FMNMX.FTZ R122, R83, R122, !PT ;  /* 0x0000007a537a7209 */ /* 0x000fe20007810000 */
[----:B------:R-:W-:Y:S02]  /*13ae0*/  WARPGROUP.DEPBAR.LE gsb0, 0x0 ;  /* 0x00008000000079c5 */ /* 0x000fe40000010000 */
[C---:B------:R-:W-:Y:S02]  /*13af0*/  ISETP.GT.AND P3, PT, R0.reuse, 0x80, PT ;  /* 0x000000800000780c */ /* 0x040fe40003f64270 */
[----:B------:R-:W-:Y:S02]  /*13b00*/  FSEL R87, R87, -INF , P4 ;  /* 0xff80000057577808 */ /* 0x000fe40002000000 */
[----:B------:R-:W-:Y:S01]  /*13b10*/  FMNMX.FTZ R122, R13, R122, !PT ;  /* 0x0000007a0d7a7209 */ /* 0x000fe20007810000 */
[----:B------:R-:W-:Y:S01]  /*13b20*/  WARPGROUP.ARRIVE ;  /* 0x00000000000079c5 */ /* 0x000fe20000000000 */
[----:B------:R-:W-:-:S02]  /*13b30*/  ISETP.GT.AND P4, PT, R0, 0x81, PT ;  /* 0x000000810000780c */ /* 0x000fc40003f84270 */
[----:B------:R-:W-:Y:S02]  /*13b40*/  FSEL R165, R58, -INF , P3 ;  /* 0xff8000003aa57808 */ /* 0x000fe40001800000 */
[----:B------:R-:W-:Y:S01]  /*13b50*/  FMNMX.FTZ R122, R87, R122, !PT ;  /* 0x0000007a577a7209 */ /* 0x000fe20007810000 */
[----:B------:R-:W-:Y:S01]  /*13b60*/  QGMMA.64x32x32.F32.E4M3.E4M3 R24, gdesc[UR4], R24, gsb0 ;  /* 0x00600000041879f3 */ /* 0x000fe20008000818 */
[C---:B------:R-:W-:Y:S02]  /*13b70*/  ISETP.GT.AND P3, PT, R0.reuse, 0x88, PT ;  /* 0x000000880000780c */ /* 0x040fe40003f64270 */
[----:B------:R-:W-:Y:S02]  /*13b80*/  FSEL R59, R59, -INF , P4 ;  /* 0xff8000003b3b7808 */ /* 0x000fe40002000000 */
[----:B------:R-:W-:Y:S02]  /*13b90*/  FMNMX.FTZ R122, R165, R122, !PT ;  /* 0x0000007aa57a7209 */ /* 0x000fe40007810000 */
[----:B------:R-:W-:-:S02]  /*13ba0*/  ISETP.GT.AND P4, PT, R0, 0x89, PT ;  /* 0x000000890000780c */ /* 0x000fc40003f84270 */
[----:B------:R-:W-:Y:S02]  /*13bb0*/  FSEL R167, R62, -INF , P3 ;  /* 0xff8000003ea77808 */ /* 0x000fe40001800000 */
[----:B------:R-:W-:Y:S02]  /*13bc0*/  FMNMX.FTZ R122, R59, R122, !PT ;  /* 0x0000007a3b7a7209 */ /* 0x000fe40007810000 */
        /* <DEDUP_REMOVED lines=38> */
[----:B------:R-:W-:Y:S01]  /*13e30*/  FMNMX.FTZ R122, R179, R122, !PT ;  /* 0x0000007ab37a7209 */ /* 0x000fe20007810000 */
[----:B------:R-:W-:Y:S02]  /*13e40*/  WARPGROUP.DEPBAR.LE gsb0, 0x0 ;  /* 0x00008000000079c5 */ /* 0x000fe40000010000 */
        /* <DEDUP_REMOVED lines=21> */
[----:B------:R-:W-:Y:S02]  /*13fa0*/  FSEL R12, R39, -INF , P4 ;  /* 0xff800000270c7808 */ /* 0x000fe40002000000 */
[----:B------:R-:W-:-:S04]  /*13fb0*/  FMNMX.FTZ R39, R187, R122, !PT ;  /* 0x0000007abb277209 */ /* 0x000fc80007810000 */
[----:B------:R-:W-:-:S05]  /*13fc0*/  FMNMX.FTZ R26, R12, R39, !PT ;  /* 0x000000270c1a7209 */ /* 0x000fca0007810000 */
[----:B------:R-:W0:Y:S04]  /*13fd0*/  SHFL.BFLY PT, R39, R26, 0x2, 0x1f ;  /* 0x0c401f001a277f89 */ /* 0x000e2800000e0000 */
[----:B------:R-:W1:Y:S01]  /*13fe0*/  SHFL.IDX PT, R3, R3, RZ, 0x1c1f ;  /* 0x001c1fff03037589 */ /* 0x000e6200000e0000 */
[----:B0-----:R-:W-:-:S05]  /*13ff0*/  FMNMX.FTZ R30, R26, R39, !PT ;  /* 0x000000271a1e7209 */ /* 0x001fca0007810000 */
[----:B------:R-:W0:Y:S01]  /*14000*/  SHFL.BFLY PT, R39, R30, 0x1, 0x1f ;  /* 0x0c201f001e277f89 */ /* 0x000e2200000e0000 */
[----:B-1----:R-:W-:-:S04]  /*14010*/  VIADDMNMX R20, R3, R20, R21, PT ;  /* 0x0000001403147246 */ /* 0x002fc80003800115 */
[C---:B------:R-:W-:Y:S02]  /*14020*/  ISETP.GT.AND P4, PT, R20.reuse, RZ, PT ;  /* 0x000000ff1400720c */ /* 0x040fe40003f84270 */
[----:B------:R-:W-:Y:S02]  /*14030*/  ISETP.GT.AND P5, PT, R20, 0x1, PT ;  /* 0x000000011400780c */ /* 0x000fe40003fa4270 */
[----:B0-----:R-:W-:-:S04]  /*14040*/  FMNMX.FTZ R0, R30, R39, !PT ;  /* 0x000000271e007209 */ /* 0x001fc80007810000 */
[----:B------:R-:W-:Y:S01]  /*14050*/  FSETP.NEU.FTZ.AND P3, PT, R0, -INF , PT ;  /* 0xff8000000000780b */ /* 0x000fe20003f7d000 */
[----:B------:R-:W-:-:S05]  /*14060*/  FFMA.FTZ R39, R2, R0, -8 ;  /* 0xc100000002277423 */ /* 0x000fca0000010000 */
[----:B------:R-:W-:Y:S02]  /*14070*/  FSEL R39, R39, RZ, P3 ;  /* 0x000000ff27277208 */ /* 0x000fe40001800000 */
[----:B------:R-:W-:Y:S02]  /*14080*/  ISETP.GT.AND P3, PT, R20, 0x8, PT ;  /* 0x000000081400780c */ /* 0x000fe40003f64270 */
[----:B------:R-:W-:Y:S01]  /*14090*/  FSEL R121, R121, -INF , P5 ;  /* 0xff80000079797808 */ /* 0x000fe20002800000 */
[----:B------:R-:W-:-:S01]  /*140a0*/  FFMA.FTZ R54, R2, R115, -R39 ;  /* 0x0000007302367223 */ /* 0x000fc20000010827 */
[----:B------:R-:W-:Y:S01]  /*140b0*/  FSEL R115, R120, -INF , P4 ;  /* 0xff80000078737808 */ /* 0x000fe20002000000 */
[----:B------:R-:W-:-:S01]  /*140c0*/  FFMA.FTZ R14, R2, R137, -R39 ;  /* 0x00000089020e7223 */ /* 0x000fc20000010827 */
[----:B------:R-:W-:Y:S01]  /*140d0*/  ISETP.GT.AND P4, PT, R20, 0x9, PT ;  /* 0x000000091400780c */ /* 0x000fe20003f84270 */
[----:B------:R0:W-:Y:S01]  /*140e0*/  MUFU.EX2 R21, R54 ;  /* 0x0000003600157308 */ /* 0x0001e20000000800 */
[----:B------:R-:W-:-:S02]  /*140f0*/  FSEL R137, R124, -INF , P3 ;  /* 0xff8000007c897808 */ /* 0x000fc40001800000 */
[----:B------:R-:W-:Y:S02]  /*14100*/  ISETP.GT.AND P3, PT, R20, 0x10, PT ;  /* 0x000000101400780c */ /* 0x000fe40003f64270 */
[----:B------:R-:W-:Y:S02]  /*14110*/  FSEL R125, R125, -INF , P4 ;  /* 0xff8000007d7d7808 */ /* 0x000fe40002000000 */
[----:B0-----:R-:W-:Y:S01]  /*14120*/  FMNMX.FTZ R54, R115, R121, !PT ;  /* 0x0000007973367209 */ /* 0x001fe20007810000 */
[----:B------:R-:W-:-:S03]  /*14130*/  FFMA.FTZ R26, R2, R139, -R39 ;  /* 0x0000008b021a7223 */ /* 0x000fc60000010827 */
[----:B------:R-:W-:Y:S02]  /*14140*/  FMNMX.FTZ R54, R137, R54, !PT ;  /* 0x0000003689367209 */ /* 0x000fe40007810000 */
[----:B------:R-:W-:Y:S02]  /*14150*/  ISETP.GT.AND P4, PT, R20, 0x11, PT ;  /* 0x000000111400780c */ /* 0x000fe40003f84270 */
[----:B------:R-:W-:Y:S02]  /*14160*/  FSEL R139, R128, -INF , P3 ;  /* 0xff800000808b7808 */ /* 0x000fe40001800000 */
[----:B------:R-:W-:Y:S02]  /*14170*/  FMNMX.FTZ R58, R125, R54, !PT ;  /* 0x000000367d3a7209 */ /* 0x000fe40007810000 */
[----:B------:R-:W-:Y:S02]  /*14180*/  ISETP.GT.AND P3, PT, R20, 0x18, PT ;  /* 0x000000181400780c */ /* 0x000fe40003f64270 */
[----:B------:R-:W-:-:S02]  /*14190*/  FSEL R129, R129, -INF , P4 ;  /* 0xff80000081817808 */ /* 0x000fc40002000000 */
[----:B------:R-:W-:Y:S01]  /*141a0*/  FMNMX.FTZ R58, R139, R58, !PT ;  /* 0x0000003a8b3a7209 */ /* 0x000fe20007810000 */
[----:B------:R-:W-:-:S01]  /*141b0*/  FFMA.FTZ R30, R2, R141, -R39 ;  /* 0x0000008d021e7223 */ /* 0x000fc20000010827 */
[----:B------:R-:W-:Y:S02]  /*141c0*/  ISETP.GT.AND P4, PT, R20, 0x19, PT ;  /* 0x000000191400780c */ /* 0x000fe40003f84270 */
[----:B------:R-:W-:Y:S02]  /*141d0*/  FSEL R141, R132, -INF , P3 ;  /* 0xff800000848d7808 */ /* 0x000fe40001800000 */
[----:B------:R-:W-:Y:S02]  /*141e0*/  FMNMX.FTZ R58, R129, R58, !PT ;  /* 0x0000003a813a7209 */ /* 0x000fe40007810000 */
[----:B------:R-:W-:Y:S02]  /*141f0*/  FSEL R133, R133, -INF , P4 ;  /* 0xff80000085857808 */ /* 0x000fe40002000000 */
[----:B------:R-:W-:-:S02]  /*14200*/  ISETP.GT.AND P3, PT, R20, 0x20, PT ;  /* 0x000000201400780c */ /* 0x000fc40003f64270 */
[----:B------:R-:W-:Y:S01]  /*14210*/  FMNMX.FTZ R58, R141, R58, !PT ;  /* 0x0000003a8d3a7209 */ /* 0x000fe20007810000 */
[----:B------:R-:W-:Y:S01]  /*14220*/  FFMA.FTZ R34, R2, R143, -R39 ;  /* 0x0000008f02227223 */ /* 0x000fe20000010827 */
        /* <DEDUP_REMOVED lines=10> */
[----:B------:R-:W-:Y:S02]  /*142d0*/  ISETP.GT.AND P3, PT, R20, 0x30, PT ;  /* 0x000000301400780c */ /* 0x000fe40003f64270 */
[----:B------:R-:W-:-:S02]  /*142e0*/  FSEL R109, R109, -INF , P4 ;  /* 0xff8000006d6d7808 */ /* 0x000fc40002000000 */
        /* <DEDUP_REMOVED lines=15> */
[--C-:B------:R-:W-:Y:S01]  /*143e0*/  FFMA.FTZ R50, R2, R151, -R39.reuse ;  /* 0x0000009702327223 */ /* 0x100fe20000010827 */
[----:B------:R-:W-:Y:S02]  /*143f0*/  ISETP.GT.AND P4, PT, R20, 0x41, PT ;  /* 0x000000411400780c */ /* 0x000fe40003f84270 */
[----:B------:R-:W-:Y:S02]  /*14400*/  FSEL R151, R88, -INF , P3 ;  /* 0xff80000058977808 */ /* 0x000fe40001800000 */
[----:B------:R-:W-:Y:S01]  /*14410*/  FMNMX.FTZ R66, R117, R66, !PT ;  /* 0x0000004275427209 */ /* 0x000fe20007810000 */
[----:B------:R-:W-:Y:S01]  /*14420*/  FFMA.FTZ R153, R2, R153, -R39 ;  /* 0x0000009902997223 */ /* 0x000fe20000010827 */
[----:B------:R-:W-:Y:S02]  /*14430*/  ISETP.GT.AND P3, PT, R20, 0x48, PT ;  /* 0x000000481400780c */ /* 0x000fe40003f64270 */
[----:B------:R-:W-:-:S02]  /*14440*/  FSEL R89, R89, -INF , P4 ;  /* 0xff80000059597808 */ /* 0x000fc40002000000 */
[----:B------:R-:W-:Y:S01]  /*14450*/  FMNMX.FTZ R66, R151, R66, !PT ;  /* 0x0000004297427209 */ /* 0x000fe20007810000 */
[----:B------:R0:W-:Y:S01]  /*14460*/  MUFU.EX2 R54, R153 ;  /* 0x0000009900367308 */ /* 0x0001e20000000800 */
[----:B------:R-:W-:Y:S02]  /*14470*/  ISETP.GT.AND P4, PT, R20, 0x49, PT ;  /* 0x000000491400780c */ /* 0x000fe40003f84270 */
[----:B------:R-:W-:Y:S02]  /*14480*/  FMNMX.FTZ R70, R89, R66, !PT ;  /* 0x0000004259467209 */ /* 0x000fe40007810000 */
[----:B------:R-:W-:Y:S02]  /*14490*/  FSEL R93, R93, -INF , P4 ;  /* 0xff8000005d5d7808 */ /* 0x000fe40002000000 */
[----:B0-----:R-:W-:Y:S02]  /*144a0*/  FSEL R153, R92, -INF , P3 ;  /* 0xff8000005c997808 */ /* 0x001fe40001800000 */
[----:B------:R-:W-:-:S02]  /*144b0*/  ISETP.GT.AND P3, PT, R20, 0x50, PT ;  /* 0x000000501400780c */ /* 0x000fc40003f64270 */
[----:B------:R-:W-:Y:S01]  /*144c0*/  FMNMX.FTZ R70, R153, R70, !PT ;  /* 0x0000004699467209 */ /* 0x000fe20007810000 */
[----:B------:R-:W-:-:S01]  /*144d0*/  FFMA.FTZ R3, R2, R103, -R39 ;  /* 0x0000006702037223 */ /* 0x000fc20000010827 */
[----:B------:R-:W-:Y:S02]  /*144e0*/  ISETP.GT.AND P4, PT, R20, 0x51, PT ;  /* 0x000000511400780c */ /* 0x000fe40003f84270 */
[----:B------:R-:W-:Y:S02]  /*144f0*/  FSEL R103, R96, -INF , P3 ;  /* 0xff80000060677808 */ /* 0x000fe40001800000 */
[----:B------:R-:W-:Y:S01]  /*14500*/  FMNMX.FTZ R74, R93, R70, !PT ;  /* 0x000000465d4a7209 */ /* 0x000fe20007810000 */
[----:B------:R-:W-:-:S01]  /*14510*/  FFMA.FTZ R155, R2, R155, -R39 ;  /* 0x0000009b029b7223 */ /* 0x000fc20000010827 */
[----:B------:R-:W-:Y:S02]  /*14520*/  ISETP.GT.AND P3, PT, R20, 0x58, PT ;  /* 0x000000581400780c */ /* 0x000fe40003f64270 */
[----:B------:R-:W-:-:S02]  /*14530*/  FSEL R97, R97, -INF , P4 ;  /* 0xff80000061617808 */ /* 0x000fc40002000000 */
[----:B------:R-:W-:Y:S01]  /*14540*/  FMNMX.FTZ R74, R103, R74, !PT ;  /* 0x0000004a674a7209 */ /* 0x000fe20007810000 */
[----:B------:R0:W-:Y:S01]  /*14550*/  MUFU.EX2 R58, R155 ;  /* 0x0000009b003a7308 */ /* 0x0001e20000000800 */
[----:B------:R-:W-:Y:S02]  /*14560*/  ISETP.GT.AND P4, PT, R20, 0x59, PT ;  /* 0x000000591400780c */ /* 0x000fe40003f84270 */
[----:B------:R-:W-:Y:S01]  /*14570*/  FMNMX.FTZ R74, R97, R74, !PT ;  /* 0x0000004a614a7209 */ /* 0x000fe20007810000 */
[----:B------:R-:W-:-:S01]  /*14580*/  FFMA.FTZ R157, R2, R157, -R39 ;  /* 0x0000009d029d7223 */ /* 0x000fc20000010827 */
[----:B------:R-:W-:Y:S02]  /*14590*/  FSEL R101, R101, -INF , P4 ;  /* 0xff80000065657808 */ /* 0x000fe40002000000 */
[----:B0-----:R-:W-:Y:S02]  /*145a0*/  FSEL R155, R100, -INF , P3 ;  /* 0xff800000649b7808 */ /* 0x001fe40001800000 */
[----:B------:R-:W-:-:S02]  /*145b0*/  ISETP.GT.AND P3, PT, R20, 0x60, PT ;  /* 0x000000601400780c */ /* 0x000fc40003f64270 */
        /* <DEDUP_REMOVED lines=23> */
[----:B------:R0:W-:Y:S01]  /*14730*/  MUFU.EX2 R66, R3 ;  /* 0x0000000300427308 */ /* 0x0001e20000000800 */
[----:B------:R-:W-:Y:S02]  /*14740*/  ISETP.GT.AND P4, PT, R20, 0x79, PT ;  /* 0x000000791400780c */ /* 0x000fe40003f84270 */
[----:B------:R-:W-:Y:S01]  /*14750*/  FMNMX.FTZ R76, R81, R76, !PT ;  /* 0x0000004c514c7209 */ /* 0x000fe20007810000 */
[----:B0-----:R-:W-:-:S01]  /*14760*/  FFMA.FTZ R3, R2, R163, -R39 ;  /* 0x000000a302037223 */ /* 0x001fc20000010827 */
[----:B------:R-:W-:Y:S02]  /*14770*/  FSEL R163, R84, -INF , P3 ;  /* 0xff80000054a37808 */ /* 0x000fe40001800000 */
[----:B------:R-:W-:Y:S02]  /*14780*/  FSEL R85, R85, -INF , P4 ;  /* 0xff80000055557808 */ /* 0x000fe40002000000 */
[----:B------:R-:W-:-:S02]  /*14790*/  ISETP.GT.AND P3, PT, R20, 0x80, PT ;  /* 0x000000801400780c */ /* 0x000fc40003f64270 */
[----:B------:R-:W-:Y:S02]  /*147a0*/  FMNMX.FTZ R76, R163, R76, !PT ;  /* 0x0000004ca34c7209 */ /* 0x000fe40007810000 */
[----:B------:R-:W-:Y:S02]  /*147b0*/  ISETP.GT.AND P4, PT, R20, 0x81, PT ;  /* 0x000000811400780c */ /* 0x000fe40003f84270 */
[----:B------:R-:W-:Y:S02]  /*147c0*/  FSEL R189, R56, -INF , P3 ;  /* 0xff80000038bd7808 */ /* 0x000fe40001800000 */
[----:B------:R-:W-:Y:S02]  /*147d0*/  FMNMX.FTZ R76, R85, R76, !PT ;  /* 0x0000004c554c7209 */ /* 0x000fe40007810000 */
[----:B------:R-:W-:Y:S02]  /*147e0*/  ISETP.GT.AND P3, PT, R20, 0x88, PT ;  /* 0x000000881400780c */ /* 0x000fe40003f64270 */
[----:B------:R-:W-:-:S02]  /*147f0*/  FSEL R57, R57, -INF , P4 ;  /* 0xff80000039397808 */ /* 0x000fc40002000000 */
[----:B------:R-:W-:Y:S02]  /*14800*/  FMNMX.FTZ R76, R189, R76, !PT ;  /* 0x0000004cbd4c7209 */ /* 0x000fe40007810000 */
        /* <DEDUP_REMOVED lines=19> */
[----:B------:R-:W-:Y:S02]  /*14940*/  FMNMX.FTZ R76, R165, R76, !PT ;  /* 0x0000004ca54c7209 */ /* 0x000fe40007810000 */
[----:B------:R-:W-:Y:S02]  /*14950*/  ISETP.GT.AND P4, PT, R20, 0xa1, PT ;  /* 0x000000a11400780c */ /* 0x000fe40003f84270 */
[----:B------:R-:W-:Y:S02]  /*14960*/  FSEL R193, R40, -INF , P3 ;  /* 0xff80000028c17808 */ /* 0x000fe40001800000 */
[----:B------:R-:W-:Y:S01]  /*14970*/  FMNMX.FTZ R76, R69, R76, !PT ;  /* 0x0000004c454c7209 */ /* 0x000fe20007810000 */
[----:B------:R-:W-:-:S01]  /*14980*/  FFMA.FTZ R40, R2, R167, -R39 ;  /* 0x000000a702287223 */ /* 0x000fc20000010827 */
        /* <DEDUP_REMOVED lines=20> */
[----:B------:R-:W-:Y:S02]  /*14ad0*/  FSEL R53, R53, -INF , P4 ;  /* 0xff80000035357808 */ /* 0x000fe40002000000 */
        /* <DEDUP_REMOVED lines=12> */
[----:B------:R-:W-:Y:S01]  /*14ba0*/  FMNMX.FTZ R76, R171, R76, !PT ;  /* 0x0000004cab4c7209 */ /* 0x000fe20007810000 */
[----:B------:R-:W-:Y:S01]  /*14bb0*/  FFMA.FTZ R25, R2, R71, -R39 ;  /* 0x0000004702197223 */ /* 0x000fe20000010827 */
[----:B------:R-:W-:Y:S02]  /*14bc0*/  ISETP.GT.AND P3, PT, R20, 0xd0, PT ;  /* 0x000000d01400780c */ /* 0x000fe40003f64270 */
[----:B------:R-:W-:-:S02]  /*14bd0*/  FSEL R71, R29, -INF , P4 ;  /* 0xff8000001d477808 */ /* 0x000fc40002000000 */
        /* <DEDUP_REMOVED lines=12> */
[----:B------:R-:W-:-:S04]  /*14ca0*/  FMNMX.FTZ R76, R203, R76, !PT ;  /* 0x0000004ccb4c7209 */ /* 0x000fc80007810000 */
[----:B------:R-:W-:Y:S01]  /*14cb0*/  FMNMX.FTZ R76, R205, R76, !PT ;  /* 0x0000004ccd4c7209 */ /* 0x000fe20007810000 */
[----:B------:R0:W-:Y:S04]  /*14cc0*/  MUFU.EX2 R74, R3 ;  /* 0x00000003004a7308 */ /* 0x0001e80000000800 */
[----:B0-----:R-:W0:Y:S01]  /*14cd0*/  SHFL.BFLY PT, R3, R76, 0x2, 0x1f ;  /* 0x0c401f004c037f89 */ /* 0x001e2200000e0000 */
        /* <DEDUP_REMOVED lines=13> */
[----:B0-----:R-:W-:-:S04]  /*14db0*/  FMNMX.FTZ R3, R51, R64, !PT ;  /* 0x0000004033037209 */ /* 0x001fc80007810000 */
[----:B------:R-:W-:Y:S01]  /*14dc0*/  FSETP.NEU.FTZ.AND P3, PT, R3, -INF , PT ;  /* 0xff8000000300780b */ /* 0x000fe20003f7d000 */
[----:B------:R-:W-:-:S01]  /*14dd0*/  FFMA.FTZ R88, R2, R3, -8 ;  /* 0xc100000002587423 */ /* 0x000fc20000010003 */
[----:B------:R-:W-:-:S04]  /*14de0*/  FFMA.FTZ R107, R2, R107, -R39 ;  /* 0x0000006b026b7223 */ /* 0x000fc80000010827 */
[----:B------:R-:W-:Y:S01]  /*14df0*/  FSEL R88, R88, RZ, P3 ;  /* 0x000000ff58587208 */ /* 0x000fe20001800000 */
        /* <DEDUP_REMOVED lines=22> */
[----:B------:R-:W-:-:S07]  /*14f60*/  FFMA.FTZ R90, R2, R137, -R88 ;  /* 0x00000089025a7223 */ /* 0x000fce0000010858 */
[----:B------:R-:W0:Y:S01]  /*14f70*/  MUFU.EX2 R123, R123 ;  /* 0x0000007b007b7308 */ /* 0x000e220000000800 */
[----:B------:R-:W-:-:S07]  /*14f80*/  FFMA.FTZ R115, R2, R125, -R88 ;  /* 0x0000007d02737223 */ /* 0x000fce0000010858 */
[----:B------:R-:W1:Y:S01]  /*14f90*/  MUFU.EX2 R26, R26 ;  /* 0x0000001a001a7308 */ /* 0x000e620000000800 */
[----:B------:R-:W-:-:S07]  /*14fa0*/  FFMA.FTZ R51, R2, R139, -R88 ;  /* 0x0000008b02337223 */ /* 0x000fce0000010858 */
[----:B------:R-:W-:Y:S08]  /*14fb0*/  MUFU.EX2 R39, R39 ;  /* 0x0000002700277308 */ /* 0x000ff00000000800 */
[----:B------:R-:W2:Y:S01]  /*14fc0*/  MUFU.EX2 R68, R68 ;  /* 0x0000004400447308 */ /* 0x000ea20000000800 */
[----:B------:R-:W-:-:S07]  /*14fd0*/  FFMA.FTZ R76, R2, R129, -R88 ;  /* 0x00000081024c7223 */ /* 0x000fce0000010858 */
[----:B------:R-:W3:Y:S01]  /*14fe0*/  MUFU.EX2 R127, R127 ;  /* 0x0000007f007f7308 */ /* 0x000ee20000000800 */
[----:B------:R-:W-:-:S07]  /*14ff0*/  FFMA.FTZ R84, R2, R103, -R88 ;  /* 0x0000006702547223 */ /* 0x000fce0000010858 */
[----:B------:R-:W4:Y:S01]  /*15000*/  MUFU.EX2 R90, R90 ;  /* 0x0000005a005a7308 */ /* 0x000f220000000800 */
[----:B0-----:R-:W-:-:S07]  /*15010*/  FADD.FTZ R103, R14, R123 ;  /* 0x0000007b0e677221 */ /* 0x001fce0000010000 */
[----:B------:R-:W0:Y:S01]  /*15020*/  MUFU.EX2 R30, R30 ;  /* 0x0000001e001e7308 */ /* 0x000e220000000800 */
[----:B------:R-:W-:-:S07]  /*15030*/  FFMA.FTZ R92, R2, R141, -R88 ;  /* 0x0000008d025c7223 */ /* 0x000fce0000010858 */
[----:B------:R-:W5:Y:S01]  /*15040*/  MUFU.EX2 R115, R115 ;  /* 0x0000007300737308 */ /* 0x000f620000000800 */
[----:B-1----:R-:W-:-:S01]  /*15050*/  FADD.FTZ R110, R26, R103 ;  /* 0x000000671a6e7221 */ /* 0x002fc20000010000 */
[----:B------:R-:W-:-:S06]  /*15060*/  FFMA.FTZ R106, R2, R57, -R88 ;  /* 0x00000039026a7223 */ /* 0x000fcc0000010858 */
[----:B------:R-:W1:Y:S01]  /*15070*/  MUFU.EX2 R131, R131 ;  /* 0x0000008300837308 */ /* 0x000e620000000800 */
[----:B--2---:R-:W-:-:S01]  /*15080*/  FADD.FTZ R57, R39, R68 ;  /* 0x0000004427397221 */ /* 0x004fc20000010000 */
[----:B------:R-:W-:-:S06]  /*15090*/  FFMA.FTZ R121, R2, R133, -R88 ;  /* 0x0000008502797223 */ /* 0x000fcc0000010858 */
[----:B------:R-:W2:Y:S01]  /*150a0*/  MUFU.EX2 R51, R51 ;  /* 0x0000003300337308 */ /* 0x000ea20000000800 */
[----:B------:R-:W-:-:S01]  /*150b0*/  FFMA.FTZ R108, R2, R85, -R88 ;  /* 0x00000055026c7223 */ /* 0x000fc20000010858 */
[----:B---3--:R-:W-:-:S06]  /*150c0*/  FADD.FTZ R85, R127, R110 ;  /* 0x0000006e7f557221 */ /* 0x008fcc0000010000 */
[----:B------:R-:W3:Y:S01]  /*150d0*/  MUFU.EX2 R34, R34 ;  /* 0x0000002200227308 */ /* 0x000ee20000000800 */
[----:B----4-:R-:W-:-:S07]  /*150e0*/  FADD.FTZ R110, R90, R57 ;  /* 0x000000395a6e7221 */ /* 0x010fce0000010000 */
[----:B------:R-:W4:Y:S01]  /*150f0*/  MUFU.EX2 R76, R76 ;  /* 0x0000004c004c7308 */ /* 0x000f220000000800 */
[----:B0-----:R-:W-:-:S01]  /*15100*/  FADD.FTZ R116, R30, R85 ;  /* 0x000000551e747221 */ /* 0x001fc20000010000 */
[----:B-----5:R-:W-:-:S06]  /*15110*/  FADD.FTZ R114, R115, R110 ;  /* 0x0000006e73727221 */ /* 0x020fcc0000010000 */
[----:B------:R-:W0:Y:S01]  /*15120*/  MUFU.EX2 R135, R135 ;  /* 0x0000008700877308 */ /* 0x000e220000000800 */
[----:B------:R-:W-:-:S07]  /*15130*/  FFMA.FTZ R78, R2, R105, -R88 ;  /* 0x00000069024e7223 */ /* 0x000fce0000010858 */
[----:B------:R-:W5:Y:S01]  /*15140*/  MUFU.EX2 R92, R92 ;  /* 0x0000005c005c7308 */ /* 0x000f620000000800 */
[----:B------:R-:W-:-:S07]  /*15150*/  FFMA.FTZ R112, R2, R61, -R88 ;  /* 0x0000003d02707223 */ /* 0x000fce0000010858 */
[----:B------:R3:W-:Y:S01]  /*15160*/  MUFU.EX2 R64, R55 ;  /* 0x0000003700407308 */ /* 0x0007e20000000800 */
[----:B-1----:R-:W-:-:S01]  /*15170*/  FADD.FTZ R85, R131, R116 ;  /* 0x0000007483557221 */ /* 0x002fc20000010000 */
[----:B--2---:R-:W-:-:S06]  /*15180*/  FADD.FTZ R61, R51, R114 ;  /* 0x00000072333d7221 */ /* 0x004fcc0000010000 */
[----:B------:R-:W1:Y:S01]  /*15190*/  MUFU.EX2 R38, R38 ;  /* 0x0000002600267308 */ /* 0x000e620000000800 */
[----:B---3--:R-:W-:-:S01]  /*151a0*/  FFMA.FTZ R55, R2, R143, -R88 ;  /* 0x0000008f02377223 */ /* 0x008fc20000010858 */
[----:B------:R-:W-:-:S06]  /*151b0*/  FFMA.FTZ R94, R2, R145, -R88 ;  /* 0x00000091025e7223 */ /* 0x000fcc0000010858 */
[----:B------:R-:W2:Y:S01]  /*151c0*/  MUFU.EX2 R121, R121 ;  /* 0x0000007900797308 */ /* 0x000ea20000000800 */
[----:B------:R-:W-:-:S01]  /*151d0*/  FADD.FTZ R114, R34, R85 ;  /* 0x0000005522727221 */ /* 0x000fc20000010000 */
[----:B----4-:R-:W-:-:S06]  /*151e0*/  FADD.FTZ R61, R76, R61 ;  /* 0x0000003d4c3d7221 */ /* 0x010fcc0000010000 */
[----:B------:R-:W3:Y:S01]  /*151f0*/  MUFU.EX2 R107, R107 ;  /* 0x0000006b006b7308 */ /* 0x000ee20000000800 */
[----:B------:R-:W-:-:S07]  /*15200*/  FFMA.FTZ R109, R2, R109, -R88 ;  /* 0x0000006d026d7223 */ /* 0x000fce0000010858 */
[----:B------:R-:W4:Y:S01]  /*15210*/  MUFU.EX2 R55, R55 ;  /* 0x0000003700377308 */ /* 0x000f220000000800 */
[----:B------:R-:W-:-:S01]  /*15220*/  FFMA.FTZ R110, R2, R65, -R88 ;  /* 0x00000041026e7223 */ /* 0x000fc20000010858 */
[----:B0-----:R-:W-:-:S06]  /*15230*/  FADD.FTZ R65, R135, R114 ;  /* 0x0000007287417221 */ /* 0x001fcc0000010000 */
[----:B------:R-:W0:Y:S01]  /*15240*/  MUFU.EX2 R42, R42 ;  /* 0x0000002a002a7308 */ /* 0x000e220000000800 */
[----:B-----5:R-:W-:-:S01]  /*15250*/  FADD.FTZ R114, R92, R61 ;  /* 0x0000003d5c727221 */ /* 0x020fc20000010000 */
[----:B------:R-:W-:-:S06]  /*15260*/  FFMA.FTZ R80, R2, R147, -R88 ;  /* 0x0000009302507223 */ /* 0x000fcc0000010858 */
[----:B------:R-:W5:Y:S01]  /*15270*/  MUFU.EX2 R78, R78 ;  /* 0x0000004e004e7308 */ /* 0x000f620000000800 */
[----:B-1----:R-:W-:-:S01]  /*15280*/  FADD.FTZ R116, R38, R65 ;  /* 0x0000004126747221 */ /* 0x002fc20000010000 */
[----:B--2---:R-:W-:-:S06]  /*15290*/  FADD.FTZ R114, R121, R114 ;  /* 0x0000007279727221 */ /* 0x004fcc0000010000 */
[----:B------:R-:W1:Y:S01]  /*152a0*/  MUFU.EX2 R111, R111 ;  /* 0x0000006f006f7308 */ /* 0x000e620000000800 */
[----:B------:R-:W-:-:S07]  /*152b0*/  FFMA.FTZ R105, R2, R113, -R88 ;  /* 0x0000007102697223 */ /* 0x000fce0000010858 */
[----:B------:R-:W2:Y:S01]  /*152c0*/  MUFU.EX2 R94, R94 ;  /* 0x0000005e005e7308 */ /* 0x000ea20000000800 */
[----:B------:R-:W-:-:S01]  /*152d0*/  FFMA.FTZ R85, R2, R69, -R88 ;  /* 0x0000004502557223 */ /* 0x000fc20000010858 */
[----:B---3--:R-:W-:Y:S01]  /*152e0*/  FADD.FTZ R69, R107, R116 ;  /* 0x000000746b457221 */ /* 0x008fe20000010000 */
[----:B------:R-:W-:-:S05]  /*152f0*/  FFMA.FTZ R65, R2, R45, -R88 ;  /* 0x0000002d02417223 */ /* 0x000fca0000010858 */
[----:B------:R-:W3:Y:S01]  /*15300*/  MUFU.EX2 R46, R46 ;  /* 0x0000002e002e7308 */ /* 0x000ee20000000800 */
[----:B----4-:R-:W-:-:S01]  /*15310*/  FADD.FTZ R45, R55, R114 ;  /* 0x00000072372d7221 */ /* 0x010fc20000010000 */
[----:B------:R-:W-:-:S06]  /*15320*/  FFMA.FTZ R96, R2, R149, -R88 ;  /* 0x0000009502607223 */ /* 0x000fcc0000010858 */
[----:B------:R-:W4:Y:S01]  /*15330*/  MUFU.EX2 R109, R109 ;  /* 0x0000006d006d7308 */ /* 0x000f220000000800 */
[----:B0-----:R-:W-:-:S01]  /*15340*/  FADD.FTZ R114, R42, R69 ;  /* 0x000000452a727221 */ /* 0x001fc20000010000 */
[----:B-----5:R-:W-:-:S06]  /*15350*/  FADD.FTZ R45, R78, R45 ;  /* 0x0000002d4e2d7221 */ /* 0x020fcc0000010000 */
[----:B------:R-:W0:Y:S01]  /*15360*/  MUFU.EX2 R80, R80 ;  /* 0x0000005000507308 */ /* 0x000e220000000800 */
[----:B------:R-:W-:-:S01]  /*15370*/  FFMA.FTZ R113, R2, R117, -R88 ;  /* 0x0000007502717223 */ /* 0x000fc20000010858 */
[----:B-1----:R-:W-:-:S06]  /*15380*/  FADD.FTZ R69, R111, R114 ;  /* 0x000000726f457221 */ /* 0x002fcc0000010000 */
[----:B------:R-:W1:Y:S01]  /*15390*/  MUFU.EX2 R50, R50 ;  /* 0x0000003200327308 */ /* 0x000e620000000800 */
[----:B--2---:R-:W-:-:S01]  /*153a0*/  FADD.FTZ R114, R94, R45 ;  /* 0x0000002d5e727221 */ /* 0x004fc20000010000 */
[----:B------:R-:W-:-:S06]  /*153b0*/  FFMA.FTZ R82, R2, R151, -R88 ;  /* 0x0000009702527223 */ /* 0x000fcc0000010858 */
[----:B------:R-:W2:Y:S01]  /*153c0*/  MUFU.EX2 R105, R105 ;  /* 0x0000006900697308 */ /* 0x000ea20000000800 */
[----:B---3--:R-:W-:-:S01]  /*153d0*/  FADD.FTZ R116, R46, R69 ;  /* 0x000000452e747221 */ /* 0x008fc20000010000 */
[----:B----4-:R-:W-:-:S06]  /*153e0*/  FADD.FTZ R69, R109, R114 ;  /* 0x000000726d457221 */ /* 0x010fcc0000010000 */
[----:B------:R-:W3:Y:S01]  /*153f0*/  MUFU.EX2 R119, R119 ;  /* 0x0000007700777308 */ /* 0x000ee20000000800 */
[----:B------:R-:W-:-:S07]  /*15400*/  FFMA.FTZ R89, R2, R89, -R88 ;  /* 0x0000005902597223 */ /* 0x000fce0000010858 */
[----:B------:R-:W4:Y:S01]  /*15410*/  MUFU.EX2 R96, R96 ;  /* 0x0000006000607308 */ /* 0x000f220000000800 */
[----:B------:R-:W-:-:S01]  /*15420*/  FADD.FTZ R103, R21, R116 ;  /* 0x0000007415677221 */ /* 0x000fc20000010000 */
[----:B0-----:R-:W-:-:S06]  /*15430*/  FADD.FTZ R114, R80, R69 ;  /* 0x0000004550727221 */ /* 0x001fcc0000010000 */
[----:B------:R-:W-:Y:S01]  /*15440*/  MUFU.EX2 R113, R113 ;  /* 0x0000007100717308 */ /* 0x000fe20000000800 */
[----:B------:R-:W-:-:S01]  /*15450*/  FFMA.FTZ R100, R2, R153, -R88 ;  /* 0x0000009902647223 */ /* 0x000fc20000010858 */
[----:B-1----:R-:W-:-:S06]  /*15460*/  FADD.FTZ R116, R50, R103 ;  /* 0x0000006732747221 */ /* 0x002fcc0000010000 */
[----:B------:R-:W0:Y:S01]  /*15470*/  MUFU.EX2 R91, R91 ;  /* 0x0000005b005b7308 */ /* 0x000e220000000800 */
[----:B--2---:R-:W-:-:S01]  /*15480*/  FADD.FTZ R69, R105, R114 ;  /* 0x0000007269457221 */ /* 0x004fc20000010000 */
[----:B------:R-:W-:-:S06]  /*15490*/  FFMA.FTZ R117, R2, R93, -R88 ;  /* 0x0000005d02757223 */ /* 0x000fcc0000010858 */
[----:B------:R-:W1:Y:S01]  /*154a0*/  MUFU.EX2 R82, R82 ;  /* 0x0000005200527308 */ /* 0x000e620000000800 */
[----:B------:R-:W-:-:S01]  /*154b0*/  FFMA.FTZ R87, R2, R87, -R88 ;  /* 0x0000005702577223 */ /* 0x000fc20000010858 */
[----:B---3--:R-:W-:Y:S01]  /*154c0*/  FADD.FTZ R103, R119, R116 ;  /* 0x0000007477677221 */ /* 0x008fe20000010000 */
[----:B----4-:R-:W-:-:S05]  /*154d0*/  FADD.FTZ R114, R96, R69 ;  /* 0x0000004560727221 */ /* 0x010fca0000010000 */
[----:B------:R-:W2:Y:S01]  /*154e0*/  MUFU.EX2 R89, R89 ;  /* 0x0000005900597308 */ /* 0x000ea20000000800 */
[----:B------:R-:W-:-:S07]  /*154f0*/  FADD.FTZ R116, R54, R103 ;  /* 0x0000006736747221 */ /* 0x000fce0000010000 */
[----:B------:R-:W3:Y:S01]  /*15500*/  MUFU.EX2 R95, R95 ;  /* 0x0000005f005f7308 */ /* 0x000ee20000000800 */
[----:B------:R-:W-:-:S07]  /*15510*/  FFMA.FTZ R93, R2, R97, -R88 ;  /* 0x00000061025d7223 */ /* 0x000fce0000010858 */
[----:B------:R-:W4:Y:S01]  /*15520*/  MUFU.EX2 R100, R100 ;  /* 0x0000006400647308 */ /* 0x000f220000000800 */
[----:B0-----:R-:W-:-:S01]  /*15530*/  FADD.FTZ R103, R91, R116 ;  /* 0x000000745b677221 */ /* 0x001fc20000010000 */
[----:B------:R-:W-:-:S06]  /*15540*/  FFMA.FTZ R97, R2, R155, -R88 ;  /* 0x0000009b02617223 */ /* 0x000fcc0000010858 */
[----:B------:R-:W0:Y:S08]  /*15550*/  MUFU.EX2 R117, R117 ;  /* 0x0000007500757308 */ /* 0x000e300000000800 */
[----:B------:R5:W-:Y:S01]  /*15560*/  MUFU.EX2 R45, R87 ;  /* 0x00000057002d7308 */ /* 0x000be20000000800 */
[----:B------:R-:W-:-:S01]  /*15570*/  FADD.FTZ R116, R58, R103 ;  /* 0x000000673a747221 */ /* 0x000fc20000010000 */
[----:B-----5:R-:W-:-:S06]  /*15580*/  FADD.FTZ R87, R113, R114 ;  /* 0x0000007271577221 */ /* 0x020fcc0000010000 */
[----:B------:R-:W5:Y:S01]  /*15590*/  MUFU.EX2 R99, R99 ;  /* 0x0000006300637308 */ /* 0x000f620000000800 */
[----:B-1----:R-:W-:-:S07]  /*155a0*/  FADD.FTZ R114, R82, R87 ;  /* 0x0000005752727221 */ /* 0x002fce0000010000 */
[----:B------:R-:W1:Y:S01]  /*155b0*/  MUFU.EX2 R84, R84 ;  /* 0x0000005400547308 */ /* 0x000e620000000800 */
[----:B--2---:R-:W-:-:S01]  /*155c0*/  FADD.FTZ R87, R89, R114 ;  /* 0x0000007259577221 */ /* 0x004fc20000010000 */
[----:B------:R-:W-:Y:S01]  /*155d0*/  FFMA.FTZ R102, R2, R101, -R88 ;  /* 0x0000006502667223 */ /* 0x000fe20000010858 */
[----:B------:R-:W-:-:S05]  /*155e0*/  F2FP.SATFINITE.E4M3.F32.PACK_AB_MERGE_C R225, R127, R26, RZ ;  /* 0x0000001a7fe1723e */ /* 0x000fca00048070ff */
[----:B------:R-:W-:Y:S01]  /*155f0*/  MUFU.EX2 R15, R15 ;  /* 0x0000000f000f7308 */ /* 0x000fe20000000800 */
[----:B---3--:R-:W-:-:S01]  /*15600*/  FADD.FTZ R103, R95, R116 ;  /* 0x000000745f677221 */ /* 0x008fc20000010000 */
[----:B----4-:R-:W-:-:S06]  /*15610*/  FADD.FTZ R26, R100, R87 ;  /* 0x00000057641a7221 */ /* 0x010fcc0000010000 */
[----:B------:R-:W2:Y:S01]  /*15620*/  MUFU.EX2 R93, R93 ;  /* 0x0000005d005d7308 */ /* 0x000ea20000000800 */
[----:B------:R-:W-:-:S01]  /*15630*/  FFMA.FTZ R86, R2, R157, -R88 ;  /* 0x0000009d02567223 */ /* 0x000fc20000010858 */
[----:B------:R-:W-:Y:S01]  /*15640*/  F2FP.SATFINITE.E4M3.F32.PACK_AB_MERGE_C R221, R111, R42, RZ ;  /* 0x0000002a6fdd723e */ /* 0x000fe200048070ff */
[----:B------:R-:W-:-:S05]  /*15650*/  FADD.FTZ R42, R62, R103 ;  /* 0x000000673e2a7221 */ /* 0x000fca0000010000 */
[----:B------:R-:W3:Y:S01]  /*15660*/  MUFU.EX2 R97, R97 ;  /* 0x0000006100617308 */ /* 0x000ee20000000800 */
[----:B0-----:R-:W-:-:S01]  /*15670*/  FADD.FTZ R87, R117, R26 ;  /* 0x0000001a75577221 */ /* 0x001fc20000010000 */
[----:B------:R-:W-:Y:S01]  /*15680*/  FFMA.FTZ R73, R2, R73, -R88 ;  /* 0x0000004902497223 */ /* 0x000fe20000010858 */
[----:B------:R-:W-:Y:S01]  /*15690*/  F2FP.SATFINITE.E4M3.F32.PACK_AB_MERGE_C R223, R119, R50, RZ ;  /* 0x0000003277df723e */ /* 0x000fe200048070ff */
[----:B-----5:R-:W-:-:S04]  /*156a0*/  FADD.FTZ R50, R99, R42 ;  /* 0x0000002a63327221 */ /* 0x020fc80000010000 */
[----:B------:R-:W0:Y:S01]  /*156b0*/  MUFU.EX2 R102, R102 ;  /* 0x0000006600667308 */ /* 0x000e220000000800 */
[----:B-1----:R-:W-:-:S01]  /*156c0*/  FADD.FTZ R42, R84, R87 ;  /* 0x00000057542a7221 */ /* 0x002fc20000010000 */
[----:B------:R-:W-:Y:S01]  /*156d0*/  FFMA.FTZ R101, R2, R159, -R88 ;  /* 0x0000009f02657223 */ /* 0x000fe20000010858 */
[----:B------:R-:W-:-:S05]  /*156e0*/  F2FP.SATFINITE.E4M3.F32.PACK_AB_MERGE_C R227, R135, R34, RZ ;  /* 0x0000002287e3723e */ /* 0x000fca00048070ff */
[----:B------:R-:W1:Y:S01]  /*156f0*/  MUFU.EX2 R75, R75 ;  /* 0x0000004b004b7308 */ /* 0x000e620000000800 */
[----:B------:R-:W-:-:S01]  /*15700*/  FFMA.FTZ R104, R2, R77, -R88 ;  /* 0x0000004d02687223 */ /* 0x000fc20000010858 */
[----:B--2---:R-:W-:-:S06]  /*15710*/  FADD.FTZ R42, R93, R42 ;  /* 0x0000002a5d2a7221 */ /* 0x004fcc0000010000 */
[----:B------:R-:W2:Y:S01]  /*15720*/  MUFU.EX2 R86, R86 ;  /* 0x0000005600567308 */ /* 0x000ea20000000800 */
[----:B------:R-:W-:-:S07]  /*15730*/  FFMA.FTZ R77, R2, R161, -R88 ;  /* 0x000000a1024d7223 */ /* 0x000fce0000010858 */
[----:B------:R-:W4:Y:S08]  /*15740*/  MUFU.EX2 R72, R72 ;  /* 0x0000004800487308 */ /* 0x000f300000000800 */
[----:B------:R5:W-:Y:S08]  /*15750*/  MUFU.EX2 R34, R85 ;  /* 0x0000005500227308 */ /* 0x000bf00000000800 */
[----:B------:R-:W4:Y:S01]  /*15760*/  MUFU.EX2 R73, R73 ;  /* 0x0000004900497308 */ /* 0x000f220000000800 */
[----:B-----5:R-:W-:-:S04]  /*15770*/  FADD.FTZ R85, R15, R50 ;  /* 0x000000320f557221 */ /* 0x020fc80000010000 */
[----:B------:R-:W-:Y:S01]  /*15780*/  FADD.FTZ R87, R66, R85 ;  /* 0x0000005542577221 */ /* 0x000fe20000010000 */
[----:B---3--:R-:W-:-:S02]  /*15790*/  FADD.FTZ R85, R97, R42 ;  /* 0x0000002a61557221 */ /* 0x008fc40000010000 */
[----:B------:R-:W3:Y:S01]  /*157a0*/  MUFU.EX2 R79, R79 ;  /* 0x0000004f004f7308 */ /* 0x000ee20000000800 */
[----:B------:R-:W-:-:S01]  /*157b0*/  FADD.FTZ R42, R70, R87 ;  /* 0x00000057462a7221 */ /* 0x000fc20000010000 */
[----:B0-----:R-:W-:-:S06]  /*157c0*/  FADD.FTZ R85, R102, R85 ;  /* 0x0000005566557221 */ /* 0x001fcc0000010000 */
[----:B------:R-:W0:Y:S01]  /*157d0*/  MUFU.EX2 R101, R101 ;  /* 0x0000006500657308 */ /* 0x000e220000000800 */
[----:B------:R-:W-:-:S01]  /*157e0*/  FFMA.FTZ R98, R2, R81, -R88 ;  /* 0x0000005102627223 */ /* 0x000fc20000010858 */
[----:B-1----:R-:W-:-:S06]  /*157f0*/  FADD.FTZ R87, R75, R42 ;  /* 0x0000002a4b577221 */ /* 0x002fcc0000010000 */
[----:B------:R-:W1:Y:S01]  /*15800*/  MUFU.EX2 R104, R104 ;  /* 0x0000006800687308 */ /* 0x000e620000000800 */
[----:B--2---:R-:W-:-:S01]  /*15810*/  FADD.FTZ R42, R86, R85 ;  /* 0x00000055562a7221 */ /* 0x004fc20000010000 */
[----:B------:R-:W-:Y:S01]  /*15820*/  FFMA.FTZ R81, R2, R163, -R88 ;  /* 0x000000a302517223 */ /* 0x000fe20000010858 */
[----:B----4-:R-:W-:-:S05]  /*15830*/  FADD.FTZ R50, R72, R87 ;  /* 0x0000005748327221 */ /* 0x010fca0000010000 */
[----:B------:R-:W2:Y:S01]  /*15840*/  MUFU.EX2 R83, R83 ;  /* 0x0000005300537308 */ /* 0x000ea20000000800 */
[----:B------:R-:W-:Y:S01]  /*15850*/  F2FP.SATFINITE.E4M3.F32.PACK_AB_MERGE_C R225, R123, R14, R225 ;  /* 0x0000000e7be1723e */ /* 0x000fe200048070e1 */
[----:B------:R-:W-:-:S06]  /*15860*/  FADD.FTZ R14, R73, R42 ;  /* 0x0000002a490e7221 */ /* 0x000fcc0000010000 */
[----:B------:R-:W4:Y:S01]  /*15870*/  MUFU.EX2 R77, R77 ;  /* 0x0000004d004d7308 */ /* 0x000f220000000800 */
[C---:B---3--:R-:W-:Y:S01]  /*15880*/  F2FP.SATFINITE.E4M3.F32.PACK_AB_MERGE_C R213, R79.reuse, R72, RZ ;  /* 0x000000484fd5723e */ /* 0x048fe200048070ff */
[----:B------:R-:W-:-:S06]  /*15890*/  FADD.FTZ R85, R79, R50 ;  /* 0x000000324f557221 */ /* 0x000fcc0000010000 */
[----:B------:R-:W-:Y:S01]  /*158a0*/  MUFU.EX2 R13, R13 ;  /* 0x0000000d000d7308 */ /* 0x000fe20000000800 */
[----:B0-----:R-:W-:-:S07]  /*158b0*/  FADD.FTZ R79, R101, R14 ;  /* 0x0000000e654f7221 */ /* 0x001fce0000010000 */
[----:B------:R-:W0:Y:S01]  /*158c0*/  MUFU.EX2 R98, R98 ;  /* 0x0000006200627308 */ /* 0x000e220000000800 */
[----:B------:R-:W-:-:S01]  /*158d0*/  FFMA.FTZ R189, R2, R189, -R88 ;  /* 0x000000bd02bd7223 */ /* 0x000fc20000010858 */
[----:B------:R-:W-:Y:S01]  /*158e0*/  FADD.FTZ R14, R74, R85 ;  /* 0x000000554a0e7221 */ /* 0x000fe20000010000 */
[----:B-1----:R-:W-:-:S05]  /*158f0*/  F2FP.SATFINITE.E4M3.F32.PACK_AB_MERGE_C R212, R104, R101, RZ ;  /* 0x0000006568d4723e */ /* 0x002fca00048070ff */
[----:B------:R-:W1:Y:S01]  /*15900*/  MUFU.EX2 R56, R56 ;  /* 0x0000003800387308 */ /* 0x000e620000000800 */
[----:B------:R-:W-:-:S07]  /*15910*/  FADD.FTZ R104, R104, R79 ;  /* 0x0000004f68687221 */ /* 0x000fce0000010000 */
[----:B------:R-:W3:Y:S01]  /*15920*/  MUFU.EX2 R81, R81 ;  /* 0x0000005100517308 */ /* 0x000ee20000000800 */
[----:B--2---:R-:W-:-:S01]  /*15930*/  FADD.FTZ R14, R83, R14 ;  /* 0x0000000e530e7221 */ /* 0x004fc20000010000 */
[----:B------:R-:W-:-:S06]  /*15940*/  F2FP.SATFINITE.E4M3.F32.PACK_AB_MERGE_C R223, R21, R46, R223 ;  /* 0x0000002e15df723e */ /* 0x000fcc00048070df */
[----:B------:R-:W2:Y:S01]  /*15950*/  MUFU.EX2 R60, R60 ;  /* 0x0000003c003c7308 */ /* 0x000ea20000000800 */
[----:B----4-:R-:W-:-:S07]  /*15960*/  FADD.FTZ R21, R77, R104 ;  /* 0x000000684d157221 */ /* 0x010fce0000010000 */
[----:B------:R-:W4:Y:S01]  /*15970*/  MUFU.EX2 R108, R108 ;  /* 0x0000006c006c7308 */ /* 0x000f220000000800 */
[----:B------:R-:W-:-:S01]  /*15980*/  FFMA.FTZ R191, R2, R191, -R88 ;  /* 0x000000bf02bf7223 */ /* 0x000fc20000010858 */
[----:B------:R-:W-:-:S06]  /*15990*/  F2FP.SATFINITE.E4M3.F32.PACK_AB_MERGE_C R227, R131, R30, R227 ;  /* 0x0000001e83e3723e */ /* 0x000fcc00048070e3 */
[----:B------:R-:W5:Y:S01]  /*159a0*/  MUFU.EX2 R59, R59 ;  /* 0x0000003b003b7308 */ /* 0x000f620000000800 */
[----:B0-----:R-:W-:-:S07]  /*159b0*/  FADD.FTZ R30, R98, R21 ;  /* 0x00000015621e7221 */ /* 0x001fce0000010000 */
[----:B------:R-:W0:Y:S01]  /*159c0*/  MUFU.EX2 R57, R189 ;  /* 0x000000bd00397308 */ /* 0x000e220000000800 */
[----:B-1----:R-:W-:-:S07]  /*159d0*/  F2FP.SATFINITE.E4M3.F32.PACK_AB_MERGE_C R215, R56, R13, RZ ;  /* 0x0000000d38d7723e */ /* 0x002fce00048070ff */
[----:B------:R-:W-:Y:S08]  /*159e0*/  MUFU.EX2 R40, R40 ;  /* 0x0000002800287308 */ /* 0x000ff00000000800 */
[----:B------:R-:W1:Y:S08]  /*159f0*/  MUFU.EX2 R41, R41 ;  /* 0x0000002900297308 */ /* 0x000e700000000800 */
[----:B------:R3:W-:Y:S08]  /*15a00*/  MUFU.EX2 R42, R65 ;  /* 0x00000041002a7308 */ /* 0x0007f00000000800 */
[----:B------:R-:W1:Y:S01]  /*15a10*/  MUFU.EX2 R106, R106 ;  /* 0x0000006a006a7308 */ /* 0x000e620000000800 */
[----:B---3--:R-:W-:-:S01]  /*15a20*/  FADD.FTZ R65, R13, R14 ;  /* 0x0000000e0d417221 */ /* 0x008fc20000010000 */
[----:B------:R-:W-:-:S03]  /*15a30*/  FADD.FTZ R13, R81, R30 ;  /* 0x0000001e510d7221 */ /* 0x000fc60000010000 */
[----:B------:R-:W-:-:S03]  /*15a40*/  FADD.FTZ R65, R56, R65 ;  /* 0x0000004138417221 */ /* 0x000fc60000010000 */
[----:B------:R-:W3:Y:S01]  /*15a50*/  MUFU.EX2 R61, R191 ;  /* 0x000000bf003d7308 */ /* 0x000ee20000000800 */
[----:B--2---:R-:W-:-:S01]  /*15a60*/  FADD.FTZ R30, R60, R65 ;  /* 0x000000413c1e7221 */ /* 0x004fc20000010000 */
[C---:B----4-:R-:W-:Y:S01]  /*15a70*/  F2FP.SATFINITE.E4M3.F32.PACK_AB_MERGE_C R214, R108.reuse, R81, RZ ;  /* 0x000000516cd6723e */ /* 0x050fe200048070ff */
[----:B------:R-:W-:-:S05]  /*15a80*/  FADD.FTZ R108, R108, R13 ;  /* 0x0000000d6c6c7221 */ /* 0x000fca0000010000 */
[----:B------:R-:W-:Y:S01]  /*15a90*/  MUFU.EX2 R24, R24 ;  /* 0x0000001800187308 */ /* 0x000fe20000000800 */
[----:B-----5:R-:W-:-:S07]  /*15aa0*/  FADD.FTZ R21, R59, R30 ;  /* 0x0000001e3b157221 */ /* 0x020fce0000010000 */
[----:B------:R-:W2:Y:S01]  /*15ab0*/  MUFU.EX2 R25, R25 ;  /* 0x0000001900197308 */ /* 0x000ea20000000800 */
[----:B0-----:R-:W-:-:S07]  /*15ac0*/  FADD.FTZ R13, R57, R108 ;  /* 0x0000006c390d7221 */ /* 0x001fce0000010000 */
[----:B------:R-:W0:Y:S08]  /*15ad0*/  MUFU.EX2 R44, R44 ;  /* 0x0000002c002c7308 */ /* 0x000e300000000800 */
[----:B------:R-:W4:Y:S01]  /*15ae0*/  MUFU.EX2 R112, R112 ;  /* 0x0000007000707308 */ /* 0x000f220000000800 */
[----:B-1----:R-:W-:Y:S01]  /*15af0*/  F2FP.SATFINITE.E4M3.F32.PACK_AB_MERGE_C R209, R41, R40, RZ ;  /* 0x0000002829d1723e */ /* 0x002fe200048070ff */
[----:B------:R-:W-:-:S06]  /*15b00*/  FFMA.FTZ R165, R2, R165, -R88 ;  /* 0x000000a502a57223 */ /* 0x000fcc0000010858 */
[----:B------:R-:W1:Y:S01]  /*15b10*/  MUFU.EX2 R49, R49 ;  /* 0x0000003100317308 */ /* 0x000e620000000800 */
[----:B------:R-:W-:Y:S01]  /*15b20*/  F2FP.SATFINITE.E4M3.F32.PACK_AB_MERGE_C R221, R107, R38, R221 ;  /* 0x000000266bdd723e */ /* 0x000fe200048070dd */
[----:B------:R-:W-:Y:S01]  /*15b30*/  FADD.FTZ R40, R40, R21 ;  /* 0x0000001528287221 */ /* 0x000fe20000010000 */
[----:B------:R-:W-:-:S05]  /*15b40*/  FADD.FTZ R38, R106, R13 ;  /* 0x0000000d6a267221 */ /* 0x000fca0000010000 */
[----:B------:R-:W5:Y:S01]  /*15b50*/  MUFU.EX2 R110, R110 ;  /* 0x0000006e006e7308 */ /* 0x000f620000000800 */
[----:B------:R-:W-:-:S01]  /*15b60*/  FADD.FTZ R41, R41, R40 ;  /* 0x0000002829297221 */ /* 0x000fc20000010000 */
[----:B---3--:R-:W-:Y:S01]  /*15b70*/  FADD.FTZ R13, R61, R38 ;  /* 0x000000263d0d7221 */ /* 0x008fe20000010000 */
[----:B--2---:R-:W-:Y:S01]  /*15b80*/  F2FP.SATFINITE.E4M3.F32.PACK_AB_MERGE_C R211, R25, R24, RZ ;  /* 0x0000001819d3723e */ /* 0x004fe200048070ff */
[----:B------:R-:W-:-:S04]  /*15b90*/  FFMA.FTZ R193, R2, R193, -R88 ;  /* 0x000000c102c17223 */ /* 0x000fc80000010858 */
[----:B------:R-:W2:Y:S01]  /*15ba0*/  MUFU.EX2 R69, R165 ;  /* 0x000000a500457308 */ /* 0x000ea20000000800 */
[----:B0-----:R-:W-:-:S01]  /*15bb0*/  FADD.FTZ R38, R44, R41 ;  /* 0x000000292c267221 */ /* 0x001fc20000010000 */
[C---:B----4-:R-:W-:Y:S01]  /*15bc0*/  F2FP.SATFINITE.E4M3.F32.PACK_AB_MERGE_C R208, R112.reuse, R61, RZ ;  /* 0x0000003d70d0723e */ /* 0x050fe200048070ff */
[----:B------:R-:W-:-:S05]  /*15bd0*/  FADD.FTZ R112, R112, R13 ;  /* 0x0000000d70707221 */ /* 0x000fca0000010000 */
[----:B------:R-:W-:Y:S01]  /*15be0*/  MUFU.EX2 R20, R20 ;  /* 0x0000001400147308 */ /* 0x000fe20000000800 */
[----:B-1----:R-:W-:Y:S01]  /*15bf0*/  F2FP.SATFINITE.E4M3.F32.PACK_AB_MERGE_C R211, R49, R44, R211 ;  /* 0x0000002c31d3723e */ /* 0x002fe200048070d3 */
[----:B------:R-:W-:-:S06]  /*15c00*/  FFMA.FTZ R167, R2, R167, -R88 ;  /* 0x000000a702a77223 */ /* 0x000fcc0000010858 */
[----:B------:R-:W0:Y:S01]  /*15c10*/  MUFU.EX2 R33, R33 ;  /* 0x0000002100217308 */ /* 0x000e220000000800 */
[----:B------:R-:W-:-:S01]  /*15c20*/  FADD.FTZ R49, R49, R38 ;  /* 0x0000002631317221 */ /* 0x000fc20000010000 */
[----:B------:R-:W-:-:S06]  /*15c30*/  FADD.FTZ R13, R45, R112 ;  /* 0x000000702d0d7221 */ /* 0x000fcc0000010000 */
[----:B------:R-:W1:Y:S01]  /*15c40*/  MUFU.EX2 R28, R28 ;  /* 0x0000001c001c7308 */ /* 0x000e620000000800 */
[----:B------:R-:W-:-:S01]  /*15c50*/  FFMA.FTZ R195, R2, R195, -R88 ;  /* 0x000000c302c37223 */ /* 0x000fc20000010858 */
[----:B------:R-:W-:-:S06]  /*15c60*/  F2FP.SATFINITE.E4M3.F32.PACK_AB_MERGE_C R219, R66, R15, RZ ;  /* 0x0000000f42db723e */ /* 0x000fcc00048070ff */
[----:B------:R-:W3:Y:S01]  /*15c70*/  MUFU.EX2 R29, R29 ;  /* 0x0000001d001d7308 */ /* 0x000ee20000000800 */
[----:B------:R-:W-:-:S01]  /*15c80*/  FADD.FTZ R24, R24, R49 ;  /* 0x0000003118187221 */ /* 0x000fc20000010000 */
[----:B-----5:R-:W-:-:S06]  /*15c90*/  FADD.FTZ R38, R110, R13 ;  /* 0x0000000d6e267221 */ /* 0x020fcc0000010000 */
[----:B------:R-:W4:Y:S01]  /*15ca0*/  MUFU.EX2 R26, R193 ;  /* 0x000000c1001a7308 */ /* 0x000f220000000800 */
[----:B------:R-:W-:-:S01]  /*15cb0*/  FADD.FTZ R25, R25, R24 ;  /* 0x0000001819197221 */ /* 0x000fc20000010000 */
[C-C-:B------:R-:W-:Y:S01]  /*15cc0*/  FFMA.FTZ R63, R2.reuse, R63, -R88.reuse ;  /* 0x0000003f023f7223 */ /* 0x140fe20000010858 */
[----:B------:R-:W-:-:S05]  /*15cd0*/  FFMA.FTZ R169, R2, R169, -R88 ;  /* 0x000000a902a97223 */ /* 0x000fca0000010858 */
[----:B------:R-:W5:Y:S01]  /*15ce0*/  MUFU.EX2 R15, R167 ;  /* 0x000000a7000f7308 */ /* 0x000f620000000800 */
[----:B------:R-:W-:-:S01]  /*15cf0*/  FFMA.FTZ R197, R2, R197, -R88 ;  /* 0x000000c502c57223 */ /* 0x000fc20000010858 */
[C-C-:B------:R-:W-:Y:S01]  /*15d00*/  FFMA.FTZ R53, R2.reuse, R53, -R88.reuse ;  /* 0x0000003502357223 */ /* 0x140fe20000010858 */
[----:B------:R-:W-:-:S01]  /*15d10*/  FFMA.FTZ R67, R2, R67, -R88 ;  /* 0x0000004302437223 */ /* 0x000fc20000010858 */
[C-C-:B------:R-:W-:Y:S01]  /*15d20*/  FFMA.FTZ R171, R2.reuse, R171, -R88.reuse ;  /* 0x000000ab02ab7223 */ /* 0x140fe20000010858 */
[----:B------:R-:W-:-:S01]  /*15d30*/  FFMA.FTZ R199, R2, R199, -R88 ;  /* 0x000000c702c77223 */ /* 0x000fc20000010858 */
[C-C-:B------:R-:W-:Y:S01]  /*15d40*/  FFMA.FTZ R71, R2.reuse, R71, -R88.reuse ;  /* 0x0000004702477223 */ /* 0x140fe20000010858 */
[----:B------:R-:W-:-:S01]  /*15d50*/  FFMA.FTZ R201, R2, R201, -R88 ;  /* 0x000000c902c97223 */ /* 0x000fc20000010858 */
[----:B------:R-:W5:Y:S01]  /*15d60*/  MUFU.EX2 R195, R195 ;  /* 0x000000c300c37308 */ /* 0x000f620000000800 */
[----:B------:R-:W-:-:S01]  /*15d70*/  FFMA.FTZ R173, R2, R173, -R88 ;  /* 0x000000ad02ad7223 */ /* 0x000fc20000010858 */
[----:B------:R-:W-:Y:S01]  /*15d80*/  FFMA.FTZ R203, R2, R203, -R88 ;  /* 0x000000cb02cb7223 */ /* 0x000fe20000010858 */
[----:B--2---:R-:W-:-:S01]  /*15d90*/  FADD.FTZ R13, R69, R38 ;  /* 0x00000026450d7221 */ /* 0x004fc20000010000 */
[----:B------:R-:W-:Y:S01]  /*15da0*/  FFMA.FTZ R88, R2, R205, -R88 ;  /* 0x000000cd02587223 */ /* 0x000fe20000010858 */
[----:B0-----:R-:W-:Y:S01]  /*15db0*/  F2FP.SATFINITE.E4M3.F32.PACK_AB_MERGE_C R205, R33, R20, RZ ;  /* 0x0000001421cd723e */ /* 0x001fe200048070ff */
[----:B-1----:R-:W-:-:S02]  /*15dc0*/  FADD.FTZ R38, R28, R25 ;  /* 0x000000191c267221 */ /* 0x002fc40000010000 */
[----:B------:R-:W-:Y:S01]  /*15dd0*/  MUFU.EX2 R36, R36 ;  /* 0x0000002400247308 */ /* 0x000fe20000000800 */
[----:B------:R-:W-:-:S01]  /*15de0*/  FADD.FTZ R13, R34, R13 ;  /* 0x0000000d220d7221 */ /* 0x000fc20000010000 */
[----:B---3--:R-:W-:-:S06]  /*15df0*/  F2FP.SATFINITE.E4M3.F32.PACK_AB_MERGE_C R205, R29, R28, R205 ;  /* 0x0000001c1dcd723e */ /* 0x008fcc00048070cd */
[----:B------:R-:W0:Y:S01]  /*15e00*/  MUFU.EX2 R43, R43 ;  /* 0x0000002b002b7308 */ /* 0x000e220000000800 */
[----:B------:R-:W-:-:S01]  /*15e10*/  FADD.FTZ R29, R29, R38 ;  /* 0x000000261d1d7221 */ /* 0x000fc20000010000 */
[----:B----4-:R-:W-:-:S06]  /*15e20*/  FADD.FTZ R28, R26, R13 ;  /* 0x0000000d1a1c7221 */ /* 0x010fcc0000010000 */
[----:B------:R-:W1:Y:S01]  /*15e30*/  MUFU.EX2 R32, R32 ;  /* 0x0000002000207308 */ /* 0x000e620000000800 */
[----:B------:R-:W-:-:S07]  /*15e40*/  FADD.FTZ R20, R20, R29 ;  /* 0x0000001d14147221 */ /* 0x000fce0000010000 */
[----:B------:R-:W2:Y:S01]  /*15e50*/  MUFU.EX2 R37, R37 ;  /* 0x0000002500257308 */ /* 0x000ea20000000800 */
[----:B-----5:R-:W-:-:S07]  /*15e60*/  FADD.FTZ R28, R15, R28 ;  /* 0x0000001c0f1c7221 */ /* 0x020fce0000010000 */
[----:B------:R-:W3:Y:S01]  /*15e70*/  MUFU.EX2 R63, R63 ;  /* 0x0000003f003f7308 */ /* 0x000ee20000000800 */
[----:B------:R-:W-:-:S01]  /*15e80*/  FADD.FTZ R33, R33, R20 ;  /* 0x0000001421217221 */ /* 0x000fc20000010000 */
[----:B------:R-:W-:Y:S01]  /*15e90*/  FADD.FTZ R13, R195, R28 ;  /* 0x0000001cc30d7221 */ /* 0x000fe20000010000 */
[----:B------:R-:W4:Y:S05]  /*15ea0*/  @P0 LDC R29, c[0x0][0x44c] ;  /* 0x00011300ff1d0b82 */ /* 0x000f2a0000000800 */
[----:B------:R-:W5:Y:S01]  /*15eb0*/  MUFU.EX2 R14, R169 ;  /* 0x000000a9000e7308 */ /* 0x000f620000000800 */
[----:B0-----:R-:W-:Y:S01]  /*15ec0*/  F2FP.SATFINITE.E4M3.F32.PACK_AB_MERGE_C R207, R43, R36, RZ ;  /* 0x000000242bcf723e */ /* 0x001fe200048070ff */
[----:B-1----:R-:W-:Y:S01]  /*15ed0*/  FADD.FTZ R28, R32, R33 ;  /* 0x00000021201c7221 */ /* 0x002fe20000010000 */
[----:B------:R-:W-:-:S05]  /*15ee0*/  F2FP.SATFINITE.E4M3.F32.PACK_AB_MERGE_C R195, R42, R195, RZ ;  /* 0x000000c32ac3723e */ /* 0x000fca00048070ff */
[----:B------:R-:W0:Y:S01]  /*15ef0*/  MUFU.EX2 R197, R197 ;  /* 0x000000c500c57308 */ /* 0x000e220000000800 */
[----:B------:R-:W-:Y:S01]  /*15f00*/  F2FP.SATFINITE.E4M3.F32.PACK_AB_MERGE_C R69, R34, R69, RZ ;  /* 0x000000452245723e */ /* 0x000fe200048070ff */
[----:B------:R-:W-:Y:S01]  /*15f10*/  FADD.FTZ R42, R42, R13 ;  /* 0x0000000d2a2a7221 */ /* 0x000fe20000010000 */
[----:B------:R-:W1:Y:S05]  /*15f20*/  @P0 LDC R34, c[0x0][0x450] ;  /* 0x00011400ff220b82 */ /* 0x000e6a0000000800 */
[----:B------:R-:W-:Y:S01]  /*15f30*/  MUFU.EX2 R27, R27 ;  /* 0x0000001b001b7308 */ /* 0x000fe20000000800 */
[C---:B--2---:R-:W-:Y:S01]  /*15f40*/  F2FP.SATFINITE.E4M3.F32.PACK_AB_MERGE_C R207, R37.reuse, R32, R207 ;  /* 0x0000002025cf723e */ /* 0x044fe200048070cf */
[----:B------:R-:W-:-:S06]  /*15f50*/  FADD.FTZ R37, R37, R28 ;  /* 0x0000001c25257221 */ /* 0x000fcc0000010000 */
[----:B------:R-:W-:Y:S01]  /*15f60*/  MUFU.EX2 R52, R52 ;  /* 0x0000003400347308 */ /* 0x000fe20000000800 */
[----:B---3--:R-:W-:-:S07]  /*15f70*/  FADD.FTZ R13, R63, R42 ;  /* 0x0000002a3f0d7221 */ /* 0x008fce0000010000 */
[----:B------:R-:W2:Y:S08]  /*15f80*/  MUFU.EX2 R47, R47 ;  /* 0x0000002f002f7308 */ /* 0x000eb00000000800 */
[----:B------:R-:W3:Y:S01]  /*15f90*/  MUFU.EX2 R30, R53 ;  /* 0x00000035001e7308 */ /* 0x000ee20000000800 */
[----:B------:R-:W-:-:S07]  /*15fa0*/  FADD.FTZ R36, R36, R37 ;  /* 0x0000002524247221 */ /* 0x000fce0000010000 */
[----:B------:R-:W4:Y:S01]  /*15fb0*/  MUFU.EX2 R48, R48 ;  /* 0x0000003000307308 */ /* 0x000f220000000800 */
[----:B-----5:R-:W-:-:S07]  /*15fc0*/  FADD.FTZ R32, R14, R13 ;  /* 0x0000000d0e207221 */ /* 0x020fce0000010000 */
[----:B------:R-:W5:Y:S01]  /*15fd0*/  MUFU.EX2 R67, R67 ;  /* 0x0000004300437308 */ /* 0x000f620000000800 */
[----:B------:R-:W-:-:S01]  /*15fe0*/  FADD.FTZ R36, R43, R36 ;  /* 0x000000242b247221 */ /* 0x000fc20000010000 */
[----:B0-----:R-:W-:-:S06]  /*15ff0*/  FADD.FTZ R13, R197, R32 ;  /* 0x00000020c50d7221 */ /* 0x001fcc0000010000 */
[----:B------:R-:W0:Y:S01]  /*16000*/  MUFU.EX2 R24, R171 ;  /* 0x000000ab00187308 */ /* 0x000e220000000800 */
[----:B------:R-:W-:Y:S01]  /*16010*/  F2FP.SATFINITE.E4M3.F32.PACK_AB_MERGE_C R216, R117, R100, RZ ;  /* 0x0000006475d8723e */ /* 0x000fe200048070ff */
[----:B--2---:R-:W-:Y:S01]  /*16020*/  FADD.FTZ R21, R47, R36 ;  /* 0x000000242f157221 */ /* 0x004fe20000010000 */
[----:B------:R-:W-:-:S05]  /*16030*/  F2FP.SATFINITE.E4M3.F32.PACK_AB_MERGE_C R25, R52, R27, RZ ;  /* 0x0000001b3419723e */ /* 0x000fca00048070ff */
[----:B------:R-:W2:Y:S01]  /*16040*/  MUFU.EX2 R199, R199 ;  /* 0x000000c700c77308 */ /* 0x000ea20000000800 */
[C---:B---3--:R-:W-:Y:S01]  /*16050*/  F2FP.SATFINITE.E4M3.F32.PACK_AB_MERGE_C R197, R30.reuse, R197, RZ ;  /* 0x000000c51ec5723e */ /* 0x048fe200048070ff */
[----:B------:R-:W-:Y:S01]  /*16060*/  FADD.FTZ R30, R30, R13 ;  /* 0x0000000d1e1e7221 */ /* 0x000fe20000010000 */
[----:B------:R-:W-:-:S05]  /*16070*/  F2FP.SATFINITE.E4M3.F32.PACK_AB_MERGE_C R216, R89, R82, R216 ;  /* 0x0000005259d8723e */ /* 0x000fca00048070d8 */
[----:B------:R-:W3:Y:S01]  /*16080*/  MUFU.EX2 R20, R71 ;  /* 0x0000004700147308 */ /* 0x000ee20000000800 */
[C---:B----4-:R-:W-:Y:S01]  /*16090*/  F2FP.SATFINITE.E4M3.F32.PACK_AB_MERGE_C R89, R48.reuse, R47, R25 ;  /* 0x0000002f3059723e */ /* 0x050fe20004807019 */
[----:B------:R-:W-:Y:S01]  /*160a0*/  FADD.FTZ R48, R48, R21 ;  /* 0x0000001530307221 */ /* 0x000fe20000010000 */
[----:B-----5:R-:W-:-:S01]  /*160b0*/  FADD.FTZ R13, R67, R30 ;  /* 0x0000001e430d7221 */ /* 0x020fc20000010000 */
[----:B------:R-:W-:-:S04]  /*160c0*/  @P0 IMAD.HI.U32 R21, R144, R29, RZ ;  /* 0x0000001d90150227 */ /* 0x000fc800078e00ff */
[----:B------:R-:W-:Y:S01]  /*160d0*/  MUFU.EX2 R35, R35 ;  /* 0x0000002300237308 */ /* 0x000fe20000000800 */
[----:B------:R-:W-:-:S07]  /*160e0*/  F2FP.SATFINITE.E4M3.F32.PACK_AB_MERGE_C R204, R15, R26, R195 ;  /* 0x0000001a0fcc723e */ /* 0x000fce00048070c3 */
[----:B------:R-:W4:Y:S01]  /*160f0*/  MUFU.EX2 R12, R12 ;  /* 0x0000000c000c7308 */ /* 0x000f220000000800 */
[----:B0-----:R-:W-:-:S01]  /*16100*/  FADD.FTZ R26, R24, R13 ;  /* 0x0000000d181a7221 */ /* 0x001fc20000010000 */
[----:B------:R-:W-:Y:S01]  /*16110*/  IMAD.MOV.U32 R15, RZ, RZ, R144 ;  /* 0x000000ffff0f7224 */ /* 0x000fe200078e0090 */
[----:B-1----:R-:W-:-:S05]  /*16120*/  @P0 SHF.R.U32.HI R15, RZ, R34, R21 ;  /* 0x00000022ff0f0219 */ /* 0x002fca0000011615 */
[----:B------:R-:W0:Y:S01]  /*16130*/  MUFU.EX2 R31, R31 ;  /* 0x0000001f001f7308 */ /* 0x000e220000000800 */
[----:B--2---:R-:W-:-:S07]  /*16140*/  FADD.FTZ R13, R199, R26 ;  /* 0x0000001ac70d7221 */ /* 0x004fce0000010000 */
[----:B------:R-:W1:Y:S01]  /*16150*/  MUFU.EX2 R201, R201 ;  /* 0x000000c900c97308 */ /* 0x000e620000000800 */
[----:B------:R-:W-:Y:S02]  /*16160*/  IADD3 R15, R15, R140, -R142 ;  /* 0x0000008c0f0f7210 */ /* 0x000fe40007ffe88e */
[----:B------:R-:W-:Y:S01]  /*16170*/  F2FP.SATFINITE.E4M3.F32.PACK_AB_MERGE_C R206, R14, R63, R197 ;  /* 0x0000003f0ece723e */ /* 0x000fe200048070c5 */
[----:B------:R-:W-:Y:S01]  /*16180*/  IMAD.MOV.U32 R14, RZ, RZ, RZ ;  /* 0x000000ffff0e7224 */ /* 0x000fe200078e00ff */
[C---:B---3--:R-:W-:Y:S01]  /*16190*/  F2FP.SATFINITE.E4M3.F32.PACK_AB_MERGE_C R199, R20.reuse, R199, RZ ;  /* 0x000000c714c7723e */ /* 0x048fe200048070ff */
[----:B------:R-:W-:-:S01]  /*161a0*/  FADD.FTZ R20, R20, R13 ;  /* 0x0000000d14147221 */ /* 0x000fc20000010000 */
[----:B----4-:R-:W-:Y:S01]  /*161b0*/  F2FP.SATFINITE.E4M3.F32.PACK_AB_MERGE_C R13, R12, R35, RZ ;  /* 0x000000230c0d723e */ /* 0x010fe200048070ff */
[----:B------:R-:W-:Y:S01]  /*161c0*/  IMAD.HI R15, R15, -0x6db6db6d, R14 ;  /* 0x924924930f0f7827 */ /* 0x000fe200078e020e */
[----:B------:R-:W-:Y:S02]  /*161d0*/  F2FP.SATFINITE.E4M3.F32.PACK_AB_MERGE_C R224, R115, R90, RZ ;  /* 0x0000005a73e0723e */ /* 0x000fe400048070ff */
[----:B0-----:R-:W-:-:S02]  /*161e0*/  F2FP.SATFINITE.E4M3.F32.PACK_AB_MERGE_C R90, R64, R31, R13 ;  /* 0x0000001f405a723e */ /* 0x001fc4000480700d */
[----:B------:R-:W-:Y:S01]  /*161f0*/  F2FP.SATFINITE.E4M3.F32.PACK_AB_MERGE_C R217, R95, R58, RZ ;  /* 0x0000003a5fd9723e */ /* 0x000fe200048070ff */
[----:B-1----:R-:W-:-:S01]  /*16200*/  FADD.FTZ R13, R201, R20 ;  /* 0x00000014c90d7221 */ /* 0x002fc20000010000 */
[----:B------:R-:W-:Y:S01]  /*16210*/  SHF.R.U32.HI R20, RZ, 0x1f, R15 ;  /* 0x0000001fff147819 */ /* 0x000fe2000001160f */
[----:B------:R-:W0:Y:S03]  /*16220*/  MUFU.EX2 R28, R173 ;  /* 0x000000ad001c7308 */ /* 0x000e260000000800 */
[----:B------:R-:W-:Y:S01]  /*16230*/  LEA.HI.SX32 R20, R15, R20, 0x19 ;  /* 0x000000140f147211 */ /* 0x000fe200078fcaff */
[----:B------:R-:W-:Y:S01]  /*16240*/  @!P2 VIADD R136, R136, 0x2e840 ;  /* 0x0002e8408888a836 */ /* 0x000fe20000000000 */
[----:B------:R-:W-:Y:S02]  /*16250*/  F2FP.SATFINITE.E4M3.F32.PACK_AB_MERGE_C R217, R91, R54, R217 ;  /* 0x000000365bd9723e */ /* 0x000fe400048070d9 */
[----:B------:R-:W-:Y:S01]  /*16260*/  VIMNMX R91, RZ, R20, !PT ;  /* 0x00000014ff5b7248 */ /* 0x000fe20007fe0100 */
[----:B------:R-:W-:Y:S01]  /*16270*/  MUFU.EX2 R203, R203 ;  /* 0x000000cb00cb7308 */ /* 0x000fe20000000800 */
[----:B------:R-:W-:-:S01]  /*16280*/  FADD.FTZ R27, R27, R48 ;  /* 0x000000301b1b7221 */ /* 0x000fc20000010000 */
[----:B------:R-:W-:Y:S01]  /*16290*/  @!P2 PRMT R136, RZ, 0x654, R136 ;  /* 0x00000654ff88a816 */ /* 0x000fe20000000088 */
[----:B------:R-:W-:Y:S01]  /*162a0*/  VIADD R15, R138, 0xfffffffe ;  /* 0xfffffffe8a0f7836 */ /* 0x000fe20000000000 */
[----:B------:R1:W-:Y:S04]  /*162b0*/  STL [R1+0x3c], R91 ;  /* 0x00003c5b01007387 */ /* 0x0003e80000100800 */
[----:B------:R-:W2:Y:S01]  /*162c0*/  MUFU.EX2 R88, R88 ;  /* 0x0000005800587308 */ /* 0x000ea20000000800 */
[----:B------:R-:W-:-:S01]  /*162d0*/  FADD.FTZ R52, R52, R27 ;  /* 0x0000001b34347221 */ /* 0x000fc20000010000 */
[----:B------:R1:W-:Y:S01]  /*162e0*/  @!P2 SYNCS.ARRIVE.TRANS64.RED.A1T0 RZ, [R136+URZ], RZ ;  /* 0x000000ff88ffa9a7 */ /* 0x0003e2000810043f */
[----:B------:R-:W-:-:S02]  /*162f0*/  ISETP.GE.AND P2, PT, R15, R91, PT ;  /* 0x0000005b0f00720c */ /* 0x000fc40003f46270 */
[----:B------:R-:W-:Y:S01]  /*16300*/  FADD.FTZ R21, R31, R52 ;  /* 0x000000341f157221 */ /* 0x000fe20000010000 */
[----:B0-----:R-:W-:-:S03]  /*16310*/  FADD.FTZ R14, R28, R13 ;  /* 0x0000000d1c0e7221 */ /* 0x001fc60000010000 */
[----:B------:R-:W-:Y:S01]  /*16320*/  FADD.FTZ R64, R64, R21 ;  /* 0x0000001540407221 */ /* 0x000fe20000010000 */
[----:B------:R-:W-:Y:S02]  /*16330*/  F2FP.SATFINITE.E4M3.F32.PACK_AB_MERGE_C R226, R121, R92, RZ ;  /* 0x0000005c79e2723e */ /* 0x000fe400048070ff */
[----:B------:R-:W-:Y:S01]  /*16340*/  F2FP.SATFINITE.E4M3.F32.PACK_AB_MERGE_C R220, R109, R94, RZ ;  /* 0x0000005e6ddc723e */ /* 0x000fe200048070ff */
[----:B------:R-:W-:-:S01]  /*16350*/  FADD.FTZ R35, R35, R64 ;  /* 0x0000004023237221 */ /* 0x000fc20000010000 */
[----:B------:R-:W-:Y:S02]  /*16360*/  F2FP.SATFINITE.E4M3.F32.PACK_AB_MERGE_C R222, R113, R96, RZ ;  /* 0x0000006071de723e */ /* 0x000fe400048070ff */
[----:B------:R-:W-:Y:S02]  /*16370*/  F2FP.SATFINITE.E4M3.F32.PACK_AB_MERGE_C R218, R102, R97, RZ ;  /* 0x0000006166da723e */ /* 0x000fe400048070ff */
[----:B--2---:R-:W-:Y:S01]  /*16380*/  F2FP.SATFINITE.E4M3.F32.PACK_AB_MERGE_C R13, R88, R203, RZ ;  /* 0x000000cb580d723e */ /* 0x004fe200048070ff */
[----:B------:R-:W-:-:S01]  /*16390*/  FADD.FTZ R203, R203, R14 ;  /* 0x0000000ecbcb7221 */ /* 0x000fc20000010000 */
[----:B------:R-:W-:Y:S01]  /*163a0*/  F2FP.SATFINITE.E4M3.F32.PACK_AB_MERGE_C R219, R99, R62, R219 ;  /* 0x0000003e63db723e */ /* 0x000fe200048070db */
[----:B------:R-:W-:-:S01]  /*163b0*/  FADD.FTZ R14, R12, R35 ;  /* 0x000000230c0e7221 */ /* 0x000fc20000010000 */
[----:B------:R-:W-:Y:S01]  /*163c0*/  F2FP.SATFINITE.E4M3.F32.PACK_AB_MERGE_C R213, R75, R70, R213 ;  /* 0x000000464bd5723e */ /* 0x000fe200048070d5 */
[----:B------:R-:W-:-:S01]  /*163d0*/  FADD.FTZ R236, R88, R203 ;  /* 0x000000cb58ec7221 */ /* 0x000fc20000010000 */
[----:B------:R-:W-:-:S02]  /*163e0*/  F2FP.SATFINITE.E4M3.F32.PACK_AB_MERGE_C R215, R83, R74, R215 ;  /* 0x0000004a53d7723e */ /* 0x000fc400048070d7 */
[----:B------:R-:W-:Y:S02]  /*163f0*/  CS2R R82, SRZ ;  /* 0x0000000000527805 */ /* 0x000fe4000001ff00 */
[----:B------:R-:W-:Y:S02]  /*16400*/  F2FP.SATFINITE.E4M3.F32.PACK_AB_MERGE_C R209, R59, R60, R209 ;  /* 0x0000003c3bd1723e */ /* 0x000fe400048070d1 */
[----:B------:R-:W-:Y:S02]  /*16410*/  CS2R R74, SRZ ;  /* 0x00000000004a7805 */ /* 0x000fe4000001ff00 */
[----:B------:R-:W-:Y:S02]  /*16420*/  F2FP.SATFINITE.E4M3.F32.PACK_AB_MERGE_C R224, R68, R39, R224 ;  /* 0x0000002744e0723e */ /* 0x000fe400048070e0 */
[----:B------:R-:W-:Y:S02]  /*16430*/  CS2R R70, SRZ ;  /* 0x0000000000467805 */ /* 0x000fe4000001ff00 */
        /* <DEDUP_REMOVED lines=39> */
[----:B------:R-:W-:Y:S02]  /*166b0*/  IMAD.MOV.U32 R201, RZ, RZ, R89 ;  /* 0x000000ffffc97224 */ /* 0x000fe400078e0059 */
[----:B------:R-:W-:Y:S01]  /*166c0*/  IMAD.MOV.U32 R203, RZ, RZ, R90 ;  /* 0x000000ffffcb7224 */ /* 0x000fe200078e005a */
[----:B-1----:R-:W-:Y:S06]  /*166d0*/  @!P2 BRA `(.L_x_2357) ;  /* 0x000000500010a947 */ /* 0x002fec0003800000 */
[----:B------:R-:W-:Y:S02]  /*166e0*/  IMAD.MOV.U32 R21, RZ, RZ, R0 ;  /* 0x000000ffff157224 */ /* 0x000fe400078e0000 */
[----:B------:R-:W-:Y:S02]  /*166f0*/  IMAD.MOV.U32 R20, RZ, RZ, R3 ;  /* 0x000000ffff147224 */ /* 0x000fe400078e0003 */
[----:B------:R-:W-:Y:S02]  /*16700*/  IMAD.MOV.U32 R12, RZ, RZ, R232 ;  /* 0x000000ffff0c7224 */ /* 0x000fe400078e00e8 */
[----:B------:R-:W-:-:S07]  /*16710*/  IMAD.MOV.U32 R87, RZ, RZ, RZ ;  /* 0x000000ffff577224 */ /* 0x000fce00078e00ff */
.L_x_2368:
        /* <DEDUP_REMOVED lines=9> */
.L_x_2359:
        /* <DEDUP_REMOVED lines=8> */
.L_x_2360:
[----:B------:R-:W-:Y:S04]  /*16830*/  BSSY B0, `(.L_x_2358) ;  /* 0x0000004000007945 */ /* 0x000fe80003800000 */
[----:B-1----:R-:W-:Y:S05]  /*16840*/  @P3 BRA `(.L_x_2361) ;  /* 0x0000000000083947 */ /* 0x002fea0003800000 */
[----:B------:R-:W1:Y:S02]  /*16850*/  SYNCS.PHASECHK.TRANS64.TRYWAIT P3, [R3+URZ+0x2e830], R0 ;  /* 0x02e83000030075a7 */ /* 0x000e64000806017f */
[----:B-1----:R-:W-:Y:S05]  /*16860*/  @!P3 BRA `(.L_x_2362) ;  /* 0x0000013c00d4b947 */ /* 0x002fea0003800000 */
.L_x_2361:
[----:B------:R-:W-:Y:S05]  /*16870*/  BSYNC B0 ;  /* 0x0000000000007941 */ /* 0x000fea0003800000 */
.L_x_2358:
        /* <DEDUP_REMOVED lines=29> */
[----:B------:R-:W-:Y:S01]  /*16a50*/  STL [R1+0xd4], R20 ;  /* 0x0000d41401007387 */ /* 0x000fe20000100800 */
[----:B------:R-:W-:Y:S02]  /*16a60*/  R2UR UR13, R91 ;  /* 0x000000005b0d72ca */ /* 0x000fe400000e0000 */
[----:B0-----:R-:W-:Y:S01]  /*16a70*/  SHF.R.U32.HI R3, RZ, 0x7, R3 ;  /* 0x00000007ff037819 */ /* 0x001fe20000011603 */
[----:B------:R-:W-:Y:S01]  /*16a80*/  STL [R1+0xd0], R19 ;  /* 0x0000d01301007387 */ /* 0x000fe20000100800 */
[----:B------:R-:W-:Y:S02]  /*16a90*/  R2UR UR15, R95 ;  /* 0x000000005f0f72ca */ /* 0x000fe400000e0000 */
[----:B------:R-:W-:Y:S01]  /*16aa0*/  MOV R13, UR38 ;  /* 0x00000026000d7c02 */ /* 0x000fe20008000f00 */
[----:B------:R-:W-:Y:S01]  /*16ab0*/  VIADD R96, R3, 0x8 ;  /* 0x0000000803607836 */ /* 0x000fe20000000000 */
[----:B------:R0:W-:Y:S01]  /*16ac0*/  STL [R1+0xcc], R18 ;  /* 0x0000cc1201007387 */ /* 0x0001e20000100800 */
[----:B------:R-:W-:-:S02]  /*16ad0*/  R2UR UR39, R95 ;  /* 0x000000005f2772ca */ /* 0x000fc400000e0000 */
[----:B------:R-:W-:Y:S01]  /*16ae0*/  R2UR UR31, R91 ;  /* 0x000000005b1f72ca */ /* 0x000fe200000e0000 */
[----:B------:R1:W-:Y:S01]  /*16af0*/  BAR.SYNC.DEFER_BLOCKING R96, 0x100 ;  /* 0x000400600000751d */ /* 0x0003e20000010000 */
[C---:B------:R-:W-:Y:S02]  /*16b00*/  R2UR UR21, R93.reuse ;  /* 0x000000005d1572ca */ /* 0x040fe400000e0000 */
[----:B------:R-:W-:Y:S02]  /*16b10*/  R2UR UR23, R93 ;  /* 0x000000005d1772ca */ /* 0x000fe400000e0000 */
[----:B------:R-:W-:Y:S02]  /*16b20*/  R2UR UR27, R91 ;  /* 0x000000005b1b72ca */ /* 0x000fe400000e0000 */
[----:B0-----:R-:W-:Y:S01]  /*16b30*/  MOV R18, UR43 ;  /* 0x0000002b00127c02 */ /* 0x001fe20008000f00 */
[----:B------:R-:W-:Y:S01]  /*16b40*/  STL [R1+0xc8], R17 ;  /* 0x0000c81101007387 */ /* 0x000fe20000100800 */
[----:B------:R-:W-:Y:S01]  /*16b50*/  UMOV UR43, UR25 ;  /* 0x00000019002b7c82 */ /* 0x000fe20008000000 */
[----:B------:R-:W-:-:S02]  /*16b60*/  R2UR UR25, R5 ;  /* 0x00000000051972ca */ /* 0x000fc400000e0000 */
[----:B------:R0:W-:Y:S01]  /*16b70*/  STL [R1+0xc4], R16 ;  /* 0x0000c41001007387 */ /* 0x0001e20000100800 */
[----:B------:R-:W-:Y:S01]  /*16b80*/  MOV R26, UR43 ;  /* 0x0000002b001a7c02 */ /* 0x000fe20008000f00 */
[----:B------:R-:W-:Y:S01]  /*16b90*/  UMOV UR43, UR5 ;  /* 0x00000005002b7c82 */ /* 0x000fe20008000000 */
[----:B------:R-:W-:Y:S01]  /*16ba0*/  R2UR UR5, R5 ;  /* 0x00000000050572ca */ /* 0x000fe200000e0000 */
[----:B------:R-:W-:Y:S01]  /*16bb0*/  STL [R1+0xc0], R15 ;  /* 0x0000c00f01007387 */ /* 0x000fe20000100800 */
[----:B------:R-:W-:Y:S02]  /*16bc0*/  R2UR UR47, R91 ;  /* 0x000000005b2f72ca */ /* 0x000fe400000e0000 */
[----:B------:R-:W-:Y:S01]  /*16bd0*/  R2UR UR51, R93 ;  /* 0x000000005d3372ca */ /* 0x000fe200000e0000 */
[----:B------:R3:W-:Y:S01]  /*16be0*/  STL [R1+0xbc], R14 ;  /* 0x0000bc0e01007387 */ /* 0x0007e20000100800 */
[----:B------:R-:W-:Y:S01]  /*16bf0*/  R2UR UR55, R91 ;  /* 0x000000005b3772ca */ /* 0x000fe200000e0000 */
[----:B------:R-:W-:Y:S01]  /*16c00*/  IMAD.MOV.U32 R93, RZ, RZ, 0x40000040 ;  /* 0x40000040ff5d7424 */ /* 0x000fe200078e00ff */
[----:B0-----:R-:W-:Y:S01]  /*16c10*/  MOV R16, UR35 ;  /* 0x0000002300107c02 */ /* 0x001fe20008000f00 */
[----:B------:R-:W-:Y:S01]  /*16c20*/  UMOV UR35, UR17 ;  /* 0x0000001100237c82 */ /* 0x000fe20008000000 */
[C---:B------:R-:W-:Y:S01]  /*16c30*/  R2UR UR17, R5.reuse ;  /* 0x00000000051172ca */ /* 0x040fe200000e0000 */
[----:B------:R-:W-:Y:S01]  /*16c40*/  WARPGROUP.ARRIVE ;  /* 0x00000000000079c5 */ /* 0x000fe20000000000 */
[----:B------:R-:W-:Y:S01]  /*16c50*/  MOV R24, UR35 ;  /* 0x0000002300187c02 */ /* 0x000fe20008000f00 */
[----:B------:R-:W-:Y:S01]  /*16c60*/  UMOV UR35, UR9 ;  /* 0x0000000900237c82 */ /* 0x000fe20008000000 */
[C---:B------:R-:W-:Y:S01]  /*16c70*/  R2UR UR9, R5.reuse ;  /* 0x00000000050972ca */ /* 0x040fe200000e0000 */
[----:B------:R-:W-:Y:S01]  /*16c80*/  STL [R1+0xb8], R12 ;  /* 0x0000b80c01007387 */ /* 0x000fe20000100800 */
[----:B---3--:R-:W-:Y:S01]  /*16c90*/  MOV R14, UR59 ;  /* 0x0000003b000e7c02 */ /* 0x008fe20008000f00 */
[----:B------:R-:W-:Y:S01]  /*16ca0*/  UMOV UR59, UR29 ;  /* 0x0000001d003b7c82 */ /* 0x000fe20008000000 */
[----:B------:R-:W-:Y:S01]  /*16cb0*/  IMAD.MOV.U32 R91, RZ, RZ, 0x40000040 ;  /* 0x40000040ff5b7424 */ /* 0x000fe200078e00ff */
[----:B------:R-:W-:Y:S01]  /*16cc0*/  MOV R22, UR59 ;  /* 0x0000003b00167c02 */ /* 0x000fe20008000f00 */
[----:B------:R-:W-:Y:S01]  /*16cd0*/  UMOV UR59, UR13 ;  /* 0x0000000d003b7c82 */ /* 0x000fe20008000000 */
[----:B------:R-:W-:Y:S01]  /*16ce0*/  R2UR UR13, R5 ;  /* 0x00000000050d72ca */ /* 0x000fe200000e0000 */
[----:B------:R0:W-:Y:S01]  /*16cf0*/  STL [R1+0xb4], R2 ;  /* 0x0000b40201007387 */ /* 0x0001e20000100800 */
[----:B------:R-:W-:-:S02]  /*16d00*/  R2UR UR40, R4 ;  /* 0x00000000042872ca */ /* 0x000fc400000e0000 */
[----:B------:R-:W-:Y:S02]  /*16d10*/  R2UR UR41, R5 ;  /* 0x00000000052972ca */ /* 0x000fe400000e0000 */
[C---:B------:R-:W-:Y:S02]  /*16d20*/  R2UR UR32, R10.reuse ;  /* 0x000000000a2072ca */ /* 0x040fe400000e0000 */
[----:B------:R-:W-:Y:S02]  /*16d30*/  R2UR UR33, R11 ;  /* 0x000000000b2172ca */ /* 0x000fe400000e0000 */
[----:B------:R-:W-:Y:S02]  /*16d40*/  R2UR UR56, R10 ;  /* 0x000000000a3872ca */ /* 0x000fe400000e0000 */
[----:B0-----:R-:W-:Y:S01]  /*16d50*/  MOV R2, UR39 ;  /* 0x0000002700027c02 */ /* 0x001fe20008000f00 */
[----:B------:R-:W-:Y:S01]  /*16d60*/  UMOV UR39, UR31 ;  /* 0x0000001f00277c82 */ /* 0x000fe20008000000 */
[----:B------:R-:W-:-:S02]  /*16d70*/  R2UR UR31, R89 ;  /* 0x00000000591f72ca */ /* 0x000fc400000e0000 */
[----:B------:R-:W-:Y:S01]  /*16d80*/  MOV R20, UR39 ;  /* 0x0000002700147c02 */ /* 0x000fe20008000f00 */
[----:B------:R-:W-:Y:S01]  /*16d90*/  UMOV UR39, UR21 ;  /* 0x0000001500277c82 */ /* 0x000fe20008000000 */
[----:B------:R-:W-:Y:S02]  /*16da0*/  R2UR UR21, R5 ;  /* 0x00000000051572ca */ /* 0x000fe400000e0000 */
[----:B------:R-:W-:Y:S02]  /*16db0*/  R2UR UR57, R11 ;  /* 0x000000000b3972ca */ /* 0x000fe400000e0000 */
[----:B------:R-:W-:Y:S01]  /*16dc0*/  MOV R3, UR37 ;  /* 0x0000002500037c02 */ /* 0x000fe20008000f00 */
        /* <DEDUP_REMOVED lines=30> */
[----:B------:R-:W-:-:S03]  /*16fb0*/  VIADD R90, R88, 0x204 ;  /* 0x00000204585a7836 */ /* 0x000fc60000000000 */
[----:B------:R-:W-:Y:S01]  /*16fc0*/  R2UR UR28, R92 ;  /* 0x000000005c1c72ca */ /* 0x000fe200000e0000 */
[----:B------:R-:W-:Y:S01]  /*16fd0*/  VIADD R92, R88, 0x104 ;  /* 0x00000104585c7836 */ /* 0x000fe20000000000 */
[----:B------:R-:W-:Y:S01]  /*16fe0*/  R2UR UR34, R90 ;  /* 0x000000005a2272ca */ /* 0x000fe200000e0000 */
[----:B------:R-:W-:Y:S02]  /*16ff0*/  VIADD R90, R88, 0x404 ;  /* 0x00000404585a7836 */ /* 0x000fe40000000000 */
[----:B------:R-:W-:Y:S02]  /*17000*/  MOV R235, UR38 ;  /* 0x0000002600eb7c02 */ /* 0x000fe40008000f00 */
[----:B------:R-:W-:Y:S01]  /*17010*/  R2UR UR58, R92 ;  /* 0x000000005c3a72ca */ /* 0x000fe200000e0000 */
[----:B------:R-:W-:Y:S01]  /*17020*/  VIADD R92, R88, 0x304 ;  /* 0x00000304585c7836 */ /* 0x000fe20000000000 */
[----:B------:R-:W-:Y:S01]  /*17030*/  UMOV UR38, UR30 ;  /* 0x0000001e00267c82 */ /* 0x000fe20008000000 */
        /* <DEDUP_REMOVED lines=12> */
[----:B------:R-:W-:Y:S01]  /*17100*/  MOV R12, UR58 ;  /* 0x0000003a000c7c02 */ /* 0x000fe20008000f00 */
[----:B------:R-:W-:Y:S01]  /*17110*/  UMOV UR58, UR28 ;  /* 0x0000001c003a7c82 */ /* 0x000fe20008000000 */
[C---:B------:R-:W-:Y:S02]  /*17120*/  R2UR UR20, R4.reuse ;  /* 0x00000000041472ca */ /* 0x040fe400000e0000 */
[----:B------:R-:W-:Y:S01]  /*17130*/  MOV R17, UR42 ;  /* 0x0000002a00117c02 */ /* 0x000fe20008000f00 */
[----:B------:R-:W-:Y:S01]  /*17140*/  UMOV UR42, UR24 ;  /* 0x00000018002a7c82 */ /* 0x000fe20008000000 */
[----:B------:R-:W-:Y:S01]  /*17150*/  MOV R21, UR58 ;  /* 0x0000003a00157c02 */ /* 0x000fe20008000f00 */
[----:B------:R-:W-:Y:S01]  /*17160*/  QGMMA.64x32x32.F32.E4M3.E4M3 R184, gdesc[UR16], RZ, !UPT, gsb0 ;  /* 0x0060000010b879f3 */ /* 0x000fe2000c0008ff */
[----:B------:R-:W-:Y:S01]  /*17170*/  MOV R25, UR42 ;  /* 0x0000002a00197c02 */ /* 0x000fe20008000f00 */
[----:B------:R-:W-:Y:S01]  /*17180*/  UMOV UR42, UR4 ;  /* 0x00000004002a7c82 */ /* 0x000fe20008000000 */
[C---:B------:R-:W-:Y:S01]  /*17190*/  R2UR UR4, R4.reuse ;  /* 0x00000000040472ca */ /* 0x040fe200000e0000 */
[----:B------:R-:W-:Y:S01]  /*171a0*/  UMOV UR58, UR12 ;  /* 0x0000000c003a7c82 */ /* 0x000fe20008000000 */
[----:B------:R-:W-:-:S02]  /*171b0*/  R2UR UR12, R4 ;  /* 0x00000000040c72ca */ /* 0x000fc400000e0000 */
[----:B------:R-:W-:Y:S02]  /*171c0*/  R2UR UR24, R4 ;  /* 0x00000000041872ca */ /* 0x000fe400000e0000 */
[----:B------:R-:W-:Y:S01]  /*171d0*/  R2UR UR50, R92 ;  /* 0x000000005c3272ca */ /* 0x000fe200000e0000 */
[----:B------:R-:W-:Y:S01]  /*171e0*/  VIADD R92, R88, 0x6 ;  /* 0x00000006585c7836 */ /* 0x000fe20000000000 */
[----:B------:R-:W-:Y:S01]  /*171f0*/  R2UR UR54, R90 ;  /* 0x000000005a3672ca */ /* 0x000fe200000e0000 */
[----:B------:R-:W-:Y:S01]  /*17200*/  VIADD R90, R88, 0x106 ;  /* 0x00000106585a7836 */ /* 0x000fe20000000000 */
        /* <DEDUP_REMOVED lines=22> */
[C---:B------:R-:W-:Y:S01]  /*17370*/  VIADD R92, R88.reuse, 0x406 ;  /* 0x00000406585c7836 */ /* 0x040fe20000000000 */
[----:B------:R-:W-:Y:S01]  /*17380*/  R2UR UR15, R93 ;  /* 0x000000005d0f72ca */ /* 0x000fe200000e0000 */
[----:B------:R-:W-:Y:S02]  /*17390*/  IMAD.MOV.U32 R93, RZ, RZ, 0x40000040 ;  /* 0x40000040ff5d7424 */ /* 0x000fe400078e00ff */
[----:B------:R-:W-:-:S05]  /*173a0*/  VIADD R88, R88, 0x606 ;  /* 0x0000060658587836 */ /* 0x000fca0000000000 */
        /* <DEDUP_REMOVED lines=151> */
[----:B0-----:R-:W-:-:S12]  /*17d20*/  @P2 BRA `(.L_x_2363) ;  /* 0x0000000000282947 */ /* 0x001fd80003800000 */
[----:B------:R-:W-:Y:S05]  /*17d30*/  @!P1 BRA `(.L_x_2364) ;  /* 0x0000000000049947 */ /* 0x000fea0003800000 */
[----:B------:R-:W-:Y:S01]  /*17d40*/  BPT.TRAP 0x1 ;  /* 0x000000040000795c */ /* 0x000fe20000300000 */
.L_x_2364:
[----:B-----5:R-:W-:Y:S01]  /*17d50*/  SHF.L.U32 R0, R12, 0x1f, RZ ;  /* 0x0000001f0c007819 */ /* 0x020fe200000006ff */
[----:B------:R-:W-:-:S04]  /*17d60*/  IMAD R3, R231, 0x8, R16 ;  /* 0x00000008e7037824 */ /* 0x000fc800078e0210 */
[----:B------:R0:W1:Y:S01]  /*17d70*/  SYNCS.PHASECHK.TRANS64.TRYWAIT P2, [R3+URZ+0x2e850], R0 ;  /* 0x02e85000030075a7 */ /* 0x000062000804017f */
[----:B------:R-:W-:Y:S05]  /*17d80*/  @!P1 BRA `(.L_x_2365) ;  /* 0x0000000000049947 */ /* 0x000fea0003800000 */
[----:B------:R-:W-:Y:S01]  /*17d90*/  BPT.TRAP 0x1 ;  /* 0x000000040000795c */ /* 0x000fe20000300000 */
.L_x_2365:
[----:B-1----:R-:W-:Y:S05]  /*17da0*/  @P2 BRA `(.L_x_2363) ;  /* 0x0000000000082947 */ /* 0x002fea0003800000 */
[----:B------:R-:W1:Y:S02]  /*17db0*/  SYNCS.PHASECHK.TRANS64.TRYWAIT P2, [R3+URZ+0x2e850], R0 ;  /* 0x02e85000030075a7 */ /* 0x000e64000804017f */
[----:B-1----:R-:W-:Y:S05]  /*17dc0*/  @!P2 BRA `(.L_x_2366) ;  /* 0x000001280090a947 */ /* 0x002fea0003800000 */
.L_x_2363:
[----:B01---5:R-:W-:Y:S01]  /*17dd0*/  VIADD R0, R16, 0x400 ;  /* 0x0000040010007836 */ /* 0x023fe20000000000 */
[----:B------:R-:W-:Y:S05]  /*17de0*/  WARPSYNC.ALL ;  /* 0x0000000000007948 */ /* 0x000fea0003800000 */
[----:B------:R-:W-:Y:S01]  /*17df0*/  SHF.R.U32.HI R0, RZ, 0x4, R0 ;  /* 0x00000004ff007819 */ /* 0x000fe20000011600 */
[----:B------:R-:W-:Y:S01]  /*17e00*/  IMAD.MOV.U32 R13, RZ, RZ, -0x3ffffff0 ;  /* 0xc0000010ff0d7424 */ /* 0x000fe200078e00ff */
[----:B------:R-:W2:Y:S01]  /*17e10*/  LDL R235, [R1+0x54] ;  /* 0x0000540001eb7983 */ /* 0x000ea20000100800 */
[----:B------:R-:W0:Y:S01]  /*17e20*/  @P0 LDC R3, c[0x0][0x44c] ;  /* 0x00011300ff030b82 */ /* 0x000e220000000800 */
[----:B------:R-:W-:-:S02]  /*17e30*/  LOP3.LUT R0, R0, 0x3fff, RZ, 0xc0, !PT ;  /* 0x00003fff00007812 */ /* 0x000fc400078ec0ff */
[----:B------:R-:W2:Y:S01]  /*17e40*/  LDL R234, [R1+0x40] ;  /* 0x0000400001ea7983 */ /* 0x000ea20000100800 */
[----:B------:R-:W-:Y:S01]  /*17e50*/  R2UR UR7, R13 ;  /* 0x000000000d0772ca */ /* 0x000fe200000e0000 */
[----:B------:R-:W-:Y:S01]  /*17e60*/  WARPGROUP.ARRIVE ;  /* 0x00000000000079c5 */ /* 0x000fe20000000000 */
[----:B------:R-:W-:-:S05]  /*17e70*/  LOP3.LUT R0, R0, 0x10000, RZ, 0xfc, !PT ;  /* 0x0001000000007812 */ /* 0x000fca00078efcff */
[----:B------:R-:W-:Y:S02]  /*17e80*/  IMAD R12, R231, 0x700, R0 ;  /* 0x00000700e70c7824 */ /* 0x000fe400078e0200 */
[----:B------:R-:W1:Y:S03]  /*17e90*/  @P0 LDC R0, c[0x0][0x450] ;  /* 0x00011400ff000b82 */ /* 0x000e660000000800 */
[----:B------:R-:W-:-:S13]  /*17ea0*/  R2UR UR6, R12 ;  /* 0x000000000c0672ca */ /* 0x000fda00000e0000 */
[----:B------:R-:W-:Y:S03]  /*17eb0*/  QGMMA.64x128x32.F32.E4M3.E4M3 R24, R224, gdesc[UR4], R24, gsb0 ;  /* 0x01e00004e0187df3 */ /* 0x000fe60008000818 */
[----:B------:R-:W-:Y:S02]  /*17ec0*/  WARPGROUP.DEPBAR.LE gsb0, 0x0 ;  /* 0x00008000000079c5 */ /* 0x000fe40000010000 */
[----:B------:R-:W-:Y:S01]  /*17ed0*/  VIADD R224, R12, 0x100 ;  /* 0x000001000ce07836 */ /* 0x000fe20000000000 */
[----:B------:R-:W3:Y:S01]  /*17ee0*/  LDL R226, [R1+0x7c] ;  /* 0x00007c0001e27983 */ /* 0x000ee20000100800 */
[----:B------:R-:W-:-:S03]  /*17ef0*/  IMAD.MOV.U32 R225, RZ, RZ, -0x3ffffff0 ;  /* 0xc0000010ffe17424 */ /* 0x000fc600078e00ff */
[----:B------:R-:W-:Y:S01]  /*17f00*/  R2UR UR6, R224 ;  /* 0x00000000e00672ca */ /* 0x000fe200000e0000 */
[----:B------:R-:W4:Y:S01]  /*17f10*/  LDL R227, [R1+0x78] ;  /* 0x0000780001e37983 */ /* 0x000f220000100800 */
[----:B------:R-:W-:Y:S01]  /*17f20*/  R2UR UR7, R225 ;  /* 0x00000000e10772ca */ /* 0x000fe200000e0000 */
[----:B------:R-:W-:Y:S02]  /*17f30*/  WARPGROUP.ARRIVE ;  /* 0x00000000000079c5 */ /* 0x000fe40000000000 */
[----:B------:R-:W3:Y:S10]  /*17f40*/  LDL R225, [R1+0x4c] ;  /* 0x00004c0001e17983 */ /* 0x000ef40000100800 */
[----:B------:R-:W-:Y:S03]  /*17f50*/  QGMMA.64x128x32.F32.E4M3.E4M3 R24, R220, gdesc[UR4], R24, gsb0 ;  /* 0x01e00004dc187df3 */ /* 0x000fe60008000818 */
[----:B------:R-:W-:-:S02]  /*17f60*/  WARPGROUP.DEPBAR.LE gsb0, 0x0 ;  /* 0x00008000000079c5 */ /* 0x000fc40000010000 */
[----:B------:R-:W-:Y:S01]  /*17f70*/  VIADD R220, R12, 0x200 ;  /* 0x000002000cdc7836 */ /* 0x000fe20000000000 */
[----:B------:R-:W-:Y:S01]  /*17f80*/  WARPGROUP.ARRIVE ;  /* 0x00000000000079c5 */ /* 0x000fe20000000000 */
[----:B------:R-:W-:-:S03]  /*17f90*/  IMAD.MOV.U32 R221, RZ, RZ, -0x3ffffff0 ;  /* 0xc0000010ffdd7424 */ /* 0x000fc600078e00ff */
[----:B------:R-:W-:Y:S02]  /*17fa0*/  R2UR UR6, R220 ;  /* 0x00000000dc0672ca */ /* 0x000fe400000e0000 */
[----:B------:R-:W-:-:S13]  /*17fb0*/  R2UR UR7, R221 ;  /* 0x00000000dd0772ca */ /* 0x000fda00000e0000 */
[----:B------:R-:W-:Y:S01]  /*17fc0*/  QGMMA.64x128x32.F32.E4M3.E4M3 R24, R216, gdesc[UR4], R24, gsb0 ;  /* 0x01e00004d8187df3 */ /* 0x000fe20008000818 */
[----:B---3--:R-:W-:-:S04]  /*17fd0*/  IMAD.IADD R13, R226, 0x1, R225 ;  /* 0x00000001e20d7824 */ /* 0x008fc800078e02e1 */
[----:B0-----:R-:W-:-:S05]  /*17fe0*/  @P0 IMAD.HI.U32 R3, R13, R3, RZ ;  /* 0x000000030d030227 */ /* 0x001fca00078e00ff */
[----:B-1----:R-:W-:Y:S01]  /*17ff0*/  @P0 SHF.R.U32.HI R13, RZ, R0, R3 ;  /* 0x00000000ff0d0219 */ /* 0x002fe20000011603 */
[----:B------:R-:W-:-:S04]  /*18000*/  IMAD.MOV.U32 R0, RZ, RZ, -0xe0 ;  /* 0xffffff20ff007424 */ /* 0x000fc800078e00ff */
[----:B------:R-:W0:Y:S01]  /*18010*/  SHFL.IDX PT, R3, R13, RZ, 0x1c1f ;  /* 0x001c1fff0d037589 */ /* 0x000e2200000e0000 */
[----:B------:R-:W-:Y:S01]  /*18020*/  IMAD R0, R15, R0, 0x1 ;  /* 0x000000010f007424 */ /* 0x000fe200078e0200 */
[----:B------:R-:W-:Y:S02]  /*18030*/  WARPGROUP.DEPBAR.LE gsb0, 0x0 ;  /* 0x00008000000079c5 */ /* 0x000fe40000010000 */
[----:B------:R-:W-:Y:S01]  /*18040*/  VIADD R216, R12, 0x300 ;  /* 0x000003000cd87836 */ /* 0x000fe20000000000 */
[----:B------:R-:W-:Y:S01]  /*18050*/  WARPGROUP.ARRIVE ;  /* 0x00000000000079c5 */ /* 0x000fe20000000000 */
[----:B------:R-:W-:Y:S02]  /*18060*/  IMAD.MOV.U32 R217, RZ, RZ, -0x3ffffff0 ;  /* 0xc0000010ffd97424 */ /* 0x000fe400078e00ff */
[----:B----4-:R-:W-:Y:S01]  /*18070*/  IMAD R0, R227, -0x2, R0 ;  /* 0xfffffffee3007824 */ /* 0x010fe200078e0200 */
[----:B------:R-:W-:Y:S02]  /*18080*/  R2UR UR6, R216 ;  /* 0x00000000d80672ca */ /* 0x000fe400000e0000 */
[----:B------:R-:W-:-:S02]  /*18090*/  R2UR UR7, R217 ;  /* 0x00000000d90772ca */ /* 0x000fc400000e0000 */
[----:B--2---:R-:W-:Y:S02]  /*180a0*/  IADD3 R0, -R234, R0, R235 ;  /* 0x00000000ea007210 */ /* 0x004fe40007ffe1eb */
[----:B------:R-:W1:Y:S09]  /*180b0*/  S2R R234, SR_TID.X ;  /* 0x0000000000ea7919 */ /* 0x000e720000002100 */
[----:B------:R-:W-:Y:S01]  /*180c0*/  QGMMA.64x128x32.F32.E4M3.E4M3 R24, R212, gdesc[UR4], R24, gsb0 ;  /* 0x01e00004d4187df3 */ /* 0x000fe20008000818 */
[----:B0-----:R-:W-:-:S04]  /*180d0*/  IADD3 R3, R0, R3, RZ ;  /* 0x0000000300037210 */ /* 0x001fc80007ffe0ff */
[C---:B------:R-:W-:Y:S02]  /*180e0*/  ISETP.GT.AND P2, PT, R3.reuse, RZ, PT ;  /* 0x000000ff0300720c */ /* 0x040fe40003f44270 */
[C---:B------:R-:W-:Y:S02]  /*180f0*/  ISETP.GT.AND P3, PT, R3.reuse, 0x1, PT ;  /* 0x000000010300780c */ /* 0x040fe40003f64270 */
[----:B------:R-:W-:Y:S02]  /*18100*/  FSEL R184, R184, -INF , P2 ;  /* 0xff800000b8b87808 */ /* 0x000fe40001000000 */
[----:B------:R-:W-:Y:S02]  /*18110*/  ISETP.GT.AND P2, PT, R3, 0x8, PT ;  /* 0x000000080300780c */ /* 0x000fe40003f44270 */
        /* <DEDUP_REMOVED lines=64> */
[----:B------:R-:W-:Y:S01]  /*18520*/  FSEL R121, R121, -INF , P3 ;  /* 0xff80000079797808 */ /* 0x000fe20001800000 */
[----:B------:R-:W-:Y:S02]  /*18530*/  WARPGROUP.DEPBAR.LE gsb0, 0x0 ;  /* 0x00008000000079c5 */ /* 0x000fe40000010000 */
[----:B------:R-:W-:Y:S01]  /*18540*/  VIADD R212, R12, 0x400 ;  /* 0x000004000cd47836 */ /* 0x000fe20000000000 */
[----:B------:R-:W-:Y:S01]  /*18550*/  WARPGROUP.ARRIVE ;  /* 0x00000000000079c5 */ /* 0x000fe20000000000 */
[----:B------:R-:W-:Y:S01]  /*18560*/  IMAD.MOV.U32 R213, RZ, RZ, -0x3ffffff0 ;  /* 0xc0000010ffd57424 */ /* 0x000fe200078e00ff */
[----:B------:R-:W-:-:S02]  /*18570*/  ISETP.GT.AND P3, PT, R3, 0x89, PT ;  /* 0x000000890300780c */ /* 0x000fc40003f64270 */
[----:B------:R-:W-:Y:S02]  /*18580*/  R2UR UR6, R212 ;  /* 0x00000000d40672ca */ /* 0x000fe400000e0000 */
[----:B------:R-:W-:Y:S02]  /*18590*/  R2UR UR7, R213 ;  /* 0x00000000d50772ca */ /* 0x000fe400000e0000 */
[----:B------:R-:W-:Y:S02]  /*185a0*/  FSEL R124, R124, -INF , P2 ;  /* 0xff8000007c7c7808 */ /* 0x000fe40001000000 */
[----:B------:R-:W-:Y:S02]  /*185b0*/  ISETP.GT.AND P2, PT, R3, 0x90, PT ;  /* 0x000000900300780c */ /* 0x000fe40003f44270 */
[----:B------:R-:W-:Y:S02]  /*185c0*/  FSEL R125, R125, -INF , P3 ;  /* 0xff8000007d7d7808 */ /* 0x000fe40001800000 */
[----:B------:R-:W-:-:S02]  /*185d0*/  ISETP.GT.AND P3, PT, R3, 0x91, PT ;  /* 0x000000910300780c */ /* 0x000fc40003f64270 */
[----:B------:R-:W-:Y:S02]  /*185e0*/  FSEL R128, R128, -INF , P2 ;  /* 0xff80000080807808 */ /* 0x000fe40001000000 */
[----:B------:R-:W-:Y:S01]  /*185f0*/  ISETP.GT.AND P2, PT, R3, 0x98, PT ;  /* 0x000000980300780c */ /* 0x000fe20003f44270 */
[----:B------:R-:W-:Y:S01]  /*18600*/  QGMMA.64x128x32.F32.E4M3.E4M3 R24, R208, gdesc[UR4], R24, gsb0 ;  /* 0x01e00004d0187df3 */ /* 0x000fe20008000818 */
        /* <DEDUP_REMOVED lines=22> */
[C---:B------:R-:W-:Y:S02]  /*18770*/  ISETP.GT.AND P5, PT, R3.reuse, 0xc8, PT ;  /* 0x000000c80300780c */ /* 0x040fe40003fa4270 */
[----:B------:R-:W-:Y:S02]  /*18780*/  ISETP.GT.AND P4, PT, R3, 0xc9, PT ;  /* 0x000000c90300780c */ /* 0x000fe40003f84270 */
[----:B------:R-:W-:Y:S02]  /*18790*/  FSEL R92, R92, -INF , P5 ;  /* 0xff8000005c5c7808 */ /* 0x000fe40002800000 */
[----:B------:R-:W-:Y:S02]  /*187a0*/  FSEL R93, R93, -INF , P4 ;  /* 0xff8000005d5d7808 */ /* 0x000fe40002000000 */
[C---:B------:R-:W-:Y:S02]  /*187b0*/  ISETP.GT.AND P5, PT, R3.reuse, 0xd8, PT ;  /* 0x000000d80300780c */ /* 0x040fe40003fa4270 */
[----:B------:R-:W-:-:S02]  /*187c0*/  ISETP.GT.AND P4, PT, R3, 0xd9, PT ;  /* 0x000000d90300780c */ /* 0x000fc40003f84270 */
[----:B------:R-:W-:Y:S02]  /*187d0*/  FSEL R100, R100, -INF , P5 ;  /* 0xff80000064647808 */ /* 0x000fe40002800000 */
[----:B------:R-:W-:Y:S01]  /*187e0*/  FSEL R101, R101, -INF , P4 ;  /* 0xff80000065657808 */ /* 0x000fe20002000000 */
[----:B------:R-:W-:Y:S02]  /*187f0*/  WARPGROUP.DEPBAR.LE gsb0, 0x0 ;  /* 0x00008000000079c5 */ /* 0x000fe40000010000 */
[----:B------:R-:W-:Y:S01]  /*18800*/  FMNMX.FTZ R208, R184, R20, !PT ;  /* 0x00000014b8d07209 */ /* 0x000fe20007810000 */
[----:B------:R-:W-:Y:S01]  /*18810*/  WARPGROUP.ARRIVE ;  /* 0x00000000000079c5 */ /* 0x000fe20000000000 */
[----:B-1----:R-:W-:Y:S02]  /*18820*/  LOP3.LUT R211, R234, 0x7f, RZ, 0xc0, !PT ;  /* 0x0000007fead37812 */ /* 0x002fe400078ec0ff */
[----:B------:R-:W-:-:S03]  /*18830*/  FMNMX.FTZ R208, R185, R208, !PT ;  /* 0x000000d0b9d07209 */ /* 0x000fc60007810000 */
[----:B------:R-:W0:Y:S01]  /*18840*/  S2R R234, SR_TID.X ;  /* 0x0000000000ea7919 */ /* 0x000e220000002100 */
        /* <DEDUP_REMOVED lines=45> */
[----:B------:R-:W-:Y:S02]  /*18b20*/  FSEL R208, R88, -INF , P2 ;  /* 0xff80000058d07808 */ /* 0x000fe40001000000 */
[----:B------:R-:W-:Y:S02]  /*18b30*/  FMNMX.FTZ R88, R117, R209, !PT ;  /* 0x000000d175587209 */ /* 0x000fe40007810000 */
[----:B------:R-:W-:Y:S01]  /*18b40*/  FSEL R209, R89, -INF , P3 ;  /* 0xff80000059d17808 */ /* 0x000fe20001800000 */
[----:B------:R-:W-:Y:S01]  /*18b50*/  IMAD.MOV.U32 R89, RZ, RZ, -0x3ffffff0 ;  /* 0xc0000010ff597424 */ /* 0x000fe200078e00ff */
[----:B------:R-:W-:Y:S02]  /*18b60*/  FMNMX.FTZ R88, R208, R88, !PT ;  /* 0x00000058d0587209 */ /* 0x000fe40007810000 */
[----:B------:R-:W-:-:S02]  /*18b70*/  ISETP.GT.AND P2, PT, R3, 0xd0, PT ;  /* 0x000000d00300780c */ /* 0x000fc40003f44270 */
[----:B------:R-:W-:Y:S02]  /*18b80*/  FMNMX.FTZ R88, R209, R88, !PT ;  /* 0x00000058d1587209 */ /* 0x000fe40007810000 */
[----:B------:R-:W-:Y:S02]  /*18b90*/  ISETP.GT.AND P3, PT, R3, 0xd1, PT ;  /* 0x000000d10300780c */ /* 0x000fe40003f64270 */
[----:B------:R-:W-:Y:S02]  /*18ba0*/  FMNMX.FTZ R88, R92, R88, !PT ;  /* 0x000000585c587209 */ /* 0x000fe40007810000 */
[----:B------:R-:W-:Y:S02]  /*18bb0*/  FSEL R96, R96, -INF , P2 ;  /* 0xff80000060607808 */ /* 0x000fe40001000000 */
[----:B------:R-:W-:Y:S02]  /*18bc0*/  FMNMX.FTZ R88, R93, R88, !PT ;  /* 0x000000585d587209 */ /* 0x000fe40007810000 */
[----:B------:R-:W-:-:S02]  /*18bd0*/  FSEL R97, R97, -INF , P3 ;  /* 0xff80000061617808 */ /* 0x000fc40001800000 */
[----:B------:R-:W-:Y:S02]  /*18be0*/  FMNMX.FTZ R88, R96, R88, !PT ;  /* 0x0000005860587209 */ /* 0x000fe40007810000 */
[----:B------:R-:W-:Y:S02]  /*18bf0*/  R2UR UR7, R89 ;  /* 0x00000000590772ca */ /* 0x000fe400000e0000 */
[----:B------:R-:W-:-:S04]  /*18c00*/  FMNMX.FTZ R88, R97, R88, !PT ;  /* 0x0000005861587209 */ /* 0x000fc80007810000 */
[----:B------:R-:W-:-:S04]  /*18c10*/  FMNMX.FTZ R3, R100, R88, !PT ;  /* 0x0000005864037209 */ /* 0x000fc80007810000 */
[----:B------:R-:W-:-:S05]  /*18c20*/  FMNMX.FTZ R3, R101, R3, !PT ;  /* 0x0000000365037209 */ /* 0x000fca0007810000 */
[----:B------:R-:W1:Y:S02]  /*18c30*/  SHFL.BFLY PT, R88, R3, 0x2, 0x1f ;  /* 0x0c401f0003587f89 */ /* 0x000e6400000e0000 */
[----:B-1----:R-:W-:Y:S01]  /*18c40*/  FMNMX.FTZ R3, R3, R88, !PT ;  /* 0x0000005803037209 */ /* 0x002fe20007810000 */
[----:B------:R-:W-:-:S04]  /*18c50*/  VIADD R88, R12, 0x500 ;  /* 0x000005000c587836 */ /* 0x000fc80000000000 */
[----:B------:R-:W1:Y:S01]  /*18c60*/  SHFL.BFLY PT, R210, R3, 0x1, 0x1f ;  /* 0x0c201f0003d27f89 */ /* 0x000e6200000e0000 */
[----:B------:R-:W-:-:S13]  /*18c70*/  R2UR UR6, R88 ;  /* 0x00000000580672ca */ /* 0x000fda00000e0000 */
[----:B------:R-:W-:Y:S01]  /*18c80*/  QGMMA.64x128x32.F32.E4M3.E4M3 R24, R204, gdesc[UR4], R24, gsb0 ;  /* 0x01e00004cc187df3 */ /* 0x000fe20008000818 */
[----:B-1----:R-:W-:-:S04]  /*18c90*/  FMNMX.FTZ R3, R3, R210, !PT ;  /* 0x000000d203037209 */ /* 0x002fc80007810000 */
[----:B------:R-:W-:Y:S01]  /*18ca0*/  FSETP.NEU.FTZ.AND P2, PT, R3, -INF , PT ;  /* 0xff8000000300780b */ /* 0x000fe20003f5d000 */
[----:B------:R-:W-:-:S05]  /*18cb0*/  FFMA.FTZ R89, R2, R3, -8 ;  /* 0xc100000002597423 */ /* 0x000fca0000010003 */
        /* <DEDUP_REMOVED lines=10> */
[----:B------:R1:W2:Y:S01]  /*18d60*/  SHFL.IDX PT, R197, R13, 0x1, 0x1c1f ;  /* 0x003c1f000dc57f89 */ /* 0x0002a200000e0000 */
[----:B------:R-:W-:-:S01]  /*18d70*/  FFMA.FTZ R152, R2, R152, -R89 ;  /* 0x0000009802987223 */ /* 0x000fc20000010859 */
[C-C-:B------:R-:W-:Y:S01]  /*18d80*/  FFMA.FTZ R153, R2.reuse, R153, -R89.reuse ;  /* 0x0000009902997223 */ /* 0x140fe20000010859 */
[----:B------:R-:W-:-:S01]  /*18d90*/  FFMA.FTZ R156, R2, R156, -R89 ;  /* 0x0000009c029c7223 */ /* 0x000fc20000010859 */
[C-C-:B------:R-:W-:Y:S01]  /*18da0*/  FFMA.FTZ R157, R2.reuse, R157, -R89.reuse ;  /* 0x0000009d029d7223 */ /* 0x140fe20000010859 */
[----:B------:R-:W-:-:S01]  /*18db0*/  FFMA.FTZ R160, R2, R160, -R89 ;  /* 0x000000a002a07223 */ /* 0x000fc20000010859 */
[C-C-:B------:R-:W-:Y:S01]  /*18dc0*/  FFMA.FTZ R161, R2.reuse, R161, -R89.reuse ;  /* 0x000000a102a17223 */ /* 0x140fe20000010859 */
[----:B------:R-:W-:-:S01]  /*18dd0*/  FFMA.FTZ R164, R2, R164, -R89 ;  /* 0x000000a402a47223 */ /* 0x000fc20000010859 */
[C-C-:B-1----:R-:W-:Y:S01]  /*18de0*/  FFMA.FTZ R13, R2.reuse, R169, -R89.reuse ;  /* 0x000000a9020d7223 */ /* 0x142fe20000010859 */
        /* <DEDUP_REMOVED lines=15> */
[----:B--2---:R-:W-:-:S02]  /*18ee0*/  IMAD.IADD R197, R0, 0x1, R197 ;  /* 0x0000000100c57824 */ /* 0x004fc400078e02c5 */
[----:B------:R-:W-:-:S01]  /*18ef0*/  FFMA.FTZ R149, R2, R149, -R89 ;  /* 0x0000009502957223 */ /* 0x000fc20000010859 */
[C-C-:B------:R-:W-:Y:S01]  /*18f00*/  FFMA.FTZ R120, R2.reuse, R120, -R89.reuse ;  /* 0x0000007802787223 */ /* 0x140fe20000010859 */
[----:B------:R-:W-:-:S01]  /*18f10*/  FFMA.FTZ R121, R2, R121, -R89 ;  /* 0x0000007902797223 */ /* 0x000fc20000010859 */
[C-C-:B------:R-:W-:Y:S01]  /*18f20*/  FFMA.FTZ R124, R2.reuse, R124, -R89.reuse ;  /* 0x0000007c027c7223 */ /* 0x140fe20000010859 */
[C---:B------:R-:W-:Y:S01]  /*18f30*/  ISETP.GT.AND P3, PT, R197.reuse, RZ, PT ;  /* 0x000000ffc500720c */ /* 0x040fe20003f64270 */
[C-C-:B------:R-:W-:Y:S01]  /*18f40*/  FFMA.FTZ R125, R2.reuse, R125, -R89.reuse ;  /* 0x0000007d027d7223 */ /* 0x140fe20000010859 */
[C---:B------:R-:W-:Y:S01]  /*18f50*/  ISETP.GT.AND P4, PT, R197.reuse, 0x1, PT ;  /* 0x00000001c500780c */ /* 0x040fe20003f84270 */
[--C-:B------:R-:W-:Y:S01]  /*18f60*/  FFMA.FTZ R128, R2, R128, -R89.reuse ;  /* 0x0000008002807223 */ /* 0x100fe20000010859 */
[----:B------:R-:W-:Y:S01]  /*18f70*/  FSEL R186, R186, -INF , P3 ;  /* 0xff800000baba7808 */ /* 0x000fe20001800000 */
[C-C-:B------:R-:W-:Y:S01]  /*18f80*/  FFMA.FTZ R108, R2.reuse, R108, -R89.reuse ;  /* 0x0000006c026c7223 */ /* 0x140fe20000010859 */
[----:B------:R-:W-:Y:S01]  /*18f90*/  ISETP.GT.AND P3, PT, R197, 0x8, PT ;  /* 0x00000008c500780c */ /* 0x000fe20003f64270 */
[C-C-:B------:R-:W-:Y:S01]  /*18fa0*/  FFMA.FTZ R109, R2.reuse, R109, -R89.reuse ;  /* 0x0000006d026d7223 */ /* 0x140fe20000010859 */
[----:B------:R-:W-:Y:S01]  /*18fb0*/  FSEL R187, R187, -INF , P4 ;  /* 0xff800000bbbb7808 */ /* 0x000fe20002000000 */
[--C-:B------:R-:W-:Y:S01]  /*18fc0*/  FFMA.FTZ R112, R2, R112, -R89.reuse ;  /* 0x0000007002707223 */ /* 0x100fe20000010859 */
[----:B------:R-:W-:Y:S01]  /*18fd0*/  FMNMX.FTZ R0, R186, R21, !PT ;  /* 0x00000015ba007209 */ /* 0x000fe20007810000 */
[C-C-:B------:R-:W-:Y:S01]  /*18fe0*/  FFMA.FTZ R113, R2.reuse, R113, -R89.reuse ;  /* 0x0000007102717223 */ /* 0x140fe20000010859 */
[----:B------:R-:W-:Y:S01]  /*18ff0*/  ISETP.GT.AND P4, PT, R197, 0x9, PT ;  /* 0x00000009c500780c */ /* 0x000fe20003f84270 */
[--C-:B------:R-:W-:Y:S01]  /*19000*/  FFMA.FTZ R116, R2, R116, -R89.reuse ;  /* 0x0000007402747223 */ /* 0x100fe20000010859 */
[----:B------:R-:W-:Y:S01]  /*19010*/  FSEL R190, R190, -INF , P3 ;  /* 0xff800000bebe7808 */ /* 0x000fe20001800000 */
[C-C-:B------:R-:W-:Y:S01]  /*19020*/  FFMA.FTZ R117, R2.reuse, R117, -R89.reuse ;  /* 0x0000007502757223 */ /* 0x140fe20000010859 */
[----:B------:R-:W-:Y:S01]  /*19030*/  FMNMX.FTZ R0, R187, R0, !PT ;  /* 0x00000000bb007209 */ /* 0x000fe20007810000 */
        /* <DEDUP_REMOVED lines=8> */
[----:B------:R-:W-:Y:S01]  /*190c0*/  FFMA.FTZ R100, R2, R100, -R89 ;  /* 0x0000006402647223 */ /* 0x000fe20000010859 */
        /* <DEDUP_REMOVED lines=10> */
[----:B------:R-:W-:Y:S01]  /*19170*/  FSEL R199, R199, -INF , P4 ;  /* 0xff800000c7c77808 */ /* 0x000fe20002000000 */
[----:B------:R-:W-:Y:S01]  /*19180*/  MUFU.EX2 R185, R185 ;  /* 0x000000b900b97308 */ /* 0x000fe20000000800 */
[C---:B------:R-:W-:Y:S02]  /*19190*/  ISETP.GT.AND P3, PT, R197.reuse, 0x20, PT ;  /* 0x00000020c500780c */ /* 0x040fe40003f64270 */
        /* <DEDUP_REMOVED lines=155> */
[----:B------:R1:W-:Y:S01]  /*19b50*/  MUFU.EX2 R119, R181 ;  /* 0x000000b500777308 */ /* 0x0003e20000000800 */
[----:B------:R-:W-:-:S02]  /*19b60*/  FMNMX.FTZ R0, R129, R0, !PT ;  /* 0x0000000081007209 */ /* 0x000fc40007810000 */
[----:B------:R-:W-:Y:S02]  /*19b70*/  ISETP.GT.AND P3, PT, R197, 0xc8, PT ;  /* 0x000000c8c500780c */ /* 0x000fe40003f64270 */
[----:B------:R-:W-:Y:S02]  /*19b80*/  FMNMX.FTZ R0, R90, R0, !PT ;  /* 0x000000005a007209 */ /* 0x000fe40007810000 */
[----:B------:R-:W-:Y:S01]  /*19b90*/  FSEL R94, R94, -INF , P3 ;  /* 0xff8000005e5e7808 */ /* 0x000fe20001800000 */
[----:B------:R-:W-:Y:S01]  /*19ba0*/  MUFU.EX2 R121, R121 ;  /* 0x0000007900797308 */ /* 0x000fe20000000800 */
[----:B-1----:R-:W-:-:S01]  /*19bb0*/  FFMA.FTZ R181, R2, R132, -R89 ;  /* 0x0000008402b57223 */ /* 0x002fc20000010859 */
[----:B------:R-:W-:Y:S02]  /*19bc0*/  FSEL R132, R91, -INF , P4 ;  /* 0xff8000005b847808 */ /* 0x000fe40002000000 */
[----:B------:R-:W-:Y:S02]  /*19bd0*/  ISETP.GT.AND P4, PT, R197, 0xc9, PT ;  /* 0x000000c9c500780c */ /* 0x000fe40003f84270 */
[----:B------:R-:W-:-:S02]  /*19be0*/  FMNMX.FTZ R0, R132, R0, !PT ;  /* 0x0000000084007209 */ /* 0x000fc40007810000 */
[----:B------:R1:W-:Y:S01]  /*19bf0*/  MUFU.EX2 R91, R181 ;  /* 0x000000b5005b7308 */ /* 0x0003e20000000800 */
[C---:B------:R-:W-:Y:S02]  /*19c00*/  ISETP.GT.AND P3, PT, R197.reuse, 0xd0, PT ;  /* 0x000000d0c500780c */ /* 0x040fe40003f64270 */
[----:B------:R-:W-:Y:S02]  /*19c10*/  FMNMX.FTZ R0, R94, R0, !PT ;  /* 0x000000005e007209 */ /* 0x000fe40007810000 */
[----:B------:R-:W-:Y:S02]  /*19c20*/  FSEL R98, R98, -INF , P3 ;  /* 0xff80000062627808 */ /* 0x000fe40001800000 */
[----:B------:R-:W-:Y:S01]  /*19c30*/  ISETP.GT.AND P3, PT, R197, 0xd8, PT ;  /* 0x000000d8c500780c */ /* 0x000fe20003f64270 */
[----:B------:R-:W-:Y:S01]  /*19c40*/  MUFU.EX2 R124, R124 ;  /* 0x0000007c007c7308 */ /* 0x000fe20000000800 */
[----:B-1----:R-:W-:-:S01]  /*19c50*/  FFMA.FTZ R181, R2, R133, -R89 ;  /* 0x0000008502b57223 */ /* 0x002fc20000010859 */
[----:B------:R-:W-:-:S02]  /*19c60*/  FSEL R133, R95, -INF , P4 ;  /* 0xff8000005f857808 */ /* 0x000fc40002000000 */
[----:B------:R-:W-:Y:S02]  /*19c70*/  ISETP.GT.AND P4, PT, R197, 0xd1, PT ;  /* 0x000000d1c500780c */ /* 0x000fe40003f84270 */
[----:B------:R-:W-:Y:S02]  /*19c80*/  FMNMX.FTZ R0, R133, R0, !PT ;  /* 0x0000000085007209 */ /* 0x000fe40007810000 */
[----:B------:R1:W-:Y:S01]  /*19c90*/  MUFU.EX2 R95, R181 ;  /* 0x000000b5005f7308 */ /* 0x0003e20000000800 */
[----:B------:R-:W-:Y:S02]  /*19ca0*/  FSEL R102, R102, -INF , P3 ;  /* 0xff80000066667808 */ /* 0x000fe40001800000 */
[----:B------:R-:W-:-:S05]  /*19cb0*/  FMNMX.FTZ R0, R98, R0, !PT ;  /* 0x0000000062007209 */ /* 0x000fca0007810000 */
[----:B------:R-:W-:Y:S01]  /*19cc0*/  MUFU.EX2 R125, R125 ;  /* 0x0000007d007d7308 */ /* 0x000fe20000000800 */
[----:B-1----:R-:W-:-:S01]  /*19cd0*/  FFMA.FTZ R181, R2, R104, -R89 ;  /* 0x0000006802b57223 */ /* 0x002fc20000010859 */
[----:B------:R-:W-:Y:S02]  /*19ce0*/  FSEL R104, R99, -INF , P4 ;  /* 0xff80000063687808 */ /* 0x000fe40002000000 */
[----:B------:R-:W-:Y:S01]  /*19cf0*/  ISETP.GT.AND P4, PT, R197, 0xd9, PT ;  /* 0x000000d9c500780c */ /* 0x000fe20003f84270 */
[----:B------:R-:W-:Y:S01]  /*19d00*/  FFMA.FTZ R197, R2, R209, -R89 ;  /* 0x000000d102c57223 */ /* 0x000fe20000010859 */
[----:B------:R-:W-:Y:S02]  /*19d10*/  FMNMX.FTZ R0, R104, R0, !PT ;  /* 0x0000000068007209 */ /* 0x000fe40007810000 */
[----:B------:R1:W-:Y:S02]  /*19d20*/  MUFU.EX2 R99, R181 ;  /* 0x000000b500637308 */ /* 0x0003e40000000800 */
[----:B------:R-:W-:-:S06]  /*19d30*/  FMNMX.FTZ R0, R102, R0, !PT ;  /* 0x0000000066007209 */ /* 0x000fcc0007810000 */
[----:B------:R-:W-:Y:S01]  /*19d40*/  MUFU.EX2 R128, R128 ;  /* 0x0000008000807308 */ /* 0x000fe20000000800 */
[----:B-1----:R-:W-:-:S01]  /*19d50*/  FFMA.FTZ R181, R2, R105, -R89 ;  /* 0x0000006902b57223 */ /* 0x002fc20000010859 */
[----:B------:R-:W-:-:S04]  /*19d60*/  FSEL R105, R103, -INF , P4 ;  /* 0xff80000067697808 */ /* 0x000fc80002000000 */
[----:B------:R-:W-:Y:S02]  /*19d70*/  FMNMX.FTZ R0, R105, R0, !PT ;  /* 0x0000000069007209 */ /* 0x000fe40007810000 */
[----:B------:R1:W-:Y:S08]  /*19d80*/  MUFU.EX2 R103, R181 ;  /* 0x000000b500677308 */ /* 0x0003f00000000800 */
[----:B------:R-:W-:Y:S01]  /*19d90*/  MUFU.EX2 R108, R108 ;  /* 0x0000006c006c7308 */ /* 0x000fe20000000800 */
[----:B-1----:R-:W1:Y:S07]  /*19da0*/  SHFL.BFLY PT, R181, R0, 0x2, 0x1f ;  /* 0x0c401f0000b57f89 */ /* 0x002e6e00000e0000 */
[----:B------:R-:W-:Y:S08]  /*19db0*/  MUFU.EX2 R109, R109 ;  /* 0x0000006d006d7308 */ /* 0x000ff00000000800 */
[----:B------:R-:W-:Y:S08]  /*19dc0*/  MUFU.EX2 R112, R112 ;  /* 0x0000007000707308 */ /* 0x000ff00000000800 */
[----:B------:R-:W-:Y:S01]  /*19dd0*/  MUFU.EX2 R113, R113 ;  /* 0x0000007100717308 */ /* 0x000fe20000000800 */
[----:B-1----:R-:W-:Y:S01]  /*19de0*/  FMNMX.FTZ R0, R0, R181, !PT ;  /* 0x000000b500007209 */ /* 0x002fe20007810000 */
[C-C-:B------:R-:W-:Y:S01]  /*19df0*/  FFMA.FTZ R181, R2.reuse, R208, -R89.reuse ;  /* 0x000000d002b57223 */ /* 0x140fe20000010859 */
[----:B------:R-:W-:-:S03]  /*19e00*/  FFMA.FTZ R89, R2, R101, -R89 ;  /* 0x0000006502597223 */ /* 0x000fc60000010859 */
[----:B------:R-:W1:Y:S02]  /*19e10*/  SHFL.BFLY PT, R204, R0, 0x1, 0x1f ;  /* 0x0c201f0000cc7f89 */ /* 0x000e6400000e0000 */
[----:B------:R-:W-:Y:S08]  /*19e20*/  MUFU.EX2 R116, R116 ;  /* 0x0000007400747308 */ /* 0x000ff00000000800 */
[----:B------:R-:W-:Y:S08]  /*19e30*/  MUFU.EX2 R117, R117 ;  /* 0x0000007500757308 */ /* 0x000ff00000000800 */
[----:B------:R-:W-:Y:S01]  /*19e40*/  MUFU.EX2 R181, R181 ;  /* 0x000000b500b57308 */ /* 0x000fe20000000800 */
[----:B-1----:R-:W-:-:S07]  /*19e50*/  FMNMX.FTZ R0, R0, R204, !PT ;  /* 0x000000cc00007209 */ /* 0x002fce0007810000 */
[----:B------:R-:W-:Y:S01]  /*19e60*/  MUFU.EX2 R197, R197 ;  /* 0x000000c500c57308 */ /* 0x000fe20000000800 */
[----:B------:R-:W-:Y:S01]  /*19e70*/  FSETP.NEU.FTZ.AND P3, PT, R0, -INF , PT ;  /* 0xff8000000000780b */ /* 0x000fe20003f7d000 */
[----:B------:R-:W-:-:S05]  /*19e80*/  FFMA.FTZ R204, R2, R0, -8 ;  /* 0xc100000002cc7423 */ /* 0x000fca0000010000 */
[----:B------:R-:W-:Y:S01]  /*19e90*/  FSEL R101, R204, RZ, P3 ;  /* 0x000000ffcc657208 */ /* 0x000fe20001800000 */
[----:B------:R-:W-:Y:S01]  /*19ea0*/  MUFU.EX2 R92, R92 ;  /* 0x0000005c005c7308 */ /* 0x000fe20000000800 */
[----:B------:R-:W-:Y:S02]  /*19eb0*/  FSEL R204, R3, RZ, P2 ;  /* 0x000000ff03cc7208 */ /* 0x000fe40001000000 */
[----:B------:R-:W-:Y:S01]  /*19ec0*/  ISETP.NE.AND P2, PT, R211, RZ, PT ;  /* 0x000000ffd300720c */ /* 0x000fe20003f45270 */
[----:B------:R-:W-:-:S01]  /*19ed0*/  FFMA.FTZ R186, R2, R186, -R101 ;  /* 0x000000ba02ba7223 */ /* 0x000fc20000010865 */
[----:B------:R-:W-:Y:S01]  /*19ee0*/  FFMA.FTZ R187, R2, R187, -R101 ;  /* 0x000000bb02bb7223 */ /* 0x000fe20000010865 */
[----:B------:R-:W-:-:S01]  /*19ef0*/  FADD.FTZ R204, -R204, R20 ;  /* 0x00000014cccc7221 */ /* 0x000fc20000010100 */
[----:B------:R-:W-:Y:S01]  /*19f00*/  FSEL R20, R0, RZ, P3 ;  /* 0x000000ff00147208 */ /* 0x000fe20001800000 */
[----:B------:R-:W-:-:S01]  /*19f10*/  FFMA.FTZ R190, R2, R190, -R101 ;  /* 0x000000be02be7223 */ /* 0x000fc20000010865 */
[C---:B------:R-:W-:Y:S01]  /*19f20*/  FFMA.FTZ R191, R2.reuse, R191, -R101 ;  /* 0x000000bf02bf7223 */ /* 0x040fe20000010865 */
[----:B------:R-:W-:Y:S01]  /*19f30*/  FMUL.FTZ R204, R2, R204 ;  /* 0x000000cc02cc7220 */ /* 0x000fe20000410000 */
[----:B------:R-:W-:Y:S01]  /*19f40*/  MUFU.EX2 R186, R186 ;  /* 0x000000ba00ba7308 */ /* 0x000fe20000000800 */
[----:B------:R-:W-:-:S01]  /*19f50*/  FADD.FTZ R20, -R20, R21 ;  /* 0x0000001514147221 */ /* 0x000fc20000010100 */
[C-C-:B------:R-:W-:Y:S01]  /*19f60*/  FFMA.FTZ R194, R2.reuse, R194, -R101.reuse ;  /* 0x000000c202c27223 */ /* 0x140fe20000010865 */
[----:B------:R-:W-:-:S01]  /*19f70*/  FFMA.FTZ R195, R2, R195, -R101 ;  /* 0x000000c302c37223 */ /* 0x000fc20000010865 */
[C-C-:B------:R-:W-:Y:S01]  /*19f80*/  FFMA.FTZ R198, R2.reuse, R198, -R101.reuse ;  /* 0x000000c602c67223 */ /* 0x140fe20000010865 */
[C---:B------:R-:W-:Y:S01]  /*19f90*/  FMUL.FTZ R20, R2.reuse, R20 ;  /* 0x0000001402147220 */ /* 0x040fe20000410000 */
        /* <DEDUP_REMOVED lines=19> */
[----:B-1----:R-:W-:-:S01]  /*1a0d0*/  FFMA.FTZ R236, R205, R236, R88 ;  /* 0x000000eccdec7223 */ /* 0x002fc20000010058 */
[C-C-:B------:R-:W-:Y:S01]  /*1a0e0*/  FFMA.FTZ R167, R2.reuse, R167, -R101.reuse ;  /* 0x000000a702a77223 */ /* 0x140fe20000010865 */
[----:B------:R-:W-:-:S01]  /*1a0f0*/  FFMA.FTZ R138, R2, R138, -R101 ;  /* 0x0000008a028a7223 */ /* 0x000fc20000010865 */
[----:B------:R-:W-:Y:S01]  /*1a100*/  FFMA.FTZ R139, R2, R139, -R101 ;  /* 0x0000008b028b7223 */ /* 0x000fe20000010865 */
[----:B------:R-:W-:-:S01]  /*1a110*/  FADD.FTZ R236, R184, R236 ;  /* 0x000000ecb8ec7221 */ /* 0x000fc20000010000 */
[C-C-:B------:R-:W-:Y:S01]  /*1a120*/  FFMA.FTZ R142, R2.reuse, R142, -R101.reuse ;  /* 0x0000008e028e7223 */ /* 0x140fe20000010865 */
[----:B------:R-:W-:-:S01]  /*1a130*/  FFMA.FTZ R143, R2, R143, -R101 ;  /* 0x0000008f028f7223 */ /* 0x000fc20000010865 */
[----:B------:R-:W1:Y:S01]  /*1a140*/  MUFU.EX2 R190, R190 ;  /* 0x000000be00be7308 */ /* 0x000e620000000800 */
[----:B--2---:R-:W-:-:S01]  /*1a150*/  FFMA.FTZ R14, R204, R14, R186 ;  /* 0x0000000ecc0e7223 */ /* 0x004fc200000100ba */
[----:B------:R-:W-:Y:S01]  /*1a160*/  FADD.FTZ R236, R185, R236 ;  /* 0x000000ecb9ec7221 */ /* 0x000fe20000010000 */
[----:B------:R-:W-:-:S01]  /*1a170*/  FFMA.FTZ R146, R2, R146, -R101 ;  /* 0x0000009202927223 */ /* 0x000fc20000010865 */
[C-C-:B------:R-:W-:Y:S01]  /*1a180*/  FFMA.FTZ R147, R2.reuse, R147, -R101.reuse ;  /* 0x0000009302937223 */ /* 0x140fe20000010865 */
[----:B------:R-:W-:-:S01]  /*1a190*/  FFMA.FTZ R150, R2, R150, -R101 ;  /* 0x0000009602967223 */ /* 0x000fc20000010865 */
[----:B------:R-:W-:Y:S01]  /*1a1a0*/  FADD.FTZ R236, R188, R236 ;  /* 0x000000ecbcec7221 */ /* 0x000fe20000010000 */
[----:B------:R-:W-:-:S01]  /*1a1b0*/  FFMA.FTZ R151, R2, R151, -R101 ;  /* 0x0000009702977223 */ /* 0x000fc20000010865 */
[----:B------:R-:W2:Y:S01]  /*1a1c0*/  MUFU.EX2 R191, R191 ;  /* 0x000000bf00bf7308 */ /* 0x000ea20000000800 */
[----:B---3--:R-:W-:-:S01]  /*1a1d0*/  FADD.FTZ R14, R187, R14 ;  /* 0x0000000ebb0e7221 */ /* 0x008fc20000010000 */
[----:B------:R-:W-:Y:S01]  /*1a1e0*/  FADD.FTZ R236, R189, R236 ;  /* 0x000000ecbdec7221 */ /* 0x000fe20000010000 */
[----:B------:R-:W-:-:S01]  /*1a1f0*/  FFMA.FTZ R122, R2, R122, -R101 ;  /* 0x0000007a027a7223 */ /* 0x000fc20000010865 */
[C-C-:B------:R-:W-:Y:S01]  /*1a200*/  FFMA.FTZ R123, R2.reuse, R123, -R101.reuse ;  /* 0x0000007b027b7223 */ /* 0x140fe20000010865 */
[----:B------:R-:W-:-:S01]  /*1a210*/  FFMA.FTZ R126, R2, R126, -R101 ;  /* 0x0000007e027e7223 */ /* 0x000fc20000010865 */
[----:B------:R-:W-:Y:S01]  /*1a220*/  FADD.FTZ R236, R192, R236 ;  /* 0x000000ecc0ec7221 */ /* 0x000fe20000010000 */
[----:B------:R-:W-:-:S01]  /*1a230*/  FFMA.FTZ R127, R2, R127, -R101 ;  /* 0x0000007f027f7223 */ /* 0x000fc20000010865 */
[----:B------:R-:W3:Y:S01]  /*1a240*/  MUFU.EX2 R194, R194 ;  /* 0x000000c200c27308 */ /* 0x000ee20000000800 */
        /* <DEDUP_REMOVED lines=34> */
[----:B0-----:R-:W-:-:S03]  /*1a470*/  SHF.R.U32.HI R211, RZ, 0x7, R234 ;  /* 0x00000007ffd37819 */ /* 0x001fc600000116ea */
[----:B------:R-:W-:Y:S02]  /*1a480*/  FADD.FTZ R236, R180, R236 ;  /* 0x000000ecb4ec7221 */ /* 0x000fe40000010000 */
[----:B------:R-:W0:Y:S01]  /*1a490*/  MUFU.EX2 R171, R171 ;  /* 0x000000ab00ab7308 */ /* 0x000e220000000800 */
[----:B---3--:R-:W-:-:S01]  /*1a4a0*/  FADD.FTZ R14, R199, R14 ;  /* 0x0000000ec70e7221 */ /* 0x008fc20000010000 */
        /* <DEDUP_REMOVED lines=50> */
[----:B------:R-:W-:Y:S02]  /*1a7d0*/  VIADD R20, R12, 0x600 ;  /* 0x000006000c147836 */ /* 0x000fe40000000000 */
[----:B------:R-:W-:-:S01]  /*1a7e0*/  FFMA.FTZ R12, R2, R111, -R101 ;  /* 0x0000006f020c7223 */ /* 0x000fc20000010865 */
[----:B------:R-:W-:Y:S02]  /*1a7f0*/  FADD.FTZ R14, R144, R14 ;  /* 0x0000000e900e7221 */ /* 0x000fe40000010000 */
[----:B------:R-:W-:Y:S01]  /*1a800*/  R2UR UR6, R20 ;  /* 0x00000000140672ca */ /* 0x000fe200000e0000 */
[----:B------:R-:W1:Y:S01]  /*1a810*/  MUFU.EX2 R147, R147 ;  /* 0x0000009300937308 */ /* 0x000e620000000800 */
[----:B0-----:R-:W-:-:S01]  /*1a820*/  FADD.FTZ R21, R143, R21 ;  /* 0x000000158f157221 */ /* 0x001fc20000010000 */
[----:B------:R-:W-:Y:S01]  /*1a830*/  FADD.FTZ R14, R145, R14 ;  /* 0x0000000e910e7221 */ /* 0x000fe20000010000 */
[----:B------:R-:W-:-:S03]  /*1a840*/  FFMA.FTZ R20, R2, R115, -R101 ;  /* 0x0000007302147223 */ /* 0x000fc60000010865 */
[----:B------:R-:W-:Y:S02]  /*1a850*/  FADD.FTZ R14, R148, R14 ;  /* 0x0000000e940e7221 */ /* 0x000fe40000010000 */
[----:B------:R-:W0:Y:S01]  /*1a860*/  MUFU.EX2 R150, R150 ;  /* 0x0000009600967308 */ /* 0x000e220000000800 */
[----:B--2---:R-:W-:-:S01]  /*1a870*/  FADD.FTZ R111, R146, R21 ;  /* 0x00000015926f7221 */ /* 0x004fc20000010000 */
[----:B------:R-:W-:Y:S02]  /*1a880*/  IMAD.MOV.U32 R21, RZ, RZ, -0x3ffffff0 ;  /* 0xc0000010ff157424 */ /* 0x000fe400078e00ff */
[----:B------:R-:W-:-:S03]  /*1a890*/  FADD.FTZ R14, R149, R14 ;  /* 0x0000000e950e7221 */ /* 0x000fc60000010000 */
[----:B------:R-:W-:Y:S01]  /*1a8a0*/  R2UR UR7, R21 ;  /* 0x00000000150772ca */ /* 0x000fe200000e0000 */
[----:B------:R-:W2:Y:S01]  /*1a8b0*/  MUFU.EX2 R151, R151 ;  /* 0x0000009700977308 */ /* 0x000ea20000000800 */
[----:B-1----:R-:W-:-:S01]  /*1a8c0*/  FADD.FTZ R111, R147, R111 ;  /* 0x0000006f936f7221 */ /* 0x002fc20000010000 */
[----:B------:R-:W-:Y:S01]  /*1a8d0*/  FADD.FTZ R14, R120, R14 ;  /* 0x0000000e780e7221 */ /* 0x000fe20000010000 */
[----:B------:R-:W-:-:S01]  /*1a8e0*/  FFMA.FTZ R21, R2, R129, -R101 ;  /* 0x0000008102157223 */ /* 0x000fc20000010865 */
[----:B------:R-:W-:Y:S02]  /*1a8f0*/  FFMA.FTZ R101, R2, R105, -R101 ;  /* 0x0000006902657223 */ /* 0x000fe40000010865 */
[----:B------:R-:W-:-:S02]  /*1a900*/  FADD.FTZ R14, R121, R14 ;  /* 0x0000000e790e7221 */ /* 0x000fc40000010000 */
[----:B------:R-:W1:Y:S01]  /*1a910*/  MUFU.EX2 R122, R122 ;  /* 0x0000007a007a7308 */ /* 0x000e620000000800 */
[----:B0-----:R-:W-:-:S01]  /*1a920*/  FADD.FTZ R111, R150, R111 ;  /* 0x0000006f966f7221 */ /* 0x001fc20000010000 */
[----:B------:R-:W-:-:S02]  /*1a930*/  FADD.FTZ R14, R124, R14 ;  /* 0x0000000e7c0e7221 */ /* 0x000fc40000010000 */
[----:B------:R-:W-:Y:S02]  /*1a940*/  QGMMA.64x128x32.F32.E4M3.E4M3 R24, R200, gdesc[UR4], R24, gsb0 ;  /* 0x01e00004c8187df3 */ /* 0x000fe40008000818 */
[----:B------:R-:W-:-:S02]  /*1a950*/  FADD.FTZ R14, R125, R14 ;  /* 0x0000000e7d0e7221 */ /* 0x000fc40000010000 */
        /* <DEDUP_REMOVED lines=18> */
[----:B------:R-:W-:Y:S01]  /*1aa80*/  FADD.FTZ R129, R112, R14 ;  /* 0x0000000e70817221 */ /* 0x000fe20000010000 */
[----:B------:R-:W-:-:S03]  /*1aa90*/  IADD3 R14, -R211, 0xb, RZ ;  /* 0x0000000bd30e7810 */ /* 0x000fc60007ffe1ff */
        /* <DEDUP_REMOVED lines=20> */
[----:B------:R-:W0:Y:S08]  /*1abe0*/  MUFU.EX2 R20, R20 ;  /* 0x0000001400147308 */ /* 0x000e300000000800 */
[----:B------:R-:W3:Y:S08]  /*1abf0*/  MUFU.EX2 R118, R118 ;  /* 0x0000007600767308 */ /* 0x000ef00000000800 */
[----:B------:R-:W4:Y:S08]  /*1ac00*/  MUFU.EX2 R21, R21 ;  /* 0x0000001500157308 */ /* 0x000f300000000800 */
[----:B------:R2:W-:Y:S08]  /*1ac10*/  MUFU.EX2 R111, R132 ;  /* 0x00000084006f7308 */ /* 0x0005f00000000800 */
[----:B------:R-:W4:Y:S01]  /*1ac20*/  MUFU.EX2 R90, R90 ;  /* 0x0000005a005a7308 */ /* 0x000f220000000800 */
[----:B--2---:R-:W-:-:S04]  /*1ac30*/  FADD.FTZ R132, R12, R115 ;  /* 0x000000730c847221 */ /* 0x004fc80000010000 */
[----:B-1----:R-:W-:-:S03]  /*1ac40*/  FADD.FTZ R132, R114, R132 ;  /* 0x0000008472847221 */ /* 0x002fc60000010000 */
[----:B------:R-:W1:Y:S01]  /*1ac50*/  MUFU.EX2 R94, R94 ;  /* 0x0000005e005e7308 */ /* 0x000e620000000800 */
[----:B0-----:R-:W-:-:S01]  /*1ac60*/  FADD.FTZ R132, R20, R132 ;  /* 0x0000008414847221 */ /* 0x001fc20000010000 */
[----:B------:R-:W-:Y:S02]  /*1ac70*/  WARPGROUP.DEPBAR.LE gsb0, 0x0 ;  /* 0x00008000000079c5 */ /* 0x000fe40000010000 */
[----:B------:R0:W-:Y:S06]  /*1ac80*/  BAR.ARV R14, 0x100 ;  /* 0x0004000e0000751d */ /* 0x0001ec0000002000 */
[----:B---3--:R-:W-:-:S01]  /*1ac90*/  FADD.FTZ R132, R118, R132 ;  /* 0x0000008476847221 */ /* 0x008fc20000010000 */
[----:B------:R-:W2:Y:S01]  /*1aca0*/  MUFU.EX2 R93, R93 ;  /* 0x0000005d005d7308 */ /* 0x000ea20000000800 */
[----:B0-----:R-:W-:-:S02]  /*1acb0*/  @!P2 IMAD R14, R233, 0x8, R16 ;  /* 0x00000008e90ea824 */ /* 0x001fc400078e0210 */
[----:B----4-:R-:W-:Y:S02]  /*1acc0*/  FADD.FTZ R132, R21, R132 ;  /* 0x0000008415847221 */ /* 0x010fe40000010000 */
[----:B------:R-:W-:Y:S02]  /*1acd0*/  @!P2 VIADD R14, R14, 0x2e840 ;  /* 0x0002e8400e0ea836 */ /* 0x000fe40000000000 */
[----:B------:R-:W-:Y:S01]  /*1ace0*/  FADD.FTZ R132, R90, R132 ;  /* 0x000000845a847221 */ /* 0x000fe20000010000 */
[----:B------:R-:W0:Y:S02]  /*1acf0*/  MUFU.EX2 R115, R133 ;  /* 0x0000008500737308 */ /* 0x000e240000000800 */
[----:B------:R-:W-:Y:S01]  /*1ad00*/  @!P2 PRMT R14, RZ, 0x654, R14 ;  /* 0x00000654ff0ea816 */ /* 0x000fe2000000000e */
[----:B------:R-:W-:-:S03]  /*1ad10*/  FADD.FTZ R132, R111, R132 ;  /* 0x000000846f847221 */ /* 0x000fc60000010000 */
[----:B------:R3:W-:Y:S01]  /*1ad20*/  @!P2 SYNCS.ARRIVE.TRANS64.RED.A1T0 RZ, [R14+URZ], RZ ;  /* 0x000000ff0effa9a7 */ /* 0x0007e2000810043f */
[----:B-1----:R-:W-:-:S01]  /*1ad30*/  FADD.FTZ R132, R94, R132 ;  /* 0x000000845e847221 */ /* 0x002fc20000010000 */
        /* <DEDUP_REMOVED lines=14> */
[----:B------:R-:W3:Y:S01]  /*1ae20*/  MUFU.EX2 R101, R101 ;  /* 0x0000006500657308 */ /* 0x000ee20000000800 */
[----:B0-----:R-:W-:-:S01]  /*1ae30*/  FADD.FTZ R132, R102, R132 ;  /* 0x0000008466847221 */ /* 0x001fc20000010000 */
[----:B-1----:R-:W-:-:S03]  /*1ae40*/  FADD.FTZ R236, R89, R129 ;  /* 0x0000008159ec7221 */ /* 0x002fc60000010000 */
[----:B---3--:R-:W-:Y:S01]  /*1ae50*/  FADD.FTZ R14, R101, R132 ;  /* 0x00000084650e7221 */ /* 0x008fe20000010000 */
[----:B------:R-:W-:Y:S06]  /*1ae60*/  @!P1 BRA `(.L_x_2367) ;  /* 0x0000000000049947 */ /* 0x000fec0003800000 */
[----:B------:R-:W-:Y:S01]  /*1ae70*/  BPT.TRAP 0x1 ;  /* 0x000000040000795c */ /* 0x000fe20000300000 */
.L_x_2367:
[----:B------:R-:W2:Y:S04]  /*1ae80*/  LDL R105, [R1+0x50] ;  /* 0x0000500001697983 */ /* 0x000ea80000100800 */
[----:B------:R-:W3:Y:S01]  /*1ae90*/  LDL R132, [R1+0x3c] ;  /* 0x00003c0001847983 */ /* 0x000ee20000100800 */
[----:B------:R-:W-:Y:S02]  /*1aea0*/  F2FP.SATFINITE.E4M3.F32.PACK_AB_MERGE_C R108, R109, R108, RZ ;  /* 0x0000006c6d6c723e */ /* 0x000fe400048070ff */
[----:B------:R-:W-:Y:S02]  /*1aeb0*/  F2FP.SATFINITE.E4M3.F32.PACK_AB_MERGE_C R12, R12, R110, RZ ;  /* 0x0000006e0c0c723e */ /* 0x000fe400048070ff */
[----:B------:R-:W-:Y:S02]  /*1aec0*/  F2FP.SATFINITE.E4M3.F32.PACK_AB_MERGE_C R21, R21, R118, RZ ;  /* 0x000000761515723e */ /* 0x000fe400048070ff */
[----:B------:R-:W-:-:S02]  /*1aed0*/  F2FP.SATFINITE.E4M3.F32.PACK_AB_MERGE_C R108, R103, R99, R108 ;  /* 0x00000063676c723e */ /* 0x000fc4000480706c */
[----:B------:R-:W-:Y:S02]  /*1aee0*/  F2FP.SATFINITE.E4M3.F32.PACK_AB_MERGE_C R106, R107, R106, R12 ;  /* 0x0000006a6b6a723e */ /* 0x000fe4000480700c */
        /* <DEDUP_REMOVED lines=128> */
[----:B------:R-:W-:Y:S01]  /*1b6f0*/  IMAD.MOV.U32 R231, RZ, RZ, R233 ;  /* 0x000000ffffe77224 */ /* 0x000fe200078e00e9 */
[----:B------:R-:W-:Y:S06]  /*1b700*/  @P2 BRA `(.L_x_2368) ;  /* 0xffffffb000042947 */ /* 0x000fec000383ffff */
[----:B------:R-:W-:-:S07]  /*1b710*/  IMAD.MOV.U32 R231, RZ, RZ, R233 ;  /* 0x000000ffffe77224 */ /* 0x000fce00078e00e9 */
.L_x_2357:
[----:B------:R-:W-:-:S13]  /*1b720*/  ISETP.GE.AND P0, PT, R15, RZ, PT ;  /* 0x000000ff0f00720c */ /* 0x000fda0003f06270 */
[----:B------:R-:W-:Y:S05]  /*1b730*/  @!P0 BRA `(.L_x_2369) ;  /* 0x0000004000248947 */ /* 0x000fea0003800000 */
[----:B------:R-:W-:Y:S02]  /*1b740*/  IMAD.MOV.U32 R233, RZ, RZ, R0 ;  /* 0x000000ffffe97224 */ /* 0x000fe400078e0000 */
[----:B------:R-:W-:Y:S02]  /*1b750*/  IMAD.MOV.U32 R234, RZ, RZ, R3 ;  /* 0x000000ffffea7224 */ /* 0x000fe400078e0003 */
[----:B------:R-:W-:Y:S02]  /*1b760*/  IMAD.MOV.U32 R12, RZ, RZ, R232 ;  /* 0x000000ffff0c7224 */ /* 0x000fe400078e00e8 */
[----:B------:R-:W-:-:S07]  /*1b770*/  IMAD.MOV.U32 R235, RZ, RZ, R231 ;  /* 0x000000ffffeb7224 */ /* 0x000fce00078e00e7 */
.L_x_2380:
        /* <DEDUP_REMOVED lines=8> */
[----:B-1----:R-:W-:Y:S05]  /*1b800*/  @P2 BRA `(.L_x_2370) ;  /* 0x0000000000302947 */ /* 0x002fea0003800000 */
[----:B------:R-:W-:Y:S05]  /*1b810*/  @!P1 BRA `(.L_x_2371) ;  /* 0x0000000000049947 */ /* 0x000fea0003800000 */
[----:B------:R-:W-:Y:S01]  /*1b820*/  BPT.TRAP 0x1 ;  /* 0x000000040000795c */ /* 0x000fe20000300000 */
.L_x_2371:
[----:B------:R-:W-:Y:S01]  /*1b830*/  IMAD R0, R231, 0x8, R16 ;  /* 0x00000008e7007824 */ /* 0x000fe200078e0210 */
[----:B------:R-:W-:-:S04]  /*1b840*/  SHF.L.U32 R3, R232, 0x1f, RZ ;  /* 0x0000001fe8037819 */ /* 0x000fc800000006ff */
[----:B------:R1:W2:Y:S01]  /*1b850*/  SYNCS.PHASECHK.TRANS64.TRYWAIT P0, [R0+URZ+0x2e830], R3 ;  /* 0x02e83003000075a7 */ /* 0x0002a2000800017f */
[----:B------:R-:W-:Y:S05]  /*1b860*/  @!P1 BRA `(.L_x_2372) ;  /* 0x0000000000049947 */ /* 0x000fea0003800000 */
[----:B------:R-:W-:Y:S01]  /*1b870*/  BPT.TRAP 0x1 ;  /* 0x000000040000795c */ /* 0x000fe20000300000 */
.L_x_2372:
[----:B------:R-:W-:Y:S04]  /*1b880*/  BSSY B0, `(.L_x_2370) ;  /* 0x0000004000007945 */ /* 0x000fe80003800000 */
[----:B--2---:R-:W-:Y:S05]  /*1b890*/  @P0 BRA `(.L_x_2373) ;  /* 0x0000000000080947 */ /* 0x004fea0003800000 */
[----:B------:R-:W2:Y:S02]  /*1b8a0*/  SYNCS.PHASECHK.TRANS64.TRYWAIT P0, [R0+URZ+0x2e830], R3 ;  /* 0x02e83003000075a7 */ /* 0x000ea4000800017f */
[----:B--2---:R-:W-:Y:S05]  /*1b8b0*/  @!P0 BRA `(.L_x_2374) ;  /* 0x000000ec00e88947 */ /* 0x004fea0003800000 */
.L_x_2373:
[----:B------:R-:W-:Y:S05]  /*1b8c0*/  BSYNC B0 ;  /* 0x0000000000007941 */ /* 0x000fea0003800000 */
.L_x_2370:
[----:B-12---:R-:W2:Y:S01]  /*1b8d0*/  LDL R3, [R1+0x48] ;  /* 0x0000480001037983 */ /* 0x006ea20000100800 */
[----:B------:R-:W-:Y:S05]  /*1b8e0*/  WARPSYNC.ALL ;  /* 0x0000000000007948 */ /* 0x000fea0003800000 */
[----:B------:R-:W1:Y:S01]  /*1b8f0*/  S2R R0, SR_TID.X ;  /* 0x0000000000007919 */ /* 0x000e620000002100 */
[----:B------:R-:W-:Y:S01]  /*1b900*/  IMAD.MOV.U32 R89, RZ, RZ, 0x40000040 ;  /* 0x40000040ff597424 */ /* 0x000fe200078e00ff */
[----:B------:R-:W-:Y:S01]  /*1b910*/  MOV R13, UR38 ;  /* 0x00000026000d7c02 */ /* 0x000fe20008000f00 */
[----:B------:R-:W-:Y:S01]  /*1b920*/  IMAD.MOV.U32 R93, RZ, RZ, 0x40000040 ;  /* 0x40000040ff5d7424 */ /* 0x000fe200078e00ff */
[----:B------:R-:W-:Y:S01]  /*1b930*/  STL [R1+0xec], R28 ;  /* 0x0000ec1c01007387 */ /* 0x000fe20000100800 */
[----:B------:R-:W-:Y:S01]  /*1b940*/  IMAD.MOV.U32 R21, RZ, RZ, 0x40000040 ;  /* 0x40000040ff157424 */ /* 0x000fe200078e00ff */
[----:B------:R-:W-:Y:S01]  /*1b950*/  R2UR UR35, R89 ;  /* 0x00000000592372ca */ /* 0x000fe200000e0000 */
[----:B------:R-:W-:Y:S01]  /*1b960*/  IMAD.MOV.U32 R91, RZ, RZ, 0x40000040 ;  /* 0x40000040ff5b7424 */ /* 0x000fe200078e00ff */
[----:B------:R-:W-:Y:S01]  /*1b970*/  R2UR UR17, R93 ;  /* 0x000000005d1172ca */ /* 0x000fe200000e0000 */
[----:B------:R-:W-:Y:S01]  /*1b980*/  STL [R1+0xe8], R27 ;  /* 0x0000e81b01007387 */ /* 0x000fe20000100800 */
[----:B------:R-:W-:Y:S01]  /*1b990*/  R2UR UR19, R21 ;  /* 0x00000000151372ca */ /* 0x000fe200000e0000 */
[----:B------:R-:W-:Y:S01]  /*1b9a0*/  IMAD.MOV.U32 R95, RZ, RZ, 0x40000040 ;  /* 0x40000040ff5f7424 */ /* 0x000fe200078e00ff */
[C---:B------:R-:W-:Y:S01]  /*1b9b0*/  R2UR UR43, R91.reuse ;  /* 0x000000005b2b72ca */ /* 0x040fe200000e0000 */
[----:B------:R-:W-:Y:S01]  /*1b9c0*/  STL [R1+0xe4], R26 ;  /* 0x0000e41a01007387 */ /* 0x000fe20000100800 */
[----:B------:R-:W-:Y:S01]  /*1b9d0*/  R2UR UR25, R91 ;  /* 0x000000005b1972ca */ /* 0x000fe200000e0000 */
[----:B------:R-:W-:Y:S01]  /*1b9e0*/  IMAD.MOV.U32 R21, RZ, RZ, 0x40000040 ;  /* 0x40000040ff157424 */ /* 0x000fe200078e00ff */
[C---:B------:R-:W-:Y:S01]  /*1b9f0*/  R2UR UR5, R89.reuse ;  /* 0x00000000590572ca */ /* 0x040fe200000e0000 */
[----:B------:R-:W-:Y:S01]  /*1ba00*/  STL [R1+0xe0], R25 ;  /* 0x0000e01901007387 */ /* 0x000fe20000100800 */
[----:B------:R-:W-:-:S02]  /*1ba10*/  R2UR UR7, R89 ;  /* 0x00000000590772ca */ /* 0x000fc400000e0000 */
[----:B------:R-:W-:Y:S01]  /*1ba20*/  R2UR UR9, R93 ;  /* 0x000000005d0972ca */ /* 0x000fe200000e0000 */
[----:B------:R-:W-:Y:S01]  /*1ba30*/  STL [R1+0xdc], R24 ;  /* 0x0000dc1801007387 */ /* 0x000fe20000100800 */
[C---:B------:R-:W-:Y:S02]  /*1ba40*/  R2UR UR11, R91.reuse ;  /* 0x000000005b0b72ca */ /* 0x040fe400000e0000 */
[----:B------:R-:W-:Y:S01]  /*1ba50*/  R2UR UR59, R91 ;  /* 0x000000005b3b72ca */ /* 0x000fe200000e0000 */
[----:B------:R-:W-:Y:S01]  /*1ba60*/  STL [R1+0xd8], R23 ;  /* 0x0000d81701007387 */ /* 0x000fe20000100800 */
[----:B------:R-:W-:Y:S02]  /*1ba70*/  R2UR UR29, R89 ;  /* 0x00000000591d72ca */ /* 0x000fe400000e0000 */
[----:B------:R-:W-:Y:S01]  /*1ba80*/  R2UR UR13, R91 ;  /* 0x000000005b0d72ca */ /* 0x000fe200000e0000 */
[----:B------:R3:W-:Y:S01]  /*1ba90*/  STL [R1+0xd4], R22 ;  /* 0x0000d41601007387 */ /* 0x0007e20000100800 */
[----:B------:R-:W-:-:S02]  /*1baa0*/  R2UR UR15, R93 ;  /* 0x000000005d0f72ca */ /* 0x000fc400000e0000 */
[----:B-1----:R-:W-:Y:S01]  /*1bab0*/  SHF.R.U32.HI R0, RZ, 0x7, R0 ;  /* 0x00000007ff007819 */ /* 0x002fe20000011600 */
[----:B------:R-:W-:Y:S01]  /*1bac0*/  STL [R1+0xd0], R19 ;  /* 0x0000d01301007387 */ /* 0x000fe20000100800 */
[----:B------:R-:W-:Y:S02]  /*1bad0*/  R2UR UR31, R93 ;  /* 0x000000005d1f72ca */ /* 0x000fe400000e0000 */
[C---:B------:R-:W-:Y:S01]  /*1bae0*/  R2UR UR21, R89.reuse ;  /* 0x00000000591572ca */ /* 0x040fe200000e0000 */
[----:B------:R-:W-:Y:S01]  /*1baf0*/  VIADD R94, R0, 0x8 ;  /* 0x00000008005e7836 */ /* 0x000fe20000000000 */
[----:B------:R1:W-:Y:S01]  /*1bb00*/  STL [R1+0xcc], R18 ;  /* 0x0000cc1201007387 */ /* 0x0003e20000100800 */
[----:B---3--:R-:W-:Y:S01]  /*1bb10*/  MOV R22, UR43 ;  /* 0x0000002b00167c02 */ /* 0x008fe20008000f00 */
[----:B------:R-:W-:Y:S01]  /*1bb20*/  UMOV UR43, UR25 ;  /* 0x00000019002b7c82 */ /* 0x000fe20008000000 */
[----:B------:R-:W-:Y:S01]  /*1bb30*/  R2UR UR23, R89 ;  /* 0x00000000591772ca */ /* 0x000fe200000e0000 */
[----:B------:R3:W-:Y:S01]  /*1bb40*/  BAR.SYNC.DEFER_BLOCKING R94, 0x100 ;  /* 0x0004005e0000751d */ /* 0x0007e20000010000 */
[----:B------:R-:W-:-:S02]  /*1bb50*/  MOV R97, UR43 ;  /* 0x0000002b00617c02 */ /* 0x000fc40008000f00 */
[----:B------:R-:W-:Y:S02]  /*1bb60*/  R2UR UR27, R91 ;  /* 0x000000005b1b72ca */ /* 0x000fe400000e0000 */
[C---:B------:R-:W-:Y:S01]  /*1bb70*/  R2UR UR25, R5.reuse ;  /* 0x00000000051972ca */ /* 0x040fe200000e0000 */
[----:B------:R-:W-:Y:S01]  /*1bb80*/  UMOV UR43, UR5 ;  /* 0x00000005002b7c82 */ /* 0x000fe20008000000 */
[----:B-1----:R-:W-:Y:S01]  /*1bb90*/  MOV R18, UR35 ;  /* 0x0000002300127c02 */ /* 0x002fe20008000f00 */
[----:B------:R-:W-:Y:S01]  /*1bba0*/  STL [R1+0xc8], R17 ;  /* 0x0000c81101007387 */ /* 0x000fe20000100800 */
[----:B------:R-:W-:Y:S01]  /*1bbb0*/  UMOV UR35, UR17 ;  /* 0x0000001100237c82 */ /* 0x000fe20008000000 */
[C---:B------:R-:W-:Y:S02]  /*1bbc0*/  R2UR UR17, R5.reuse ;  /* 0x00000000051172ca */ /* 0x040fe400000e0000 */
[C---:B------:R-:W-:Y:S01]  /*1bbd0*/  R2UR UR5, R5.reuse ;  /* 0x00000000050572ca */ /* 0x040fe200000e0000 */
[----:B------:R1:W-:Y:S01]  /*1bbe0*/  STL [R1+0xc4], R16 ;  /* 0x0000c41001007387 */ /* 0x0003e20000100800 */
[----:B------:R-:W-:Y:S01]  /*1bbf0*/  MOV R28, UR35 ;  /* 0x00000023001c7c02 */ /* 0x000fe20008000f00 */
[----:B------:R-:W-:Y:S01]  /*1bc00*/  UMOV UR35, UR9 ;  /* 0x0000000900237c82 */ /* 0x000fe20008000000 */
[----:B------:R-:W-:Y:S01]  /*1bc10*/  R2UR UR9, R5 ;  /* 0x00000000050972ca */ /* 0x000fe200000e0000 */
[----:B------:R-:W-:Y:S01]  /*1bc20*/  STL [R1+0xc0], R15 ;  /* 0x0000c00f01007387 */ /* 0x000fe20000100800 */
[----:B------:R-:W-:-:S02]  /*1bc30*/  R2UR UR47, R89 ;  /* 0x00000000592f72ca */ /* 0x000fc400000e0000 */
[----:B------:R-:W-:Y:S01]  /*1bc40*/  R2UR UR51, R91 ;  /* 0x000000005b3372ca */ /* 0x000fe200000e0000 */
[----:B------:R-:W-:Y:S01]  /*1bc50*/  STL [R1+0xbc], R14 ;  /* 0x0000bc0e01007387 */ /* 0x000fe20000100800 */
[----:B------:R-:W-:Y:S01]  /*1bc60*/  R2UR UR55, R89 ;  /* 0x00000000593772ca */ /* 0x000fe200000e0000 */
[----:B------:R-:W-:Y:S01]  /*1bc70*/  IMAD.MOV.U32 R91, RZ, RZ, 0x40000040 ;  /* 0x40000040ff5b7424 */ /* 0x000fe200078e00ff */
[----:B------:R-:W-:Y:S01]  /*1bc80*/  WARPGROUP.ARRIVE ;  /* 0x00000000000079c5 */ /* 0x000fe20000000000 */
[----:B-1----:R-:W-:Y:S01]  /*1bc90*/  MOV R16, UR59 ;  /* 0x0000003b00107c02 */ /* 0x002fe20008000f00 */
[----:B------:R-:W-:Y:S01]  /*1bca0*/  UMOV UR59, UR29 ;  /* 0x0000001d003b7c82 */ /* 0x000fe20008000000 */
[----:B------:R-:W-:Y:S01]  /*1bcb0*/  STL [R1+0xb8], R12 ;  /* 0x0000b80c01007387 */ /* 0x000fe20000100800 */
[----:B------:R-:W-:Y:S01]  /*1bcc0*/  MOV R26, UR59 ;  /* 0x0000003b001a7c02 */ /* 0x000fe20008000f00 */
[----:B------:R-:W-:Y:S01]  /*1bcd0*/  UMOV UR59, UR13 ;  /* 0x0000000d003b7c82 */ /* 0x000fe20008000000 */
[----:B------:R-:W-:Y:S01]  /*1bce0*/  R2UR UR13, R5 ;  /* 0x00000000050d72ca */ /* 0x000fe200000e0000 */
[----:B------:R1:W-:Y:S01]  /*1bcf0*/  STL [R1+0xb4], R2 ;  /* 0x0000b40201007387 */ /* 0x0003e20000100800 */
[----:B------:R-:W-:Y:S01]  /*1bd00*/  IMAD.MOV.U32 R89, RZ, RZ, 0x40000040 ;  /* 0x40000040ff597424 */ /* 0x000fe200078e00ff */
[----:B------:R-:W-:-:S02]  /*1bd10*/  R2UR UR40, R4 ;  /* 0x00000000042872ca */ /* 0x000fc400000e0000 */
[----:B------:R-:W-:Y:S02]  /*1bd20*/  R2UR UR41, R5 ;  /* 0x00000000052972ca */ /* 0x000fe400000e0000 */
[C---:B------:R-:W-:Y:S02]  /*1bd30*/  R2UR UR32, R10.reuse ;  /* 0x000000000a2072ca */ /* 0x040fe400000e0000 */
[----:B------:R-:W-:Y:S02]  /*1bd40*/  R2UR UR33, R11 ;  /* 0x000000000b2172ca */ /* 0x000fe400000e0000 */
[----:B-1----:R-:W-:Y:S02]  /*1bd50*/  MOV R2, UR39 ;  /* 0x0000002700027c02 */ /* 0x002fe40008000f00 */
[----:B------:R-:W-:Y:S02]  /*1bd60*/  R2UR UR39, R95 ;  /* 0x000000005f2772ca */ /* 0x000fe400000e0000 */
[----:B------:R-:W-:-:S02]  /*1bd70*/  R2UR UR56, R10 ;  /* 0x000000000a3872ca */ /* 0x000fc400000e0000 */
[----:B------:R-:W-:Y:S02]  /*1bd80*/  R2UR UR57, R11 ;  /* 0x000000000b3972ca */ /* 0x000fe400000e0000 */
[----:B------:R-:W-:-:S07]  /*1bd90*/  MOV R0, UR36 ;  /* 0x0000002400007c02 */ /* 0x000fce0008000f00 */
        /* <DEDUP_REMOVED lines=27> */
[----:B---3--:R-:W-:Y:S01]  /*1bf50*/  VIADD R94, R20, 0x4 ;  /* 0x00000004145e7836 */ /* 0x008fe20000000000 */
        /* <DEDUP_REMOVED lines=14> */
[----:B------:R-:W-:Y:S02]  /*1c040*/  VIADD R88, R20, 0x404 ;  /* 0x0000040414587836 */ /* 0x000fe40000000000 */
[----:B------:R-:W-:Y:S02]  /*1c050*/  MOV R12, UR38 ;  /* 0x00000026000c7c02 */ /* 0x000fe40008000f00 */
[----:B------:R-:W-:Y:S01]  /*1c060*/  R2UR UR42, R90 ;  /* 0x000000005a2a72ca */ /* 0x000fe200000e0000 */
[----:B------:R-:W-:Y:S01]  /*1c070*/  VIADD R90, R20, 0x504 ;  /* 0x00000504145a7836 */ /* 0x000fe20000000000 */
[----:B------:R-:W-:Y:S01]  /*1c080*/  R2UR UR46, R88 ;  /* 0x00000000582e72ca */ /* 0x000fe200000e0000 */
[----:B------:R-:W-:Y:S01]  /*1c090*/  VIADD R88, R20, 0x604 ;  /* 0x0000060414587836 */ /* 0x000fe20000000000 */
[----:B------:R-:W-:-:S02]  /*1c0a0*/  UMOV UR38, UR30 ;  /* 0x0000001e00267c82 */ /* 0x000fc40008000000 */
[----:B------:R-:W-:Y:S01]  /*1c0b0*/  MOV R15, UR58 ;  /* 0x0000003a000f7c02 */ /* 0x000fe20008000f00 */
[----:B------:R-:W-:Y:S01]  /*1c0c0*/  UMOV UR58, UR28 ;  /* 0x0000001c003a7c82 */ /* 0x000fe20008000000 */
[----:B------:R-:W-:Y:S01]  /*1c0d0*/  MOV R17, UR34 ;  /* 0x0000002200117c02 */ /* 0x000fe20008000f00 */
[----:B------:R-:W-:Y:S01]  /*1c0e0*/  UMOV UR34, UR16 ;  /* 0x0000001000227c82 */ /* 0x000fe20008000000 */
[C---:B------:R-:W-:Y:S02]  /*1c0f0*/  R2UR UR16, R4.reuse ;  /* 0x00000000041072ca */ /* 0x040fe400000e0000 */
        /* <DEDUP_REMOVED lines=8> */
[----:B------:R-:W-:Y:S01]  /*1c180*/  MOV R25, UR58 ;  /* 0x0000003a00197c02 */ /* 0x000fe20008000f00 */
[----:B------:R-:W-:Y:S01]  /*1c190*/  QGMMA.64x32x32.F32.E4M3.E4M3 R184, gdesc[UR16], RZ, !UPT, gsb0 ;  /* 0x0060000010b879f3 */ /* 0x000fe2000c0008ff */
[----:B------:R-:W-:Y:S01]  /*1c1a0*/  UMOV UR58, UR12 ;  /* 0x0000000c003a7c82 */ /* 0x000fe20008000000 */
[C---:B------:R-:W-:Y:S01]  /*1c1b0*/  R2UR UR12, R4.reuse ;  /* 0x00000000040c72ca */ /* 0x040fe200000e0000 */
[----:B------:R-:W-:Y:S01]  /*1c1c0*/  IMAD.MOV.U32 R21, RZ, RZ, R96 ;  /* 0x000000ffff157224 */ /* 0x000fe200078e0060 */
[----:B------:R-:W-:Y:S01]  /*1c1d0*/  MOV R23, UR38 ;  /* 0x0000002600177c02 */ /* 0x000fe20008000f00 */
        /* <DEDUP_REMOVED lines=41> */
[----:B0-----:R-:W-:-:S06]  /*1c470*/  WARPGROUP.ARRIVE ;  /* 0x00000000000079c5 */ /* 0x001fcc0000000000 */
        /* <DEDUP_REMOVED lines=146> */
.L_x_2376:
[----:B-----5:R-:W-:Y:S01]  /*1cda0*/  SHF.L.U32 R0, R12, 0x1f, RZ ;  /* 0x0000001f0c007819 */ /* 0x020fe200000006ff */
[----:B------:R-:W-:-:S04]  /*1cdb0*/  IMAD R3, R235, 0x8, R16 ;  /* 0x00000008eb037824 */ /* 0x000fc800078e0210 */
[----:B------:R0:W1:Y:S01]  /*1cdc0*/  SYNCS.PHASECHK.TRANS64.TRYWAIT P0, [R3+URZ+0x2e850], R0 ;  /* 0x02e85000030075a7 */ /* 0x000062000800017f */
[----:B------:R-:W-:Y:S05]  /*1cdd0*/  @!P1 BRA `(.L_x_2377) ;  /* 0x0000000000049947 */ /* 0x000fea0003800000 */
[----:B------:R-:W-:Y:S01]  /*1cde0*/  BPT.TRAP 0x1 ;  /* 0x000000040000795c */ /* 0x000fe20000300000 */
.L_x_2377:
[----:B-1----:R-:W-:Y:S05]  /*1cdf0*/  @P0 BRA `(.L_x_2375) ;  /* 0x0000000000080947 */ /* 0x002fea0003800000 */
[----:B------:R-:W1:Y:S02]  /*1ce00*/  SYNCS.PHASECHK.TRANS64.TRYWAIT P0, [R3+URZ+0x2e850], R0 ;  /* 0x02e85000030075a7 */ /* 0x000e64000800017f */
[----:B-1----:R-:W-:Y:S05]  /*1ce10*/  @!P0 BRA `(.L_x_2378) ;  /* 0x000000d800a48947 */ /* 0x002fea0003800000 */
.L_x_2375:
[----:B01---5:R-:W-:Y:S01]  /*1ce20*/  VIADD R0, R16, 0x400 ;  /* 0x0000040010007836 */ /* 0x023fe20000000000 */
[----:B------:R-:W-:Y:S05]  /*1ce30*/  WARPSYNC.ALL ;  /* 0x0000000000007948 */ /* 0x000fea0003800000 */
[----:B------:R-:W-:Y:S01]  /*1ce40*/  SHF.R.U32.HI R0, RZ, 0x4, R0 ;  /* 0x00000004ff007819 */ /* 0x000fe20000011600 */
[----:B------:R-:W-:Y:S01]  /*1ce50*/  IMAD.MOV.U32 R13, RZ, RZ, -0x3ffffff0 ;  /* 0xc0000010ff0d7424 */ /* 0x000fe200078e00ff */
[----:B------:R-:W-:Y:S01]  /*1ce60*/  WARPGROUP.ARRIVE ;  /* 0x00000000000079c5 */ /* 0x000fe20000000000 */
[----:B------:R-:W-:Y:S01]  /*1ce70*/  IMAD.MOV.U32 R21, RZ, RZ, -0x3ffffff0 ;  /* 0xc0000010ff157424 */ /* 0x000fe200078e00ff */
[----:B------:R-:W-:-:S02]  /*1ce80*/  LOP3.LUT R0, R0, 0x3fff, RZ, 0xc0, !PT ;  /* 0x00003fff00007812 */ /* 0x000fc400078ec0ff */
[----:B------:R-:W-:Y:S02]  /*1ce90*/  R2UR UR7, R13 ;  /* 0x000000000d0772ca */ /* 0x000fe400000e0000 */
        /* <DEDUP_REMOVED lines=94> */
[----:B------:R-:W-:Y:S01]  /*1d480*/  R2UR UR6, R20 ;  /* 0x00000000140672ca */ /* 0x000fe200000e0000 */
[----:B------:R-:W-:Y:S01]  /*1d490*/  VIADD R20, R12, 0x300 ;  /* 0x000003000c147836 */ /* 0x000fe20000000000 */
        /* <DEDUP_REMOVED lines=30> */
[----:B0-----:R-:W-:Y:S02]  /*1d680*/  LOP3.LUT R226, R227, 0x7f, RZ, 0xc0, !PT ;  /* 0x0000007fe3e27812 */ /* 0x001fe400078ec0ff */
[----:B------:R-:W-:Y:S01]  /*1d690*/  FMNMX.FTZ R0, R99, R0, !PT ;  /* 0x0000000063007209 */ /* 0x000fe20007810000 */
[----:B------:R-:W0:Y:S01]  /*1d6a0*/  S2R R227, SR_TID.X ;  /* 0x0000000000e37919 */ /* 0x000e220000002100 */
[----:B------:R-:W-:Y:S02]  /*1d6b0*/  ISETP.NE.AND P0, PT, R226, RZ, PT ;  /* 0x000000ffe200720c */ /* 0x000fe40003f05270 */
[----:B------:R-:W-:-:S04]  /*1d6c0*/  FMNMX.FTZ R0, R102, R0, !PT ;  /* 0x0000000066007209 */ /* 0x000fc80007810000 */
[----:B------:R-:W-:-:S05]  /*1d6d0*/  FMNMX.FTZ R0, R103, R0, !PT ;  /* 0x0000000067007209 */ /* 0x000fca0007810000 */
[----:B------:R-:W1:Y:S01]  /*1d6e0*/  SHFL.BFLY PT, R13, R0, 0x2, 0x1f ;  /* 0x0c401f00000d7f89 */ /* 0x000e6200000e0000 */
[----:B0-----:R-:W-:Y:S02]  /*1d6f0*/  SHF.R.U32.HI R227, RZ, 0x7, R227 ;  /* 0x00000007ffe37819 */ /* 0x001fe400000116e3 */
[----:B-1----:R-:W-:-:S05]  /*1d700*/  FMNMX.FTZ R0, R0, R13, !PT ;  /* 0x0000000d00007209 */ /* 0x002fca0007810000 */
[----:B------:R-:W0:Y:S02]  /*1d710*/  SHFL.BFLY PT, R13, R0, 0x1, 0x1f ;  /* 0x0c201f00000d7f89 */ /* 0x000e2400000e0000 */
[----:B0-----:R-:W-:Y:S01]  /*1d720*/  FMNMX.FTZ R0, R0, R13, !PT ;  /* 0x0000000d00007209 */ /* 0x001fe20007810000 */
        /* <DEDUP_REMOVED lines=12> */
[----:B------:R-:W0:Y:S01]  /*1d7f0*/  SHFL.BFLY PT, R20, R3, 0x2, 0x1f ;  /* 0x0c401f0003147f89 */ /* 0x000e2200000e0000 */
[----:B------:R-:W-:Y:S01]  /*1d800*/  IMAD.MOV.U32 R21, RZ, RZ, -0x3ffffff0 ;  /* 0xc0000010ff157424 */ /* 0x000fe200078e00ff */
[----:B0-----:R-:W-:Y:S01]  /*1d810*/  FMNMX.FTZ R3, R3, R20, !PT ;  /* 0x0000001403037209 */ /* 0x001fe20007810000 */
[----:B------:R-:W-:Y:S01]  /*1d820*/  VIADD R20, R12, 0x500 ;  /* 0x000005000c147836 */ /* 0x000fe20000000000 */
[----:B------:R-:W-:Y:S02]  /*1d830*/  WARPGROUP.DEPBAR.LE gsb0, 0x0 ;  /* 0x00008000000079c5 */ /* 0x000fe40000010000 */
[----:B------:R-:W-:-:S06]  /*1d840*/  WARPGROUP.ARRIVE ;  /* 0x00000000000079c5 */ /* 0x000fcc0000000000 */
[----:B------:R-:W-:Y:S01]  /*1d850*/  QGMMA.64x128x32.F32.E4M3.E4M3 R24, R208, gdesc[UR4], R24, gsb0 ;  /* 0x01e00004d0187df3 */ /* 0x000fe20008000818 */
[----:B------:R-:W-:Y:S01]  /*1d860*/  R2UR UR6, R20 ;  /* 0x00000000140672ca */ /* 0x000fe200000e0000 */
[----:B------:R-:W-:-:S01]  /*1d870*/  FADD.FTZ R20, -R0, R233 ;  /* 0x000000e900147221 */ /* 0x000fc20000010100 */
[----:B------:R-:W-:-:S03]  /*1d880*/  R2UR UR7, R21 ;  /* 0x00000000150772ca */ /* 0x000fc600000e0000 */
[----:B------:R-:W-:-:S06]  /*1d890*/  FMUL.FTZ R20, R2, R20 ;  /* 0x0000001402147220 */ /* 0x000fcc0000410000 */
[----:B------:R-:W-:Y:S01]  /*1d8a0*/  MUFU.EX2 R20, R20 ;  /* 0x0000001400147308 */ /* 0x000fe20000000800 */
[----:B------:R-:W-:Y:S02]  /*1d8b0*/  WARPGROUP.DEPBAR.LE gsb0, 0x0 ;  /* 0x00008000000079c5 */ /* 0x000fe40000010000 */
[----:B------:R-:W-:Y:S01]  /*1d8c0*/  WARPGROUP.ARRIVE ;  /* 0x00000000000079c5 */ /* 0x000fe20000000000 */
[----:B------:R-:W0:Y:S05]  /*1d8d0*/  SHFL.BFLY PT, R208, R3, 0x1, 0x1f ;  /* 0x0c201f0003d07f89 */ /* 0x000e2a00000e0000 */
[----:B------:R-:W-:Y:S01]  /*1d8e0*/  QGMMA.64x128x32.F32.E4M3.E4M3 R24, R204, gdesc[UR4], R24, gsb0 ;  /* 0x01e00004cc187df3 */ /* 0x000fe20008000818 */
[----:B0-----:R-:W-:-:S05]  /*1d8f0*/  FMNMX.FTZ R3, R3, R208, !PT ;  /* 0x000000d003037209 */ /* 0x001fca0007810000 */
[----:B------:R-:W-:Y:S01]  /*1d900*/  FFMA.FTZ R21, R2, R3, -8 ;  /* 0xc100000002157423 */ /* 0x000fe20000010003 */
[----:B------:R-:W-:-:S03]  /*1d910*/  FADD.FTZ R13, -R3, R234 ;  /* 0x000000ea030d7221 */ /* 0x000fc60000010100 */
        /* <DEDUP_REMOVED lines=52> */
[C---:B------:R-:W-:Y:S01]  /*1dc60*/  FFMA.FTZ R100, R2.reuse, R100, -R21 ;  /* 0x0000006402647223 */ /* 0x040fe20000010815 */
[----:B------:R-:W-:Y:S01]  /*1dc70*/  FMUL.FTZ R13, R2, R13 ;  /* 0x0000000d020d7220 */ /* 0x000fe20000410000 */
[----:B------:R-:W-:Y:S08]  /*1dc80*/  MUFU.EX2 R184, R184 ;  /* 0x000000b800b87308 */ /* 0x000ff00000000800 */
[----:B------:R-:W0:Y:S08]  /*1dc90*/  MUFU.EX2 R13, R13 ;  /* 0x0000000d000d7308 */ /* 0x000e300000000800 */
[----:B------:R-:W1:Y:S08]  /*1dca0*/  MUFU.EX2 R185, R185 ;  /* 0x000000b900b97308 */ /* 0x000e700000000800 */
[----:B------:R-:W2:Y:S01]  /*1dcb0*/  MUFU.EX2 R188, R188 ;  /* 0x000000bc00bc7308 */ /* 0x000ea20000000800 */
[----:B0-----:R-:W-:-:S07]  /*1dcc0*/  FFMA.FTZ R236, R13, R236, R184 ;  /* 0x000000ec0dec7223 */ /* 0x001fce00000100b8 */
        /* <DEDUP_REMOVED lines=9> */
[----:B------:R-:W-:-:S01]  /*1dd60*/  FFMA.FTZ R204, R2, R88, -R21 ;  /* 0x0000005802cc7223 */ /* 0x000fc20000010815 */
[C-C-:B------:R-:W-:Y:S01]  /*1dd70*/  FFMA.FTZ R205, R2.reuse, R89, -R21.reuse ;  /* 0x0000005902cd7223 */ /* 0x140fe20000010815 */
[----:B------:R-:W-:-:S01]  /*1dd80*/  FFMA.FTZ R21, R2, R101, -R21 ;  /* 0x0000006502157223 */ /* 0x000fc20000010815 */
[----:B------:R-:W-:Y:S01]  /*1dd90*/  FFMA.FTZ R101, R2, R0, -8 ;  /* 0xc100000002657423 */ /* 0x000fe20000010000 */
[----:B------:R-:W-:Y:S01]  /*1dda0*/  MUFU.EX2 R197, R197 ;  /* 0x000000c500c57308 */ /* 0x000fe20000000800 */
[----:B--2---:R-:W-:-:S01]  /*1ddb0*/  FADD.FTZ R236, R193, R236 ;  /* 0x000000ecc1ec7221 */ /* 0x004fc20000010000 */
[----:B------:R-:W-:Y:S01]  /*1ddc0*/  WARPGROUP.ARRIVE ;  /* 0x00000000000079c5 */ /* 0x000fe20000000000 */
[----:B------:R-:W-:-:S01]  /*1ddd0*/  FFMA.FTZ R186, R2, R186, -R101 ;  /* 0x000000ba02ba7223 */ /* 0x000fc20000010865 */
[C-C-:B------:R-:W-:Y:S01]  /*1dde0*/  FFMA.FTZ R187, R2.reuse, R187, -R101.reuse ;  /* 0x000000bb02bb7223 */ /* 0x140fe20000010865 */
[----:B------:R-:W-:-:S01]  /*1ddf0*/  FFMA.FTZ R190, R2, R190, -R101 ;  /* 0x000000be02be7223 */ /* 0x000fc20000010865 */
[C-C-:B------:R-:W-:Y:S01]  /*1de00*/  FFMA.FTZ R191, R2.reuse, R191, -R101.reuse ;  /* 0x000000bf02bf7223 */ /* 0x140fe20000010865 */
[----:B------:R-:W-:-:S01]  /*1de10*/  FFMA.FTZ R194, R2, R194, -R101 ;  /* 0x000000c202c27223 */ /* 0x000fc20000010865 */
[C-C-:B------:R-:W-:Y:S01]  /*1de20*/  FFMA.FTZ R195, R2.reuse, R195, -R101.reuse ;  /* 0x000000c302c37223 */ /* 0x140fe20000010865 */
        /* <DEDUP_REMOVED lines=14> */
[----:B------:R-:W-:Y:S01]  /*1df10*/  FFMA.FTZ R158, R2, R158, -R101 ;  /* 0x0000009e029e7223 */ /* 0x000fe20000010865 */
[----:B0-----:R-:W-:-:S01]  /*1df20*/  FADD.FTZ R236, R196, R236 ;  /* 0x000000ecc4ec7221 */ /* 0x001fc20000010000 */
[----:B------:R-:W0:Y:S01]  /*1df30*/  MUFU.EX2 R190, R190 ;  /* 0x000000be00be7308 */ /* 0x000e220000000800 */
[----:B-1----:R-:W-:-:S01]  /*1df40*/  FFMA.FTZ R14, R20, R14, R186 ;  /* 0x0000000e140e7223 */ /* 0x002fc200000100ba */
[----:B------:R-:W-:Y:S01]  /*1df50*/  FFMA.FTZ R159, R2, R159, -R101 ;  /* 0x0000009f029f7223 */ /* 0x000fe20000010865 */
[----:B------:R-:W-:-:S01]  /*1df60*/  FADD.FTZ R236, R197, R236 ;  /* 0x000000ecc5ec7221 */ /* 0x000fc20000010000 */
        /* <DEDUP_REMOVED lines=41> */
[----:B------:R-:W-:-:S03]  /*1e200*/  FFMA.FTZ R102, R2, R102, -R101 ;  /* 0x0000006602667223 */ /* 0x000fc60000010865 */
        /* <DEDUP_REMOVED lines=66> */
[----:B------:R-:W-:Y:S02]  /*1e630*/  VIADD R88, R12, 0x600 ;  /* 0x000006000c587836 */ /* 0x000fe40000000000 */
[----:B------:R-:W-:-:S03]  /*1e640*/  FFMA.FTZ R12, R2, R111, -R101 ;  /* 0x0000006f020c7223 */ /* 0x000fc60000010865 */
[----:B------:R-:W-:Y:S01]  /*1e650*/  R2UR UR6, R88 ;  /* 0x00000000580672ca */ /* 0x000fe200000e0000 */
[----:B------:R-:W0:Y:S01]  /*1e660*/  MUFU.EX2 R161, R161 ;  /* 0x000000a100a17308 */ /* 0x000e220000000800 */
[----:B-1----:R-:W-:-:S01]  /*1e670*/  FADD.FTZ R236, R160, R236 ;  /* 0x000000eca0ec7221 */ /* 0x002fc20000010000 */
[----:B------:R-:W-:-:S06]  /*1e680*/  FFMA.FTZ R88, R2, R115, -R101 ;  /* 0x0000007302587223 */ /* 0x000fcc0000010865 */
[----:B------:R-:W1:Y:S01]  /*1e690*/  MUFU.EX2 R146, R146 ;  /* 0x0000009200927308 */ /* 0x000e620000000800 */
[----:B--2---:R-:W-:-:S07]  /*1e6a0*/  FADD.FTZ R89, R143, R89 ;  /* 0x000000598f597221 */ /* 0x004fce0000010000 */
[----:B------:R-:W2:Y:S01]  /*1e6b0*/  MUFU.EX2 R164, R164 ;  /* 0x000000a400a47308 */ /* 0x000ea20000000800 */
[----:B0-----:R-:W-:-:S07]  /*1e6c0*/  FADD.FTZ R236, R161, R236 ;  /* 0x000000eca1ec7221 */ /* 0x001fce0000010000 */
[----:B------:R-:W0:Y:S01]  /*1e6d0*/  MUFU.EX2 R165, R165 ;  /* 0x000000a500a57308 */ /* 0x000e220000000800 */
[----:B-1----:R-:W-:-:S01]  /*1e6e0*/  FADD.FTZ R111, R146, R89 ;  /* 0x00000059926f7221 */ /* 0x002fc20000010000 */
[----:B------:R-:W-:-:S05]  /*1e6f0*/  IMAD.MOV.U32 R89, RZ, RZ, -0x3ffffff0 ;  /* 0xc0000010ff597424 */ /* 0x000fca00078e00ff */
[----:B------:R-:W-:Y:S01]  /*1e700*/  R2UR UR7, R89 ;  /* 0x00000000590772ca */ /* 0x000fe200000e0000 */
[----:B------:R-:W1:Y:S01]  /*1e710*/  MUFU.EX2 R136, R136 ;  /* 0x0000008800887308 */ /* 0x000e620000000800 */
[----:B--2---:R-:W-:-:S01]  /*1e720*/  FADD.FTZ R236, R164, R236 ;  /* 0x000000eca4ec7221 */ /* 0x004fc20000010000 */
[C-C-:B------:R-:W-:Y:S01]  /*1e730*/  FFMA.FTZ R89, R2.reuse, R119, -R101.reuse ;  /* 0x0000007702597223 */ /* 0x140fe20000010865 */
[----:B------:R-:W-:-:S05]  /*1e740*/  FFMA.FTZ R101, R2, R103, -R101 ;  /* 0x0000006702657223 */ /* 0x000fca0000010865 */
[----:B------:R-:W2:Y:S01]  /*1e750*/  MUFU.EX2 R137, R137 ;  /* 0x0000008900897308 */ /* 0x000ea20000000800 */
[----:B0-----:R-:W-:-:S03]  /*1e760*/  FADD.FTZ R236, R165, R236 ;  /* 0x000000eca5ec7221 */ /* 0x001fc60000010000 */
[----:B------:R-:W-:Y:S04]  /*1e770*/  QGMMA.64x128x32.F32.E4M3.E4M3 R24, R200, gdesc[UR4], R24, gsb0 ;  /* 0x01e00004c8187df3 */ /* 0x000fe80008000818 */
        /* <DEDUP_REMOVED lines=77> */
[----:B0-----:R-:W-:Y:S02]  /*1ec50*/  @!P0 IMAD R14, R231, 0x8, R16 ;  /* 0x00000008e70e8824 */ /* 0x001fe400078e0210 */
[----:B--2---:R-:W-:-:S02]  /*1ec60*/  FADD.FTZ R111, R113, R111 ;  /* 0x0000006f716f7221 */ /* 0x004fc40000010000 */
[----:B------:R-:W-:Y:S02]  /*1ec70*/  @!P0 VIADD R14, R14, 0x2e840 ;  /* 0x0002e8400e0e8836 */ /* 0x000fe40000000000 */
[----:B------:R-:W0:Y:S03]  /*1ec80*/  MUFU.EX2 R116, R116 ;  /* 0x0000007400747308 */ /* 0x000e260000000800 */
[----:B------:R-:W-:-:S04]  /*1ec90*/  @!P0 PRMT R14, RZ, 0x654, R14 ;  /* 0x00000654ff0e8816 */ /* 0x000fc8000000000e */
[----:B------:R1:W-:Y:S01]  /*1eca0*/  @!P0 SYNCS.ARRIVE.TRANS64.RED.A1T0 RZ, [R14+URZ], RZ ;  /* 0x000000ff0eff89a7 */ /* 0x0003e2000810043f */
        /* <DEDUP_REMOVED lines=37> */
[----:B---3--:R-:W-:-:S01]  /*1ef00*/  FADD.FTZ R115, R102, R115 ;  /* 0x0000007366737221 */ /* 0x008fc20000010000 */
[----:B0-----:R-:W-:-:S03]  /*1ef10*/  FADD.FTZ R236, R21, R111 ;  /* 0x0000006f15ec7221 */ /* 0x001fc60000010000 */
[----:B-1----:R-:W-:Y:S01]  /*1ef20*/  FADD.FTZ R14, R101, R115 ;  /* 0x00000073650e7221 */ /* 0x002fe20000010000 */
[----:B------:R-:W-:Y:S06]  /*1ef30*/  @!P1 BRA `(.L_x_2379) ;  /* 0x0000000000049947 */ /* 0x000fec0003800000 */
[----:B------:R-:W-:Y:S01]  /*1ef40*/  BPT.TRAP 0x1 ;  /* 0x000000040000795c */ /* 0x000fe20000300000 */
.L_x_2379:
        /* <DEDUP_REMOVED lines=11> */
[----:B------:R-:W-:Y:S01]  /*1f000*/  F2FP.SATFINITE.E4M3.F32.PACK_AB_MERGE_C R106, R107, R106, R12 ;  /* 0x0000006a6b6a723e */ /* 0x000fe2000480700c */
        /* <DEDUP_REMOVED lines=112> */
[----:B------:R-:W-:Y:S02]  /*1f710*/  IMAD.MOV.U32 R234, RZ, RZ, R3 ;  /* 0x000000ffffea7224 */ /* 0x000fe400078e0003 */
[----:B------:R-:W-:Y:S02]  /*1f720*/  IMAD.MOV.U32 R12, RZ, RZ, R232 ;  /* 0x000000ffff0c7224 */ /* 0x000fe400078e00e8 */
[----:B------:R-:W-:Y:S02]  /*1f730*/  IMAD.MOV.U32 R204, RZ, RZ, R108 ;  /* 0x000000ffffcc7224 */ /* 0x000fe400078e006c */
[----:B------:R-:W-:Y:S01]  /*1f740*/  IMAD.MOV.U32 R205, RZ, RZ, R106 ;  /* 0x000000ffffcd7224 */ /* 0x000fe200078e006a */
[----:B--2---:R-:W-:Y:S01]  /*1f750*/  R2UR UR4, R103 ;  /* 0x00000000670472ca */ /* 0x004fe200000e0000 */
[----:B------:R-:W-:-:S02]  /*1f760*/  IMAD R103, R235, 0x8, R16 ;  /* 0x00000008eb677824 */ /* 0x000fc400078e0210 */
[----:B------:R-:W-:Y:S02]  /*1f770*/  IMAD.MOV.U32 R235, RZ, RZ, R231 ;  /* 0x000000ffffeb7224 */ /* 0x000fe400078e00e7 */
[----:B------:R-:W-:-:S08]  /*1f780*/  VIADD R103, R103, 0x2e860 ;  /* 0x0002e86067677836 */ /* 0x000fd00000000000 */
[----:B------:R-:W-:-:S05]  /*1f790*/  IMAD.U32 R111, RZ, RZ, UR4 ;  /* 0x00000004ff6f7e24 */ /* 0x000fca000f8e00ff */
[----:B------:R-:W-:-:S04]  /*1f7a0*/  PRMT R103, R111, 0x654, R103 ;  /* 0x000006546f677816 */ /* 0x000fc80000000067 */
[----:B------:R1:W-:Y:S01]  /*1f7b0*/  SYNCS.ARRIVE.TRANS64.RED.A1T0 RZ, [R103+URZ], RZ ;  /* 0x000000ff67ff79a7 */ /* 0x0003e2000810043f */
[----:B------:R-:W-:Y:S05]  /*1f7c0*/  @P0 BRA `(.L_x_2380) ;  /* 0xffffffbc00ec0947 */ /* 0x000fea000383ffff */
.L_x_2369:
[----:B------:R-:W-:Y:S05]  /*1f7d0*/  WARPSYNC.ALL ;  /* 0x0000000000007948 */ /* 0x000fea0003800000 */
[----:B------:R-:W-:Y:S06]  /*1f7e0*/  BAR.ARV 0x8, 0x180 ;  /* 0x0206000000007b1d */ /* 0x000fec0000002000 */
[----:B------:R-:W-:Y:S05]  /*1f7f0*/  @!P1 BRA `(.L_x_2381) ;  /* 0x0000000000049947 */ /* 0x000fea0003800000 */
[----:B------:R-:W-:Y:S01]  /*1f800*/  BPT.TRAP 0x1 ;  /* 0x000000040000795c */ /* 0x000fe20000300000 */
.L_x_2381:
[----:B------:R-:W-:Y:S01]  /*1f810*/  IMAD R13, R231, 0x8, R16 ;  /* 0x00000008e70d7824 */ /* 0x000fe200078e0210 */
[----:B------:R-:W-:-:S04]  /*1f820*/  SHF.L.U32 R4, R232, 0x1f, RZ ;  /* 0x0000001fe8047819 */ /* 0x000fc800000006ff */
[----:B------:R2:W3:Y:S01]  /*1f830*/  SYNCS.PHASECHK.TRANS64.TRYWAIT P0, [R13+URZ+0x2e850], R4 ;  /* 0x02e850040d0075a7 */ /* 0x0004e2000800017f */
[----:B------:R-:W-:Y:S05]  /*1f840*/  @!P1 BRA `(.L_x_2382) ;  /* 0x0000000000049947 */ /* 0x000fea0003800000 */
[----:B------:R-:W-:Y:S01]  /*1f850*/  BPT.TRAP 0x1 ;  /* 0x000000040000795c */ /* 0x000fe20000300000 */
.L_x_2382:
[----:B------:R-:W-:-:S05]  /*1f860*/  VIADD R16, R16, 0x400 ;  /* 0x0000040010107836 */ /* 0x000fca0000000000 */
[----:B------:R-:W-:-:S04]  /*1f870*/  SHF.R.U32.HI R16, RZ, 0x4, R16 ;  /* 0x00000004ff107819 */ /* 0x000fc80000011610 */
[----:B------:R-:W-:-:S04]  /*1f880*/  LOP3.LUT R16, R16, 0x3fff, RZ, 0xc0, !PT ;  /* 0x00003fff10107812 */ /* 0x000fc800078ec0ff */
[----:B------:R-:W-:Y:S01]  /*1f890*/  LOP3.LUT R16, R16, 0x10000, RZ, 0xfc, !PT ;  /* 0x0001000010107812 */ /* 0x000fe200078efcff */
[----:B---3--:R-:W-:Y:S06]  /*1f8a0*/  @P0 BRA `(.L_x_2383) ;  /* 0x0000000000080947 */ /* 0x008fec0003800000 */
[----:B------:R-:W3:Y:S02]  /*1f8b0*/  SYNCS.PHASECHK.TRANS64.TRYWAIT P0, [R13+URZ+0x2e850], R4 ;  /* 0x02e850040d0075a7 */ /* 0x000ee4000800017f */
[----:B---3--:R-:W-:Y:S05]  /*1f8c0*/  @!P0 BRA `(.L_x_2384) ;  /* 0x000000b0000c8947 */ /* 0x008fea0003800000 */
.L_x_2383:
[----:B--23--:R-:W-:Y:S01]  /*1f8d0*/  IMAD R4, R231, 0x700, R16 ;  /* 0x00000700e7047824 */ /* 0x00cfe200078e0210 */
[----:B------:R-:W2:Y:S01]  /*1f8e0*/  LDL R20, [R1+0x9c] ;  /* 0x00009c0001147983 */ /* 0x000ea20000100800 */
[----:B------:R-:W-:Y:S01]  /*1f8f0*/  IMAD.MOV.U32 R5, RZ, RZ, -0x3ffffff0 ;  /* 0xc0000010ff057424 */ /* 0x000fe200078e00ff */
[----:B------:R-:W-:Y:S05]  /*1f900*/  WARPSYNC.ALL ;  /* 0x0000000000007948 */ /* 0x000fea0003800000 */
[C---:B------:R-:W-:Y:S01]  /*1f910*/  R2UR UR6, R4.reuse ;  /* 0x00000000040672ca */ /* 0x040fe200000e0000 */
[----:B------:R-:W-:Y:S01]  /*1f920*/  VIADD R6, R4, 0x100 ;  /* 0x0000010004067836 */ /* 0x000fe20000000000 */
[----:B------:R-:W-:Y:S01]  /*1f930*/  R2UR UR7, R5 ;  /* 0x00000000050772ca */ /* 0x000fe200000e0000 */
[----:B------:R-:W-:Y:S01]  /*1f940*/  WARPGROUP.ARRIVE ;  /* 0x00000000000079c5 */ /* 0x000fe20000000000 */
[----:B------:R-:W-:Y:S01]  /*1f950*/  IMAD.MOV.U32 R7, RZ, RZ, -0x3ffffff0 ;  /* 0xc0000010ff077424 */ /* 0x000fe200078e00ff */
[----:B------:R-:W3:Y:S01]  /*1f960*/  LDL R15, [R1+0x88] ;  /* 0x00008800010f7983 */ /* 0x000ee20000100800 */
        /* <DEDUP_REMOVED lines=11> */
[----:B------:R-:W2:Y:S08]  /*1fa20*/  @P0 LDC.64 R8, c[0x0][0x9c8] ;  /* 0x00027200ff080b82 */ /* 0x000eb00000000a00 */
        /* <DEDUP_REMOVED lines=12> */
[-C--:B--2---:R-:W-:Y:S01]  /*1faf0*/  @P0 IMAD R6, R20, R8.reuse, RZ ;  /* 0x0000000814060224 */ /* 0x084fe200078e02ff */
[----:B------:R-:W-:Y:S01]  /*1fb00*/  R2UR UR7, R7 ;  /* 0x00000000070772ca */ /* 0x000fe200000e0000 */
[----:B------:R-:W-:Y:S02]  /*1fb10*/  VIADD R20, R4, 0x400 ;  /* 0x0000040004147836 */ /* 0x000fe40000000000 */
[C---:B---3--:R-:W-:Y:S01]  /*1fb20*/  @P0 IMAD R5, R15.reuse, R9, R6 ;  /* 0x000000090f050224 */ /* 0x048fe200078e0206 */
[----:B----4-:R-:W-:Y:S01]  /*1fb30*/  @P0 SHF.R.S32.HI R9, RZ, 0x1f, R12 ;  /* 0x0000001fff090819 */ /* 0x010fe2000001140c */
[----:B------:R-:W-:-:S04]  /*1fb40*/  @P0 IMAD.WIDE.U32 R6, R15, R8, RZ ;  /* 0x000000080f060225 */ /* 0x000fc800078e00ff */
[-C--:B-----5:R-:W-:Y:S02]  /*1fb50*/  @P0 IMAD R8, R9, R10.reuse, RZ ;  /* 0x0000000a09080224 */ /* 0x0a0fe400078e02ff */
[----:B------:R-:W-:Y:S02]  /*1fb60*/  @P0 IMAD.IADD R7, R7, 0x1, R5 ;  /* 0x0000000107070824 */ /* 0x000fe400078e0205 */
[C---:B------:R-:W-:Y:S02]  /*1fb70*/  @P0 IMAD R5, R12.reuse, R11, R8 ;  /* 0x0000000b0c050224 */ /* 0x040fe400078e0208 */
[----:B------:R-:W-:-:S04]  /*1fb80*/  @P0 IMAD.WIDE.U32 R6, R12, R10, R6 ;  /* 0x0000000a0c060225 */ /* 0x000fc800078e0006 */
[----:B------:R-:W-:Y:S01]  /*1fb90*/  @P0 IMAD.IADD R5, R7, 0x1, R5 ;  /* 0x0000000107050824 */ /* 0x000fe200078e0205 */
[----:B------:R-:W-:Y:S01]  /*1fba0*/  @P0 LEA R8, P2, R6, UR4, 0x2 ;  /* 0x0000000406080c11 */ /* 0x000fe2000f8410ff */
[----:B------:R-:W-:-:S03]  /*1fbb0*/  IMAD.MOV.U32 R10, RZ, RZ, 0x3f800000 ;  /* 0x3f800000ff0a7424 */ /* 0x000fc600078e00ff */
[----:B------:R-:W-:-:S05]  /*1fbc0*/  @P0 LEA.HI.X R9, R6, UR5, R5, 0x2, P2 ;  /* 0x0000000506090c11 */ /* 0x000fca00090f1405 */
[----:B------:R2:W3:Y:S01]  /*1fbd0*/  @P0 LDG.E R10, desc[UR8][R8.64] ;  /* 0x00000008080a0981 */ /* 0x0004e2000c1e1900 */
        /* <DEDUP_REMOVED lines=14> */
[----:B------:R-:W4:Y:S01]  /*1fcc0*/  SHFL.BFLY PT, R7, R236, 0x2, 0x1f ;  /* 0x0c401f00ec077f89 */ /* 0x000f2200000e0000 */
[----:B------:R-:W-:Y:S02]  /*1fcd0*/  WARPGROUP.DEPBAR.LE gsb0, 0x0 ;  /* 0x00008000000079c5 */ /* 0x000fe40000010000 */
[----:B------:R-:W-:-:S06]  /*1fce0*/  WARPGROUP.ARRIVE ;  /* 0x00000000000079c5 */ /* 0x000fcc0000000000 */
[----:B------:R-:W-:Y:S01]  /*1fcf0*/  QGMMA.64x128x32.F32.E4M3.E4M3 R24, R204, gdesc[UR4], R24, gsb0 ;  /* 0x01e00004cc187df3 */ /* 0x000fe20008000818 */
[----:B------:R-:W-:Y:S02]  /*1fd00*/  R2UR UR6, R4 ;  /* 0x00000000040672ca */ /* 0x000fe400000e0000 */
[----:B------:R-:W-:Y:S02]  /*1fd10*/  R2UR UR7, R5 ;  /* 0x00000000050772ca */ /* 0x000fe400000e0000 */
[----:B------:R-:W5:Y:S01]  /*1fd20*/  SHFL.BFLY PT, R5, R14, 0x2, 0x1f ;  /* 0x0c401f000e057f89 */ /* 0x000f6200000e0000 */
[----:B----4-:R-:W-:-:S05]  /*1fd30*/  FADD.FTZ R7, R7, R236 ;  /* 0x000000ec07077221 */ /* 0x010fca0000010000 */
[----:B------:R-:W4:Y:S01]  /*1fd40*/  SHFL.BFLY PT, R4, R7, 0x1, 0x1f ;  /* 0x0c201f0007047f89 */ /* 0x000f2200000e0000 */
[----:B-----5:R-:W-:-:S05]  /*1fd50*/  FADD.FTZ R5, R5, R14 ;  /* 0x0000000e05057221 */ /* 0x020fca0000010000 */
[----:B------:R-:W5:Y:S01]  /*1fd60*/  SHFL.BFLY PT, R6, R5, 0x1, 0x1f ;  /* 0x0c201f0005067f89 */ /* 0x000f6200000e0000 */
[----:B----4-:R-:W-:-:S05]  /*1fd70*/  FADD.FTZ R11, R7, R4 ;  /* 0x00000004070b7221 */ /* 0x010fca0000010000 */
[C---:B------:R-:W-:Y:S01]  /*1fd80*/  FSETP.NE.FTZ.AND P0, PT, R11.reuse, RZ, PT ;  /* 0x000000ff0b00720b */ /* 0x040fe20003f15000 */
[----:B------:R-:W-:Y:S01]  /*1fd90*/  FMUL.FTZ R15, R11, 0.00390625 ;  /* 0x3b8000000b0f7820 */ /* 0x000fe20000410000 */
[----:B--2---:R-:W-:-:S04]  /*1fda0*/  IMAD.MOV.U32 R9, RZ, RZ, RZ ;  /* 0x000000ffff097224 */ /* 0x004fc800078e00ff */
[----:B------:R-:W-:Y:S01]  /*1fdb0*/  FSETP.NE.FTZ.AND P2, PT, R15, RZ, PT ;  /* 0x000000ff0f00720b */ /* 0x000fe20003f55000 */
[----:B-----5:R-:W-:-:S04]  /*1fdc0*/  FADD.FTZ R12, R5, R6 ;  /* 0x00000006050c7221 */ /* 0x020fc80000010000 */
[----:B------:R-:W-:Y:S02]  /*1fdd0*/  FMUL.FTZ R8, R12, 0.00390625 ;  /* 0x3b8000000c087820 */ /* 0x000fe40000410000 */
[----:B------:R-:W-:Y:S03]  /*1fde0*/  @P0 MUFU.RCP R9, R11 ;  /* 0x0000000b00090308 */ /* 0x000fe60000001000 */
[----:B------:R-:W-:Y:S01]  /*1fdf0*/  FSETP.NE.FTZ.AND P3, PT, R8, RZ, PT ;  /* 0x000000ff0800720b */ /* 0x000fe20003f75000 */
[----:B------:R-:W-:Y:S02]  /*1fe00*/  WARPGROUP.DEPBAR.LE gsb0, 0x0 ;  /* 0x00008000000079c5 */ /* 0x000fe40000010000 */
[----:B------:R-:W-:-:S06]  /*1fe10*/  WARPGROUP.ARRIVE ;  /* 0x00000000000079c5 */ /* 0x000fcc0000000000 */
[----:B------:R-:W-:Y:S01]  /*1fe20*/  QGMMA.64x128x32.F32.E4M3.E4M3 R24, R200, gdesc[UR4], R24, gsb0 ;  /* 0x01e00004c8187df3 */ /* 0x000fe20008000818 */
[----:B------:R-:W-:Y:S01]  /*1fe30*/  FSETP.NE.FTZ.AND P0, PT, R12, RZ, PT ;  /* 0x000000ff0c00720b */ /* 0x000fe20003f15000 */
[----:B------:R-:W-:Y:S02]  /*1fe40*/  IMAD.MOV.U32 R7, RZ, RZ, RZ ;  /* 0x000000ffff077224 */ /* 0x000fe400078e00ff */
[----:B------:R-:W2:Y:S08]  /*1fe50*/  @P3 MUFU.LG2 R8, R8 ;  /* 0x0000000800083308 */ /* 0x000eb00000000c00 */
[----:B------:R-:W4:Y:S08]  /*1fe60*/  @P2 MUFU.LG2 R6, R15 ;  /* 0x0000000f00062308 */ /* 0x000f300000000c00 */
[----:B------:R-:W5:Y:S01]  /*1fe70*/  @P0 MUFU.RCP R7, R12 ;  /* 0x0000000c00070308 */ /* 0x000f620000001000 */
[C---:B------:R-:W-:Y:S01]  /*1fe80*/  @P2 FMUL.FTZ R4, R2.reuse, 0.69314718246459960938 ;  /* 0x3f31721802042820 */ /* 0x040fe20000410000 */
[----:B------:R-:W-:Y:S01]  /*1fe90*/  @P3 FMUL.FTZ R2, R2, 0.69314718246459960938 ;  /* 0x3f31721802023820 */ /* 0x000fe20000410000 */
[----:B--2---:R-:W-:Y:S01]  /*1fea0*/  @P3 FMUL.FTZ R11, R8, 0.69314718246459960938 ;  /* 0x3f317218080b3820 */ /* 0x004fe20000410000 */
[----:B------:R-:W-:-:S02]  /*1feb0*/  IMAD.MOV.U32 R89, RZ, RZ, -0x800000 ;  /* 0xff800000ff597424 */ /* 0x000fc400078e00ff */
[----:B---3--:R-:W-:Y:S01]  /*1fec0*/  FMUL.FTZ R9, R9, R10 ;  /* 0x0000000a09097220 */ /* 0x008fe20000410000 */
[----:B------:R-:W-:Y:S02]  /*1fed0*/  IMAD.MOV.U32 R88, RZ, RZ, -0x800000 ;  /* 0xff800000ff587424 */ /* 0x000fe400078e00ff */
[----:B----4-:R-:W-:Y:S01]  /*1fee0*/  @P2 FMUL.FTZ R5, R6, 0.69314718246459960938 ;  /* 0x3f31721806052820 */ /* 0x010fe20000410000 */
[----:B------:R-:W-:-:S03]  /*1fef0*/  @P3 FFMA.FTZ R89, R2, R0, R11 ;  /* 0x0000000002593223 */ /* 0x000fc6000001000b */
[----:B------:R-:W-:Y:S01]  /*1ff00*/  @P2 FFMA.FTZ R88, R4, R3, R5 ;  /* 0x0000000304582223 */ /* 0x000fe20000010005 */
[----:B-----5:R-:W-:Y:S01]  /*1ff10*/  FMUL.FTZ R2, R7, R10 ;  /* 0x0000000a07027220 */ /* 0x020fe20000410000 */
[----:B------:R-:W-:Y:S02]  /*1ff20*/  WARPGROUP.DEPBAR.LE gsb0, 0x0 ;  /* 0x00008000000079c5 */ /* 0x000fe40000010000 */
[----:B------:R-:W-:Y:S05]  /*1ff30*/  @!P1 BRA `(.L_x_2385) ;  /* 0x0000000000049947 */ /* 0x000fea0003800000 */
[----:B------:R-:W-:Y:S01]  /*1ff40*/  BPT.TRAP 0x1 ;  /* 0x000000040000795c */ /* 0x000fe20000300000 */
.L_x_2385:
        /* <DEDUP_REMOVED lines=70> */
[----:B------:R-:W-:-:S10]  /*203b0*/  FMUL.FTZ R13, R66, R2 ;  /* 0x00000002420d7220 */ /* 0x000fd40000410000 */
[----:B------:R-:W-:Y:S01]  /*203c0*/  IMAD.U32 R3, RZ, RZ, UR4 ;  /* 0x00000004ff037e24 */ /* 0x000fe2000f8e00ff */
[----:B---3--:R-:W-:Y:S01]  /*203d0*/  R2UR UR4, R4 ;  /* 0x00000000040472ca */ /* 0x008fe200000e0000 */
[----:B------:R-:W-:-:S03]  /*203e0*/  FMUL.FTZ R4, R79, R2 ;  /* 0x000000024f047220 */ /* 0x000fc60000410000 */
[----:B------:R-:W-:Y:S02]  /*203f0*/  PRMT R0, R3, 0x654, R0 ;  /* 0x0000065403007816 */ /* 0x000fe40000000000 */
[----:B------:R-:W-:Y:S02]  /*20400*/  SEL R3, RZ, 0x1, P1 ;  /* 0x00000001ff037807 */ /* 0x000fe40000800000 */
[----:B------:R2:W-:Y:S02]  /*20410*/  SYNCS.ARRIVE.TRANS64.RED.A1T0 RZ, [R0+URZ], RZ ;  /* 0x000000ff00ff79a7 */ /* 0x0005e4000810043f */
[----:B------:R-:W-:-:S03]  /*20420*/  LOP3.LUT R232, R232, R3, RZ, 0x3c, !PT ;  /* 0x00000003e8e87212 */ /* 0x000fc600078e3cff */
[----:B------:R-:W-:-:S06]  /*20430*/  UIADD3 UR4, UR4, 0x1, URZ ;  /* 0x0000000104047890 */ /* 0x000fcc000fffe03f */
[----:B--2---:R-:W-:-:S05]  /*20440*/  IMAD.U32 R0, RZ, RZ, UR4 ;  /* 0x00000004ff007e24 */ /* 0x004fca000f8e00ff */
[----:B------:R2:W-:Y:S02]  /*20450*/  STL [R1+0xa0], R0 ;  /* 0x0000a00001007387 */ /* 0x0005e40000100800 */
.L_x_2318:
[----:B------:R-:W3:Y:S01]  /*20460*/  LDL R81, [R1+0x70] ;  /* 0x0000700001517983 */ /* 0x000ee20000100800 */
[----:B------:R-:W-:Y:S05]  /*20470*/  WARPSYNC.ALL ;  /* 0x0000000000007948 */ /* 0x000fea0003800000 */
[----:B---3--:R-:W-:Y:S01]  /*20480*/  SHF.R.S32.HI R79, RZ, 0x1f, R81 ;  /* 0x0000001fff4f7819 */ /* 0x008fe20000011451 */
[----:B------:R-:W3:Y:S08]  /*20490*/  S2UR UR5, SR_CgaCtaId ;  /* 0x00000000000579c3 */ /* 0x000ef00000008800 */
[----:B------:R-:W-:Y:S06]  /*204a0*/  BAR.SYNC.DEFER_BLOCKING 0x5, 0x180 ;  /* 0x0146000000007b1d */ /* 0x000fec0000010000 */
[----:B------:R-:W-:Y:S01]  /*204b0*/  UMOV UR4, 0x400 ;  /* 0x0000040000047882 */ /* 0x000fe20000000000 */
[----:B------:R-:W-:Y:S01]  /*204c0*/  BSSY B0, `(.L_x_2386) ;  /* 0x00002aa000007945 */ /* 0x000fe20003800000 */
[----:B---3--:R-:W-:-:S02]  /*204d0*/  ULEA UR4, UR5, UR4, 0x18 ;  /* 0x0000000405047291 */ /* 0x008fc4000f8ec03f */
[----:B--2---:R-:W-:-:S04]  /*204e0*/  IMAD.U32 R0, RZ, RZ, UR5 ;  /* 0x00000005ff007e24 */ /* 0x004fc8000f8e00ff */
[----:B------:R-:W-:Y:S01]  /*204f0*/  IMAD.U32 R16, RZ, RZ, UR4 ;  /* 0x00000004ff107e24 */ /* 0x000fe2000f8e00ff */
[----:B------:R-:W-:Y:S04]  /*20500*/  STL [R1+0x50], R0 ;  /* 0x0000500001007387 */ /* 0x000fe80000100800 */
[----:B------:R-:W2:Y:S04]  /*20510*/  LDS.128 R64, [R16+0x2e8d0] ;  /* 0x02e8d00010407984 */ /* 0x000ea80000000c00 */
[----:B--2---:R2:W-:Y:S04]  /*20520*/  STL.64 [R1+0x60], R64 ;  /* 0x0000604001007387 */ /* 0x0045e80000100a00 */
[----:B------:R2:W-:Y:S01]  /*20530*/  STL.64 [R1+0x68], R66 ;  /* 0x0000684201007387 */ /* 0x0005e20000100a00 */
[----:B------:R-:W-:Y:S06]  /*20540*/  BAR.ARV 0x4, 0x180 ;  /* 0x0106000000007b1d */ /* 0x000fec0000002000 */
[----:B------:R-:W-:Y:S05]  /*20550*/  @P0 BRA `(.L_x_2387) ;  /* 0x0000001c00400947 */ /* 0x000fea0003800000 */
[----:B------:R-:W3:Y:S01]  /*20560*/  S2R R58, SR_TID.X ;  /* 0x00000000003a7919 */ /* 0x000ee20000002100 */
[----:B------:R-:W-:Y:S01]  /*20570*/  ULDC.64 UR4, c[0x4][0x38] ;  /* 0x01000e0000047ab9 */ /* 0x000fe20000000a00 */
[----:B------:R-:W4:Y:S01]  /*20580*/  LDL R50, [R1+0xac] ;  /* 0x0000ac0001327983 */ /* 0x000f220000100800 */
[----:B------:R-:W-:Y:S01]  /*20590*/  ULDC.64 UR6, c[0x0][0x208] ;  /* 0x0000820000067ab9 */ /* 0x000fe20000000a00 */
[----:B---3--:R-:W-:-:S05]  /*205a0*/  IMAD.SHL.U32 R0, R58, 0x4, RZ ;  /* 0x000000043a007824 */ /* 0x008fca00078e00ff */
        /* <DEDUP_REMOVED lines=23> */
[----:B--2---:R-:W-:-:S02]  /*20720*/  F2FP.BF16.F32.PACK_AB R65, R55, R26 ;  /* 0x0000001a3741723e */ /* 0x004fc400000010ff */
[----:B------:R-:W-:Y:S02]  /*20730*/  MOV R56, R16 ;  /* 0x0000001000387202 */ /* 0x000fe40000000f00 */
[----:B0-----:R-:W-:Y:S02]  /*20740*/  MOV R57, R43 ;  /* 0x0000002b00397202 */ /* 0x001fe40000000f00 */
[----:B------:R-:W-:Y:S02]  /*20750*/  F2FP.BF16.F32.PACK_AB R43, R84, R5 ;  /* 0x00000005542b723e */ /* 0x000fe400000010ff */
[----:B------:R-:W-:Y:S02]  /*20760*/  F2FP.BF16.F32.PACK_AB R30, R61, R24 ;  /* 0x000000183d1e723e */ /* 0x000fe400000010ff */
[----:B------:R-:W-:Y:S02]  /*20770*/  F2FP.BF16.F32.PACK_AB R67, R63, R20 ;  /* 0x000000143f43723e */ /* 0x000fe400000010ff */
[----:B---3--:R-:W-:-:S02]  /*20780*/  LOP3.LUT P0, R2, R58, 0x3, RZ, 0xc0, !PT ;  /* 0x000000033a027812 */ /* 0x008fc4000780c0ff */
[----:B------:R-:W-:Y:S02]  /*20790*/  F2FP.BF16.F32.PACK_AB R94, R94, R95 ;  /* 0x0000005f5e5e723e */ /* 0x000fe400000010ff */
[----:B------:R-:W-:Y:S02]  /*207a0*/  F2FP.BF16.F32.PACK_AB R93, R92, R93 ;  /* 0x0000005d5c5d723e */ /* 0x000fe400000010ff */
[----:B------:R-:W-:Y:S02]  /*207b0*/  ISETP.EQ.OR P0, PT, R2, 0x3, !P0 ;  /* 0x000000030200780c */ /* 0x000fe40004702670 */
        /* <DEDUP_REMOVED lines=8> */
[----:B------:R-:W-:-:S02]  /*20840*/  SEL R13, R94, R93, P0 ;  /* 0x0000005d5e0d7207 */ /* 0x000fc40000000000 */
[----:B------:R-:W-:Y:S01]  /*20850*/  SEL R3, R93, R94, P0 ;  /* 0x0000005e5d037207 */ /* 0x000fe20000000000 */
[----:B----4-:R-:W-:Y:S01]  /*20860*/  IMAD.WIDE R4, R50, 0x2, R56 ;  /* 0x0000000232047825 */ /* 0x010fe200078e0238 */
[----:B------:R-:W-:Y:S02]  /*20870*/  F2FP.BF16.F32.PACK_AB R50, R87, R6 ;  /* 0x000000065732723e */ /* 0x000fe400000010ff */
[C---:B------:R-:W-:Y:S02]  /*20880*/  IADD3 R7, P5, R4.reuse, 0x4060, RZ ;  /* 0x0000406004077810 */ /* 0x040fe40007fbe0ff */
[----:B------:R-:W-:Y:S02]  /*20890*/  IADD3 R9, P1, R4, 0x4040, RZ ;  /* 0x0000404004097810 */ /* 0x000fe40007f3e0ff */
[----:B------:R-:W-:Y:S02]  /*208a0*/  LOP3.LUT R6, R7, 0x380, RZ, 0xc0, !PT ;  /* 0x0000038007067812 */ /* 0x000fe400078ec0ff */
[----:B------:R-:W-:-:S02]  /*208b0*/  LOP3.LUT R8, R9, 0x380, RZ, 0xc0, !PT ;  /* 0x0000038009087812 */ /* 0x000fc400078ec0ff */
[----:B------:R-:W-:Y:S02]  /*208c0*/  IADD3 R15, P3, R4, 0x4000, RZ ;  /* 0x00004000040f7810 */ /* 0x000fe40007f7e0ff */
        /* <DEDUP_REMOVED lines=33> */
[----:B------:R-:W-:-:S02]  /*20ae0*/  MOV R64, R6 ;  /* 0x0000000600407202 */ /* 0x000fc40000000f00 */
[----:B------:R-:W-:Y:S02]  /*20af0*/  MOV R80, R4 ;  /* 0x0000000400507202 */ /* 0x000fe40000000f00 */
[----:B------:R-:W-:Y:S02]  /*20b00*/  MOV R66, R8 ;  /* 0x0000000800427202 */ /* 0x000fe40000000f00 */
[----:B------:R-:W-:Y:S02]  /*20b10*/  MOV R68, R10 ;  /* 0x0000000a00447202 */ /* 0x000fe40000000f00 */
[----:B------:R-:W-:Y:S02]  /*20b20*/  MOV R72, R14 ;  /* 0x0000000e00487202 */ /* 0x000fe40000000f00 */
[----:B------:R-:W-:Y:S02]  /*20b30*/  MOV R74, R20 ;  /* 0x00000014004a7202 */ /* 0x000fe40000000f00 */
[----:B------:R-:W-:-:S02]  /*20b40*/  MOV R76, R24 ;  /* 0x00000018004c7202 */ /* 0x000fc40000000f00 */
[----:B------:R-:W-:Y:S02]  /*20b50*/  MOV R78, R26 ;  /* 0x0000001a004e7202 */ /* 0x000fe40000000f00 */
[----:B------:R-:W-:Y:S01]  /*20b60*/  LOP3.LUT R2, R0, 0x2, RZ, 0x3c, !PT ;  /* 0x0000000200027812 */ /* 0x000fe200078e3cff */
        /* <DEDUP_REMOVED lines=20> */
[----:B------:R-:W0:Y:S01]  /*20cb0*/  SHFL.IDX PT, R7, R7, R2, 0x1c1f ;  /* 0x001c1f0207077589 */ /* 0x000e2200000e0000 */
[----:B------:R-:W-:Y:S02]  /*20cc0*/  SEL R61, R65, R54, P0 ;  /* 0x00000036413d7207 */ /* 0x000fe40000000000 */
[----:B------:R-:W-:Y:S01]  /*20cd0*/  SEL R37, R39, R40, P0 ;  /* 0x0000002827257207 */ /* 0x000fe20000000000 */
[----:B------:R-:W2:Y:S01]  /*20ce0*/  SHFL.IDX PT, R30, R25, R0, 0x1c1f ;  /* 0x001c1f00191e7589 */ /* 0x000ea200000e0000 */
[----:B------:R-:W-:Y:S02]  /*20cf0*/  SEL R41, R43, R44, P0 ;  /* 0x0000002c2b297207 */ /* 0x000fe40000000000 */
[----:B------:R-:W-:Y:S01]  /*20d00*/  SEL R45, R48, R49, P0 ;  /* 0x00000031302d7207 */ /* 0x000fe20000000000 */
[----:B------:R-:W-:Y:S01]  /*20d10*/  SHFL.IDX PT, R34, R29, R0, 0x1c1f ;  /* 0x001c1f001d227589 */ /* 0x000fe200000e0000 */
[----:B------:R-:W-:-:S02]  /*20d20*/  SEL R47, R49, R48, P0 ;  /* 0x00000030312f7207 */ /* 0x000fc40000000000 */
[----:B------:R-:W-:Y:S01]  /*20d30*/  SEL R63, R62, R67, P0 ;  /* 0x000000433e3f7207 */ /* 0x000fe20000000000 */
[----:B------:R-:W3:Y:S01]  /*20d40*/  SHFL.IDX PT, R31, R31, R2, 0x1c1f ;  /* 0x001c1f021f1f7589 */ /* 0x000ee200000e0000 */
        /* <DEDUP_REMOVED lines=8> */
[----:B------:R-:W4:Y:S01]  /*20dd0*/  SHFL.IDX PT, R20, R39, R2, 0x1c1f ;  /* 0x001c1f0227147589 */ /* 0x000f2200000e0000 */
[----:B------:R-:W-:Y:S02]  /*20de0*/  SEL R51, R51, R38, P0 ;  /* 0x0000002633337207 */ /* 0x000fe40000000000 */
[----:B------:R-:W-:Y:S01]  /*20df0*/  SEL R69, R69, R70, P0 ;  /* 0x0000004645457207 */ /* 0x000fe20000000000 */
[----:B------:R-:W1:Y:S01]  /*20e00*/  SHFL.IDX PT, R38, R33, R0, 0x1c1f ;  /* 0x001c1f0021267589 */ /* 0x000e6200000e0000 */
[----:B------:R-:W-:Y:S02]  /*20e10*/  SEL R73, R42, R73, P0 ;  /* 0x000000492a497207 */ /* 0x000fe40000000000 */
[----:B------:R-:W-:Y:S01]  /*20e20*/  SEL R75, R77, R50, P0 ;  /* 0x000000324d4b7207 */ /* 0x000fe20000000000 */
[----:B------:R-:W-:Y:S01]  /*20e30*/  SHFL.IDX PT, R41, R41, R0, 0x1c1f ;  /* 0x001c1f0029297589 */ /* 0x000fe200000e0000 */
[----:B------:R-:W-:-:S02]  /*20e40*/  SEL R77, R50, R77, P0 ;  /* 0x0000004d324d7207 */ /* 0x000fc40000000000 */
[----:B0-----:R-:W-:Y:S01]  /*20e50*/  SEL R8, R10, R7, P0 ;  /* 0x000000070a087207 */ /* 0x001fe20000000000 */
[----:B------:R-:W0:Y:S01]  /*20e60*/  SHFL.IDX PT, R42, R43, R2, 0x1c1f ;  /* 0x001c1f022b2a7589 */ /* 0x000e2200000e0000 */
[----:B--2---:R-:W-:Y:S02]  /*20e70*/  SEL R28, R30, R27, P0 ;  /* 0x0000001b1e1c7207 */ /* 0x004fe40000000000 */
[----:B---3--:R-:W-:Y:S01]  /*20e80*/  SEL R32, R34, R31, P0 ;  /* 0x0000001f22207207 */ /* 0x008fe20000000000 */
        /* <DEDUP_REMOVED lines=8> */
[----:B----4-:R-:W-:Y:S01]  /*20f10*/  SEL R12, R37, R20, P0 ;  /* 0x00000014250c7207 */ /* 0x010fe20000000000 */
[----:B------:R-:W-:Y:S01]  /*20f20*/  SHFL.IDX PT, R59, R59, R0, 0x1c1f ;  /* 0x001c1f003b3b7589 */ /* 0x000fe200000e0000 */
[----:B-1----:R-:W-:Y:S02]  /*20f30*/  SEL R36, R38, R35, P0 ;  /* 0x0000002326247207 */ /* 0x002fe40000000000 */
[----:B------:R-:W-:Y:S01]  /*20f40*/  SEL R38, R35, R38, P0 ;  /* 0x0000002623267207 */ /* 0x000fe20000000000 */
[----:B------:R-:W-:Y:S01]  /*20f50*/  SHFL.IDX PT, R63, R63, R0, 0x1c1f ;  /* 0x001c1f003f3f7589 */ /* 0x000fe200000e0000 */
[----:B------:R-:W-:-:S02]  /*20f60*/  SEL R14, R20, R37, P0 ;  /* 0x00000025140e7207 */ /* 0x000fc40000000000 */
[----:B------:R-:W-:Y:S01]  /*20f70*/  SEL R6, R3, R6, P0 ;  /* 0x0000000603067207 */ /* 0x000fe20000000000 */
[----:B------:R-:W-:Y:S01]  /*20f80*/  SHFL.IDX PT, R67, R67, R0, 0x1c1f ;  /* 0x001c1f0043437589 */ /* 0x000fe200000e0000 */
[----:B0-----:R-:W-:Y:S02]  /*20f90*/  SEL R40, R41, R42, P0 ;  /* 0x0000002a29287207 */ /* 0x001fe40000000000 */
[----:B------:R-:W-:Y:S01]  /*20fa0*/  SEL R26, R21, R26, P0 ;  /* 0x0000001a151a7207 */ /* 0x000fe20000000000 */
[----:B------:R-:W-:Y:S01]  /*20fb0*/  SHFL.IDX PT, R71, R71, R0, 0x1c1f ;  /* 0x001c1f0047477589 */ /* 0x000fe200000e0000 */
[----:B------:R-:W-:-:S03]  /*20fc0*/  SEL R42, R42, R41, P0 ;  /* 0x000000292a2a7207 */ /* 0x000fc60000000000 */
        /* <DEDUP_REMOVED lines=24> */
.L_x_2600:
[----:B------:R-:W2:Y:S01]  /*21150*/  LDL.LU R2, [R1+0x94] ;  /* 0x0000940001027983 */ /* 0x000ea20000300800 */
[----:B------:R-:W-:Y:S05]  /*21160*/  WARPSYNC.ALL ;  /* 0x0000000000007948 */ /* 0x000fea0003800000 */
[----:B-1----:R-:W3:Y:S01]  /*21170*/  LDL.LU R0, [R1+0x98] ;  /* 0x0000980001007983 */ /* 0x002ee20000300800 */
[----:B------:R-:W0:Y:S01]  /*21180*/  LDC R49, c[0x0][0xbe8] ;  /* 0x0002fa00ff317b82 */ /* 0x000e220000000800 */
[----:B------:R-:W-:Y:S02]  /*21190*/  ULDC.64 UR4, c[0x0][0xc00] ;  /* 0x0003000000047ab9 */ /* 0x000fe40000000a00 */
[----:B------:R-:W4:Y:S04]  /*211a0*/  LDL R44, [R1+0x7c] ;  /* 0x00007c00012c7983 */ /* 0x000f280000100800 */
[----:B------:R-:W4:Y:S01]  /*211b0*/  LDL R52, [R1+0x4c] ;  /* 0x00004c0001347983 */ /* 0x000f220000100800 */
[----:B------:R-:W-:Y:S01]  /*211c0*/  BAR.SYNC.DEFER_BLOCKING 0x1, 0x100 ;  /* 0x0044000000007b1d */ /* 0x000fe20000010000 */
[----:B------:R-:W-:-:S02]  /*211d0*/  ISETP.NE.U32.AND P1, PT, RZ, UR4, PT ;  /* 0x00000004ff007c0c */ /* 0x000fc4000bf25070 */
[----:B------:R-:W-:Y:S02]  /*211e0*/  SEL R41, R75, R60, P0 ;  /* 0x0000003c4b297207 */ /* 0x000fe40000000000 */
[----:B------:R-:W-:Y:S01]  /*211f0*/  ISETP.NE.AND.EX P1, PT, RZ, UR5, PT, P1 ;  /* 0x00000005ff007c0c */ /* 0x000fe2000bf25310 */
[----:B------:R-:W-:Y:S01]  /*21200*/  ULDC.64 UR6, c[0x0][0x208] ;  /* 0x0000820000067ab9 */ /* 0x000fe20000000a00 */
[----:B------:R-:W-:Y:S01]  /*21210*/  SEL R43, R60, R75, P0 ;  /* 0x0000004b3c2b7207 */ /* 0x000fe20000000000 */
[----:B------:R-:W-:Y:S04]  /*21220*/  STSM.16.M88.4 [R80], R4 ;  /* 0x0000000450007844 */ /* 0x000fe80000000200 */
[----:B------:R-:W-:Y:S04]  /*21230*/  STSM.16.M88.4 [R78], R8 ;  /* 0x000000084e007844 */ /* 0x000fe80000000200 */
[----:B------:R-:W-:Y:S04]  /*21240*/  STSM.16.M88.4 [R76], R24 ;  /* 0x000000184c007844 */ /* 0x000fe80000000200 */
[----:B------:R-:W-:Y:S04]  /*21250*/  STSM.16.M88.4 [R74], R28 ;  /* 0x0000001c4a007844 */ /* 0x000fe80000000200 */
[----:B------:R-:W-:Y:S04]  /*21260*/  STSM.16.M88.4 [R72], R32 ;  /* 0x0000002048007844 */ /* 0x000fe80000000200 */
[----:B------:R-:W-:Y:S04]  /*21270*/  STSM.16.M88.4 [R68], R36 ;  /* 0x0000002444007844 */ /* 0x000fe80000000200 */
[----:B------:R4:W-:Y:S04]  /*21280*/  STSM.16.M88.4 [R66], R12 ;  /* 0x0000000c42007844 */ /* 0x0009e80000000200 */
[----:B------:R1:W-:Y:S01]  /*21290*/  STSM.16.M88.4 [R64], R40 ;  /* 0x0000002840007844 */ /* 0x0003e20000000200 */
[----:B------:R-:W-:Y:S01]  /*212a0*/  BAR.SYNC.DEFER_BLOCKING 0x1, 0x100 ;  /* 0x0044000000007b1d */ /* 0x000fe20000010000 */
[----:B--2---:R-:W-:-:S04]  /*212b0*/  IADD3 R20, P2, R2, UR4, RZ ;  /* 0x0000000402147c10 */ /* 0x004fc8000ff5e0ff */
[----:B---3--:R-:W-:Y:S01]  /*212c0*/  IADD3.X R21, R0, UR5, RZ, P2, !PT ;  /* 0x0000000500157c10 */ /* 0x008fe200097fe4ff */
[----:B------:R-:W-:Y:S01]  /*212d0*/  ULDC.64 UR4, c[0x0][0xc08] ;  /* 0x0003020000047ab9 */ /* 0x000fe20000000a00 */
[----:B0-----:R-:W-:Y:S02]  /*212e0*/  ISETP.NE.AND P2, PT, R49, 0x1, PT ;  /* 0x000000013100780c */ /* 0x001fe40003f45270 */
[----:B------:R-:W-:Y:S01]  /*212f0*/  ISETP.NE.U32.AND P0, PT, RZ, UR4, PT ;  /* 0x00000004ff007c0c */ /* 0x000fe2000bf05070 */
[----:B------:R1:W5:Y:S03]  /*21300*/  @P1 LDG.E R47, desc[UR6][R20.64] ;  /* 0x00000006142f1981 */ /* 0x000366000c1e1900 */
[----:B------:R-:W-:Y:S01]  /*21310*/  ISETP.NE.AND.EX P0, PT, RZ, UR5, PT, P0 ;  /* 0x00000005ff007c0c */ /* 0x000fe2000bf05300 */
[----:B----4-:R-:W-:-:S06]  /*21320*/  IMAD.IADD R13, R44, 0x1, R52 ;  /* 0x000000012c0d7824 */ /* 0x010fcc00078e0234 */
[----:B------:R-:W0:Y:S06]  /*21330*/  @P2 LDC R4, c[0x0][0xbec] ;  /* 0x0002fb00ff042b82 */ /* 0x000e2c0000000800 */
[----:B------:R-:W-:Y:S01]  /*21340*/  @P0 IADD3 R2, P3, R2, UR4, RZ ;  /* 0x0000000402020c10 */ /* 0x000fe2000ff7e0ff */
[----:B------:R-:W-:Y:S01]  /*21350*/  ULDC UR4, c[0x0][0xa88] ;  /* 0x0002a20000047ab9 */ /* 0x000fe20000000800 */
[----:B------:R-:W2:Y:S02]  /*21360*/  @P2 LDC R5, c[0x0][0xbf0] ;  /* 0x0002fc00ff052b82 */ /* 0x000ea40000000800 */
[----:B------:R-:W-:Y:S01]  /*21370*/  @P0 IADD3.X R3, R0, UR5, RZ, P3, !PT ;  /* 0x0000000500030c10 */ /* 0x000fe20009ffe4ff */
[----:B------:R-:W-:-:S06]  /*21380*/  IMAD.U32 R0, RZ, RZ, UR4 ;  /* 0x00000004ff007e24 */ /* 0x000fcc000f8e00ff */
[----:B------:R1:W5:Y:S01]  /*21390*/  @P0 LDG.E R0, desc[UR6][R2.64] ;  /* 0x0000000602000981 */ /* 0x000362000c1e1900 */
[----:B------:R-:W-:Y:S05]  /*213a0*/  @P0 BRA `(.L_x_2389) ;  /* 0x0000000000140947 */ /* 0x000fea0003800000 */
[----:B------:R-:W-:Y:S05]  /*213b0*/  @!P1 BRA `(.L_x_2389) ;  /* 0x0000000000109947 */ /* 0x000fea0003800000 */
[----:B------:R-:W-:Y:S02]  /*213c0*/  ULDC.64 UR4, c[0x0][0x208] ;  /* 0x0000820000047ab9 */ /* 0x000fe40000000a00 */
[----:B-1----:R-:W3:Y:S04]  /*213d0*/  LDG.E R3, desc[UR4][R20.64] ;  /* 0x0000000414037981 */ /* 0x002ee8000c1e1900 */
[----:B-----5:R-:W3:Y:S02]  /*213e0*/  LDG.E R0, desc[UR4][R20.64+0x4] ;  /* 0x0000040414007981 */ /* 0x020ee4000c1e1900 */
[----:B---3--:R-:W-:-:S07]  /*213f0*/  IMAD.IADD R0, R0, 0x1, -R3 ;  /* 0x0000000100007824 */ /* 0x008fce00078e0a03 */
.L_x_2389:
        /* <DEDUP_REMOVED lines=9> */
[----:B------:R-:W3:Y:S01]  /*21490*/  LDL.LU R54, [R1+0x90] ;  /* 0x0000900001367983 */ /* 0x000ee20000300800 */
[----:B--2---:R-:W-:Y:S01]  /*214a0*/  @P2 SHF.R.U32.HI R7, RZ, R5, R2 ;  /* 0x00000005ff072219 */ /* 0x004fe20000011602 */
[----:B------:R-:W-:-:S02]  /*214b0*/  IMAD.MOV.U32 R2, RZ, RZ, R47 ;  /* 0x000000ffff027224 */ /* 0x000fc400078e002f */
[----:B----4-:R-:W-:-:S05]  /*214c0*/  VIADD R59, R6, 0xffffff80 ;  /* 0xffffff80063b7836 */ /* 0x010fca0000000000 */
[----:B------:R-:W-:-:S04]  /*214d0*/  SHF.R.S32.HI R50, RZ, 0x1f, R59 ;  /* 0x0000001fff327819 */ /* 0x000fc8000001143b */
[----:B------:R-:W-:-:S04]  /*214e0*/  LEA.HI R50, R50, R59, RZ, 0x3 ;  /* 0x0000003b32327211 */ /* 0x000fc800078f18ff */
[----:B------:R-:W-:-:S05]  /*214f0*/  SHF.R.S32.HI R50, RZ, 0x3, R50 ;  /* 0x00000003ff327819 */ /* 0x000fca0000011432 */
[----:B------:R-:W-:Y:S01]  /*21500*/  IMAD R11, R50, 0x40, R81 ;  /* 0x00000040320b7824 */ /* 0x000fe200078e0251 */
        /* <DEDUP_REMOVED lines=8> */
[----:B------:R-:W-:-:S03]  /*21590*/  ULDC.64 UR4, c[0x0][0xb98] ;  /* 0x0002e60000047ab9 */ /* 0x000fc60000000a00 */
[----:B------:R-:W-:Y:S02]  /*215a0*/  IMAD.IADD R5, R5, 0x1, R9 ;  /* 0x0000000105057824 */ /* 0x000fe400078e0209 */
        /* <DEDUP_REMOVED lines=25> */
[C---:B------:R-:W-:Y:S01]  /*21740*/  IADD3 R7, P0, R56.reuse, 0x1000, RZ ;  /* 0x0000100038077810 */ /* 0x040fe20007f1e0ff */
[----:B------:R-:W-:Y:S01]  /*21750*/  ULDC.64 UR6, c[0x0][0x208] ;  /* 0x0000820000067ab9 */ /* 0x000fe20000000a00 */
[----:B------:R-:W-:Y:S01]  /*21760*/  LOP3.LUT R24, R25, 0x380, RZ, 0xc0, !PT ;  /* 0x0000038019187812 */ /* 0x000fe200078ec0ff */
[----:B------:R-:W-:Y:S01]  /*21770*/  SHFL.IDX PT, R44, R2, 0x1, 0x1c1f ;  /* 0x003c1f00022c7f89 */ /* 0x000fe200000e0000 */
[----:B------:R-:W-:Y:S01]  /*21780*/  IMAD.IADD R14, R15, 0x1, -R14 ;  /* 0x000000010f0e7824 */ /* 0x000fe200078e0a0e */
[----:B------:R-:W-:Y:S01]  /*21790*/  IADD3 R29, P3, R56, 0x4000, RZ ;  /* 0x00004000381d7810 */ /* 0x000fe20007f7e0ff */
[----:B------:R-:W-:Y:S01]  /*217a0*/  ULDC.64 UR4, c[0x0][0xaa0] ;  /* 0x0002a80000047ab9 */ /* 0x000fe20000000a00 */
[----:B------:R-:W3:Y:S01]  /*217b0*/  SHFL.IDX PT, R45, R4, 0x1, 0x1c1f ;  /* 0x003c1f00042d7f89 */ /* 0x000ee200000e0000 */
[----:B------:R-:W-:Y:S01]  /*217c0*/  SHF.R.U64 R24, R24, 0x3, RZ ;  /* 0x0000000318187819 */ /* 0x000fe200000012ff */
[----:B------:R-:W-:Y:S01]  /*217d0*/  IMAD.X R9, RZ, RZ, R57, P0 ;  /* 0x000000ffff097224 */ /* 0x000fe200000e0639 */
[----:B------:R-:W-:-:S02]  /*217e0*/  LOP3.LUT P0, RZ, R14, 0x3, RZ, 0xc0, !PT ;  /* 0x000000030eff7812 */ /* 0x000fc4000780c0ff */
        /* <DEDUP_REMOVED lines=11> */
[----:B--2---:R-:W-:-:S04]  /*218a0*/  IMAD.IADD R6, R10, 0x1, R52 ;  /* 0x000000010a067824 */ /* 0x004fc800078e0234 */
        /* <DEDUP_REMOVED lines=20> */
[----:B------:R-:W5:Y:S01]  /*219f0*/  LD.E.128 R28, desc[UR6][R28.64] ;  /* 0x000000061c1c7980 */ /* 0x000f62000c101d00 */
[----:B------:R-:W-:Y:S02]  /*21a00*/  IMAD.IADD R44, R52, 0x1, R0 ;  /* 0x00000001342c7824 */ /* 0x000fe400078e0200 */
[C---:B------:R-:W-:Y:S01]  /*21a10*/  IMAD R21, R54.reuse, UR5, R20 ;  /* 0x0000000536157c24 */ /* 0x040fe2000f8e0214 */
[----:B------:R2:W5:Y:S01]  /*21a20*/  LDL R48, [R1+0x8c] ;  /* 0x00008c0001307983 */ /* 0x0005620000100800 */
[----:B------:R-:W-:Y:S01]  /*21a30*/  IMAD.WIDE.U32 R2, R54, UR4, R2 ;  /* 0x0000000436027c25 */ /* 0x000fe2000f8e0002 */
[----:B------:R-:W-:-:S03]  /*21a40*/  ULDC.64 UR4, c[0x0][0xaf0] ;  /* 0x0002bc0000047ab9 */ /* 0x000fc60000000a00 */
[----:B-1----:R-:W-:-:S04]  /*21a50*/  @P2 IMAD.HI.U32 R0, R44, R55, RZ ;  /* 0x000000372c002227 */ /* 0x002fc800078e00ff */
[----:B------:R-:W-:Y:S02]  /*21a60*/  IMAD.IADD R3, R3, 0x1, R21 ;  /* 0x0000000103037824 */ /* 0x000fe400078e0215 */
[----:B------:R-:W-:Y:S01]  /*21a70*/  IMAD.MOV.U32 R21, RZ, RZ, R44 ;  /* 0x000000ffff157224 */ /* 0x000fe200078e002c */
[----:B0-----:R-:W-:Y:S01]  /*21a80*/  @P2 SHF.R.U32.HI R21, RZ, R45, R0 ;  /* 0x0000002dff152219 */ /* 0x001fe20000011600 */
[----:B------:R-:W-:Y:S02]  /*21a90*/  IMAD R20, R46, UR4, RZ ;  /* 0x000000042e147c24 */ /* 0x000fe4000f8e02ff */
[----:B------:R-:W-:-:S04]  /*21aa0*/  IMAD.WIDE.U32 R2, R51, UR4, R2 ;  /* 0x0000000433027c25 */ /* 0x000fc8000f8e0002 */
[----:B------:R-:W-:Y:S01]  /*21ab0*/  IMAD R45, R51, UR5, R20 ;  /* 0x00000005332d7c24 */ /* 0x000fe2000f8e0214 */
[----:B------:R-:W-:Y:S01]  /*21ac0*/  LOP3.LUT R12, R13, 0x380, RZ, 0xc0, !PT ;  /* 0x000003800d0c7812 */ /* 0x000fe200078ec0ff */
[----:B------:R-:W-:Y:S01]  /*21ad0*/  IMAD.MOV R20, RZ, RZ, -R21 ;  /* 0x000000ffff147224 */ /* 0x000fe200078e0a15 */
[----:B------:R-:W-:Y:S01]  /*21ae0*/  SHF.R.U64 R8, R8, 0x3, RZ ;  /* 0x0000000308087819 */ /* 0x000fe200000012ff */
[----:B------:R-:W-:Y:S01]  /*21af0*/  IMAD.IADD R3, R3, 0x1, R45 ;  /* 0x0000000103037824 */ /* 0x000fe200078e022d */
[----:B------:R-:W-:Y:S01]  /*21b00*/  LOP3.LUT R32, R33, 0x380, RZ, 0xc0, !PT ;  /* 0x0000038021207812 */ /* 0x000fe200078ec0ff */
[----:B------:R-:W-:Y:S01]  /*21b10*/  IMAD R45, R49, R20, R44 ;  /* 0x00000014312d7224 */ /* 0x000fe200078e022c */
[----:B------:R-:W-:Y:S01]  /*21b20*/  SHF.R.S32.HI R0, RZ, 0x1f, R21 ;  /* 0x0000001fff007819 */ /* 0x000fe20000011415 */
[----:B------:R2:W5:Y:S01]  /*21b30*/  LDL R49, [R1+0xb0] ;  /* 0x0000b00001317983 */ /* 0x0005620000100800 */
[----:B------:R-:W-:Y:S01]  /*21b40*/  SHF.R.U64 R12, R12, 0x3, RZ ;  /* 0x000000030c0c7819 */ /* 0x000fe200000012ff */
[----:B------:R-:W-:Y:S01]  /*21b50*/  IMAD.X R41, RZ, RZ, R57, P3 ;  /* 0x000000ffff297224 */ /* 0x000fe200018e0639 */
[----:B------:R-:W-:-:S02]  /*21b60*/  ULDC.64 UR4, c[0x0][0xae0] ;  /* 0x0002b80000047ab9 */ /* 0x000fc40000000a00 */
[----:B------:R-:W-:Y:S01]  /*21b70*/  LOP3.LUT R12, R12, R13, RZ, 0x3c, !PT ;  /* 0x0000000d0c0c7212 */ /* 0x000fe200078e3cff */
[----:B------:R-:W-:Y:S01]  /*21b80*/  IMAD.X R13, RZ, RZ, R57, P4 ;  /* 0x000000ffff0d7224 */ /* 0x000fe200020e0639 */
[----:B------:R-:W-:Y:S01]  /*21b90*/  IADD3 R37, P4, R56, 0x6000, RZ ;  /* 0x0000600038257810 */ /* 0x000fe20007f9e0ff */
[----:B------:R-:W5:Y:S01]  /*21ba0*/  LD.E.128 R40, desc[UR6][R40.64] ;  /* 0x0000000628287980 */ /* 0x000f62000c101d00 */
[----:B------:R-:W-:Y:S02]  /*21bb0*/  LOP3.LUT R8, R8, R7, RZ, 0x3c, !PT ;  /* 0x0000000708087212 */ /* 0x000fe400078e3cff */
[----:B------:R-:W-:Y:S02]  /*21bc0*/  LOP3.LUT R36, R37, 0x380, RZ, 0xc0, !PT ;  /* 0x0000038025247812 */ /* 0x000fe400078ec0ff */
[----:B------:R-:W-:Y:S01]  /*21bd0*/  SHF.R.U64 R32, R32, 0x3, RZ ;  /* 0x0000000320207819 */ /* 0x000fe200000012ff */
[----:B------:R-:W-:Y:S01]  /*21be0*/  IMAD R0, R0, UR4, RZ ;  /* 0x0000000400007c24 */ /* 0x000fe2000f8e02ff */
[----:B------:R-:W-:Y:S01]  /*21bf0*/  LOP3.LUT R7, R56, 0x380, RZ, 0xc0, !PT ;  /* 0x0000038038077812 */ /* 0x000fe200078ec0ff */
[----:B------:R-:W5:Y:S01]  /*21c00*/  LD.E.128 R8, desc[UR6][R8.64] ;  /* 0x0000000608087980 */ /* 0x000f62000c101d00 */
[----:B------:R-:W-:-:S02]  /*21c10*/  SHF.R.U64 R36, R36, 0x3, RZ ;  /* 0x0000000324247819 */ /* 0x000fc400000012ff */
[----:B------:R-:W-:Y:S01]  /*21c20*/  SHF.R.U64 R7, R7, 0x3, RZ ;  /* 0x0000000307077819 */ /* 0x000fe200000012ff */
[----:B------:R-:W5:Y:S01]  /*21c30*/  LD.E.128 R12, desc[UR6][R12.64] ;  /* 0x000000060c0c7980 */ /* 0x000f62000c101d00 */
[----:B------:R-:W-:Y:S01]  /*21c40*/  LOP3.LUT R32, R32, R33, RZ, 0x3c, !PT ;  /* 0x0000002120207212 */ /* 0x000fe200078e3cff */
[--C-:B------:R-:W-:Y:S01]  /*21c50*/  IMAD.X R33, RZ, RZ, R57.reuse, P5 ;  /* 0x000000ffff217224 */ /* 0x100fe200028e0639 */
[----:B------:R-:W-:Y:S01]  /*21c60*/  LOP3.LUT R36, R36, R37, RZ, 0x3c, !PT ;  /* 0x0000002524247212 */ /* 0x000fe200078e3cff */
[----:B------:R-:W-:Y:S01]  /*21c70*/  IMAD.X R37, RZ, RZ, R57, P4 ;  /* 0x000000ffff257224 */ /* 0x000fe200020e0639 */
[----:B------:R-:W-:Y:S01]  /*21c80*/  LOP3.LUT R56, R7, R56, RZ, 0x3c, !PT ;  /* 0x0000003807387212 */ /* 0x000fe200078e3cff */
[----:B------:R-:W-:Y:S02]  /*21c90*/  IMAD R47, R21, UR5, R0 ;  /* 0x00000005152f7c24 */ /* 0x000fe4000f8e0200 */
[----:B------:R-:W5:Y:S01]  /*21ca0*/  LD.E.128 R32, desc[UR6][R32.64] ;  /* 0x0000000620207980 */ /* 0x000f62000c101d00 */
[----:B------:R-:W-:-:S03]  /*21cb0*/  SHF.R.S32.HI R0, RZ, 0x1f, R45 ;  /* 0x0000001fff007819 */ /* 0x000fc6000001142d */
[----:B------:R2:W5:Y:S04]  /*21cc0*/  LD.E.128 R4, desc[UR6][R56.64] ;  /* 0x0000000638047980 */ /* 0x000568000c101d00 */
[----:B------:R-:W5:Y:S01]  /*21cd0*/  LD.E.128 R36, desc[UR6][R36.64] ;  /* 0x0000000624247980 */ /* 0x000f62000c101d00 */
[----:B------:R-:W-:Y:S01]  /*21ce0*/  IMAD.WIDE.U32 R2, R21, UR4, R2 ;  /* 0x0000000415027c25 */ /* 0x000fe2000f8e0002 */
[----:B------:R-:W-:Y:S01]  /*21cf0*/  ULDC.64 UR4, c[0x0][0xad8] ;  /* 0x0002b60000047ab9 */ /* 0x000fe20000000a00 */
[----:B------:R-:W-:Y:S01]  /*21d00*/  @!PT LDS RZ, [RZ] ;  /* 0x00000000fffff984 */ /* 0x000fe20000000800 */
[----:B------:R-:W-:Y:S01]  /*21d10*/  @!PT LDS RZ, [RZ] ;  /* 0x00000000fffff984 */ /* 0x000fe20000000800 */
[----:B------:R-:W-:Y:S01]  /*21d20*/  @!PT LDS RZ, [RZ] ;  /* 0x00000000fffff984 */ /* 0x000fe20000000800 */
[----:B------:R-:W-:Y:S01]  /*21d30*/  @!PT LDS RZ, [RZ] ;  /* 0x00000000fffff984 */ /* 0x000fe20000000800 */
[----:B------:R0:W-:Y:S06]  /*21d40*/  MEMBAR.ALL.CTA ;  /* 0x0000000000007992 */ /* 0x0001ec0000008000 */
[----:B0-----:R-:W0:Y:S01]  /*21d50*/  FENCE.VIEW.ASYNC.S ;  /* 0x00000000000073c6 */ /* 0x001e220000000000 */
[----:B------:R-:W-:-:S02]  /*21d60*/  IMAD.IADD R46, R50, 0x1, R52 ;  /* 0x00000001322e7824 */ /* 0x000fc400078e0234 */
        /* <DEDUP_REMOVED lines=20> */
[----:B------:R-:W-:Y:S01]  /*21eb0*/  ULDC UR4, c[0x0][0xac8] ;  /* 0x0002b20000047ab9 */ /* 0x000fe20000000800 */
[----:B------:R-:W-:Y:S01]  /*21ec0*/  ULDC.64 UR6, c[0x0][0x208] ;  /* 0x0000820000067ab9 */ /* 0x000fe20000000a00 */
[----:B------:R-:W-:Y:S02]  /*21ed0*/  ISETP.GE.AND P2, PT, R81, UR4, PT ;  /* 0x0000000451007c0c */ /* 0x000fe4000bf46270 */
[----:B-----5:R-:W-:-:S11]  /*21ee0*/  ISETP.GE.AND P3, PT, R48, UR4, PT ;  /* 0x0000000430007c0c */ /* 0x020fd6000bf66270 */
[CC--:B-1----:R-:W-:Y:S02]  /*21ef0*/  @!P2 LEA R2, P4, R81.reuse, R20.reuse, 0x1 ;  /* 0x000000145102a211 */ /* 0x0c2fe400078808ff */
[C---:B------:R-:W-:Y:S02]  /*21f00*/  @!P3 LEA R20, P5, R48.reuse, R20, 0x1 ;  /* 0x000000143014b211 */ /* 0x040fe400078a08ff */
[-C--:B0-----:R-:W-:Y:S02]  /*21f10*/  @!P2 LEA.HI.X R3, R81, R0.reuse, R79, 0x1, P4 ;  /* 0x000000005103a211 */ /* 0x081fe400020f0c4f */
[----:B------:R-:W-:-:S03]  /*21f20*/  @!P3 LEA.HI.X R21, R48, R0, R49, 0x1, P5 ;  /* 0x000000003015b211 */ /* 0x000fc600028f0c31 */
[----:B------:R3:W-:Y:S04]  /*21f30*/  @!P2 ST.E.128 desc[UR6][R2.64], R4 ;  /* 0x000000040200a985 */ /* 0x0007e8000c101d06 */
[----:B------:R3:W-:Y:S02]  /*21f40*/  @!P3 ST.E.128 desc[UR6][R20.64], R28 ;  /* 0x0000001c1400b985 */ /* 0x0007e4000c101d06 */
.L_x_2391:
[----:B------:R-:W-:Y:S05]  /*21f50*/  BSYNC B1 ;  /* 0x0000000000017941 */ /* 0x000fea0003800000 */
.L_x_2390:
[----:B0-----:R0:W4:Y:S01]  /*21f60*/  SHFL.IDX PT, R0, R45, 0x1, 0x181f ;  /* 0x00381f002d007f89 */ /* 0x00112200000e0000 */
[----:B------:R-:W-:Y:S03]  /*21f70*/  BSSY B1, `(.L_x_2392) ;  /* 0x000000d000017945 */ /* 0x000fe60003800000 */
[----:B---3-5:R0:W3:Y:S01]  /*21f80*/  SHFL.IDX PT, R4, R44, 0x1, 0x181f ;  /* 0x00381f002c047f89 */ /* 0x0280e200000e0000 */
[----:B------:R-:W-:Y:S05]  /*21f90*/  @P0 BRA `(.L_x_2393) ;  /* 0x0000000000280947 */ /* 0x000fea0003800000 */
[----:B------:R-:W-:Y:S01]  /*21fa0*/  ULDC UR4, c[0x0][0xac8] ;  /* 0x0002b20000047ab9 */ /* 0x000fe20000000800 */
[----:B------:R-:W-:Y:S01]  /*21fb0*/  ULDC.64 UR6, c[0x0][0x208] ;  /* 0x0000820000067ab9 */ /* 0x000fe20000000a00 */
[----:B------:R-:W-:Y:S02]  /*21fc0*/  ISETP.GE.AND P3, PT, R81, UR4, PT ;  /* 0x0000000451007c0c */ /* 0x000fe4000bf66270 */
[----:B------:R-:W-:-:S11]  /*21fd0*/  ISETP.GE.AND P4, PT, R48, UR4, PT ;  /* 0x0000000430007c0c */ /* 0x000fd6000bf86270 */
[CC--:B---3--:R-:W-:Y:S02]  /*21fe0*/  @!P3 LEA R2, P0, R81.reuse, R4.reuse, 0x1 ;  /* 0x000000045102b211 */ /* 0x0c8fe400078008ff */
[C---:B------:R-:W-:Y:S02]  /*21ff0*/  @!P4 LEA R4, P2, R48.reuse, R4, 0x1 ;  /* 0x000000043004c211 */ /* 0x040fe400078408ff */
[-C--:B----4-:R-:W-:Y:S02]  /*22000*/  @!P3 LEA.HI.X R3, R81, R0.reuse, R79, 0x1, P0 ;  /* 0x000000005103b211 */ /* 0x090fe400000f0c4f */
[----:B------:R-:W-:-:S03]  /*22010*/  @!P4 LEA.HI.X R5, R48, R0, R49, 0x1, P2 ;  /* 0x000000003005c211 */ /* 0x000fc600010f0c31 */
[----:B------:R3:W-:Y:S04]  /*22020*/  @!P3 ST.E.128 desc[UR6][R2.64], R8 ;  /* 0x000000080200b985 */ /* 0x0007e8000c101d06 */
[----:B------:R3:W-:Y:S02]  /*22030*/  @!P4 ST.E.128 desc[UR6][R4.64], R32 ;  /* 0x000000200400c985 */ /* 0x0007e4000c101d06 */
.L_x_2393:
[----:B------:R-:W-:Y:S05]  /*22040*/  BSYNC B1 ;  /* 0x0000000000017941 */ /* 0x000fea0003800000 */
.L_x_2392:
        /* <DEDUP_REMOVED lines=14> */
.L_x_2395:
[----:B------:R-:W-:Y:S05]  /*22130*/  BSYNC B1 ;  /* 0x0000000000017941 */ /* 0x000fea0003800000 */
.L_x_2394:
[----:B0-----:R-:W-:Y:S01]  /*22140*/  VIADD R0, R46, 0x60 ;  /* 0x000000602e007836 */ /* 0x001fe20000000000 */
[----:B---3--:R0:W3:Y:S04]  /*22150*/  SHFL.IDX PT, R4, R45, 0x3, 0x181f ;  /* 0x00781f002d047f89 */ /* 0x0080e800000e0000 */
[----:B------:R-:W-:Y:S01]  /*22160*/  ISETP.GE.AND P0, PT, R0, R53, PT ;  /* 0x000000350000720c */ /* 0x000fe20003f06270 */
[----:B--2-4-:R-:W2:-:S12]  /*22170*/  SHFL.IDX PT, R44, R44, 0x3, 0x181f ;  /* 0x00781f002c2c7f89 */ /* 0x014e9800000e0000 */
[----:B0-----:R-:W-:Y:S05]  /*22180*/  @P0 BRA `(.L_x_2396) ;  /* 0x0000000c00740947 */ /* 0x001fea0003800000 */
[----:B------:R-:W-:Y:S01]  /*22190*/  ULDC UR4, c[0x0][0xac8] ;  /* 0x0002b20000047ab9 */ /* 0x000fe20000000800 */
[----:B------:R-:W-:Y:S01]  /*221a0*/  ULDC.64 UR6, c[0x0][0x208] ;  /* 0x0000820000067ab9 */ /* 0x000fe20000000a00 */
[----:B------:R-:W-:-:S13]  /*221b0*/  ISETP.GE.AND P1, PT, R81, UR4, PT ;  /* 0x0000000451007c0c */ /* 0x000fda000bf26270 */
[----:B--2---:R-:W-:-:S04]  /*221c0*/  @!P1 LEA R2, P0, R81, R44, 0x1 ;  /* 0x0000002c51029211 */ /* 0x004fc800078008ff */
[----:B---3--:R-:W-:Y:S02]  /*221d0*/  @!P1 LEA.HI.X R3, R81, R4, R79, 0x1, P0 ;  /* 0x0000000451039211 */ /* 0x008fe400000f0c4f */
[----:B------:R-:W-:-:S03]  /*221e0*/  ISETP.GE.AND P0, PT, R48, UR4, PT ;  /* 0x0000000430007c0c */ /* 0x000fc6000bf06270 */
[----:B------:R0:W-:Y:S10]  /*221f0*/  @!P1 ST.E.128 desc[UR6][R2.64], R24 ;  /* 0x0000001802009985 */ /* 0x0001f4000c101d06 */
[----:B------:R-:W-:Y:S05]  /*22200*/  @P0 BRA `(.L_x_2396) ;  /* 0x0000000c00540947 */ /* 0x000fea0003800000 */
[----:B0-----:R-:W-:Y:S01]  /*22210*/  LEA R2, P0, R48, R44, 0x1 ;  /* 0x0000002c30027211 */ /* 0x001fe200078008ff */
[----:B------:R-:W-:-:S03]  /*22220*/  ULDC.64 UR4, c[0x0][0x208] ;  /* 0x0000820000047ab9 */ /* 0x000fc60000000a00 */
[----:B------:R-:W-:-:S05]  /*22230*/  LEA.HI.X R3, R48, R4, R49, 0x1, P0 ;  /* 0x0000000430037211 */ /* 0x000fca00000f0c31 */
[----:B------:R4:W-:Y:S01]  /*22240*/  ST.E.128 desc[UR4][R2.64], R40 ;  /* 0x0000002802007985 */ /* 0x0009e2000c101d04 */
[----:B------:R-:W-:Y:S05]  /*22250*/  BRA `(.L_x_2396) ;  /* 0x0000000c00407947 */ /* 0x000fea0003800000 */
.L_x_2387:
[----:B------:R-:W3:Y:S01]  /*22260*/  LDL.LU R4, [R1+0x94] ;  /* 0x0000940001047983 */ /* 0x000ee20000300800 */
[----:B------:R-:W-:Y:S01]  /*22270*/  ULDC.64 UR4, c[0x0][0xc00] ;  /* 0x0003000000047ab9 */ /* 0x000fe20000000a00 */
[----:B------:R-:W4:Y:S02]  /*22280*/  LDC R25, c[0x0][0xbe8] ;  /* 0x0002fa00ff197b82 */ /* 0x000f240000000800 */
[----:B------:R-:W2:Y:S01]  /*22290*/  LDL.LU R6, [R1+0x98] ;  /* 0x0000980001067983 */ /* 0x000ea20000300800 */
[----:B------:R-:W-:Y:S01]  /*222a0*/  ISETP.NE.U32.AND P0, PT, RZ, UR4, PT ;  /* 0x00000004ff007c0c */ /* 0x000fe2000bf05070 */
[----:B------:R-:W-:Y:S01]  /*222b0*/  IMAD.MOV.U32 R0, RZ, RZ, RZ ;  /* 0x000000ffff007224 */ /* 0x000fe200078e00ff */
[----:B------:R-:W-:Y:S02]  /*222c0*/  ULDC.64 UR6, c[0x0][0x208] ;  /* 0x0000820000067ab9 */ /* 0x000fe40000000a00 */
[----:B------:R-:W-:Y:S01]  /*222d0*/  ISETP.NE.AND.EX P0, PT, RZ, UR5, PT, P0 ;  /* 0x00000005ff007c0c */ /* 0x000fe2000bf05300 */
[----:B------:R-:W0:Y:S02]  /*222e0*/  S2R R7, SR_TID.X ;  /* 0x0000000000077919 */ /* 0x000e240000002100 */
[----:B0-----:R-:W-:-:S05]  /*222f0*/  VIADD R26, R7, 0xffffff80 ;  /* 0xffffff80071a7836 */ /* 0x001fca0000000000 */
[----:B------:R-:W-:Y:S02]  /*22300*/  ISETP.GE.AND P3, PT, R26, 0x80, PT ;  /* 0x000000801a00780c */ /* 0x000fe40003f66270 */
[----:B---3--:R-:W-:-:S04]  /*22310*/  IADD3 R2, P1, R4, UR4, RZ ;  /* 0x0000000404027c10 */ /* 0x008fc8000ff3e0ff */
[----:B--2---:R-:W-:Y:S01]  /*22320*/  IADD3.X R3, R6, UR5, RZ, P1, !PT ;  /* 0x0000000506037c10 */ /* 0x004fe20008ffe4ff */
[----:B------:R-:W-:Y:S02]  /*22330*/  ULDC.64 UR4, c[0x0][0xc08] ;  /* 0x0003020000047ab9 */ /* 0x000fe40000000a00 */
[----:B------:R-:W-:Y:S02]  /*22340*/  ISETP.NE.U32.AND P1, PT, RZ, UR4, PT ;  /* 0x00000004ff007c0c */ /* 0x000fe4000bf25070 */
[----:B------:R0:W5:Y:S02]  /*22350*/  @P0 LDG.E R0, desc[UR6][R2.64] ;  /* 0x0000000602000981 */ /* 0x000164000c1e1900 */
[----:B------:R-:W-:-:S13]  /*22360*/  ISETP.NE.AND.EX P1, PT, RZ, UR5, PT, P1 ;  /* 0x00000005ff007c0c */ /* 0x000fda000bf25310 */
[----:B------:R-:W-:Y:S01]  /*22370*/  @P1 IADD3 R4, P2, R4, UR4, RZ ;  /* 0x0000000404041c10 */ /* 0x000fe2000ff5e0ff */
[----:B------:R-:W-:-:S03]  /*22380*/  ULDC UR4, c[0x0][0xa88] ;  /* 0x0002a20000047ab9 */ /* 0x000fc60000000800 */
[----:B------:R-:W-:Y:S01]  /*22390*/  @P1 IADD3.X R5, R6, UR5, RZ, P2, !PT ;  /* 0x0000000506051c10 */ /* 0x000fe200097fe4ff */
[----:B------:R-:W-:Y:S01]  /*223a0*/  IMAD.U32 R6, RZ, RZ, UR4 ;  /* 0x00000004ff067e24 */ /* 0x000fe2000f8e00ff */
[----:B----4-:R-:W-:-:S05]  /*223b0*/  ISETP.NE.AND P2, PT, R25, 0x1, PT ;  /* 0x000000011900780c */ /* 0x010fca0003f45270 */
[----:B------:R0:W5:Y:S08]  /*223c0*/  @P1 LDG.E R6, desc[UR6][R4.64] ;  /* 0x0000000604061981 */ /* 0x000170000c1e1900 */
[----:B------:R-:W2:Y:S08]  /*223d0*/  @P2 LDC R14, c[0x0][0xbec] ;  /* 0x0002fb00ff0e2b82 */ /* 0x000eb00000000800 */
[----:B------:R-:W3:Y:S01]  /*223e0*/  @P2 LDC R27, c[0x0][0xbf0] ;  /* 0x0002fc00ff1b2b82 */ /* 0x000ee20000000800 */
[----:B0-----:R-:W-:Y:S05]  /*223f0*/  @P1 BRA `(.L_x_2397) ;  /* 0x0000000000141947 */ /* 0x001fea0003800000 */
[----:B------:R-:W-:Y:S05]  /*22400*/  @!P0 BRA `(.L_x_2397) ;  /* 0x0000000000108947 */ /* 0x000fea0003800000 */
[----:B------:R-:W-:Y:S02]  /*22410*/  ULDC.64 UR4, c[0x0][0x208] ;  /* 0x0000820000047ab9 */ /* 0x000fe40000000a00 */
[----:B------:R-:W4:Y:S04]  /*22420*/  LDG.E R5, desc[UR4][R2.64] ;  /* 0x0000000402057981 */ /* 0x000f28000c1e1900 */
[----:B-----5:R-:W4:Y:S02]  /*22430*/  LDG.E R6, desc[UR4][R2.64+0x4] ;  /* 0x0000040402067981 */ /* 0x020f24000c1e1900 */
[----:B----4-:R-:W-:-:S07]  /*22440*/  IMAD.IADD R6, R6, 0x1, -R5 ;  /* 0x0000000106067824 */ /* 0x010fce00078e0a05 */
.L_x_2397:
[----:B------:R-:W4:Y:S04]  /*22450*/  LDL.LU R3, [R1+0x88] ;  /* 0x0000880001037983 */ /* 0x000f280000300800 */
[----:B------:R-:W2:Y:S04]  /*22460*/  LDL.LU R2, [R1+0x9c] ;  /* 0x00009c0001027983 */ /* 0x000ea80000300800 */
[----:B------:R-:W3:Y:S04]  /*22470*/  LDL R24, [R1+0x90] ;  /* 0x0000900001187983 */ /* 0x000ee80000100800 */
[----:B------:R0:W5:Y:S01]  /*22480*/  LDL R20, [R1+0x4c] ;  /* 0x00004c0001147983 */ /* 0x0001620000100800 */
[----:B------:R-:W-:Y:S01]  /*22490*/  BSSY B1, `(.L_x_2398) ;  /* 0x000002d000017945 */ /* 0x000fe20003800000 */
[----:B-----5:R-:W-:-:S02]  /*224a0*/  SHF.R.S32.HI R11, RZ, 0x1f, R0 ;  /* 0x0000001fff0b7819 */ /* 0x020fc40000011400 */
[----:B----4-:R-:W-:Y:S02]  /*224b0*/  SEL R13, R3, RZ, !P0 ;  /* 0x000000ff030d7207 */ /* 0x010fe40004000000 */
[----:B--2---:R-:W-:Y:S02]  /*224c0*/  SEL R12, R2, RZ, !P0 ;  /* 0x000000ff020c7207 */ /* 0x004fe40004000000 */
[----:B---3--:R-:W-:Y:S01]  /*224d0*/  SHF.R.S32.HI R10, RZ, 0x1f, R24 ;  /* 0x0000001fff0a7819 */ /* 0x008fe20000011418 */
[----:B0-----:R-:W-:Y:S06]  /*224e0*/  @P3 BRA `(.L_x_2399) ;  /* 0x00000000009c3947 */ /* 0x001fec0003800000 */
        /* <DEDUP_REMOVED lines=39> */
.L_x_2399:
[----:B------:R-:W-:Y:S05]  /*22760*/  BSYNC B1 ;  /* 0x0000000000017941 */ /* 0x000fea0003800000 */
.L_x_2398:
        /* <DEDUP_REMOVED lines=12> */
[----:B------:R-:W-:Y:S02]  /*22830*/  IMAD.IADD R3, R3, 0x1, R5 ;  /* 0x0000000103037824 */ /* 0x000fe400078e0205 */
[----:B------:R-:W-:Y:S02]  /*22840*/  IMAD R0, R4, 0x20, R8 ;  /* 0x0000002004007824 */ /* 0x000fe400078e0208 */
[----:B------:R-:W-:Y:S02]  /*22850*/  IMAD R4, R10, UR4, RZ ;  /* 0x000000040a047c24 */ /* 0x000fe4000f8e02ff */
[----:B------:R-:W-:Y:S02]  /*22860*/  IMAD.IADD R9, R20, 0x1, R0 ;  /* 0x0000000114097824 */ /* 0x000fe400078e0200 */
[----:B------:R-:W-:-:S02]  /*22870*/  IMAD R7, R24, UR5, R4 ;  /* 0x0000000518077c24 */ /* 0x000fc4000f8e0204 */
[----:B------:R-:W-:-:S04]  /*22880*/  @P2 IMAD.HI.U32 R0, R9, R14, RZ ;  /* 0x0000000e09002227 */ /* 0x000fc800078e00ff */
        /* <DEDUP_REMOVED lines=30> */
.L_x_2603:
[----:B------:R-:W-:Y:S01]  /*22a70*/  IMAD R25, R6, R25, RZ ;  /* 0x0000001906197224 */ /* 0x000fe200078e02ff */
[----:B------:R-:W-:Y:S01]  /*22a80*/  BSSY B1, `(.L_x_2401) ;  /* 0x0000010000017945 */ /* 0x000fe20003800000 */
[----:B------:R-:W-:-:S05]  /*22a90*/  IMAD.IADD R6, R8, 0x1, R20 ;  /* 0x0000000108067824 */ /* 0x000fca00078e0214 */
[----:B------:R-:W-:-:S13]  /*22aa0*/  ISETP.GE.AND P0, PT, R6, R25, PT ;  /* 0x000000190600720c */ /* 0x000fda0003f06270 */
[----:B------:R-:W-:Y:S05]  /*22ab0*/  @P0 BRA `(.L_x_2402) ;  /* 0x0000000000300947 */ /* 0x000fea0003800000 */
[----:B------:R-:W4:Y:S01]  /*22ac0*/  LDL R7, [R1+0x8c] ;  /* 0x00008c0001077983 */ /* 0x000f220000100800 */
[----:B------:R-:W-:-:S03]  /*22ad0*/  ULDC UR4, c[0x0][0xac8] ;  /* 0x0002b20000047ab9 */ /* 0x000fc60000000800 */
[----:B------:R-:W5:Y:S01]  /*22ae0*/  LDL R8, [R1+0xb0] ;  /* 0x0000b00001087983 */ /* 0x000f620000100800 */
[----:B------:R-:W-:Y:S01]  /*22af0*/  ISETP.GE.AND P2, PT, R81, UR4, PT ;  /* 0x0000000451007c0c */ /* 0x000fe2000bf46270 */
[----:B------:R-:W-:-:S12]  /*22b00*/  ULDC.64 UR6, c[0x0][0x208] ;  /* 0x0000820000067ab9 */ /* 0x000fd80000000a00 */
[----:B---3--:R-:W-:-:S04]  /*22b10*/  @!P2 LEA R4, P0, R81, R14, 0x1 ;  /* 0x0000000e5104a211 */ /* 0x008fc800078008ff */
[----:B--2---:R-:W-:-:S05]  /*22b20*/  @!P2 LEA.HI.X R5, R81, R0, R79, 0x1, P0 ;  /* 0x000000005105a211 */ /* 0x004fca00000f0c4f */
[----:B------:R2:W-:Y:S01]  /*22b30*/  @!P2 ST.E.128 desc[UR6][R4.64], RZ ;  /* 0x000000ff0400a985 */ /* 0x0005e2000c101d06 */
[----:B----4-:R-:W-:-:S13]  /*22b40*/  ISETP.GE.AND P3, PT, R7, UR4, PT ;  /* 0x0000000407007c0c */ /* 0x010fda000bf66270 */
[----:B------:R-:W-:-:S04]  /*22b50*/  @!P3 LEA R14, P1, R7, R14, 0x1 ;  /* 0x0000000e070eb211 */ /* 0x000fc800078208ff */
[----:B-----5:R-:W-:-:S05]  /*22b60*/  @!P3 LEA.HI.X R15, R7, R0, R8, 0x1, P1 ;  /* 0x00000000070fb211 */ /* 0x020fca00008f0c08 */
[----:B------:R2:W-:Y:S04]  /*22b70*/  @!P3 ST.E.128 desc[UR6][R14.64], RZ ;  /* 0x000000ff0e00b985 */ /* 0x0005e8000c101d06 */
.L_x_2402:
[----:B------:R-:W-:Y:S05]  /*22b80*/  BSYNC B1 ;  /* 0x0000000000017941 */ /* 0x000fea0003800000 */
.L_x_2401:
[----:B------:R-:W-:-:S03]  /*22b90*/  UMOV UR4, 0xffffffff ;  /* 0xffffffff00047882 */ /* 0x000fc60000000000 */
[----:B------:R-:W-:Y:S05]  /*22ba0*/  BRA.DIV UR4, `(.L_x_2403) ;  /* 0x0000008e04987947 */ /* 0x000fea000b800000 */
[----:B--2---:R2:W4:Y:S04]  /*22bb0*/  SHFL.IDX PT, R0, R3, 0x1, 0x181f ;  /* 0x00381f0003007f89 */ /* 0x00452800000e0000 */
[----:B---3--:R2:W3:Y:S02]  /*22bc0*/  SHFL.IDX PT, R14, R2, 0x1, 0x181f ;  /* 0x00381f00020e7f89 */ /* 0x0084e400000e0000 */
.L_x_2607:
[----:B------:R-:W-:Y:S01]  /*22bd0*/  VIADD R4, R6, 0x20 ;  /* 0x0000002006047836 */ /* 0x000fe20000000000 */
[----:B------:R-:W-:Y:S04]  /*22be0*/  BSSY B1, `(.L_x_2404) ;  /* 0x000000f000017945 */ /* 0x000fe80003800000 */
[----:B------:R-:W-:-:S13]  /*22bf0*/  ISETP.GE.AND P0, PT, R4, R25, PT ;  /* 0x000000190400720c */ /* 0x000fda0003f06270 */
[----:B------:R-:W-:Y:S05]  /*22c00*/  @P0 BRA `(.L_x_2405) ;  /* 0x0000000000300947 */ /* 0x000fea0003800000 */
[----:B------:R-:W5:Y:S01]  /*22c10*/  LDL R7, [R1+0x8c] ;  /* 0x00008c0001077983 */ /* 0x000f620000100800 */
[----:B------:R-:W-:-:S03]  /*22c20*/  ULDC UR4, c[0x0][0xac8] ;  /* 0x0002b20000047ab9 */ /* 0x000fc60000000800 */
[----:B------:R-:W2:Y:S01]  /*22c30*/  LDL R8, [R1+0xb0] ;  /* 0x0000b00001087983 */ /* 0x000ea20000100800 */
[----:B------:R-:W-:Y:S01]  /*22c40*/  ISETP.GE.AND P2, PT, R81, UR4, PT ;  /* 0x0000000451007c0c */ /* 0x000fe2000bf46270 */
[----:B------:R-:W-:-:S12]  /*22c50*/  ULDC.64 UR6, c[0x0][0x208] ;  /* 0x0000820000067ab9 */ /* 0x000fd80000000a00 */
[----:B---3--:R-:W-:-:S04]  /*22c60*/  @!P2 LEA R4, P0, R81, R14, 0x1 ;  /* 0x0000000e5104a211 */ /* 0x008fc800078008ff */
[----:B----4-:R-:W-:-:S05]  /*22c70*/  @!P2 LEA.HI.X R5, R81, R0, R79, 0x1, P0 ;  /* 0x000000005105a211 */ /* 0x010fca00000f0c4f */
[----:B------:R3:W-:Y:S01]  /*22c80*/  @!P2 ST.E.128 desc[UR6][R4.64], RZ ;  /* 0x000000ff0400a985 */ /* 0x0007e2000c101d06 */
[----:B-----5:R-:W-:-:S13]  /*22c90*/  ISETP.GE.AND P3, PT, R7, UR4, PT ;  /* 0x0000000407007c0c */ /* 0x020fda000bf66270 */
[----:B------:R-:W-:-:S04]  /*22ca0*/  @!P3 LEA R14, P1, R7, R14, 0x1 ;  /* 0x0000000e070eb211 */ /* 0x000fc800078208ff */
[----:B--2---:R-:W-:-:S05]  /*22cb0*/  @!P3 LEA.HI.X R15, R7, R0, R8, 0x1, P1 ;  /* 0x00000000070fb211 */ /* 0x004fca00008f0c08 */
[----:B------:R3:W-:Y:S04]  /*22cc0*/  @!P3 ST.E.128 desc[UR6][R14.64], RZ ;  /* 0x000000ff0e00b985 */ /* 0x0007e8000c101d06 */
.L_x_2405:
[----:B------:R-:W-:Y:S05]  /*22cd0*/  BSYNC B1 ;  /* 0x0000000000017941 */ /* 0x000fea0003800000 */
.L_x_2404:
[----:B------:R-:W-:-:S03]  /*22ce0*/  UMOV UR4, 0xffffffff ;  /* 0xffffffff00047882 */ /* 0x000fc60000000000 */
[----:B------:R-:W-:Y:S05]  /*22cf0*/  BRA.DIV UR4, `(.L_x_2406) ;  /* 0x0000008e048c7947 */ /* 0x000fea000b800000 */
[----:B----4-:R4:W0:Y:S04]  /*22d00*/  SHFL.IDX PT, R0, R3, 0x2, 0x181f ;  /* 0x00581f0003007f89 */ /* 0x01082800000e0000 */
[----:B---3--:R4:W3:Y:S02]  /*22d10*/  SHFL.IDX PT, R14, R2, 0x2, 0x181f ;  /* 0x00581f00020e7f89 */ /* 0x0088e400000e0000 */
.L_x_2611:
        /* <DEDUP_REMOVED lines=10> */
[----:B0-----:R-:W-:-:S05]  /*22dc0*/  @!P2 LEA.HI.X R5, R81, R0, R79, 0x1, P0 ;  /* 0x000000005105a211 */ /* 0x001fca00000f0c4f */
[----:B------:R0:W-:Y:S01]  /*22dd0*/  @!P2 ST.E.128 desc[UR6][R4.64], RZ ;  /* 0x000000ff0400a985 */ /* 0x0001e2000c101d06 */
[----:B-----5:R-:W-:-:S13]  /*22de0*/  ISETP.GE.AND P3, PT, R7, UR4, PT ;  /* 0x0000000407007c0c */ /* 0x020fda000bf66270 */
[----:B------:R-:W-:-:S04]  /*22df0*/  @!P3 LEA R14, P1, R7, R14, 0x1 ;  /* 0x0000000e070eb211 */ /* 0x000fc800078208ff */
[----:B--2---:R-:W-:-:S05]  /*22e00*/  @!P3 LEA.HI.X R15, R7, R0, R8, 0x1, P1 ;  /* 0x00000000070fb211 */ /* 0x004fca00008f0c08 */
[----:B------:R0:W-:Y:S04]  /*22e10*/  @!P3 ST.E.128 desc[UR6][R14.64], RZ ;  /* 0x000000ff0e00b985 */ /* 0x0001e8000c101d06 */
.L_x_2408:
[----:B------:R-:W-:Y:S05]  /*22e20*/  BSYNC B1 ;  /* 0x0000000000017941 */ /* 0x000fea0003800000 */
.L_x_2407:
[----:B------:R-:W-:-:S03]  /*22e30*/  UMOV UR4, 0xffffffff ;  /* 0xffffffff00047882 */ /* 0x000fc60000000000 */
[----:B------:R-:W-:Y:S05]  /*22e40*/  BRA.DIV UR4, `(.L_x_2409) ;  /* 0x0000008e04807947 */ /* 0x000fea000b800000 */
[----:B0-----:R0:W0:Y:S04]  /*22e50*/  SHFL.IDX PT, R0, R3, 0x3, 0x181f ;  /* 0x00781f0003007f89 */ /* 0x00102800000e0000 */
[----:B---3--:R3:W0:Y:S02]  /*22e60*/  SHFL.IDX PT, R14, R2, 0x3, 0x181f ;  /* 0x00781f00020e7f89 */ /* 0x00862400000e0000 */
.L_x_2615:
[----:B--234-:R-:W-:-:S05]  /*22e70*/  VIADD R2, R6, 0x60 ;  /* 0x0000006006027836 */ /* 0x01cfca0000000000 */
[----:B------:R-:W-:-:S13]  /*22e80*/  ISETP.GE.AND P0, PT, R2, R25, PT ;  /* 0x000000190200720c */ /* 0x000fda0003f06270 */
[----:B------:R-:W-:Y:S05]  /*22e90*/  @P0 BRA `(.L_x_2396) ;  /* 0x0000000000300947 */ /* 0x000fea0003800000 */
[----:B------:R-:W2:Y:S01]  /*22ea0*/  LDL R4, [R1+0x8c] ;  /* 0x00008c0001047983 */ /* 0x000ea20000100800 */
[----:B------:R-:W-:-:S03]  /*22eb0*/  ULDC UR4, c[0x0][0xac8] ;  /* 0x0002b20000047ab9 */ /* 0x000fc60000000800 */
[----:B------:R-:W3:Y:S01]  /*22ec0*/  LDL R5, [R1+0xb0] ;  /* 0x0000b00001057983 */ /* 0x000ee20000100800 */
[----:B------:R-:W-:Y:S01]  /*22ed0*/  ISETP.GE.AND P2, PT, R81, UR4, PT ;  /* 0x0000000451007c0c */ /* 0x000fe2000bf46270 */
[----:B------:R-:W-:-:S12]  /*22ee0*/  ULDC.64 UR6, c[0x0][0x208] ;  /* 0x0000820000067ab9 */ /* 0x000fd80000000a00 */
[----:B0-----:R-:W-:-:S04]  /*22ef0*/  @!P2 LEA R2, P0, R81, R14, 0x1 ;  /* 0x0000000e5102a211 */ /* 0x001fc800078008ff */
[----:B------:R-:W-:-:S05]  /*22f00*/  @!P2 LEA.HI.X R3, R81, R0, R79, 0x1, P0 ;  /* 0x000000005103a211 */ /* 0x000fca00000f0c4f */
[----:B------:R0:W-:Y:S01]  /*22f10*/  @!P2 ST.E.128 desc[UR6][R2.64], RZ ;  /* 0x000000ff0200a985 */ /* 0x0001e2000c101d06 */
[----:B--2---:R-:W-:-:S13]  /*22f20*/  ISETP.GE.AND P3, PT, R4, UR4, PT ;  /* 0x0000000404007c0c */ /* 0x004fda000bf66270 */
[----:B------:R-:W-:-:S04]  /*22f30*/  @!P3 LEA R14, P1, R4, R14, 0x1 ;  /* 0x0000000e040eb211 */ /* 0x000fc800078208ff */
[----:B---3--:R-:W-:-:S05]  /*22f40*/  @!P3 LEA.HI.X R15, R4, R0, R5, 0x1, P1 ;  /* 0x00000000040fb211 */ /* 0x008fca00008f0c05 */
[----:B------:R0:W-:Y:S04]  /*22f50*/  @!P3 ST.E.128 desc[UR6][R14.64], RZ ;  /* 0x000000ff0e00b985 */ /* 0x0001e8000c101d06 */
.L_x_2396:
[----:B------:R-:W-:Y:S05]  /*22f60*/  BSYNC B0 ;  /* 0x0000000000007941 */ /* 0x000fea0003800000 */
.L_x_2386:
[----:B0-----:R-:W5:Y:S01]  /*22f70*/  LDL R0, [R1+0x6c] ;  /* 0x00006c0001007983 */ /* 0x001f620000100800 */
[----:B------:R-:W-:Y:S02]  /*22f80*/  ULDC UR4, c[0x0][0xc3c] ;  /* 0x00030f0000047ab9 */ /* 0x000fe40000000800 */
[----:B-----5:R-:W-:-:S13]  /*22f90*/  ISETP.GE.AND P0, PT, R0, UR4, PT ;  /* 0x0000000400007c0c */ /* 0x020fda000bf06270 */
[----:B------:R-:W-:Y:S05]  /*22fa0*/  @!P0 BRA `(.L_x_2410) ;  /* 0xfffffde0008c8947 */ /* 0x000fea000383ffff */
[----:B------:R-:W-:Y:S05]  /*22fb0*/  BRA `(.L_x_2224) ;  /* 0x0000006c00187947 */ /* 0x000fea0003800000 */
.L_x_2222:
[----:B------:R-:W-:-:S08]  /*22fc0*/  NOP ;  /* 0x0000000000007918 */ /* 0x000fd00000000000 */
[----:B------:R-:W0:-:S00]  /*22fd0*/  USETMAXREG.DEALLOC.CTAPOOL 0x18 ;  /* 0x00000018000079c8 */ /* 0x000e0000080e0500 */
[----:B0-----:R-:W2:Y:S01]  /*22fe0*/  LDL.LU R2, [R1+0x1c] ;  /* 0x00001c0001027983 */ /* 0x001ea20000300800 */
[----:B------:R-:W-:Y:S01]  /*22ff0*/  LOP3.LUT R0, R0, 0x3, RZ, 0xc0, !PT ;  /* 0x0000000300007812 */ /* 0x000fe200078ec0ff */
[----:B------:R-:W-:-:S05]  /*23000*/  IMAD.MOV.U32 R4, RZ, RZ, RZ ;  /* 0x000000ffff047224 */ /* 0x000fca00078e00ff */
[----:B------:R-:W0:Y:S02]  /*23010*/  SHFL.IDX PT, R0, R0, RZ, 0x1f ;  /* 0x00001fff00007589 */ /* 0x000e2400000e0000 */
[----:B0-----:R-:W-:Y:S02]  /*23020*/  ISETP.NE.AND P0, PT, R0, RZ, PT ;  /* 0x000000ff0000720c */ /* 0x001fe40003f05270 */
        /* <DEDUP_REMOVED lines=11> */
.L_x_2411:
        /* <DEDUP_REMOVED lines=43> */
.L_x_2417:
        /* <DEDUP_REMOVED lines=13> */
.L_x_2416:
[----:B------:R-:W-:Y:S05]  /*23460*/  BSYNC B0 ;  /* 0x0000000000007941 */ /* 0x000fea0003800000 */
.L_x_2415:
        /* <DEDUP_REMOVED lines=21> */
.L_x_2413:
        /* <DEDUP_REMOVED lines=19> */
[----:B------:R-:W-:-:S06]  /*236f0*/  VIADD R16, R7, 0xffffffff ;  /* 0xffffffff07107836 */ /* 0x000fcc0000000000 */
[----:B------:R2:W3:Y:S02]  /*23700*/  SHFL.IDX PT, R16, R5, R16, 0x1f ;  /* 0x00001f1005107589 */ /* 0x0004e400000e0000 */
.L_x_2418:
[--C-:B-12---:R-:W-:Y:S02]  /*23710*/  IMAD.MOV R5, RZ, RZ, -R3.reuse ;  /* 0x000000ffff057224 */ /* 0x106fe400078e0a03 */
[----:B---3--:R-:W-:Y:S01]  /*23720*/  IMAD R16, R16, UR5, R6 ;  /* 0x0000000510107c24 */ /* 0x008fe2000f8e0206 */
[----:B------:R-:W-:Y:S01]  /*23730*/  IABS R6, R8 ;  /* 0x0000000800067213 */ /* 0x000fe20000000000 */
[----:B------:R-:W-:Y:S02]  /*23740*/  IMAD R5, R5, R10, RZ ;  /* 0x0000000a05057224 */ /* 0x000fe400078e02ff */
[----:B------:R-:W-:Y:S02]  /*23750*/  IMAD.MOV.U32 R2, RZ, RZ, RZ ;  /* 0x000000ffff027224 */ /* 0x000fe400078e00ff */
[----:B------:R-:W-:Y:S02]  /*23760*/  IMAD.MOV R6, RZ, RZ, -R6 ;  /* 0x000000ffff067224 */ /* 0x000fe400078e0a06 */
[----:B------:R-:W-:Y:S01]  /*23770*/  IMAD.HI.U32 R2, R3, R5, R2 ;  /* 0x0000000503027227 */ /* 0x000fe200078e0002 */
[----:B------:R-:W-:-:S04]  /*23780*/  IADD3 R5, -R16, UR6, RZ ;  /* 0x0000000610057c10 */ /* 0x000fc8000fffe1ff */
[----:B------:R-:W-:-:S05]  /*23790*/  IABS R3, R5 ;  /* 0x0000000500037213 */ /* 0x000fca0000000000 */
        /* <DEDUP_REMOVED lines=16> */
[----:B------:R-:W-:-:S04]  /*238a0*/  VIADDMNMX R9, R10, UR5, R9, PT ;  /* 0x000000050a097c46 */ /* 0x000fc8000b800109 */
[-C--:B------:R-:W-:Y:S02]  /*238b0*/  IABS R7, R9.reuse ;  /* 0x0000000900077213 */ /* 0x080fe40000000000 */
[----:B------:R-:W-:Y:S02]  /*238c0*/  IABS R8, R9 ;  /* 0x0000000900087213 */ /* 0x000fe40000000000 */
[----:B------:R-:W1:Y:S03]  /*238d0*/  I2F.RP R10, R7 ;  /* 0x00000007000a7306 */ /* 0x000e660000209400 */
[----:B------:R-:W-:-:S05]  /*238e0*/  IMAD.MOV R8, RZ, RZ, -R8 ;  /* 0x000000ffff087224 */ /* 0x000fca00078e0a08 */
        /* <DEDUP_REMOVED lines=8> */
[C---:B------:R-:W-:Y:S01]  /*23970*/  LOP3.LUT R3, R5.reuse, R9, RZ, 0x3c, !PT ;  /* 0x0000000905037212 */ /* 0x040fe200078e3cff */
[----:B------:R-:W-:Y:S02]  /*23980*/  IMAD.IADD R5, R5, 0x1, R6 ;  /* 0x0000000105057824 */ /* 0x000fe400078e0206 */
[----:B------:R-:W-:Y:S01]  /*23990*/  IMAD.HI.U32 R2, R2, R11, RZ ;  /* 0x0000000b02027227 */ /* 0x000fe200078e00ff */
[----:B------:R-:W-:-:S03]  /*239a0*/  ISETP.GE.AND P2, PT, R3, RZ, PT ;  /* 0x000000ff0300720c */ /* 0x000fc60003f46270 */
        /* <DEDUP_REMOVED lines=14> */
.L_x_2414:
[----:B------:R-:W-:Y:S02]  /*23a90*/  IMAD.MOV.U32 R17, RZ, RZ, RZ ;  /* 0x000000ffff117224 */ /* 0x000fe400078e00ff */
[----:B------:R-:W-:Y:S02]  /*23aa0*/  IMAD.U32 R16, RZ, RZ, UR6 ;  /* 0x00000006ff107e24 */ /* 0x000fe4000f8e00ff */
[----:B------:R-:W-:-:S07]  /*23ab0*/  IMAD.MOV.U32 R18, RZ, RZ, RZ ;  /* 0x000000ffff127224 */ /* 0x000fce00078e00ff */
.L_x_2419:
[----:B------:R-:W-:-:S13]  /*23ac0*/  ISETP.NE.AND P0, PT, R0, RZ, PT ;  /* 0x000000ff0000720c */ /* 0x000fda0003f05270 */
[----:B------:R-:W1:Y:S01]  /*23ad0*/  @!P0 S2R R3, SR_CgaCtaId ;  /* 0x0000000000038919 */ /* 0x000e620000008800 */
[----:B------:R-:W-:-:S04]  /*23ae0*/  @!P0 MOV R0, 0x400 ;  /* 0x0000040000008802 */ /* 0x000fc80000000f00 */
[----:B-1----:R-:W-:-:S05]  /*23af0*/  @!P0 LEA R0, R3, R0, 0x18 ;  /* 0x0000000003008211 */ /* 0x002fca00078ec0ff */
[----:B------:R1:W-:Y:S01]  /*23b00*/  @!P0 STS.128 [R0+0x2e8d0], R16 ;  /* 0x02e8d01000008388 */ /* 0x0003e20000000c00 */
[----:B------:R-:W-:Y:S06]  /*23b10*/  BAR.ARV 0x5, 0x180 ;  /* 0x0146000000007b1d */ /* 0x000fec0000002000 */
.L_x_2412:
[----:B-1----:R-:W-:Y:S01]  /*23b20*/  IMAD.MOV.U32 R0, RZ, RZ, 0x1 ;  /* 0x00000001ff007424 */ /* 0x002fe200078e00ff */
[----:B------:R1:W-:Y:S01]  /*23b30*/  STL [R1+0x8], RZ ;  /* 0x000008ff01007387 */ /* 0x0003e20000100800 */
[----:B------:R-:W-:Y:S02]  /*23b40*/  ULDC UR4, c[0x0][0xc3c] ;  /* 0x00030f0000047ab9 */ /* 0x000fe40000000800 */
[----:B--2---:R-:W-:Y:S01]  /*23b50*/  ISETP.GE.AND P0, PT, R19, UR4, PT ;  /* 0x0000000413007c0c */ /* 0x004fe2000bf06270 */
[----:B------:R1:W-:Y:S04]  /*23b60*/  STL [R1+0x10], R0 ;  /* 0x0000100001007387 */ /* 0x0003e80000100800 */
[----:B------:R1:W-:Y:S08]  /*23b70*/  STL [R1+0x5c], RZ ;  /* 0x00005cff01007387 */ /* 0x0003f00000100800 */
[----:B-1----:R-:W-:Y:S05]  /*23b80*/  @P0 BRA `(.L_x_2420) ;  /* 0x0000005c00200947 */ /* 0x002fea0003800000 */
[----:B------:R-:W0:Y:S01]  /*23b90*/  S2R R10, SR_TID.X ;  /* 0x00000000000a7919 */ /* 0x000e220000002100 */
[----:B------:R-:W1:Y:S01]  /*23ba0*/  S2UR UR5, SR_CgaCtaId ;  /* 0x00000000000579c3 */ /* 0x000e620000008800 */
[----:B------:R-:W-:Y:S01]  /*23bb0*/  UMOV UR4, 0x400 ;  /* 0x0000040000047882 */ /* 0x000fe20000000000 */
[----:B------:R-:W-:Y:S01]  /*23bc0*/  BSSY B7, `(.L_x_2420) ;  /* 0x00005c4000077945 */ /* 0x000fe20003800000 */
[----:B------:R-:W-:Y:S01]  /*23bd0*/  ULDC.64 UR40, c[0x0][0x198] ;  /* 0x0000660000287ab9 */ /* 0x000fe20000000a00 */
[----:B------:R-:W-:Y:S02]  /*23be0*/  ULOP3.LUT UR36, UR60, 0x1, URZ, 0xfc, !UPT ;  /* 0x000000013c247892 */ /* 0x000fe4000f8efc3f */
[----:B------:R-:W-:Y:S01]  /*23bf0*/  ULOP3.LUT UR38, UR60, 0x2, URZ, 0xfc, !UPT ;  /* 0x000000023c267892 */ /* 0x000fe2000f8efc3f */
[----:B------:R-:W-:Y:S01]  /*23c00*/  ULDC UR37, c[0x0][0xc] ;  /* 0x0000030000257ab9 */ /* 0x000fe20000000800 */
[----:B-1----:R-:W-:Y:S01]  /*23c10*/  ULEA UR4, UR5, UR4, 0x18 ;  /* 0x0000000405047291 */ /* 0x002fe2000f8ec03f */
[C---:B0-----:R-:W-:Y:S01]  /*23c20*/  IMAD.SHL.U32 R2, R10.reuse, 0x10, RZ ;  /* 0x000000100a027824 */ /* 0x041fe200078e00ff */
[C---:B------:R-:W-:Y:S01]  /*23c30*/  LOP3.LUT R8, R10.reuse, 0x7f, RZ, 0xc0, !PT ;  /* 0x0000007f0a087812 */ /* 0x040fe200078ec0ff */
[C---:B------:R-:W-:Y:S01]  /*23c40*/  IMAD.SHL.U32 R3, R10.reuse, 0x2, RZ ;  /* 0x000000020a037824 */ /* 0x040fe200078e00ff */
[----:B------:R-:W-:Y:S01]  /*23c50*/  SHF.R.U32.HI R5, RZ, 0x1, R10 ;  /* 0x00000001ff057819 */ /* 0x000fe2000001160a */
[----:B------:R-:W-:Y:S01]  /*23c60*/  IMAD.SHL.U32 R4, R10, 0x20, RZ ;  /* 0x000000200a047824 */ /* 0x000fe200078e00ff */
[----:B------:R-:W-:Y:S01]  /*23c70*/  LOP3.LUT R0, R2, 0x3f0, RZ, 0xc0, !PT ;  /* 0x000003f002007812 */ /* 0x000fe200078ec0ff */
[C---:B------:R-:W-:Y:S01]  /*23c80*/  IMAD.SHL.U32 R9, R10.reuse, 0x4, RZ ;  /* 0x000000040a097824 */ /* 0x040fe200078e00ff */
[----:B------:R-:W-:-:S02]  /*23c90*/  LOP3.LUT P0, RZ, R10, 0x4, RZ, 0xc0, !PT ;  /* 0x000000040aff7812 */ /* 0x000fc4000780c0ff */
[----:B------:R-:W-:Y:S01]  /*23ca0*/  LOP3.LUT R0, R0, 0x70, R3, 0x78, !PT ;  /* 0x0000007000007812 */ /* 0x000fe200078e7803 */
[----:B------:R-:W-:Y:S01]  /*23cb0*/  IMAD.SHL.U32 R3, R8, 0x10, RZ ;  /* 0x0000001008037824 */ /* 0x000fe200078e00ff */
[----:B------:R-:W-:-:S04]  /*23cc0*/  LOP3.LUT R6, R4, 0x80, RZ, 0xc0, !PT ;  /* 0x0000008004067812 */ /* 0x000fc800078ec0ff */
[----:B------:R-:W-:Y:S02]  /*23cd0*/  LOP3.LUT R0, R0, 0x400, R3, 0xf8, !PT ;  /* 0x0000040000007812 */ /* 0x000fe400078ef803 */
[----:B------:R-:W-:Y:S02]  /*23ce0*/  LOP3.LUT R3, R3, 0x600, RZ, 0xc0, !PT ;  /* 0x0000060003037812 */ /* 0x000fe400078ec0ff */
[----:B------:R-:W-:Y:S02]  /*23cf0*/  LOP3.LUT R6, R6, 0x10, R10, 0xf8, !PT ;  /* 0x0000001006067812 */ /* 0x000fe400078ef80a */
[--C-:B------:R-:W-:Y:S02]  /*23d00*/  LOP3.LUT R3, R3, 0x60, R4.reuse, 0xf8, !PT ;  /* 0x0000006003037812 */ /* 0x100fe400078ef804 */
[----:B------:R-:W-:Y:S02]  /*23d10*/  LOP3.LUT R6, R6, 0x10, R9, 0x78, !PT ;  /* 0x0000001006067812 */ /* 0x000fe400078e7809 */
[----:B------:R-:W-:Y:S01]  /*23d20*/  LOP3.LUT R7, R3, 0x100, R4, 0xf8, !PT ;  /* 0x0000010003077812 */ /* 0x000fe200078ef804 */
[----:B------:R-:W-:-:S05]  /*23d30*/  IMAD.SHL.U32 R3, R10, 0x80, RZ ;  /* 0x000000800a037824 */ /* 0x000fca00078e00ff */
[----:B------:R-:W-:-:S04]  /*23d40*/  LOP3.LUT R4, R3, 0x380, RZ, 0xc0, !PT ;  /* 0x0000038003047812 */ /* 0x000fc800078ec0ff */
[----:B------:R-:W-:-:S04]  /*23d50*/  LOP3.LUT R5, R4, 0x30, R5, 0xf8, !PT ;  /* 0x0000003004057812 */ /* 0x000fc800078ef805 */
[----:B------:R-:W-:Y:S02]  /*23d60*/  LOP3.LUT R4, R5, 0x70, R2, 0x78, !PT ;  /* 0x0000007005047812 */ /* 0x000fe400078e7802 */
[----:B------:R-:W-:Y:S02]  /*23d70*/  LOP3.LUT R5, R7, R6, RZ, 0xfc, !PT ;  /* 0x0000000607057212 */ /* 0x000fe400078efcff */
[----:B------:R-:W-:Y:S02]  /*23d80*/  LOP3.LUT R3, R4, 0xc00, R3, 0xf8, !PT ;  /* 0x00000c0004037812 */ /* 0x000fe400078ef803 */
[----:B------:R-:W-:Y:S01]  /*23d90*/  SHF.R.U32.HI R4, RZ, 0x3, R8 ;  /* 0x00000003ff047819 */ /* 0x000fe20000011608 */
[----:B------:R-:W-:Y:S03]  /*23da0*/  STL [R1+0x28], R5 ;  /* 0x0000280501007387 */ /* 0x000fe60000100800 */
[----:B------:R-:W-:Y:S01]  /*23db0*/  LOP3.LUT R4, R4, 0x70, R2, 0xf8, !PT ;  /* 0x0000007004047812 */ /* 0x000fe200078ef802 */
[----:B------:R0:W-:Y:S02]  /*23dc0*/  STL [R1+0x2c], R3 ;  /* 0x00002c0301007387 */ /* 0x0001e40000100800 */
[----:B0-----:R-:W-:-:S05]  /*23dd0*/  IMAD.MOV.U32 R3, RZ, RZ, 0x40 ;  /* 0x00000040ff037424 */ /* 0x001fca00078e00ff */
        /* <DEDUP_REMOVED lines=12> */
.L_x_2522:
[----:B0--3--:R-:W0:Y:S01]  /*23ea0*/  LDC.64 R2, c[0x0][0xc88] ;  /* 0x00032200ff027b82 */ /* 0x009e220000000a00 */
[----:B------:R-:W-:Y:S01]  /*23eb0*/  ULDC.64 UR4, c[0x0][0x208] ;  /* 0x0000820000047ab9 */ /* 0x000fe20000000a00 */
[----:B0-----:R-:W-:-:S05]  /*23ec0*/  IMAD.WIDE R2, R19, 0x4, R2 ;  /* 0x0000000413027825 */ /* 0x001fca00078e0202 */
[----:B------:R-:W2:Y:S01]  /*23ed0*/  LDG.E R13, desc[UR4][R2.64] ;  /* 0x00000004020d7981 */ /* 0x000ea2000c1e1900 */
[----:B------:R-:W-:Y:S05]  /*23ee0*/  YIELD ;  /* 0x0000000000007946 */ /* 0x000fea0003800000 */
[----:B------:R-:W-:Y:S01]  /*23ef0*/  ULDC.64 UR4, c[0x0][0xa28] ;  /* 0x00028a0000047ab9 */ /* 0x000fe20000000a00 */
[----:B------:R-:W-:Y:S01]  /*23f00*/  IMAD.MOV.U32 R0, RZ, RZ, RZ ;  /* 0x000000ffff007224 */ /* 0x000fe200078e00ff */
[----:B------:R-:W-:Y:S01]  /*23f10*/  ISETP.NE.U32.AND P0, PT, RZ, UR4, PT ;  /* 0x00000004ff007c0c */ /* 0x000fe2000bf05070 */
[----:B------:R-:W-:Y:S01]  /*23f20*/  ULDC.64 UR12, c[0x0][0x208] ;  /* 0x00008200000c7ab9 */ /* 0x000fe20000000a00 */
[----:B------:R-:W-:Y:S01]  /*23f30*/  ULDC.64 UR10, c[0x0][0xa18] ;  /* 0x00028600000a7ab9 */ /* 0x000fe20000000a00 */
[----:B------:R-:W-:Y:S01]  /*23f40*/  ULDC.64 UR8, c[0x0][0xa10] ;  /* 0x0002840000087ab9 */ /* 0x000fe20000000a00 */
[----:B------:R-:W-:Y:S01]  /*23f50*/  ISETP.NE.AND.EX P0, PT, RZ, UR5, PT, P0 ;  /* 0x00000005ff007c0c */ /* 0x000fe2000bf05300 */
[----:B------:R-:W-:Y:S01]  /*23f60*/  ULDC.64 UR6, c[0x0][0xa08] ;  /* 0x0002820000067ab9 */ /* 0x000fe20000000a00 */
        /* <DEDUP_REMOVED lines=9> */
[----:B-1----:R1:W5:Y:S01]  /*24000*/  @P0 LDG.E R0, desc[UR12][R2.64] ;  /* 0x0000000c02000981 */ /* 0x002362000c1e1900 */
[----:B------:R-:W-:Y:S01]  /*24010*/  ISETP.NE.AND.EX P2, PT, RZ, UR5, PT, P2 ;  /* 0x00000005ff007c0c */ /* 0x000fe2000bf45320 */
[----:B------:R-:W-:Y:S01]  /*24020*/  IMAD.MOV.U32 R12, RZ, RZ, RZ ;  /* 0x000000ffff0c7224 */ /* 0x000fe200078e00ff */
[----:B------:R-:W-:Y:S01]  /*24030*/  ISETP.NE.U32.AND P3, PT, RZ, UR10, PT ;  /* 0x0000000aff007c0c */ /* 0x000fe2000bf65070 */
[----:B------:R2:W-:Y:S01]  /*24040*/  STL [R1], R10 ;  /* 0x0000000a01007387 */ /* 0x0005e20000100800 */
[----:B------:R-:W-:-:S02]  /*24050*/  IADD3 R8, P5, R10, UR6, RZ ;  /* 0x000000060a087c10 */ /* 0x000fc4000ffbe0ff */
[C---:B0-----:R-:W-:Y:S01]  /*24060*/  IADD3 R4, P4, R10.reuse, UR4, RZ ;  /* 0x000000040a047c10 */ /* 0x041fe2000ff9e0ff */
[----:B------:R-:W-:Y:S01]  /*24070*/  STL [R1+0x20], R15 ;  /* 0x0000200f01007387 */ /* 0x000fe20000100800 */
[----:B------:R-:W-:Y:S02]  /*24080*/  ISETP.NE.AND.EX P3, PT, RZ, UR11, PT, P3 ;  /* 0x0000000bff007c0c */ /* 0x000fe4000bf65330 */
[----:B-1----:R-:W-:Y:S02]  /*24090*/  CS2R R2, SRZ ;  /* 0x0000000000027805 */ /* 0x002fe4000001ff00 */
[C---:B------:R-:W-:Y:S02]  /*240a0*/  IADD3.X R5, R15.reuse, UR5, RZ, P4, !PT ;  /* 0x000000050f057c10 */ /* 0x040fe4000a7fe4ff */
[----:B------:R-:W-:Y:S02]  /*240b0*/  IADD3 R6, P4, R10, UR8, RZ ;  /* 0x000000080a067c10 */ /* 0x000fe4000ff9e0ff */
[----:B------:R-:W-:Y:S01]  /*240c0*/  ISETP.NE.U32.AND P0, PT, RZ, UR6, PT ;  /* 0x00000006ff007c0c */ /* 0x000fe2000bf05070 */
[----:B------:R-:W3:Y:S01]  /*240d0*/  @P2 LDG.E R2, desc[UR12][R4.64] ;  /* 0x0000000c04022981 */ /* 0x000ee2000c1e1900 */
[----:B------:R-:W-:Y:S01]  /*240e0*/  IADD3.X R7, R15, UR9, RZ, P4, !PT ;  /* 0x000000090f077c10 */ /* 0x000fe2000a7fe4ff */
[----:B------:R-:W-:Y:S01]  /*240f0*/  ULDC UR4, c[0x0][0x288] ;  /* 0x0000a20000047ab9 */ /* 0x000fe20000000800 */
[----:B------:R-:W-:-:S02]  /*24100*/  ISETP.NE.U32.AND P1, PT, RZ, UR8, PT ;  /* 0x00000008ff007c0c */ /* 0x000fc4000bf25070 */
[----:B------:R-:W-:Y:S02]  /*24110*/  ISETP.NE.AND.EX P0, PT, RZ, UR7, PT, P0 ;  /* 0x00000007ff007c0c */ /* 0x000fe4000bf05300 */
[----:B--2---:R-:W-:Y:S02]  /*24120*/  @P3 IADD3 R10, P4, R10, UR10, RZ ;  /* 0x0000000a0a0a3c10 */ /* 0x004fe4000ff9e0ff */
[----:B------:R-:W-:Y:S02]  /*24130*/  ISETP.NE.AND.EX P1, PT, RZ, UR9, PT, P1 ;  /* 0x00000009ff007c0c */ /* 0x000fe4000bf25310 */
[C---:B------:R-:W-:Y:S02]  /*24140*/  @P3 IADD3.X R11, R15.reuse, UR11, RZ, P4, !PT ;  /* 0x0000000b0f0b3c10 */ /* 0x040fe4000a7fe4ff */
[----:B------:R-:W-:-:S05]  /*24150*/  IADD3.X R9, R15, UR7, RZ, P5, !PT ;  /* 0x000000070f097c10 */ /* 0x000fca000affe4ff */
[----:B------:R0:W5:Y:S04]  /*24160*/  @P0 LDG.E R12, desc[UR12][R8.64] ;  /* 0x0000000c080c0981 */ /* 0x000168000c1e1900 */
[----:B------:R0:W5:Y:S04]  /*24170*/  @P1 LDG.E R3, desc[UR12][R6.64] ;  /* 0x0000000c06031981 */ /* 0x000168000c1e1900 */
[----:B---3--:R1:W-:Y:S02]  /*24180*/  STL [R1+0x3c], R2 ;  /* 0x00003c0201007387 */ /* 0x0083e40000100800 */
[----:B-1----:R-:W-:Y:S01]  /*24190*/  IMAD.U32 R2, RZ, RZ, UR4 ;  /* 0x00000004ff027e24 */ /* 0x002fe2000f8e00ff */
[----:B------:R-:W-:-:S05]  /*241a0*/  ULDC.64 UR4, c[0x0][0x418] ;  /* 0x0001060000047ab9 */ /* 0x000fca0000000a00 */
[----:B------:R-:W2:Y:S01]  /*241b0*/  @P3 LDG.E R2, desc[UR12][R10.64] ;  /* 0x0000000c0a023981 */ /* 0x000ea2000c1e1900 */
[----:B------:R-:W-:-:S03]  /*241c0*/  UISETP.NE.U32.AND UP0, UPT, UR4, URZ, UPT ;  /* 0x0000003f0400728c */ /* 0x000fc6000bf05070 */
[----:B------:R-:W-:Y:S01]  /*241d0*/  ULDC UR4, c[0x0][0x424] ;  /* 0x0001090000047ab9 */ /* 0x000fe20000000800 */
[----:B------:R-:W-:-:S03]  /*241e0*/  UISETP.NE.AND.EX UP0, UPT, UR5, URZ, UPT, UP0 ;  /* 0x0000003f0500728c */ /* 0x000fc6000bf05300 */
[----:B------:R-:W-:Y:S01]  /*241f0*/  ULDC UR5, c[0x0][0x2f0] ;  /* 0x0000bc0000057ab9 */ /* 0x000fe20000000800 */
[----:B------:R-:W-:Y:S01]  /*24200*/  USEL UR4, UR4, 0x1, UP0 ;  /* 0x0000000104047887 */ /* 0x000fe20008000000 */
[----:B--2---:R1:W-:Y:S04]  /*24210*/  STL [R1+0x40], R2 ;  /* 0x0000400201007387 */ /* 0x0043e80000100800 */
[----:B------:R0:W5:Y:S01]  /*24220*/  LDL R14, [R1+0x40] ;  /* 0x00004000010e7983 */ /* 0x0001620000100800 */
[----:B------:R-:W-:-:S03]  /*24230*/  UIMAD UR4, UR4, UR5, URZ ;  /* 0x00000005040472a4 */ /* 0x000fc6000f8e023f */
[----:B------:R-:W-:Y:S02]  /*24240*/  ULDC UR5, c[0x0][0x348] ;  /* 0x0000d20000057ab9 */ /* 0x000fe40000000800 */
[----:B-1----:R-:W-:Y:S02]  /*24250*/  IMAD.U32 R2, RZ, RZ, UR5 ;  /* 0x00000005ff027e24 */ /* 0x002fe4000f8e00ff */
[----:B------:R-:W-:Y:S01]  /*24260*/  IMAD.U32 R10, RZ, RZ, UR4 ;  /* 0x00000004ff0a7e24 */ /* 0x000fe2000f8e00ff */
[----:B0-----:R-:W-:Y:S06]  /*24270*/  @P3 BRA `(.L_x_2421) ;  /* 0x0000000000183947 */ /* 0x001fec0003800000 */
[----:B------:R-:W-:Y:S05]  /*24280*/  @!P2 BRA `(.L_x_2421) ;  /* 0x000000000014a947 */ /* 0x000fea0003800000 */
[----:B------:R-:W-:Y:S02]  /*24290*/  ULDC.64 UR4, c[0x0][0x208] ;  /* 0x0000820000047ab9 */ /* 0x000fe40000000a00 */
[----:B------:R-:W2:Y:S04]  /*242a0*/  LDG.E R11, desc[UR4][R4.64] ;  /* 0x00000004040b7981 */ /* 0x000ea8000c1e1900 */
[----:B------:R-:W2:Y:S02]  /*242b0*/  LDG.E R4, desc[UR4][R4.64+0x4] ;  /* 0x0000040404047981 */ /* 0x000ea4000c1e1900 */
[----:B--2--5:R-:W-:-:S05]  /*242c0*/  IMAD.IADD R14, R4, 0x1, -R11 ;  /* 0x00000001040e7824 */ /* 0x024fca00078e0a0b */
[----:B------:R0:W-:Y:S02]  /*242d0*/  STL [R1+0x40], R14 ;  /* 0x0000400e01007387 */ /* 0x0001e40000100800 */
.L_x_2421:
[----:B-----5:R-:W-:Y:S01]  /*242e0*/  IMAD.IADD R4, R12, 0x1, R0 ;  /* 0x000000010c047824 */ /* 0x020fe200078e0200 */
[----:B------:R-:W-:Y:S01]  /*242f0*/  ULDC.64 UR4, c[0x0][0xa20] ;  /* 0x0002880000047ab9 */ /* 0x000fe20000000a00 */
[----:B------:R1:W-:Y:S01]  /*24300*/  STL [R1+0x18], R13 ;  /* 0x0000180d01007387 */ /* 0x0003e20000100800 */
[----:B------:R-:W-:-:S03]  /*24310*/  ISETP.NE.U32.AND P2, PT, RZ, UR4, PT ;  /* 0x00000004ff007c0c */ /* 0x000fc6000bf45070 */
[----:B------:R1:W-:Y:S01]  /*24320*/  STL [R1+0x24], R4 ;  /* 0x0000240401007387 */ /* 0x0003e20000100800 */
[----:B------:R-:W-:-:S13]  /*24330*/  ISETP.NE.AND.EX P2, PT, RZ, UR5, PT, P2 ;  /* 0x00000005ff007c0c */ /* 0x000fda000bf45320 */
[----:B-1----:R-:W-:Y:S05]  /*24340*/  @!P2 BRA `(.L_x_2422) ;  /* 0x000000000018a947 */ /* 0x002fea0003800000 */
[----:B------:R-:W2:Y:S01]  /*24350*/  LDL R4, [R1] ;  /* 0x0000000001047983 */ /* 0x000ea20000100800 */
[----:B------:R-:W-:Y:S01]  /*24360*/  ULDC.64 UR6, c[0x0][0x208] ;  /* 0x0000820000067ab9 */ /* 0x000fe20000000a00 */
[----:B--2---:R-:W-:-:S04]  /*24370*/  IADD3 R10, P0, R4, UR4, RZ ;  /* 0x00000004040a7c10 */ /* 0x004fc8000ff1e0ff */
[----:B------:R-:W-:-:S05]  /*24380*/  IADD3.X R11, R15, UR5, RZ, P0, !PT ;  /* 0x000000050f0b7c10 */ /* 0x000fca00087fe4ff */
[----:B------:R1:W5:Y:S01]  /*24390*/  LDG.E R10, desc[UR6][R10.64] ;  /* 0x000000060a0a7981 */ /* 0x000362000c1e1900 */
[----:B------:R-:W-:Y:S05]  /*243a0*/  BRA `(.L_x_2423) ;  /* 0x0000000000147947 */ /* 0x000fea0003800000 */
.L_x_2422:
[----:B------:R-:W-:Y:S05]  /*243b0*/  @!P0 BRA `(.L_x_2423) ;  /* 0x0000000000108947 */ /* 0x000fea0003800000 */
[----:B------:R-:W-:Y:S02]  /*243c0*/  ULDC.64 UR4, c[0x0][0x208] ;  /* 0x0000820000047ab9 */ /* 0x000fe40000000a00 */
[----:B------:R-:W2:Y:S04]  /*243d0*/  LDG.E R10, desc[UR4][R8.64] ;  /* 0x00000004080a7981 */ /* 0x000ea8000c1e1900 */
[----:B------:R-:W2:Y:S02]  /*243e0*/  LDG.E R8, desc[UR4][R8.64+0x4] ;  /* 0x0000040408087981 */ /* 0x000ea4000c1e1900 */
[----:B--2---:R-:W-:-:S07]  /*243f0*/  IMAD.IADD R10, R8, 0x1, -R10 ;  /* 0x00000001080a7824 */ /* 0x004fce00078e0a0a */
.L_x_2423:
[----:B------:R-:W-:Y:S01]  /*24400*/  ULDC.64 UR4, c[0x0][0x208] ;  /* 0x0000820000047ab9 */ /* 0x000fe20000000a00 */
[----:B------:R-:W2:Y:S01]  /*24410*/  LDC R5, c[0x0][0x448] ;  /* 0x00011200ff057b82 */ /* 0x000ea20000000800 */
[----:B------:R-:W3:Y:S04]  /*24420*/  @P1 LDG.E R4, desc[UR4][R6.64] ;  /* 0x0000000406041981 */ /* 0x000ee8000c1e1900 */
[----:B------:R-:W3:Y:S01]  /*24430*/  @P1 LDG.E R6, desc[UR4][R6.64+0x4] ;  /* 0x0000040406061981 */ /* 0x000ee2000c1e1900 */
[----:B-----5:R-:W-:Y:S01]  /*24440*/  IMAD.IADD R0, R10, 0x1, -R0 ;  /* 0x000000010a007824 */ /* 0x020fe200078e0a00 */
[----:B------:R-:W-:Y:S01]  /*24450*/  BSSY B0, `(.L_x_2424) ;  /* 0x00000ff000007945 */ /* 0x000fe20003800000 */
[----:B--2---:R-:W-:-:S13]  /*24460*/  ISETP.NE.AND P0, PT, R5, 0x1, PT ;  /* 0x000000010500780c */ /* 0x004fda0003f05270 */
[----:B------:R-:W2:Y:S01]  /*24470*/  @P0 LDC R5, c[0x0][0x44c] ;  /* 0x00011300ff050b82 */ /* 0x000ea20000000800 */
[----:B---3--:R-:W-:-:S07]  /*24480*/  @P1 IMAD.IADD R2, R6, 0x1, -R4 ;  /* 0x0000000106021824 */ /* 0x008fce00078e0a04 */
[----:B------:R-:W3:Y:S01]  /*24490*/  @P0 LDC R6, c[0x0][0x450] ;  /* 0x00011400ff060b82 */ /* 0x000ee20000000800 */
[----:B------:R-:W-:-:S04]  /*244a0*/  IMAD.SHL.U32 R4, R17, 0x80, RZ ;  /* 0x0000008011047824 */ /* 0x000fc800078e00ff */
[----:B------:R-:W-:-:S04]  /*244b0*/  VIADD R4, R4, 0x7f ;  /* 0x0000007f04047836 */ /* 0x000fc80000000000 */
[----:B--2---:R-:W-:-:S04]  /*244c0*/  @P0 IMAD.HI.U32 R5, R4, R5, RZ ;  /* 0x0000000504050227 */ /* 0x004fc800078e00ff */
[----:B------:R-:W-:Y:S02]  /*244d0*/  IMAD.MOV.U32 R7, RZ, RZ, R4 ;  /* 0x000000ffff077224 */ /* 0x000fe400078e0004 */
[----:B------:R-:W-:Y:S01]  /*244e0*/  IMAD.MOV.U32 R4, RZ, RZ, RZ ;  /* 0x000000ffff047224 */ /* 0x000fe200078e00ff */
[----:B---3--:R-:W-:Y:S01]  /*244f0*/  @P0 SHF.R.U32.HI R7, RZ, R6, R5 ;  /* 0x00000006ff070219 */ /* 0x008fe20000011605 */
[----:B------:R-:W-:-:S04]  /*24500*/  IMAD.IADD R6, R0, 0x1, R2 ;  /* 0x0000000100067824 */ /* 0x000fc800078e0202 */
[C---:B------:R-:W-:Y:S01]  /*24510*/  VIADD R5, R6.reuse, 0xdf ;  /* 0x000000df06057836 */ /* 0x040fe20000000000 */
[----:B------:R-:W-:-:S03]  /*24520*/  IADD3 R21, R6, 0xe0, -R14 ;  /* 0x000000e006157810 */ /* 0x000fc60007ffe80e */
[----:B------:R-:W-:-:S04]  /*24530*/  IMAD.HI R8, R5, -0x6db6db6d, R4 ;  /* 0x9249249305087827 */ /* 0x000fc800078e0204 */
[----:B------:R-:W-:Y:S01]  /*24540*/  IMAD.IADD R5, R21, 0x1, R7 ;  /* 0x0000000115057824 */ /* 0x000fe200078e0207 */
[----:B------:R-:W-:-:S03]  /*24550*/  SHF.R.U32.HI R20, RZ, 0x1f, R8 ;  /* 0x0000001fff147819 */ /* 0x000fc60000011608 */
[----:B------:R-:W-:Y:S01]  /*24560*/  IMAD.HI R4, R5, -0x6db6db6d, R4 ;  /* 0x9249249305047827 */ /* 0x000fe200078e0204 */
[----:B------:R-:W-:-:S04]  /*24570*/  LEA.HI.SX32 R20, R8, R20, 0x19 ;  /* 0x0000001408147211 */ /* 0x000fc800078fcaff */
[----:B------:R-:W-:-:S04]  /*24580*/  SHF.R.U32.HI R5, RZ, 0x1f, R4 ;  /* 0x0000001fff057819 */ /* 0x000fc80000011604 */
[----:B------:R-:W-:-:S04]  /*24590*/  LEA.HI.SX32 R4, R4, R5, 0x19 ;  /* 0x0000000504047211 */ /* 0x000fc800078fcaff */
[----:B------:R-:W-:-:S05]  /*245a0*/  VIMNMX R4, R20, R4, PT ;  /* 0x0000000414047248 */ /* 0x000fca0003fe0100 */
[--C-:B------:R-:W-:Y:S02]  /*245b0*/  IMAD R4, R4, 0xe0, -R0.reuse ;  /* 0x000000e004047824 */ /* 0x100fe400078e0a00 */
[----:B------:R-:W-:-:S03]  /*245c0*/  IMAD.MOV R0, RZ, RZ, -R0 ;  /* 0x000000ffff007224 */ /* 0x000fc600078e0a00 */
[----:B------:R-:W-:Y:S02]  /*245d0*/  VIMNMX R2, R4, R2, PT ;  /* 0x0000000204027248 */ /* 0x000fe40003fe0100 */
[----:B------:R-:W-:-:S04]  /*245e0*/  VIMNMX R0, RZ, R0, !PT ;  /* 0x00000000ff007248 */ /* 0x000fc80007fe0100 */
[----:B------:R-:W-:Y:S02]  /*245f0*/  ISETP.GT.AND P0, PT, R2, R0, PT ;  /* 0x000000000200720c */ /* 0x000fe40003f04270 */
[----:B------:R-:W-:-:S05]  /*24600*/  SHF.R.U32.HI R6, RZ, 0x5, R0 ;  /* 0x00000005ff067819 */ /* 0x000fca0000011600 */
[----:B------:R-:W-:-:S06]  /*24610*/  IMAD.WIDE.U32 R6, R6, 0x24924925, RZ ;  /* 0x2492492506067825 */ /* 0x000fcc00078e00ff */
[----:B------:R-:W-:Y:S02]  /*24620*/  @P0 VIADD R5, R2, 0xdf ;  /* 0x000000df02050836 */ /* 0x000fe40000000000 */
[----:B------:R-:W-:Y:S02]  /*24630*/  @P0 IMAD.MOV.U32 R4, RZ, RZ, RZ ;  /* 0x000000ffff040224 */ /* 0x000fe400078e00ff */
[----:B------:R-:W-:Y:S02]  /*24640*/  IMAD.MOV.U32 R2, RZ, RZ, R7 ;  /* 0x000000ffff027224 */ /* 0x000fe400078e0007 */
[----:B------:R-:W-:-:S04]  /*24650*/  @P0 IMAD.HI R4, R5, -0x6db6db6d, R4 ;  /* 0x9249249305040827 */ /* 0x000fc800078e0204 */
[----:B------:R-:W-:Y:S01]  /*24660*/  IMAD.MOV.U32 R8, RZ, RZ, R2 ;  /* 0x000000ffff087224 */ /* 0x000fe200078e0002 */
        /* <DEDUP_REMOVED lines=8> */
[----:B------:R-:W2:Y:S02]  /*246f0*/  S2R R4, SR_TID.X ;  /* 0x0000000000047919 */ /* 0x000ea40000002100 */
[----:B--2---:R-:W-:-:S04]  /*24700*/  SHF.R.U32.HI R4, RZ, 0x5, R4 ;  /* 0x00000005ff047819 */ /* 0x004fc80000011604 */
[----:B------:R-:W-:-:S05]  /*24710*/  LOP3.LUT R4, R4, 0x3, RZ, 0xc0, !PT ;  /* 0x0000000304047812 */ /* 0x000fca00078ec0ff */
[----:B0-----:R0:W2:Y:S02]  /*24720*/  SHFL.IDX PT, R14, R4, RZ, 0x1f ;  /* 0x00001fff040e7589 */ /* 0x0010a400000e0000 */
.L_x_2618:
[----:B--2---:R-:W-:Y:S02]  /*24730*/  ISETP.NE.AND P0, PT, R14, RZ, PT ;  /* 0x000000ff0e00720c */ /* 0x004fe40003f05270 */
[----:B------:R-:W-:-:S11]  /*24740*/  PLOP3.LUT P6, PT, PT, PT, PT, 0x8, 0x0 ;  /* 0x000000000000781c */ /* 0x000fd60003fce170 */
[----:B------:R-:W-:Y:S05]  /*24750*/  @P0 BRA `(.L_x_2427) ;  /* 0x00000000000c0947 */ /* 0x000fea0003800000 */
[----:B------:R-:W-:-:S03]  /*24760*/  UMOV UR4, 0xffffffff ;  /* 0xffffffff00047882 */ /* 0x000fc60000000000 */
[----:B------:R-:W-:Y:S05]  /*24770*/  BRA.DIV UR4, `(.L_x_2428) ;  /* 0x0000007604b07947 */ /* 0x000fea000b800000 */
[----:B------:R-:W-:-:S13]  /*24780*/  ELECT P6, URZ, PT ;  /* 0x00000000003f782f */ /* 0x000fda00038c0000 */
.L_x_2427:
        /* <DEDUP_REMOVED lines=10> */
.L_x_2621:
[----:B------:R-:W-:Y:S05]  /*24830*/  BSYNC B1 ;  /* 0x0000000000017941 */ /* 0x000fea0003800000 */
.L_x_2429:
[----:B------:R-:W-:Y:S04]  /*24840*/  BSSY B1, `(.L_x_2431) ;  /* 0x0000053000017945 */ /* 0x000fe80003800000 */
[----:B------:R-:W-:Y:S05]  /*24850*/  @!P6 BRA `(.L_x_2432) ;  /* 0x000000040044e947 */ /* 0x000fea0003800000 */
[----:B------:R-:W2:Y:S04]  /*24860*/  LDL R6, [R1+0x4] ;  /* 0x0000040001067983 */ /* 0x000ea80000100800 */
[----:B------:R-:W3:Y:S01]  /*24870*/  LDL R7, [R1+0xc] ;  /* 0x00000c0001077983 */ /* 0x000ee20000100800 */
[----:B0-----:R-:W0:Y:S01]  /*24880*/  S2R R5, SR_TID.X ;  /* 0x0000000000057919 */ /* 0x001e220000002100 */
[----:B--2---:R-:W-:Y:S02]  /*24890*/  MOV R9, R6 ;  /* 0x0000000600097202 */ /* 0x004fe40000000f00 */
[----:B------:R-:W2:Y:S03]  /*248a0*/  LDL R6, [R1+0x14] ;  /* 0x0000140001067983 */ /* 0x000ea60000100800 */
[----:B---3--:R-:W-:Y:S01]  /*248b0*/  IMAD R7, R7, 0x8, R9 ;  /* 0x0000000807077824 */ /* 0x008fe200078e0209 */
[----:B0-----:R-:W-:Y:S01]  /*248c0*/  LOP3.LUT R5, R5, 0x7f, RZ, 0xc0, !PT ;  /* 0x0000007f05057812 */ /* 0x001fe200078ec0ff */
[----:B------:R-:W-:Y:S03]  /*248d0*/  BSSY B2, `(.L_x_2433) ;  /* 0x0000005000027945 */ /* 0x000fe60003800000 */
[----:B------:R-:W-:-:S02]  /*248e0*/  ISETP.NE.AND P1, PT, R5, RZ, PT ;  /* 0x000000ff0500720c */ /* 0x000fc40003f25270 */
[----:B--2---:R-:W-:-:S04]  /*248f0*/  SHF.L.U32 R9, R6, 0x1f, RZ ;  /* 0x0000001f06097819 */ /* 0x004fc800000006ff */
[----:B------:R-:W0:Y:S02]  /*24900*/  SYNCS.PHASECHK.TRANS64.TRYWAIT P0, [R7+URZ+0x2e8a0], R9 ;  /* 0x02e8a009070075a7 */ /* 0x000e24000800017f */
[----:B0-----:R-:W-:Y:S05]  /*24910*/  @!P0 BRA `(.L_x_2434) ;  /* 0x0000007400808947 */ /* 0x001fea0003800000 */
.L_x_2622:
[----:B------:R-:W-:Y:S05]  /*24920*/  BSYNC B2 ;  /* 0x0000000000027941 */ /* 0x000fea0003800000 */
.L_x_2433:
        /* <DEDUP_REMOVED lines=9> */
.L_x_2436:
[----:B------:R-:W-:Y:S05]  /*249c0*/  BSYNC B2 ;  /* 0x0000000000027941 */ /* 0x000fea0003800000 */
.L_x_2435:
[----:B------:R-:W2:Y:S04]  /*249d0*/  LDL R6, [R1+0x4] ;  /* 0x0000040001067983 */ /* 0x000ea80000100800 */
[----:B------:R-:W2:Y:S01]  /*249e0*/  LDL R5, [R1+0xc] ;  /* 0x00000c0001057983 */ /* 0x000ea20000100800 */
[----:B-1----:R-:W-:Y:S01]  /*249f0*/  IMAD.MOV.U32 R11, RZ, RZ, RZ ;  /* 0x000000ffff0b7224 */ /* 0x002fe200078e00ff */
        /* <DEDUP_REMOVED lines=11> */
.L_x_2437:
        /* <DEDUP_REMOVED lines=13> */
.L_x_2623:
[----:B------:R-:W-:Y:S05]  /*24b80*/  BSYNC B2 ;  /* 0x0000000000027941 */ /* 0x000fea0003800000 */
.L_x_2438:
[----:B------:R-:W-:Y:S01]  /*24b90*/  BSSY B2, `(.L_x_2440) ;  /* 0x000000b000027945 */ /* 0x000fe20003800000 */
[----:B------:R-:W-:Y:S02]  /*24ba0*/  IMAD.MOV.U32 R12, RZ, RZ, 0x0 ;  /* 0x00000000ff0c7424 */ /* 0x000fe400078e00ff */
[----:B------:R-:W-:Y:S01]  /*24bb0*/  IMAD.MOV.U32 R13, RZ, RZ, 0x12f00000 ;  /* 0x12f00000ff0d7424 */ /* 0x000fe200078e00ff */
[----:B------:R-:W-:Y:S06]  /*24bc0*/  @P1 BRA `(.L_x_2441) ;  /* 0x00000000001c1947 */ /* 0x000fec0003800000 */
[----:B------:R-:W2:Y:S02]  /*24bd0*/  S2R R5, SR_TID.X ;  /* 0x0000000000057919 */ /* 0x000ea40000002100 */
[----:B--2---:R-:W-:Y:S01]  /*24be0*/  LOP3.LUT R6, R5, 0x1f, RZ, 0xc0, !PT ;  /* 0x0000001f05067812 */ /* 0x004fe200078ec0ff */
[----:B------:R-:W-:-:S03]  /*24bf0*/  IMAD.MOV.U32 R5, RZ, RZ, 0x7000 ;  /* 0x00007000ff057424 */ /* 0x000fc600078e00ff */
[----:B------:R-:W-:Y:S01]  /*24c00*/  ISETP.NE.AND P0, PT, R6, RZ, PT ;  /* 0x000000ff0600720c */ /* 0x000fe20003f05270 */
[----:B------:R2:W-:-:S12]  /*24c10*/  SYNCS.ARRIVE.TRANS64 RZ, [R7+URZ+0x2e8b0], R5 ;  /* 0x02e8b00507ff79a7 */ /* 0x0005d8000800003f */
[----:B--2---:R-:W-:Y:S05]  /*24c20*/  @!P0 BRA `(.L_x_2441) ;  /* 0x0000000000048947 */ /* 0x004fea0003800000 */
[----:B------:R-:W-:Y:S01]  /*24c30*/  BPT.TRAP 0x1 ;  /* 0x000000040000795c */ /* 0x000fe20000300000 */
.L_x_2441:
[----:B------:R-:W-:Y:S05]  /*24c40*/  BSYNC B2 ;  /* 0x0000000000027941 */ /* 0x000fea0003800000 */
.L_x_2440:
        /* <DEDUP_REMOVED lines=8> */
.L_x_2442:
        /* <DEDUP_REMOVED lines=10> */
.L_x_2432:
[----:B------:R-:W-:Y:S05]  /*24d70*/  BSYNC B1 ;  /* 0x0000000000017941 */ /* 0x000fea0003800000 */
.L_x_2431:
        /* <DEDUP_REMOVED lines=13> */
.L_x_2455:
[----:B------:R-:W-:Y:S05]  /*24e50*/  YIELD ;  /* 0x0000000000007946 */ /* 0x000fea0003800000 */
[----:B------:R-:W-:Y:S04]  /*24e60*/  BSSY B1, `(.L_x_2443) ;  /* 0x0000051000017945 */ /* 0x000fe80003800000 */
[----:B---3--:R-:W-:Y:S05]  /*24e70*/  @!P6 BRA `(.L_x_2444) ;  /* 0x00000004003ce947 */ /* 0x008fea0003800000 */
[----:B------:R-:W3:Y:S04]  /*24e80*/  LDL R8, [R1+0x4] ;  /* 0x0000040001087983 */ /* 0x000ee80000100800 */
[----:B--2---:R-:W3:Y:S04]  /*24e90*/  LDL R5, [R1+0xc] ;  /* 0x00000c0001057983 */ /* 0x004ee80000100800 */
[----:B------:R-:W2:Y:S01]  /*24ea0*/  LDL R6, [R1+0x14] ;  /* 0x0000140001067983 */ /* 0x000ea20000100800 */
[----:B------:R-:W0:Y:S01]  /*24eb0*/  S2R R7, SR_TID.X ;  /* 0x0000000000077919 */ /* 0x000e220000002100 */
[----:B------:R-:W-:Y:S01]  /*24ec0*/  BSSY B2, `(.L_x_2445) ;  /* 0x0000007000027945 */ /* 0x000fe20003800000 */
[----:B0-----:R-:W-:-:S04]  /*24ed0*/  LOP3.LUT R7, R7, 0x7f, RZ, 0xc0, !PT ;  /* 0x0000007f07077812 */ /* 0x001fc800078ec0ff */
[----:B------:R-:W-:Y:S01]  /*24ee0*/  ISETP.NE.AND P2, PT, R7, RZ, PT ;  /* 0x000000ff0700720c */ /* 0x000fe20003f45270 */
[----:B---3--:R-:W-:Y:S01]  /*24ef0*/  IMAD R5, R5, 0x8, R8 ;  /* 0x0000000805057824 */ /* 0x008fe200078e0208 */
[----:B--2---:R-:W-:-:S04]  /*24f00*/  SHF.L.U32 R6, R6, 0x1f, RZ ;  /* 0x0000001f06067819 */ /* 0x004fc800000006ff */
[----:B------:R-:W0:Y:S02]  /*24f10*/  SYNCS.PHASECHK.TRANS64.TRYWAIT P1, [R5+URZ+0x2e8a0], R6 ;  /* 0x02e8a006050075a7 */ /* 0x000e24000802017f */
[----:B0-----:R-:W-:Y:S05]  /*24f20*/  @!P1 BRA `(.L_x_2446) ;  /* 0x0000007000249947 */ /* 0x001fea0003800000 */
.L_x_2624:
[----:B------:R-:W-:Y:S05]  /*24f30*/  BSYNC B2 ;  /* 0x0000000000027941 */ /* 0x000fea0003800000 */
.L_x_2445:
        /* <DEDUP_REMOVED lines=9> */
.L_x_2448:
[----:B------:R-:W-:Y:S05]  /*24fd0*/  BSYNC B2 ;  /* 0x0000000000027941 */ /* 0x000fea0003800000 */
.L_x_2447:
[----:B------:R-:W2:Y:S04]  /*24fe0*/  LDL R8, [R1+0x4] ;  /* 0x0000040001087983 */ /* 0x000ea80000100800 */
[----:B------:R-:W2:Y:S01]  /*24ff0*/  LDL R7, [R1+0xc] ;  /* 0x00000c0001077983 */ /* 0x000ea20000100800 */
[----:B-1----:R-:W-:Y:S01]  /*25000*/  IMAD.MOV.U32 R11, RZ, RZ, RZ ;  /* 0x000000ffff0b7224 */ /* 0x002fe200078e00ff */
        /* <DEDUP_REMOVED lines=10> */
.L_x_2449:
        /* <DEDUP_REMOVED lines=13> */
.L_x_2625:
[----:B------:R-:W-:Y:S05]  /*25180*/  BSYNC B2 ;  /* 0x0000000000027941 */ /* 0x000fea0003800000 */
.L_x_2450:
        /* <DEDUP_REMOVED lines=11> */
.L_x_2453:
[----:B------:R-:W-:Y:S05]  /*25240*/  BSYNC B2 ;  /* 0x0000000000027941 */ /* 0x000fea0003800000 */
.L_x_2452:
        /* <DEDUP_REMOVED lines=8> */
.L_x_2454:
        /* <DEDUP_REMOVED lines=10> */
.L_x_2444:
[----:B------:R-:W-:Y:S05]  /*25370*/  BSYNC B1 ;  /* 0x0000000000017941 */ /* 0x000fea0003800000 */
.L_x_2443:
[----:B------:R-:W3:Y:S04]  /*25380*/  LDL.LU R6, [R1+0xc] ;  /* 0x00000c0001067983 */ /* 0x000ee80000300800 */
[----:B--2---:R-:W2:Y:S01]  /*25390*/  LDL.LU R9, [R1+0x14] ;  /* 0x0000140001097983 */ /* 0x004ea20000300800 */
[C---:B------:R-:W-:Y:S01]  /*253a0*/  ISETP.GT.AND P2, PT, R4.reuse, R2, PT ;  /* 0x000000020400720c */ /* 0x040fe20003f44270 */
[----:B------:R-:W-:Y:S02]  /*253b0*/  VIADD R4, R4, 0xffffffff ;  /* 0xffffffff04047836 */ /* 0x000fe40000000000 */
[----:B---3--:R-:W-:-:S05]  /*253c0*/  VIADD R5, R6, 0x1 ;  /* 0x0000000106057836 */ /* 0x008fca0000000000 */
[----:B------:R-:W-:-:S04]  /*253d0*/  ISETP.NE.AND P1, PT, R5, 0x2, PT ;  /* 0x000000020500780c */ /* 0x000fc80003f25270 */
[----:B------:R-:W-:Y:S02]  /*253e0*/  SEL R6, RZ, 0x1, P1 ;  /* 0x00000001ff067807 */ /* 0x000fe40000800000 */
[----:B------:R-:W-:Y:S02]  /*253f0*/  SEL R5, R5, RZ, P1 ;  /* 0x000000ff05057207 */ /* 0x000fe40000800000 */
[----:B--2---:R-:W-:-:S05]  /*25400*/  LOP3.LUT R9, R9, R6, RZ, 0x3c, !PT ;  /* 0x0000000609097212 */ /* 0x004fca00078e3cff */
[----:B------:R3:W-:Y:S04]  /*25410*/  STL [R1+0x14], R9 ;  /* 0x0000140901007387 */ /* 0x0007e80000100800 */
[----:B------:R3:W-:Y:S01]  /*25420*/  STL [R1+0xc], R5 ;  /* 0x00000c0501007387 */ /* 0x0007e20000100800 */
[----:B------:R-:W-:Y:S05]  /*25430*/  @P2 BRA `(.L_x_2455) ;  /* 0xfffffff800842947 */ /* 0x000fea000383ffff */
.L_x_2425:
[----:B------:R-:W-:Y:S05]  /*25440*/  BSYNC B0 ;  /* 0x0000000000007941 */ /* 0x000fea0003800000 */
.L_x_2424:
[----:B------:R-:W4:Y:S01]  /*25450*/  LDC R0, c[0x0][0x448] ;  /* 0x00011200ff007b82 */ /* 0x000f220000000800 */
[----:B------:R-:W-:Y:S07]  /*25460*/  @!P0 WARPSYNC.ALL ;  /* 0x0000000000008948 */ /* 0x000fee0003800000 */
[----:B------:R-:W-:Y:S01]  /*25470*/  @!P0 BAR.SYNC.DEFER_BLOCKING 0xc, 0x180 ;  /* 0x0306000000008b1d */ /* 0x000fe20000010000 */
[----:B----4-:R-:W-:Y:S02]  /*25480*/  ISETP.NE.AND P1, PT, R0, 0x1, PT ;  /* 0x000000010000780c */ /* 0x010fe40003f25270 */
[----:B------:R-:W-:-:S11]  /*25490*/  LEA R0, R17, 0x7f, 0x7 ;  /* 0x0000007f11007811 */ /* 0x000fd600078e38ff */
[----:B------:R-:W4:Y:S08]  /*254a0*/  @P1 LDC R2, c[0x0][0x44c] ;  /* 0x00011300ff021b82 */ /* 0x000f300000000800 */
[----:B------:R-:W5:Y:S01]  /*254b0*/  @P1 LDC R3, c[0x0][0x450] ;  /* 0x00011400ff031b82 */ /* 0x000f620000000800 */
[----:B----4-:R-:W-:-:S05]  /*254c0*/  @P1 IMAD.HI.U32 R2, R0, R2, RZ ;  /* 0x0000000200021227 */ /* 0x010fca00078e00ff */
[----:B-----5:R-:W-:Y:S01]  /*254d0*/  @P1 SHF.R.U32.HI R0, RZ, R3, R2 ;  /* 0x00000003ff001219 */ /* 0x020fe20000011602 */
[----:B------:R-:W-:-:S04]  /*254e0*/  IMAD.MOV.U32 R2, RZ, RZ, RZ ;  /* 0x000000ffff027224 */ /* 0x000fc800078e00ff */
[----:B------:R-:W-:-:S04]  /*254f0*/  IMAD.IADD R3, R21, 0x1, R0 ;  /* 0x0000000115037824 */ /* 0x000fc800078e0200 */
[----:B------:R-:W-:-:S05]  /*25500*/  IMAD.HI R2, R3, -0x6db6db6d, R2 ;  /* 0x9249249303027827 */ /* 0x000fca00078e0202 */
[----:B------:R-:W-:-:S04]  /*25510*/  SHF.R.U32.HI R0, RZ, 0x1f, R2 ;  /* 0x0000001fff007819 */ /* 0x000fc80000011602 */
[----:B------:R-:W-:-:S04]  /*25520*/  LEA.HI.SX32 R2, R2, R0, 0x19 ;  /* 0x0000000002027211 */ /* 0x000fc800078fcaff */
[----:B------:R-:W-:-:S04]  /*25530*/  VIMNMX R4, R20, R2, PT ;  /* 0x0000000214047248 */ /* 0x000fc80003fe0100 */
[----:B------:R-:W-:Y:S01]  /*25540*/  ISETP.GT.AND P0, PT, R4, RZ, PT ;  /* 0x000000ff0400720c */ /* 0x000fe20003f04270 */
[----:B------:R4:W-:-:S12]  /*25550*/  STL [R1+0x38], R4 ;  /* 0x0000380401007387 */ /* 0x0009d80000100800 */
[----:B----4-:R-:W-:Y:S05]  /*25560*/  @P0 BRA `(.L_x_2456) ;  /* 0x0000000000480947 */ /* 0x010fea0003800000 */
[----:B--23--:R-:W2:Y:S02]  /*25570*/  S2R R5, SR_TID.X ;  /* 0x0000000000057919 */ /* 0x00cea40000002100 */
[----:B--2---:R-:W-:-:S04]  /*25580*/  LOP3.LUT R5, R5, 0x7f, RZ, 0xc0, !PT ;  /* 0x0000007f05057812 */ /* 0x004fc800078ec0ff */
[----:B------:R-:W-:-:S13]  /*25590*/  ISETP.NE.AND P0, PT, R5, RZ, PT ;  /* 0x000000ff0500720c */ /* 0x000fda0003f05270 */
[----:B------:R-:W-:Y:S05]  /*255a0*/  @P0 BRA `(.L_x_2457) ;  /* 0x0000003400700947 */ /* 0x000fea0003800000 */
[----:B------:R-:W2:Y:S01]  /*255b0*/  S2R R3, SR_LANEID ;  /* 0x0000000000037919 */ /* 0x000ea20000000000 */
[----:B------:R-:W-:Y:S01]  /*255c0*/  VOTEU.ANY UR4, UPT, PT ;  /* 0x0000000000047886 */ /* 0x000fe200038e0100 */
[----:B------:R-:W3:Y:S01]  /*255d0*/  LDC.64 R4, c[0x0][0xc60] ;  /* 0x00031800ff047b82 */ /* 0x000ee20000000a00 */
[----:B------:R-:W2:Y:S01]  /*255e0*/  FLO.U32 R0, UR4 ;  /* 0x0000000400007d00 */ /* 0x000ea200080e0000 */
[----:B------:R-:W-:-:S07]  /*255f0*/  ULDC.64 UR6, c[0x0][0x208] ;  /* 0x0000820000067ab9 */ /* 0x000fce0000000a00 */
[----:B------:R-:W3:Y:S01]  /*25600*/  POPC R2, UR4 ;  /* 0x0000000400027d09 */ /* 0x000ee20008000000 */
[----:B--2---:R-:W-:-:S13]  /*25610*/  ISETP.EQ.U32.AND P0, PT, R0, R3, PT ;  /* 0x000000030000720c */ /* 0x004fda0003f02070 */
[----:B---3--:R-:W2:Y:S01]  /*25620*/  @P0 ATOMG.E.ADD.STRONG.GPU PT, R5, desc[UR6][R4.64], R2 ;  /* 0x00000002040509a8 */ /* 0x008ea200081ee1c6 */
[----:B------:R-:W3:Y:S02]  /*25630*/  S2R R3, SR_LTMASK ;  /* 0x0000000000037919 */ /* 0x000ee40000003900 */
[----:B---3--:R-:W-:-:S06]  /*25640*/  LOP3.LUT R3, R3, UR4, RZ, 0xc0, !PT ;  /* 0x0000000403037c12 */ /* 0x008fcc000f8ec0ff */
[----:B------:R-:W3:Y:S01]  /*25650*/  POPC R3, R3 ;  /* 0x0000000300037309 */ /* 0x000ee20000000000 */
[----:B--2---:R-:W3:Y:S02]  /*25660*/  SHFL.IDX PT, R0, R5, R0, 0x1f ;  /* 0x00001f0005007589 */ /* 0x004ee400000e0000 */
[----:B---3--:R-:W-:Y:S01]  /*25670*/  IADD3 R16, R0, UR37, R3 ;  /* 0x0000002500107c10 */ /* 0x008fe2000fffe003 */
[----:B------:R-:W-:Y:S06]  /*25680*/  BRA `(.L_x_2457) ;  /* 0x0000003400387947 */ /* 0x000fec0003800000 */
.L_x_2456:
[----:B------:R-:W4:Y:S01]  /*25690*/  LDL R0, [R1+0x4] ;  /* 0x0000040001007983 */ /* 0x000f220000100800 */
[----:B------:R-:W-:Y:S01]  /*256a0*/  BSSY B6, `(.L_x_2458) ;  /* 0x0000014000067945 */ /* 0x000fe20003800000 */
[----:B----4-:R-:W-:-:S05]  /*256b0*/  VIADD R0, R0, 0x20400 ;  /* 0x0002040000007836 */ /* 0x010fca0000000000 */
[----:B------:R-:W-:-:S13]  /*256c0*/  LOP3.LUT P0, RZ, R0, 0x3ff, RZ, 0xc0, !PT ;  /* 0x000003ff00ff7812 */ /* 0x000fda000780c0ff */
[----:B------:R-:W-:Y:S05]  /*256d0*/  @!P0 BRA `(.L_x_2459) ;  /* 0x0000000000408947 */ /* 0x000fea0003800000 */
[----:B------:R-:W-:Y:S01]  /*256e0*/  MOV R2, 0x0 ;  /* 0x0000000000027802 */ /* 0x000fe20000000f00 */
[----:B------:R-:W-:Y:S01]  /*256f0*/  ULDC.64 UR6, c[0x4][0x98] ;  /* 0x0100260000067ab9 */ /* 0x000fe20000000a00 */
[----:B------:R-:W-:Y:S01]  /*25700*/  ULDC.64 UR8, c[0x4][0xa0] ;  /* 0x0100280000087ab9 */ /* 0x000fe20000000a00 */
[----:B------:R-:W-:Y:S01]  /*25710*/  ULDC.64 UR4, c[0x4][0x8] ;  /* 0x0100020000047ab9 */ /* 0x000fe20000000a00 */
[----:B------:R-:W-:Y:S02]  /*25720*/  IMAD.U32 R4, RZ, RZ, UR6 ;  /* 0x00000006ff047e24 */ /* 0x000fe4000f8e00ff */
[----:B------:R-:W4:Y:S01]  /*25730*/  LDC.64 R2, c[0x4][R2] ;  /* 0x0100000002027b82 */ /* 0x000f220000000a00 */
[----:B--23--:R-:W-:Y:S02]  /*25740*/  IMAD.U32 R5, RZ, RZ, UR7 ;  /* 0x00000007ff057e24 */ /* 0x00cfe4000f8e00ff */
[----:B------:R-:W-:Y:S02]  /*25750*/  IMAD.U32 R6, RZ, RZ, UR8 ;  /* 0x00000008ff067e24 */ /* 0x000fe4000f8e00ff */
[----:B------:R-:W-:-:S02]  /*25760*/  IMAD.U32 R7, RZ, RZ, UR9 ;  /* 0x00000009ff077e24 */ /* 0x000fc4000f8e00ff */
[----:B------:R-:W-:Y:S02]  /*25770*/  IMAD.U32 R10, RZ, RZ, UR4 ;  /* 0x00000004ff0a7e24 */ /* 0x000fe4000f8e00ff */
[----:B-1----:R-:W-:Y:S02]  /*25780*/  IMAD.U32 R11, RZ, RZ, UR5 ;  /* 0x00000005ff0b7e24 */ /* 0x002fe4000f8e00ff */
[----:B------:R-:W-:Y:S02]  /*25790*/  IMAD.MOV.U32 R8, RZ, RZ, 0x70 ;  /* 0x00000070ff087424 */ /* 0x000fe400078e00ff */
[----:B------:R-:W-:Y:S02]  /*257a0*/  IMAD.MOV.U32 R12, RZ, RZ, 0x1 ;  /* 0x00000001ff0c7424 */ /* 0x000fe400078e00ff */
[----:B------:R-:W-:-:S07]  /*257b0*/  IMAD.MOV.U32 R13, RZ, RZ, RZ ;  /* 0x000000ffff0d7224 */ /* 0x000fce00078e00ff */
[----:B------:R-:W-:-:S07]  /*257c0*/  LEPC R20, `(.L_x_2459) ;  /* 0x000000001014794e */ /* 0x000fce0000000000 */
[----:B0---4-:R-:W-:Y:S05]  /*257d0*/  CALL.ABS.NOINC R2 ;  /* 0x0000000002007343 */ /* 0x011fea0003c00000 */
.L_x_2459:
[----:B------:R-:W-:Y:S05]  /*257e0*/  BSYNC B6 ;  /* 0x0000000000067941 */ /* 0x000fea0003800000 */
.L_x_2458:
[----:B------:R-:W4:Y:S04]  /*257f0*/  LDL R0, [R1+0x4] ;  /* 0x0000040001007983 */ /* 0x000f280000100800 */
[----:B------:R-:W5:Y:S01]  /*25800*/  LDL.LU R2, [R1+0x1c] ;  /* 0x00001c0001027983 */ /* 0x000f620000300800 */
[----:B------:R-:W-:Y:S01]  /*25810*/  BSSY B6, `(.L_x_2460) ;  /* 0x0000017000067945 */ /* 0x000fe20003800000 */
[----:B----4-:R-:W-:Y:S01]  /*25820*/  VIADD R0, R0, 0xe400 ;  /* 0x0000e40000007836 */ /* 0x010fe20000000000 */
[----:B-----5:R-:W-:-:S04]  /*25830*/  LOP3.LUT R2, R2, 0xfffffffe, RZ, 0xc0, !PT ;  /* 0xfffffffe02027812 */ /* 0x020fc800078ec0ff */
[----:B------:R-:W-:-:S13]  /*25840*/  LOP3.LUT P0, RZ, R0, 0x3ff, RZ, 0xc0, !PT ;  /* 0x000003ff00ff7812 */ /* 0x000fda000780c0ff */
[----:B------:R-:W-:-:S05]  /*25850*/  @P0 LOP3.LUT R2, R2, 0x1, RZ, 0xfc, !PT ;  /* 0x0000000102020812 */ /* 0x000fca00078efcff */
[----:B------:R4:W-:Y:S01]  /*25860*/  STL [R1+0x1c], R2 ;  /* 0x00001c0201007387 */ /* 0x0009e20000100800 */
[----:B------:R-:W-:Y:S05]  /*25870*/  @!P0 BRA `(.L_x_2461) ;  /* 0x0000000000408947 */ /* 0x000fea0003800000 */
[----:B----4-:R-:W-:Y:S01]  /*25880*/  MOV R2, 0x0 ;  /* 0x0000000000027802 */ /* 0x010fe20000000f00 */
        /* <DEDUP_REMOVED lines=15> */
.L_x_2461:
[----:B------:R-:W-:Y:S05]  /*25980*/  BSYNC B6 ;  /* 0x0000000000067941 */ /* 0x000fea0003800000 */
.L_x_2460:
[----:B----4-:R-:W4:Y:S01]  /*25990*/  LDL R2, [R1+0x4] ;  /* 0x0000040001027983 */ /* 0x010f220000100800 */
        /* <DEDUP_REMOVED lines=20> */
.L_x_2463:
[----:B------:R-:W-:Y:S05]  /*25ae0*/  BSYNC B6 ;  /* 0x0000000000067941 */ /* 0x000fea0003800000 */
.L_x_2462:
[----:B------:R-:W4:Y:S01]  /*25af0*/  LDL R2, [R1+0x1c] ;  /* 0x00001c0001027983 */ /* 0x000f220000100800 */
[----:B------:R-:W-:Y:S01]  /*25b00*/  BSSY B6, `(.L_x_2464) ;  /* 0x0000013000067945 */ /* 0x000fe20003800000 */
[----:B----4-:R-:W-:-:S13]  /*25b10*/  LOP3.LUT P6, RZ, R2, 0x1, RZ, 0xc0, !PT ;  /* 0x0000000102ff7812 */ /* 0x010fda00078cc0ff */
        /* <DEDUP_REMOVED lines=17> */
.L_x_2465:
[----:B------:R-:W-:Y:S05]  /*25c30*/  BSYNC B6 ;  /* 0x0000000000067941 */ /* 0x000fea0003800000 */
.L_x_2464:
[----:B------:R-:W4:Y:S01]  /*25c40*/  LDL.LU R2, [R1] ;  /* 0x0000000001027983 */ /* 0x000f220000300800 */
[----:B------:R-:W-:-:S03]  /*25c50*/  ULDC.64 UR4, c[0x0][0x9f8] ;  /* 0x00027e0000047ab9 */ /* 0x000fc60000000a00 */
[----:B------:R-:W5:Y:S04]  /*25c60*/  LDL.LU R0, [R1+0x20] ;  /* 0x0000200001007983 */ /* 0x000f680000300800 */
[----:B------:R-:W2:Y:S01]  /*25c70*/  LDL R8, [R1+0x18] ;  /* 0x0000180001087983 */ /* 0x000ea20000100800 */
[----:B------:R-:W-:Y:S01]  /*25c80*/  ISETP.NE.U32.AND P0, PT, RZ, UR4, PT ;  /* 0x00000004ff007c0c */ /* 0x000fe2000bf05070 */
[----:B------:R-:W-:-:S03]  /*25c90*/  ULDC.64 UR6, c[0x0][0x208] ;  /* 0x0000820000067ab9 */ /* 0x000fc60000000a00 */
[----:B------:R-:W-:-:S13]  /*25ca0*/  ISETP.NE.AND.EX P0, PT, RZ, UR5, PT, P0 ;  /* 0x00000005ff007c0c */ /* 0x000fda000bf05300 */
[----:B----4-:R-:W-:-:S04]  /*25cb0*/  @P0 IADD3 R2, P1, R2, UR4, RZ ;  /* 0x0000000402020c10 */ /* 0x010fc8000ff3e0ff */
[----:B-----5:R-:W-:Y:S01]  /*25cc0*/  @P0 IADD3.X R3, R0, UR5, RZ, P1, !PT ;  /* 0x0000000500030c10 */ /* 0x020fe20008ffe4ff */
[----:B------:R-:W-:-:S04]  /*25cd0*/  ULDC.64 UR4, c[0x0][0xa08] ;  /* 0x0002820000047ab9 */ /* 0x000fc80000000a00 */
[----:B--2---:R2:W3:Y:S02]  /*25ce0*/  @P0 LDG.E R8, desc[UR6][R2.64] ;  /* 0x0000000602080981 */ /* 0x0044e4000c1e1900 */
[----:B--2---:R-:W2:Y:S01]  /*25cf0*/  LDC.64 R2, c[0x0][0x418] ;  /* 0x00010600ff027b82 */ /* 0x004ea20000000a00 */
[----:B---3--:R-:W-:Y:S01]  /*25d00*/  SHF.R.S32.HI R9, RZ, 0x1f, R8 ;  /* 0x0000001fff097819 */ /* 0x008fe20000011408 */
[----:B------:R3:W-:Y:S01]  /*25d10*/  @P0 STL [R1+0x18], R8 ;  /* 0x0000180801000387 */ /* 0x0007e20000100800 */
[----:B--2---:R-:W-:Y:S01]  /*25d20*/  LOP3.LUT P0, RZ, R2, UR4, RZ, 0xfc, !PT ;  /* 0x0000000402ff7c12 */ /* 0x004fe2000f80fcff */
[----:B------:R-:W-:Y:S02]  /*25d30*/  UMOV UR4, 0xffffffff ;  /* 0xffffffff00047882 */ /* 0x000fe40000000000 */
[----:B------:R3:W-:Y:S01]  /*25d40*/  STL [R1+0x20], R9 ;  /* 0x0000200901007387 */ /* 0x0007e20000100800 */
[----:B------:R-:W-:-:S04]  /*25d50*/  LOP3.LUT P0, RZ, R3, UR5, RZ, 0xfc, P0 ;  /* 0x0000000503ff7c12 */ /* 0x000fc8000800fcff */
[----:B------:R-:W-:Y:S01]  /*25d60*/  SEL R0, R8, RZ, !P0 ;  /* 0x000000ff08007207 */ /* 0x000fe20004000000 */
[----:B------:R-:W-:Y:S08]  /*25d70*/  BRA.DIV UR4, `(.L_x_2466) ;  /* 0x0000006204b87947 */ /* 0x000ff0000b800000 */
[----:B------:R-:W2:Y:S02]  /*25d80*/  S2R R4, SR_TID.X ;  /* 0x0000000000047919 */ /* 0x000ea40000002100 */
[----:B--2---:R-:W-:-:S04]  /*25d90*/  SHF.R.U32.HI R4, RZ, 0x5, R4 ;  /* 0x00000005ff047819 */ /* 0x004fc80000011604 */
[----:B------:R-:W-:-:S05]  /*25da0*/  LOP3.LUT R4, R4, 0x3, RZ, 0xc0, !PT ;  /* 0x0000000304047812 */ /* 0x000fca00078ec0ff */
[----:B0-----:R0:W2:Y:S02]  /*25db0*/  SHFL.IDX PT, R14, R4, RZ, 0x1f ;  /* 0x00001fff040e7589 */ /* 0x0010a400000e0000 */
.L_x_2628:
[----:B0-----:R-:W4:Y:S01]  /*25dc0*/  LDL.LU R4, [R1+0x1c] ;  /* 0x00001c0001047983 */ /* 0x001f220000300800 */
[----:B------:R-:W-:Y:S02]  /*25dd0*/  PLOP3.LUT P1, PT, PT, PT, PT, 0x8, 0x0 ;  /* 0x000000000000781c */ /* 0x000fe40003f2e170 */
[----:B--2---:R-:W-:Y:S01]  /*25de0*/  ISETP.NE.AND P0, PT, R14, RZ, PT ;  /* 0x000000ff0e00720c */ /* 0x004fe20003f05270 */
[----:B------:R0:W-:Y:S01]  /*25df0*/  STL [R1], R0 ;  /* 0x0000000001007387 */ /* 0x0001e20000100800 */
[----:B----4-:R-:W-:-:S09]  /*25e00*/  LOP3.LUT R4, R4, 0xfffffffe, RZ, 0xc0, !PT ;  /* 0xfffffffe04047812 */ /* 0x010fd200078ec0ff */
[----:B------:R-:W-:-:S05]  /*25e10*/  @P1 LOP3.LUT R4, R4, 0x1, RZ, 0xfc, !PT ;  /* 0x0000000104041812 */ /* 0x000fca00078efcff */
[----:B------:R0:W-:Y:S01]  /*25e20*/  STL [R1+0x1c], R4 ;  /* 0x00001c0401007387 */ /* 0x0001e20000100800 */
[----:B------:R-:W-:Y:S05]  /*25e30*/  @P0 BRA `(.L_x_2467) ;  /* 0x00000004007c0947 */ /* 0x000fea0003800000 */
[----:B------:R-:W-:-:S03]  /*25e40*/  UMOV UR4, 0xffffffff ;  /* 0xffffffff00047882 */ /* 0x000fc60000000000 */
[----:B------:R-:W-:Y:S05]  /*25e50*/  BRA.DIV UR4, `(.L_x_2468) ;  /* 0x0000006204b47947 */ /* 0x000fea000b800000 */
[----:B------:R-:W-:-:S13]  /*25e60*/  ELECT P6, URZ, PT ;  /* 0x00000000003f782f */ /* 0x000fda00038c0000 */
.L_x_2631:
        /* <DEDUP_REMOVED lines=23> */
[----:B------:R-:W2:Y:S04]  /*25fe0*/  LDG.E R2, desc[UR6][R2.64] ;  /* 0x0000000602027981 */ /* 0x000ea8000c1e1900 */
[----:B--2---:R0:W-:Y:S02]  /*25ff0*/  STL [R1], R2 ;  /* 0x0000000201007387 */ /* 0x0041e40000100800 */
.L_x_2469:
[----:B---3--:R-:W2:Y:S04]  /*26000*/  LDL R9, [R1+0x4] ;  /* 0x0000040001097983 */ /* 0x008ea80000100800 */
        /* <DEDUP_REMOVED lines=9> */
.L_x_2632:
        /* <DEDUP_REMOVED lines=8> */
.L_x_2471:
        /* <DEDUP_REMOVED lines=19> */
[----:B------:R-:W3:Y:S02]  /*26250*/  SYNCS.PHASECHK.TRANS64.TRYWAIT P0, [R2+URZ+0x2e840], R4 ;  /* 0x02e84004020075a7 */ /* 0x000ee4000800017f */
[----:B--23--:R-:W-:Y:S05]  /*26260*/  @!P0 BRA `(.L_x_2472) ;  /* 0x0000005c00e48947 */ /* 0x00cfea0003800000 */
.L_x_2633:
[----:B------:R-:W-:Y:S05]  /*26270*/  @P1 BRA `(.L_x_2473) ;  /* 0x00000000001c1947 */ /* 0x000fea0003800000 */
[----:B------:R-:W3:Y:S01]  /*26280*/  S2R R5, SR_TID.X ;  /* 0x0000000000057919 */ /* 0x000ee20000002100 */
[----:B0-2---:R-:W-:-:S04]  /*26290*/  IMAD.MOV.U32 R4, RZ, RZ, 0x7000 ;  /* 0x00007000ff047424 */ /* 0x005fc800078e00ff */
[----:B------:R4:W-:Y:S01]  /*262a0*/  SYNCS.ARRIVE.TRANS64 RZ, [R2+URZ+0x2e830], R4 ;  /* 0x02e8300402ff79a7 */ /* 0x0009e2000800003f */
[----:B---3--:R-:W-:-:S04]  /*262b0*/  LOP3.LUT R5, R5, 0x1f, RZ, 0xc0, !PT ;  /* 0x0000001f05057812 */ /* 0x008fc800078ec0ff */
[----:B------:R-:W-:-:S13]  /*262c0*/  ISETP.NE.AND P0, PT, R5, RZ, PT ;  /* 0x000000ff0500720c */ /* 0x000fda0003f05270 */
[----:B----4-:R-:W-:Y:S05]  /*262d0*/  @!P0 BRA `(.L_x_2473) ;  /* 0x0000000000048947 */ /* 0x010fea0003800000 */
[----:B------:R-:W-:Y:S01]  /*262e0*/  BPT.TRAP 0x1 ;  /* 0x000000040000795c */ /* 0x000fe20000300000 */
.L_x_2473:
[----:B------:R-:W3:Y:S04]  /*262f0*/  LDL R5, [R1] ;  /* 0x0000000001057983 */ /* 0x000ee80000100800 */
[----:B0-2---:R-:W2:Y:S01]  /*26300*/  LDL.LU R4, [R1+0x1c] ;  /* 0x00001c0001047983 */ /* 0x005ea20000300800 */
        /* <DEDUP_REMOVED lines=12> */
[----:B---3--:R-:W-:Y:S02]  /*263d0*/  R2UR UR13, R5 ;  /* 0x00000000050d72ca */ /* 0x008fe400000e0000 */
[----:B--2---:R-:W-:-:S04]  /*263e0*/  LOP3.LUT R4, R4, 0xfffffffe, RZ, 0xc0, !PT ;  /* 0xfffffffe04047812 */ /* 0x004fc800078ec0ff */
[----:B------:R-:W-:-:S07]  /*263f0*/  @P0 LOP3.LUT R4, R4, 0x1, RZ, 0xfc, !PT ;  /* 0x0000000104040812 */ /* 0x000fce00078efcff */
[----:B------:R2:W-:Y:S01]  /*26400*/  UTMALDG.4D [UR8], [UR4], desc[UR6] ;  /* 0x00000608040075b4 */ /* 0x0005e20008019000 */
[----:B------:R2:W-:Y:S01]  /*26410*/  STL [R1+0x1c], R4 ;  /* 0x00001c0401007387 */ /* 0x0005e20000100800 */
[----:B------:R-:W-:Y:S01]  /*26420*/  NOP ;  /* 0x0000000000007918 */ /* 0x000fe20000000000 */
.L_x_2467:
[----:B------:R-:W4:Y:S04]  /*26430*/  LDL R2, [R1+0x4] ;  /* 0x0000040001027983 */ /* 0x000f280000100800 */
[----:B------:R-:W5:Y:S04]  /*26440*/  LDL.LU R3, [R1+0x3c] ;  /* 0x00003c0001037983 */ /* 0x000f680000300800 */
[----:B------:R-:W3:Y:S04]  /*26450*/  LDL.LU R5, [R1+0x34] ;  /* 0x0000340001057983 */ /* 0x000ee80000300800 */
        /* <DEDUP_REMOVED lines=8> */
[----:B----4-:R-:W-:Y:S01]  /*264e0*/  VIADD R2, R2, 0x1c400 ;  /* 0x0001c40002027836 */ /* 0x010fe20000000000 */
[----:B-----5:R-:W-:-:S04]  /*264f0*/  SHF.R.S32.HI R0, RZ, 0x1f, R3 ;  /* 0x0000001fff007819 */ /* 0x020fc80000011403 */
[----:B------:R-:W-:Y:S02]  /*26500*/  LOP3.LUT P1, RZ, R2, 0x3ff, RZ, 0xc0, !PT ;  /* 0x000003ff02ff7812 */ /* 0x000fe4000782c0ff */
[----:B---3--:R-:W-:Y:S01]  /*26510*/  SEL R5, R5, RZ, !P0 ;  /* 0x000000ff05057207 */ /* 0x008fe20004000000 */
        /* <DEDUP_REMOVED lines=27> */
[----:B0-----:R-:W-:Y:S05]  /*266d0*/  CALL.ABS.NOINC R2 ;  /* 0x0000000002007343 */ /* 0x001fea0003c00000 */
.L_x_2475:
[----:B------:R-:W-:Y:S05]  /*266e0*/  BSYNC B6 ;  /* 0x0000000000067941 */ /* 0x000fea0003800000 */
.L_x_2474:
[----:B--2---:R-:W2:Y:S01]  /*266f0*/  LDL.LU R5, [R1+0x3c] ;  /* 0x00003c0001057983 */ /* 0x004ea20000300800 */
[----:B------:R-:W-:Y:S01]  /*26700*/  ULDC.64 UR4, c[0x0][0x2d8] ;  /* 0x0000b60000047ab9 */ /* 0x000fe20000000a00 */
[----:B------:R-:W0:Y:S01]  /*26710*/  LDC R8, c[0x0][0x448] ;  /* 0x00011200ff087b82 */ /* 0x000e220000000800 */
[----:B------:R-:W-:Y:S01]  /*26720*/  ULDC UR6, c[0x0][0x2b8] ;  /* 0x0000ae0000067ab9 */ /* 0x000fe20000000800 */
[----:B------:R-:W2:Y:S04]  /*26730*/  LDL.LU.64 R2, [R1+0x48] ;  /* 0x0000480001027983 */ /* 0x000ea80000300a00 */
[----:B------:R-:W3:Y:S04]  /*26740*/  LDL.LU R0, [R1+0x50] ;  /* 0x0000500001007983 */ /* 0x000ee80000300800 */
[----:B------:R-:W4:Y:S04]  /*26750*/  LDL.LU R6, [R1+0x58] ;  /* 0x0000580001067983 */ /* 0x000f280000300800 */
[----:B------:R-:W4:Y:S04]  /*26760*/  LDL.LU R4, [R1+0x34] ;  /* 0x0000340001047983 */ /* 0x000f280000300800 */
[----:B------:R0:W5:Y:S02]  /*26770*/  LDL R10, [R1+0x44] ;  /* 0x00004400010a7983 */ /* 0x0001640000100800 */
[----:B0-----:R-:W-:Y:S01]  /*26780*/  ISETP.NE.AND P0, PT, R8, 0x1, PT ;  /* 0x000000010800780c */ /* 0x001fe20003f05270 */
[----:B------:R-:W0:Y:S01]  /*26790*/  S2R R9, SR_TID.X ;  /* 0x0000000000097919 */ /* 0x000e220000002100 */
[----:B-1----:R-:W1:Y:S01]  /*267a0*/  S2R R11, SR_TID.X ;  /* 0x00000000000b7919 */ /* 0x002e620000002100 */
        /* <DEDUP_REMOVED lines=11> */
[----:B------:R-:W2:Y:S03]  /*26860*/  @P0 LDC R6, c[0x0][0x450] ;  /* 0x00011400ff060b82 */ /* 0x000ea60000000800 */
[----:B------:R-:W-:Y:S01]  /*26870*/  IMAD R0, R4, UR5, R0 ;  /* 0x0000000504007c24 */ /* 0x000fe2000f8e0200 */
[----:B------:R-:W-:Y:S01]  /*26880*/  ULDC.64 UR4, c[0x0][0x2d0] ;  /* 0x0000b40000047ab9 */ /* 0x000fe20000000a00 */
[----:B------:R-:W3:Y:S02]  /*26890*/  S2R R4, SR_TID.X ;  /* 0x0000000000047919 */ /* 0x000ee40000002100 */
[----:B------:R-:W-:Y:S01]  /*268a0*/  IMAD.IADD R3, R3, 0x1, R0 ;  /* 0x0000000103037824 */ /* 0x000fe200078e0200 */
[----:B0-----:R-:W-:-:S04]  /*268b0*/  LOP3.LUT R5, R5, 0x7f, RZ, 0xc0, !PT ;  /* 0x0000007f05057812 */ /* 0x001fc800078ec0ff */
[----:B------:R-:W-:Y:S01]  /*268c0*/  SHF.R.U32.HI R5, RZ, 0x3, R5 ;  /* 0x00000003ff057819 */ /* 0x000fe20000011605 */
[----:B---3--:R-:W-:-:S05]  /*268d0*/  IMAD.SHL.U32 R4, R4, 0x10, RZ ;  /* 0x0000001004047824 */ /* 0x008fca00078e00ff */
[----:B------:R-:W-:Y:S02]  /*268e0*/  LOP3.LUT R4, R5, 0x70, R4, 0xf8, !PT ;  /* 0x0000007005047812 */ /* 0x000fe400078ef804 */
[----:B------:R-:W0:Y:S03]  /*268f0*/  @P0 LDC R5, c[0x0][0x44c] ;  /* 0x00011300ff050b82 */ /* 0x000e260000000800 */
[----:B------:R-:W-:-:S04]  /*26900*/  IMAD R4, R17, 0x80, R4 ;  /* 0x0000008011047824 */ /* 0x000fc800078e0204 */
[----:B------:R-:W-:Y:S02]  /*26910*/  IMAD.MOV.U32 R0, RZ, RZ, R4 ;  /* 0x000000ffff007224 */ /* 0x000fe400078e0004 */
[----:B0-----:R-:W-:-:S05]  /*26920*/  @P0 IMAD.HI.U32 R5, R4, R5, RZ ;  /* 0x0000000504050227 */ /* 0x001fca00078e00ff */
[----:B--2---:R-:W-:-:S05]  /*26930*/  @P0 SHF.R.U32.HI R0, RZ, R6, R5 ;  /* 0x00000006ff000219 */ /* 0x004fca0000011605 */
        /* <DEDUP_REMOVED lines=17> */
[C---:B-1----:R-:W-:Y:S01]  /*26a50*/  IMAD.SHL.U32 R7, R11.reuse, 0x10, RZ ;  /* 0x000000100b077824 */ /* 0x042fe200078e00ff */
[----:B------:R-:W-:-:S04]  /*26a60*/  LOP3.LUT R9, R11, 0x7f, RZ, 0xc0, !PT ;  /* 0x0000007f0b097812 */ /* 0x000fc800078ec0ff */
[----:B------:R-:W-:Y:S02]  /*26a70*/  LOP3.LUT R7, R7, 0x70, RZ, 0xc0, !PT ;  /* 0x0000007007077812 */ /* 0x000fe400078ec0ff */
[----:B------:R-:W-:Y:S01]  /*26a80*/  SHF.R.U32.HI R9, RZ, 0x3, R9 ;  /* 0x00000003ff097819 */ /* 0x000fe20000011609 */
[----:B------:R-:W-:Y:S06]  /*26a90*/  BRA.DIV UR4, `(.L_x_2476) ;  /* 0x0000005604ec7947 */ /* 0x000fec000b800000 */
[----:B------:R-:W2:Y:S01]  /*26aa0*/  LDL.LU R4, [R1+0x40] ;  /* 0x0000400001047983 */ /* 0x000ea20000300800 */
[----:B------:R-:W-:Y:S01]  /*26ab0*/  IMAD R17, R17, 0x80, R9 ;  /* 0x0000008011117824 */ /* 0x000fe200078e0209 */
[----:B------:R-:W-:Y:S02]  /*26ac0*/  ULDC.64 UR4, c[0x0][0x208] ;  /* 0x0000820000047ab9 */ /* 0x000fe40000000a00 */
[----:B------:R-:W0:Y:S04]  /*26ad0*/  SHFL.IDX PT, R5, R3, RZ, 0x181f ;  /* 0x00181fff03057589 */ /* 0x000e2800000e0000 */
[----:B------:R-:W-:Y:S01]  /*26ae0*/  SHFL.IDX PT, R6, R0, 0x1, 0x181f ;  /* 0x00381f0000067f89 */ /* 0x000fe200000e0000 */
[----:B--2---:R-:W-:-:S03]  /*26af0*/  IMAD R2, R4, R8, RZ ;  /* 0x0000000804027224 */ /* 0x004fc600078e02ff */
[----:B------:R-:W1:Y:S02]  /*26b00*/  SHFL.IDX PT, R4, R0, RZ, 0x181f ;  /* 0x00181fff00047589 */ /* 0x000e6400000e0000 */
[----:B------:R-:W-:-:S13]  /*26b10*/  ISETP.GE.AND P1, PT, R17, R2, PT ;  /* 0x000000021100720c */ /* 0x000fda0003f26270 */
[----:B0-----:R-:W-:-:S05]  /*26b20*/  @!P1 IADD3 R5, P2, R7, R5, RZ ;  /* 0x0000000507059210 */ /* 0x001fca0007f5e0ff */
[----:B-1----:R-:W-:-:S05]  /*26b30*/  @!P1 IMAD.X R4, RZ, RZ, R4, P2 ;  /* 0x000000ffff049224 */ /* 0x002fca00010e0604 */
[----:B------:R-:W-:-:S04]  /*26b40*/  @!P1 LOP3.LUT R5, R5, R4, RZ, 0x3c, !PT ;  /* 0x0000000405059212 */ /* 0x000fc800078e3cff */
[----:B------:R-:W-:-:S04]  /*26b50*/  @!P1 LOP3.LUT R4, R5, R4, RZ, 0x3c, !PT ;  /* 0x0000000405049212 */ /* 0x000fc800078e3cff */
[----:B------:R-:W-:-:S05]  /*26b60*/  @!P1 LOP3.LUT R5, R5, R4, RZ, 0x3c, !PT ;  /* 0x0000000405059212 */ /* 0x000fca00078e3cff */
[----:B-----5:R0:W-:Y:S02]  /*26b70*/  @!P1 LDGSTS.E.BYPASS.LTC128B.128 [R10+0x1c400], desc[UR4][R4.64], !P0 ;  /* 0x1c400000040a9fae */ /* 0x0201e4000c101d44 */
[----:B0-----:R-:W-:-:S05]  /*26b80*/  VIADD R4, R17, 0x10 ;  /* 0x0000001011047836 */ /* 0x001fca0000000000 */
[----:B------:R-:W-:Y:S02]  /*26b90*/  ISETP.GE.AND P1, PT, R4, R2, PT ;  /* 0x000000020400720c */ /* 0x000fe40003f26270 */
[----:B------:R-:W0:Y:S11]  /*26ba0*/  SHFL.IDX PT, R4, R3, 0x1, 0x181f ;  /* 0x00381f0003047f89 */ /* 0x000e3600000e0000 */
[----:B0-----:R-:W-:-:S05]  /*26bb0*/  @!P1 IADD3 R5, P2, R7, R4, RZ ;  /* 0x0000000407059210 */ /* 0x001fca0007f5e0ff */
[----:B------:R-:W-:Y:S02]  /*26bc0*/  @!P1 IMAD.X R4, RZ, RZ, R6, P2 ;  /* 0x000000ffff049224 */ /* 0x000fe400010e0606 */
[----:B------:R-:W-:Y:S03]  /*26bd0*/  SHFL.IDX PT, R6, R0, 0x2, 0x181f ;  /* 0x00581f0000067f89 */ /* 0x000fe600000e0000 */
[----:B------:R-:W-:-:S04]  /*26be0*/  @!P1 LOP3.LUT R5, R5, R4, RZ, 0x3c, !PT ;  /* 0x0000000405059212 */ /* 0x000fc800078e3cff */
[----:B------:R-:W-:-:S04]  /*26bf0*/  @!P1 LOP3.LUT R4, R5, R4, RZ, 0x3c, !PT ;  /* 0x0000000405049212 */ /* 0x000fc800078e3cff */
[----:B------:R-:W-:-:S05]  /*26c00*/  @!P1 LOP3.LUT R5, R5, R4, RZ, 0x3c, !PT ;  /* 0x0000000405059212 */ /* 0x000fca00078e3cff */
[----:B------:R0:W-:Y:S02]  /*26c10*/  @!P1 LDGSTS.E.BYPASS.LTC128B.128 [R10+0x1cc00], desc[UR4][R4.64], !P0 ;  /* 0x1cc00000040a9fae */ /* 0x0001e4000c101d44 */
        /* <DEDUP_REMOVED lines=36> */
[-C--:B------:R-:W-:Y:S01]  /*26e60*/  @!P1 LOP3.LUT R5, R5, R4.reuse, RZ, 0x3c, !PT ;  /* 0x0000000405059212 */ /* 0x080fe200078e3cff */
[----:B------:R-:W-:Y:S03]  /*26e70*/  SHFL.IDX PT, R0, R0, 0x7, 0x181f ;  /* 0x00f81f0000007f89 */ /* 0x000fe600000e0000 */
[----:B------:R-:W-:-:S04]  /*26e80*/  @!P1 LOP3.LUT R4, R5, R4, RZ, 0x3c, !PT ;  /* 0x0000000405049212 */ /* 0x000fc800078e3cff */
[----:B------:R-:W-:-:S05]  /*26e90*/  @!P1 LOP3.LUT R5, R5, R4, RZ, 0x3c, !PT ;  /* 0x0000000405059212 */ /* 0x000fca00078e3cff */
[----:B------:R0:W-:Y:S02]  /*26ea0*/  @!P1 LDGSTS.E.BYPASS.LTC128B.128 [R10+0x1ec00], desc[UR4][R4.64], !P0 ;  /* 0x1ec00000040a9fae */ /* 0x0001e4000c101d44 */
[----:B0-----:R-:W-:-:S05]  /*26eb0*/  VIADD R4, R17, 0x60 ;  /* 0x0000006011047836 */ /* 0x001fca0000000000 */
[----:B------:R-:W-:Y:S02]  /*26ec0*/  ISETP.GE.AND P1, PT, R4, R2, PT ;  /* 0x000000020400720c */ /* 0x000fe40003f26270 */
[----:B------:R-:W0:Y:S04]  /*26ed0*/  SHFL.IDX PT, R4, R3, 0x6, 0x181f ;  /* 0x00d81f0003047f89 */ /* 0x000e2800000e0000 */
[----:B------:R-:W1:Y:S07]  /*26ee0*/  SHFL.IDX PT, R3, R3, 0x7, 0x181f ;  /* 0x00f81f0003037f89 */ /* 0x000e6e00000e0000 */
[----:B0-----:R-:W-:-:S05]  /*26ef0*/  @!P1 IADD3 R5, P2, R7, R4, RZ ;  /* 0x0000000407059210 */ /* 0x001fca0007f5e0ff */
[----:B------:R-:W-:-:S05]  /*26f00*/  @!P1 IMAD.X R4, RZ, RZ, R6, P2 ;  /* 0x000000ffff049224 */ /* 0x000fca00010e0606 */
[----:B------:R-:W-:-:S04]  /*26f10*/  @!P1 LOP3.LUT R5, R5, R4, RZ, 0x3c, !PT ;  /* 0x0000000405059212 */ /* 0x000fc800078e3cff */
[----:B------:R-:W-:-:S04]  /*26f20*/  @!P1 LOP3.LUT R4, R5, R4, RZ, 0x3c, !PT ;  /* 0x0000000405049212 */ /* 0x000fc800078e3cff */
[----:B------:R-:W-:-:S05]  /*26f30*/  @!P1 LOP3.LUT R5, R5, R4, RZ, 0x3c, !PT ;  /* 0x0000000405059212 */ /* 0x000fca00078e3cff */
[----:B-1----:R0:W-:Y:S02]  /*26f40*/  @!P1 LDGSTS.E.BYPASS.LTC128B.128 [R10+0x1f400], desc[UR4][R4.64], !P0 ;  /* 0x1f400000040a9fae */ /* 0x0021e4000c101d44 */
.L_x_2650:
[----:B------:R1:W5:Y:S01]  /*26f50*/  LDL R9, [R1+0x4] ;  /* 0x0000040001097983 */ /* 0x0003620000100800 */
[----:B------:R-:W-:Y:S01]  /*26f60*/  VIADD R17, R17, 0x70 ;  /* 0x0000007011117836 */ /* 0x000fe20000000000 */
[----:B------:R-:W-:-:S04]  /*26f70*/  ULDC.64 UR4, c[0x0][0x208] ;  /* 0x0000820000047ab9 */ /* 0x000fc80000000a00 */
        /* <DEDUP_REMOVED lines=9> */
.L_x_2477:
[----:B-1----:R-:W2:Y:S01]  /*27010*/  LDL R2, [R1+0x4] ;  /* 0x0000040001027983 */ /* 0x002ea20000100800 */
        /* <DEDUP_REMOVED lines=18> */
.L_x_2651:
[----:B------:R-:W-:Y:S05]  /*27140*/  BSYNC B0 ;  /* 0x0000000000007941 */ /* 0x000fea0003800000 */
.L_x_2478:
[----:B-1----:R-:W2:Y:S02]  /*27150*/  LDL R2, [R1+0x38] ;  /* 0x0000380001027983 */ /* 0x002ea40000100800 */
[----:B--2---:R-:W-:-:S13]  /*27160*/  ISETP.GE.AND P0, PT, R2, 0x2, PT ;  /* 0x000000020200780c */ /* 0x004fda0003f06270 */
[----:B------:R-:W-:Y:S05]  /*27170*/  @!P0 BRA `(.L_x_2480) ;  /* 0x0000001000048947 */ /* 0x000fea0003800000 */
[----:B------:R-:W-:Y:S01]  /*27180*/  VIADD R3, R2, 0xfffffffe ;  /* 0xfffffffe02037836 */ /* 0x000fe20000000000 */
[----:B------:R1:W5:Y:S04]  /*27190*/  LDL.LU R0, [R1+0x8] ;  /* 0x0000080001007983 */ /* 0x0003680000300800 */
[----:B------:R1:W5:Y:S02]  /*271a0*/  LDL.LU R2, [R1+0x10] ;  /* 0x0000100001027983 */ /* 0x0003640000300800 */
.L_x_2500:
[----:B0-2---:R-:W2:Y:S01]  /*271b0*/  LDL R4, [R1+0x1c] ;  /* 0x00001c0001047983 */ /* 0x005ea20000100800 */
        /* <DEDUP_REMOVED lines=35> */
[----:B------:R-:W2:Y:S04]  /*273f0*/  LDG.E R4, desc[UR8][R6.64] ;  /* 0x0000000806047981 */ /* 0x000ea8000c1e1900 */
[----:B--2---:R2:W-:Y:S02]  /*27400*/  STL [R1], R4 ;  /* 0x0000000401007387 */ /* 0x0045e40000100800 */
.L_x_2483:
        /* <DEDUP_REMOVED lines=9> */
.L_x_2652:
[----:B------:R-:W-:Y:S05]  /*274a0*/  BSYNC B1 ;  /* 0x0000000000017941 */ /* 0x000fea0003800000 */
.L_x_2484:
        /* <DEDUP_REMOVED lines=9> */
.L_x_2487:
[----:B------:R-:W-:Y:S05]  /*27540*/  BSYNC B1 ;  /* 0x0000000000017941 */ /* 0x000fea0003800000 */
.L_x_2486:
[----:B0-----:R-:W3:Y:S04]  /*27550*/  LDL R9, [R1+0x4] ;  /* 0x0000040001097983 */ /* 0x001ee80000100800 */
        /* <DEDUP_REMOVED lines=13> */
.L_x_2488:
        /* <DEDUP_REMOVED lines=10> */
[----:B0-----:R-:W-:Y:S05]  /*276d0*/  @P0 BRA.U.ANY `(.L_x_2488) ;  /* 0xfffffffd00d40947 */ /* 0x001fea000393ffff */
[----:B------:R-:W0:Y:S01]  /*276e0*/  SYNCS.PHASECHK.TRANS64.TRYWAIT P0, [R6+URZ+0x2e840], R5 ;  /* 0x02e84005060075a7 */ /* 0x000e22000800017f */
[----:B------:R-:W-:Y:S04]  /*276f0*/  BSSY B1, `(.L_x_2489) ;  /* 0x0000002000017945 */ /* 0x000fe80003800000 */
[----:B0-----:R-:W-:Y:S05]  /*27700*/  @!P0 BRA `(.L_x_2490) ;  /* 0x0000005400c08947 */ /* 0x001fea0003800000 */
.L_x_2653:
[----:B------:R-:W-:Y:S05]  /*27710*/  BSYNC B1 ;  /* 0x0000000000017941 */ /* 0x000fea0003800000 */
.L_x_2489:
        /* <DEDUP_REMOVED lines=11> */
.L_x_2492:
[----:B------:R-:W-:Y:S05]  /*277d0*/  BSYNC B1 ;  /* 0x0000000000017941 */ /* 0x000fea0003800000 */
.L_x_2491:
        /* <DEDUP_REMOVED lines=8> */
.L_x_2493:
        /* <DEDUP_REMOVED lines=11> */
.L_x_2482:
[----:B------:R-:W-:Y:S05]  /*27910*/  BSYNC B0 ;  /* 0x0000000000007941 */ /* 0x000fea0003800000 */
.L_x_2481:
[----:B------:R-:W-:-:S06]  /*27920*/  UISETP.NE.AND UP0, UPT, UR36, 0x3, UPT ;  /* 0x000000032400788c */ /* 0x000fcc000bf05270 */
[----:B------:R-:W-:-:S13]  /*27930*/  PLOP3.LUT P0, PT, PT, PT, UP0, 0x80, 0x0 ;  /* 0x000000000000781c */ /* 0x000fda0003f0f008 */
[----:B------:R-:W-:Y:S05]  /*27940*/  @!P0 BRA `(.L_x_2494) ;  /* 0x0000000000048947 */ /* 0x000fea0003800000 */
[----:B------:R-:W-:Y:S01]  /*27950*/  BPT.TRAP 0x1 ;  /* 0x000000040000795c */ /* 0x000fe20000300000 */
.L_x_2494:
        /* <DEDUP_REMOVED lines=9> */
.L_x_2654:
[----:B------:R-:W-:Y:S05]  /*279f0*/  BSYNC B0 ;  /* 0x0000000000007941 */ /* 0x000fea0003800000 */
.L_x_2495:
[----:B------:R-:W-:Y:S05]  /*27a00*/  @!P1 BRA `(.L_x_2497) ;  /* 0x0000000000049947 */ /* 0x000fea0003800000 */
[----:B------:R-:W-:Y:S01]  /*27a10*/  BPT.TRAP 0x1 ;  /* 0x000000040000795c */ /* 0x000fe20000300000 */
.L_x_2497:
[----:B------:R-:W-:Y:S01]  /*27a20*/  SHF.L.U32 R2, R2, 0x1f, RZ ;  /* 0x0000001f02027819 */ /* 0x000fe200000006ff */
[----:B------:R-:W-:-:S03]  /*27a30*/  IMAD R12, R0, 0x7000, RZ ;  /* 0x00007000000c7824 */ /* 0x000fc600078e02ff */
[----:B------:R-:W3:Y:S02]  /*27a40*/  SYNCS.PHASECHK.TRANS64.TRYWAIT P0, [R17+URZ+0x2e860], R2 ;  /* 0x02e86002110075a7 */ /* 0x000ee4000800017f */
[----:B---3--:R-:W-:Y:S05]  /*27a50*/  @!P0 BRA `(.L_x_2498) ;  /* 0x0000005400148947 */ /* 0x008fea0003800000 */
.L_x_2655:
        /* <DEDUP_REMOVED lines=11> */
[----:B0-----:R-:W-:Y:S02]  /*27b10*/  PRMT R9, R4, 0x7531, R5 ;  /* 0x0000753104097816 */ /* 0x001fe40000000005 */
[C-C-:B------:R-:W-:Y:S02]  /*27b20*/  PRMT R10, R6.reuse, 0x6420, R7.reuse ;  /* 0x00006420060a7816 */ /* 0x140fe40000000007 */
[----:B------:R-:W-:-:S02]  /*27b30*/  PRMT R11, R6, 0x7531, R7 ;  /* 0x00007531060b7816 */ /* 0x000fc40000000007 */
[----:B------:R-:W0:Y:S01]  /*27b40*/  LDSM.16.MT88.4 R4, [R2+0xe400] ;  /* 0x00e400000204783b */ /* 0x000e220000004200 */
[----:B------:R-:W-:-:S05]  /*27b50*/  IMAD.IADD R20, R13, 0x1, R20 ;  /* 0x000000010d147824 */ /* 0x000fca00078e0214 */
[----:B------:R0:W-:Y:S02]  /*27b60*/  STSM.16.M88.4 [R20+0x400], R8 ;  /* 0x0004000814007844 */ /* 0x0001e40000000200 */
[C-C-:B0-----:R-:W-:Y:S02]  /*27b70*/  PRMT R8, R4.reuse, 0x6420, R5.reuse ;  /* 0x0000642004087816 */ /* 0x141fe40000000005 */
        /* <DEDUP_REMOVED lines=84> */
.L_x_2499:
[----:B------:R-:W3:Y:S01]  /*280c0*/  S2R R0, SR_TID.X ;  /* 0x0000000000007919 */ /* 0x000ee20000002100 */
[----:B0-----:R0:W-:Y:S01]  /*280d0*/  SYNCS.ARRIVE.TRANS64.A1T0 RZ, [R17+URZ+0x2e850], RZ ;  /* 0x02e850ff11ff79a7 */ /* 0x0011e2000810003f */
[----:B------:R4:W5:Y:S01]  /*280e0*/  LDL R2, [R1+0x10] ;  /* 0x0000100001027983 */ /* 0x0009620000100800 */
[----:B---3--:R-:W-:Y:S01]  /*280f0*/  LOP3.LUT R0, R0, 0x7f, RZ, 0xc0, !PT ;  /* 0x0000007f00007812 */ /* 0x008fe200078ec0ff */
[----:B------:R-:W-:Y:S03]  /*28100*/  BAR.SYNC.DEFER_BLOCKING 0x2, 0x80 ;  /* 0x0082000000007b1d */ /* 0x000fe60000010000 */
[----:B------:R-:W-:-:S03]  /*28110*/  ISETP.NE.AND P0, PT, R0, RZ, PT ;  /* 0x000000ff0000720c */ /* 0x000fc60003f05270 */
[----:B------:R4:W5:Y:S10]  /*28120*/  LDL R0, [R1+0x8] ;  /* 0x0000080001007983 */ /* 0x0009740000100800 */
[----:B0-----:R-:W-:-:S05]  /*28130*/  @!P0 VIADD R17, R17, 0x2e880 ;  /* 0x0002e88011118836 */ /* 0x001fca0000000000 */
[----:B------:R-:W-:-:S04]  /*28140*/  @!P0 PRMT R17, RZ, 0x654, R17 ;  /* 0x00000654ff118816 */ /* 0x000fc80000000011 */
[----:B------:R4:W-:Y:S01]  /*28150*/  @!P0 SYNCS.ARRIVE.TRANS64.RED.A1T0 RZ, [R17+URZ], RZ ;  /* 0x000000ff11ff89a7 */ /* 0x0009e2000810043f */
[C---:B------:R-:W-:Y:S01]  /*28160*/  ISETP.GT.AND P0, PT, R3.reuse, RZ, PT ;  /* 0x000000ff0300720c */ /* 0x040fe20003f04270 */
[----:B------:R-:W-:-:S12]  /*28170*/  VIADD R3, R3, 0xffffffff ;  /* 0xffffffff03037836 */ /* 0x000fd80000000000 */
[----:B----4-:R-:W-:Y:S05]  /*28180*/  @P0 BRA `(.L_x_2500) ;  /* 0xfffffff000080947 */ /* 0x010fea000383ffff */
.L_x_2480:
[----:B0-----:R-:W0:Y:S01]  /*28190*/  S2R R4, SR_TID.X ;  /* 0x0000000000047919 */ /* 0x001e220000002100 */
[----:B------:R-:W-:Y:S01]  /*281a0*/  BSSY B0, `(.L_x_2501) ;  /* 0x0000011000007945 */ /* 0x000fe20003800000 */
[----:B0-----:R-:W-:-:S04]  /*281b0*/  LOP3.LUT R4, R4, 0x7f, RZ, 0xc0, !PT ;  /* 0x0000007f04047812 */ /* 0x001fc800078ec0ff */
[----:B------:R-:W-:-:S13]  /*281c0*/  ISETP.NE.AND P0, PT, R4, RZ, PT ;  /* 0x000000ff0400720c */ /* 0x000fda0003f05270 */
[----:B------:R-:W-:Y:S05]  /*281d0*/  @P0 BRA `(.L_x_2502) ;  /* 0x0000000000340947 */ /* 0x000fea0003800000 */
[----:B------:R-:W0:Y:S01]  /*281e0*/  S2R R3, SR_LANEID ;  /* 0x0000000000037919 */ /* 0x000e220000000000 */
[----:B------:R-:W-:Y:S01]  /*281f0*/  VOTEU.ANY UR4, UPT, PT ;  /* 0x0000000000047886 */ /* 0x000fe200038e0100 */
[----:B------:R-:W3:Y:S01]  /*28200*/  LDC.64 R4, c[0x0][0xc60] ;  /* 0x00031800ff047b82 */ /* 0x000ee20000000a00 */
[----:B-----5:R-:W0:Y:S01]  /*28210*/  FLO.U32 R0, UR4 ;  /* 0x0000000400007d00 */ /* 0x020e2200080e0000 */
[----:B------:R-:W-:-:S07]  /*28220*/  ULDC.64 UR6, c[0x0][0x208] ;  /* 0x0000820000067ab9 */ /* 0x000fce0000000a00 */
[----:B------:R-:W3:Y:S01]  /*28230*/  POPC R2, UR4 ;  /* 0x0000000400027d09 */ /* 0x000ee20008000000 */
[----:B0-----:R-:W-:-:S13]  /*28240*/  ISETP.EQ.U32.AND P1, PT, R0, R3, PT ;  /* 0x000000030000720c */ /* 0x001fda0003f22070 */
[----:B---3--:R-:W3:Y:S01]  /*28250*/  @P1 ATOMG.E.ADD.STRONG.GPU PT, R5, desc[UR6][R4.64], R2 ;  /* 0x00000002040519a8 */ /* 0x008ee200081ee1c6 */
[----:B------:R-:W0:Y:S02]  /*28260*/  S2R R3, SR_LTMASK ;  /* 0x0000000000037919 */ /* 0x000e240000003900 */
[----:B0-----:R-:W-:-:S06]  /*28270*/  LOP3.LUT R3, R3, UR4, RZ, 0xc0, !PT ;  /* 0x0000000403037c12 */ /* 0x001fcc000f8ec0ff */
[----:B------:R-:W0:Y:S01]  /*28280*/  POPC R3, R3 ;  /* 0x0000000300037309 */ /* 0x000e220000000000 */
[----:B---3--:R-:W0:Y:S02]  /*28290*/  SHFL.IDX PT, R0, R5, R0, 0x1f ;  /* 0x00001f0005007589 */ /* 0x008e2400000e0000 */
[----:B0-----:R-:W-:-:S07]  /*282a0*/  IADD3 R16, R0, UR37, R3 ;  /* 0x0000002500107c10 */ /* 0x001fce000fffe003 */
.L_x_2502:
[----:B------:R-:W-:Y:S05]  /*282b0*/  BSYNC B0 ;  /* 0x0000000000007941 */ /* 0x000fea0003800000 */
.L_x_2501:
[----:B------:R-:W-:-:S06]  /*282c0*/  UISETP.NE.AND UP0, UPT, UR36, 0x3, UPT ;  /* 0x000000032400788c */ /* 0x000fcc000bf05270 */
[----:B------:R-:W-:-:S13]  /*282d0*/  PLOP3.LUT P1, PT, PT, PT, UP0, 0x80, 0x0 ;  /* 0x000000000000781c */ /* 0x000fda0003f2f008 */
[----:B------:R-:W-:Y:S05]  /*282e0*/  @!P1 BRA `(.L_x_2503) ;  /* 0x0000000000049947 */ /* 0x000fea0003800000 */
[----:B------:R-:W-:Y:S01]  /*282f0*/  BPT.TRAP 0x1 ;  /* 0x000000040000795c */ /* 0x000fe20000300000 */
.L_x_2503:
        /* <DEDUP_REMOVED lines=9> */
[----:B------:R-:W0:Y:S02]  /*28390*/  SYNCS.PHASECHK.TRANS64.TRYWAIT P1, [R17+URZ+0x2e870], R0 ;  /* 0x02e87000110075a7 */ /* 0x000e24000802017f */
[----:B0-----:R-:W-:Y:S05]  /*283a0*/  @!P1 BRA `(.L_x_2505) ;  /* 0x0000004800d49947 */ /* 0x001fea0003800000 */
.L_x_2656:
[----:B------:R-:W-:Y:S05]  /*283b0*/  BSYNC B0 ;  /* 0x0000000000007941 */ /* 0x000fea0003800000 */
.L_x_2504:
[----:B------:R-:W-:Y:S05]  /*283c0*/  @!P2 BRA `(.L_x_2506) ;  /* 0x000000000004a947 */ /* 0x000fea0003800000 */
[----:B------:R-:W-:Y:S01]  /*283d0*/  BPT.TRAP 0x1 ;  /* 0x000000040000795c */ /* 0x000fe20000300000 */
.L_x_2506:
[----:B0-----:R-:W3:Y:S02]  /*283e0*/  LDL R0, [R1+0x10] ;  /* 0x0000100001007983 */ /* 0x001ee40000100800 */
[----:B---3--:R-:W-:-:S04]  /*283f0*/  SHF.L.U32 R0, R0, 0x1f, RZ ;  /* 0x0000001f00007819 */ /* 0x008fc800000006ff */
[----:B------:R-:W0:Y:S02]  /*28400*/  SYNCS.PHASECHK.TRANS64.TRYWAIT P1, [R17+URZ+0x2e860], R0 ;  /* 0x02e86000110075a7 */ /* 0x000e24000802017f */
[----:B0-----:R-:W-:Y:S05]  /*28410*/  @!P1 BRA `(.L_x_2507) ;  /* 0x0000004800cc9947 */ /* 0x001fea0003800000 */
.L_x_2657:
[----:B------:R-:W0:Y:S04]  /*28420*/  LDL R18, [R1+0x8] ;  /* 0x0000080001127983 */ /* 0x000e280000100800 */
[----:B------:R-:W3:Y:S04]  /*28430*/  LDL R2, [R1+0x2c] ;  /* 0x00002c0001027983 */ /* 0x000ee80000100800 */
[----:B--2---:R-:W2:Y:S04]  /*28440*/  LDL R12, [R1+0x4] ;  /* 0x00000400010c7983 */ /* 0x004ea80000100800 */
[----:B------:R-:W4:Y:S04]  /*28450*/  LDL R3, [R1+0x30] ;  /* 0x0000300001037983 */ /* 0x000f280000100800 */
[----:B------:R-:W5:Y:S01]  /*28460*/  LDL R13, [R1+0x28] ;  /* 0x00002800010d7983 */ /* 0x000f620000100800 */
[----:B------:R-:W-:Y:S05]  /*28470*/  WARPSYNC.ALL ;  /* 0x0000000000007948 */ /* 0x000fea0003800000 */
[----:B0-----:R-:W-:-:S05]  /*28480*/  IMAD R0, R18, 0x7000, RZ ;  /* 0x0000700012007824 */ /* 0x001fca00078e02ff */
[----:B---3--:R-:W-:-:S05]  /*28490*/  LOP3.LUT R2, R0, R2, RZ, 0xfc, !PT ;  /* 0x0000000200027212 */ /* 0x008fca00078efcff */
[----:B--2---:R-:W-:-:S05]  /*284a0*/  IMAD.IADD R2, R12, 0x1, R2 ;  /* 0x000000010c027824 */ /* 0x004fca00078e0202 */
[----:B------:R-:W0:Y:S01]  /*284b0*/  LDSM.16.MT88.4 R4, [R2+0xe400] ;  /* 0x00e400000204783b */ /* 0x000e220000004200 */
[----:B----4-:R-:W-:Y:S01]  /*284c0*/  IMAD.IADD R3, R3, 0x1, R2 ;  /* 0x0000000103037824 */ /* 0x010fe200078e0202 */
[----:B-----5:R-:W-:Y:S02]  /*284d0*/  LOP3.LUT R0, R0, R13, RZ, 0xfc, !PT ;  /* 0x0000000d00007212 */ /* 0x020fe400078efcff */
[C-C-:B0-----:R-:W-:Y:S02]  /*284e0*/  PRMT R8, R4.reuse, 0x6420, R5.reuse ;  /* 0x0000642004087816 */ /* 0x141fe40000000005 */
[----:B------:R-:W-:Y:S02]  /*284f0*/  PRMT R9, R4, 0x7531, R5 ;  /* 0x0000753104097816 */ /* 0x000fe40000000005 */
        /* <DEDUP_REMOVED lines=90> */
.L_x_2508:
[----:B------:R-:W3:Y:S01]  /*28aa0*/  LDL.LU R3, [R1+0x10] ;  /* 0x0000100001037983 */ /* 0x000ee20000300800 */
[----:B0-----:R0:W-:Y:S01]  /*28ab0*/  SYNCS.ARRIVE.TRANS64.A1T0 RZ, [R17+URZ+0x2e850], RZ ;  /* 0x02e850ff11ff79a7 */ /* 0x0011e2000810003f */
[----:B--2---:R-:W-:Y:S02]  /*28ac0*/  VIADD R0, R18, 0x1 ;  /* 0x0000000112007836 */ /* 0x004fe40000000000 */
[----:B0-----:R-:W-:-:S05]  /*28ad0*/  @!P0 VIADD R17, R17, 0x2e880 ;  /* 0x0002e88011118836 */ /* 0x001fca0000000000 */
        /* <DEDUP_REMOVED lines=9> */
.L_x_2457:
[----:B0-----:R-:W2:Y:S02]  /*28b70*/  LDL R0, [R1+0x1c] ;  /* 0x00001c0001007983 */ /* 0x001ea40000100800 */
[----:B--2---:R-:W-:-:S13]  /*28b80*/  LOP3.LUT P0, RZ, R0, 0x2, RZ, 0xc0, !PT ;  /* 0x0000000200ff7812 */ /* 0x004fda000780c0ff */
[----:B------:R-:W-:Y:S05]  /*28b90*/  @!P0 BRA `(.L_x_2509) ;  /* 0x0000000000288947 */ /* 0x000fea0003800000 */
[----:B------:R-:W-:Y:S05]  /*28ba0*/  WARPSYNC.ALL ;  /* 0x0000000000007948 */ /* 0x000fea0003800000 */
[----:B------:R-:W0:Y:S08]  /*28bb0*/  S2UR UR5, SR_CgaCtaId ;  /* 0x00000000000579c3 */ /* 0x000e300000008800 */
[----:B------:R-:W-:Y:S06]  /*28bc0*/  BAR.SYNC.DEFER_BLOCKING 0x5, 0x180 ;  /* 0x0146000000007b1d */ /* 0x000fec0000010000 */
[----:B------:R-:W-:-:S02]  /*28bd0*/  UMOV UR4, 0x400 ;  /* 0x0000040000047882 */ /* 0x000fc40000000000 */
[----:B0-----:R-:W-:-:S06]  /*28be0*/  ULEA UR4, UR5, UR4, 0x18 ;  /* 0x0000000405047291 */ /* 0x001fcc000f8ec03f */
[----:B------:R-:W-:-:S05]  /*28bf0*/  IMAD.U32 R0, RZ, RZ, UR4 ;  /* 0x00000004ff007e24 */ /* 0x000fca000f8e00ff */
[----:B------:R0:W2:Y:S04]  /*28c00*/  LDS.128 R16, [R0+0x2e8d0] ;  /* 0x02e8d00000107984 */ /* 0x0000a80000000c00 */
[----:B------:R0:W-:Y:S01]  /*28c10*/  STL [R1+0x4], R0 ;  /* 0x0000040001007387 */ /* 0x0001e20000100800 */
[----:B------:R-:W-:Y:S06]  /*28c20*/  BAR.ARV 0x4, 0x180 ;  /* 0x0106000000007b1d */ /* 0x000fec0000002000 */
[----:B------:R-:W-:Y:S05]  /*28c30*/  BRA `(.L_x_2510) ;  /* 0x0000000800e47947 */ /* 0x000fea0003800000 */
.L_x_2509:
[----:B------:R-:W0:Y:S01]  /*28c40*/  S2R R0, SR_TID.X ;  /* 0x0000000000007919 */ /* 0x000e220000002100 */
[----:B------:R-:W-:Y:S01]  /*28c50*/  UMOV UR4, 0xffffffff ;  /* 0xffffffff00047882 */ /* 0x000fe20000000000 */
[----:B0-----:R-:W-:-:S04]  /*28c60*/  LOP3.LUT R6, R0, 0x1f, RZ, 0xc0, !PT ;  /* 0x0000001f00067812 */ /* 0x001fc800078ec0ff */
[----:B------:R-:W-:Y:S01]  /*28c70*/  ISETP.NE.AND P0, PT, R6, 0x1f, PT ;  /* 0x0000001f0600780c */ /* 0x000fe20003f05270 */
[----:B------:R-:W-:-:S12]  /*28c80*/  BRA.DIV UR4, `(.L_x_2511) ;  /* 0x0000004204c47947 */ /* 0x000fd8000b800000 */
[----:B------:R-:W-:Y:S01]  /*28c90*/  IMAD.IADD R0, R19, 0x1, R6 ;  /* 0x0000000113007824 */ /* 0x000fe200078e0206 */
[----:B------:R-:W-:Y:S01]  /*28ca0*/  ULDC UR4, c[0x0][0xc3c] ;  /* 0x00030f0000047ab9 */ /* 0x000fe20000000800 */
[----:B------:R-:W-:-:S03]  /*28cb0*/  ULDC.64 UR6, c[0x0][0x208] ;  /* 0x0000820000067ab9 */ /* 0x000fc60000000a00 */
[----:B------:R-:W-:-:S13]  /*28cc0*/  ISETP.GE.OR P1, PT, R0, UR4, !P0 ;  /* 0x0000000400007c0c */ /* 0x000fda000c726670 */
[----:B------:R-:W0:Y:S02]  /*28cd0*/  @!P1 LDC.64 R2, c[0x0][0xc80] ;  /* 0x00032000ff029b82 */ /* 0x000e240000000a00 */
[----:B0-----:R-:W-:-:S06]  /*28ce0*/  @!P1 IMAD.WIDE R2, R0, 0x4, R2 ;  /* 0x0000000400029825 */ /* 0x001fcc00078e0202 */
[----:B------:R0:W2:Y:S01]  /*28cf0*/  @!P1 LDG.E R3, desc[UR6][R2.64] ;  /* 0x0000000602039981 */ /* 0x0000a2000c1e1900 */
[C---:B------:R-:W-:Y:S02]  /*28d00*/  ISETP.GE.U32.AND P2, PT, R6.reuse, 0x2, PT ;  /* 0x000000020600780c */ /* 0x040fe40003f46070 */
[C---:B------:R-:W-:Y:S01]  /*28d10*/  ISETP.GE.U32.AND P3, PT, R6.reuse, 0x4, PT ;  /* 0x000000040600780c */ /* 0x040fe20003f66070 */
[----:B------:R-:W-:Y:S01]  /*28d20*/  SHFL.IDX PT, R0, R16, RZ, 0x1f ;  /* 0x00001fff10007589 */ /* 0x000fe200000e0000 */
[C---:B------:R-:W-:Y:S02]  /*28d30*/  ISETP.GE.U32.AND P4, PT, R6.reuse, 0x8, PT ;  /* 0x000000080600780c */ /* 0x040fe40003f86070 */
[C---:B------:R-:W-:Y:S01]  /*28d40*/  ISETP.GE.U32.AND P5, PT, R6.reuse, 0x10, PT ;  /* 0x000000100600780c */ /* 0x040fe20003fa6070 */
[----:B0-----:R-:W-:Y:S02]  /*28d50*/  IMAD.MOV.U32 R2, RZ, RZ, RZ ;  /* 0x000000ffff027224 */ /* 0x001fe400078e00ff */
[----:B--2---:R-:W-:Y:S01]  /*28d60*/  @!P1 IMAD.MOV.U32 R2, RZ, RZ, R3 ;  /* 0x000000ffff029224 */ /* 0x004fe200078e0003 */
[----:B------:R-:W-:-:S04]  /*28d70*/  ISETP.NE.AND P1, PT, R6, RZ, PT ;  /* 0x000000ff0600720c */ /* 0x000fc80003f25270 */
[----:B------:R-:W0:Y:S02]  /*28d80*/  SHFL.UP PT, R3, R2, 0x1, RZ ;  /* 0x0420000002037989 */ /* 0x000e2400000e00ff */
[----:B0-----:R-:W-:-:S05]  /*28d90*/  SEL R5, R3, RZ, P1 ;  /* 0x000000ff03057207 */ /* 0x001fca0000800000 */
[----:B------:R-:W-:Y:S02]  /*28da0*/  IMAD.IADD R3, R2, 0x1, R5 ;  /* 0x0000000102037824 */ /* 0x000fe400078e0205 */
[----:B------:R-:W-:Y:S04]  /*28db0*/  SHFL.IDX PT, R5, R16, 0x1, 0x1f ;  /* 0x00201f0010057f89 */ /* 0x000fe800000e0000 */
        /* <DEDUP_REMOVED lines=12> */
[----:B------:R0:W2:Y:S02]  /*28e80*/  SHFL.IDX PT, R16, R3, 0x1f, 0x1f ;  /* 0x03e01f0003107f89 */ /* 0x0000a400000e0000 */
.L_x_2667:
[----:B------:R-:W-:Y:S02]  /*28e90*/  ULDC UR4, c[0x0][0xc38] ;  /* 0x00030e0000047ab9 */ /* 0x000fe40000000800 */
[----:B------:R-:W-:-:S04]  /*28ea0*/  IMAD.U32 R4, RZ, RZ, UR4 ;  /* 0x00000004ff047e24 */ /* 0x000fc8000f8e00ff */
[----:B--2---:R-:W-:-:S04]  /*28eb0*/  IMAD R16, R16, R4, RZ ;  /* 0x0000000410107224 */ /* 0x004fc800078e02ff */
[----:B------:R-:W-:-:S05]  /*28ec0*/  IMAD.IADD R5, R5, 0x1, R16 ;  /* 0x0000000105057824 */ /* 0x000fca00078e0210 */
[----:B------:R-:W-:-:S13]  /*28ed0*/  ISETP.GT.AND P6, PT, R5, R0, PT ;  /* 0x000000000500720c */ /* 0x000fda0003fc4270 */
[----:B------:R-:W-:Y:S05]  /*28ee0*/  @P6 BRA `(.L_x_2512) ;  /* 0x0000000000a06947 */ /* 0x000fea0003800000 */
.L_x_2517:
[----:B------:R-:W2:Y:S01]  /*28ef0*/  LDC R2, c[0x0][0xc3c] ;  /* 0x00030f00ff027b82 */ /* 0x000ea20000000800 */
[----:B------:R-:W-:-:S05]  /*28f00*/  VIADD R19, R19, 0x1f ;  /* 0x0000001f13137836 */ /* 0x000fca0000000000 */
[----:B--2---:R-:W-:-:S13]  /*28f10*/  ISETP.GE.AND P6, PT, R19, R2, PT ;  /* 0x000000021300720c */ /* 0x004fda0003fc6270 */
[----:B------:R-:W-:Y:S05]  /*28f20*/  @P6 BRA `(.L_x_2513) ;  /* 0x0000000400dc6947 */ /* 0x000fea0003800000 */
[----:B0-----:R-:W0:Y:S01]  /*28f30*/  S2R R3, SR_TID.X ;  /* 0x0000000000037919 */ /* 0x001e220000002100 */
[----:B------:R-:W-:Y:S01]  /*28f40*/  BSSY B0, `(.L_x_2514) ;  /* 0x000000a000007945 */ /* 0x000fe20003800000 */
[----:B0-----:R-:W-:-:S05]  /*28f50*/  LOP3.LUT R3, R3, 0x1f, RZ, 0xc0, !PT ;  /* 0x0000001f03037812 */ /* 0x001fca00078ec0ff */
[----:B------:R-:W-:-:S05]  /*28f60*/  IMAD.IADD R4, R19, 0x1, R3 ;  /* 0x0000000113047824 */ /* 0x000fca00078e0203 */
[----:B------:R-:W-:Y:S01]  /*28f70*/  ISETP.GE.OR P6, PT, R4, R2, !P0 ;  /* 0x000000020400720c */ /* 0x000fe200047c6670 */
[----:B------:R-:W-:-:S12]  /*28f80*/  IMAD.MOV.U32 R2, RZ, RZ, RZ ;  /* 0x000000ffff027224 */ /* 0x000fd800078e00ff */
[----:B------:R-:W-:Y:S05]  /*28f90*/  @P6 BRA `(.L_x_2515) ;  /* 0x0000000000106947 */ /* 0x000fea0003800000 */
[----:B------:R-:W0:Y:S01]  /*28fa0*/  LDC.64 R2, c[0x0][0xc80] ;  /* 0x00032000ff027b82 */ /* 0x000e220000000a00 */
[----:B------:R-:W-:Y:S01]  /*28fb0*/  ULDC.64 UR4, c[0x0][0x208] ;  /* 0x0000820000047ab9 */ /* 0x000fe20000000a00 */
[----:B0-----:R-:W-:-:S06]  /*28fc0*/  IMAD.WIDE R2, R4, 0x4, R2 ;  /* 0x0000000404027825 */ /* 0x001fcc00078e0202 */
[----:B------:R0:W5:Y:S02]  /*28fd0*/  LDG.E R2, desc[UR4][R2.64] ;  /* 0x0000000402027981 */ /* 0x000164000c1e1900 */
.L_x_2515:
[----:B------:R-:W-:Y:S05]  /*28fe0*/  BSYNC B0 ;  /* 0x0000000000007941 */ /* 0x000fea0003800000 */
.L_x_2514:
[----:B------:R-:W-:-:S03]  /*28ff0*/  UMOV UR4, 0xffffffff ;  /* 0xffffffff00047882 */ /* 0x000fc60000000000 */
[----:B------:R-:W-:Y:S05]  /*29000*/  BRA.DIV UR4, `(.L_x_2516) ;  /* 0x0000004604247947 */ /* 0x000fea000b800000 */
        /* <DEDUP_REMOVED lines=16> */
.L_x_2675:
[----:B------:R-:W-:Y:S02]  /*29110*/  ULDC UR4, c[0x0][0xc38] ;  /* 0x00030e0000047ab9 */ /* 0x000fe40000000800 */
[----:B------:R-:W-:-:S04]  /*29120*/  IMAD.U32 R4, RZ, RZ, UR4 ;  /* 0x00000004ff047e24 */ /* 0x000fc8000f8e00ff */
[----:B--2---:R-:W-:-:S04]  /*29130*/  IMAD R16, R16, R4, RZ ;  /* 0x0000000410107224 */ /* 0x004fc800078e02ff */
[----:B------:R-:W-:-:S05]  /*29140*/  IMAD.IADD R5, R16, 0x1, R5 ;  /* 0x0000000110057824 */ /* 0x000fca00078e0205 */
[----:B------:R-:W-:-:S13]  /*29150*/  ISETP.GT.AND P6, PT, R5, R0, PT ;  /* 0x000000000500720c */ /* 0x000fda0003fc4270 */
[----:B------:R-:W-:Y:S05]  /*29160*/  @!P6 BRA `(.L_x_2517) ;  /* 0xfffffffc0060e947 */ /* 0x000fea000383ffff */
.L_x_2512:
        /* <DEDUP_REMOVED lines=8> */
.L_x_2679:
[----:B------:R-:W-:Y:S01]  /*291f0*/  ISETP.NE.AND P0, PT, R6, RZ, PT ;  /* 0x000000ff0600720c */ /* 0x000fe20003f05270 */
[----:B--2---:R-:W-:-:S12]  /*29200*/  IMAD.MOV.U32 R2, RZ, RZ, RZ ;  /* 0x000000ffff027224 */ /* 0x004fd800078e00ff */
[----:B------:R-:W-:Y:S05]  /*29210*/  @!P0 BRA `(.L_x_2519) ;  /* 0x0000000000108947 */ /* 0x000fea0003800000 */
[----:B------:R-:W-:Y:S01]  /*29220*/  UMOV UR4, 0xffffffff ;  /* 0xffffffff00047882 */ /* 0x000fe20000000000 */
[----:B------:R-:W-:Y:S02]  /*29230*/  VIADD R12, R5, 0xffffffff ;  /* 0xffffffff050c7836 */ /* 0x000fe40000000000 */
[----:B------:R-:W-:Y:S05]  /*29240*/  BRA.DIV UR4, `(.L_x_2520) ;  /* 0x0000004604b47947 */ /* 0x000fea000b800000 */
[----:B------:R2:W4:Y:S02]  /*29250*/  SHFL.IDX PT, R2, R3, R12, 0x1f ;  /* 0x00001f0c03027589 */ /* 0x00052400000e0000 */
.L_x_2519:
        /* <DEDUP_REMOVED lines=9> */
[----:B0-2---:R-:W0:Y:S08]  /*292f0*/  I2F.RP R3, R7 ;  /* 0x0000000700037306 */ /* 0x005e300000209400 */
        /* <DEDUP_REMOVED lines=58> */
.L_x_2513:
[----:B------:R-:W-:Y:S01]  /*296a0*/  UMOV UR4, URZ ;  /* 0x0000003f00047c82 */ /* 0x000fe20008000000 */
[----:B------:R-:W-:Y:S01]  /*296b0*/  UMOV UR5, URZ ;  /* 0x0000003f00057c82 */ /* 0x000fe20008000000 */
[----:B------:R-:W-:Y:S01]  /*296c0*/  ULDC UR6, c[0x0][0xc3c] ;  /* 0x00030f0000067ab9 */ /* 0x000fe20000000800 */
[----:B------:R-:W-:Y:S02]  /*296d0*/  IMAD.MOV.U32 R16, RZ, RZ, R0 ;  /* 0x000000ffff107224 */ /* 0x000fe400078e0000 */
[----:B------:R-:W-:Y:S02]  /*296e0*/  IMAD.U32 R17, RZ, RZ, UR4 ;  /* 0x00000004ff117e24 */ /* 0x000fe4000f8e00ff */
[----:B------:R-:W-:Y:S02]  /*296f0*/  IMAD.U32 R18, RZ, RZ, UR5 ;  /* 0x00000005ff127e24 */ /* 0x000fe4000f8e00ff */
[----:B------:R-:W-:-:S07]  /*29700*/  IMAD.U32 R19, RZ, RZ, UR6 ;  /* 0x00000006ff137e24 */ /* 0x000fce000f8e00ff */
.L_x_2521:
[----:B0-----:R3:W2:Y:S01]  /*29710*/  LDL R3, [R1+0x4] ;  /* 0x0000040001037983 */ /* 0x0016a20000100800 */
[----:B------:R-:W0:Y:S01]  /*29720*/  S2R R0, SR_TID.X ;  /* 0x0000000000007919 */ /* 0x000e220000002100 */
[----:B------:R-:W-:Y:S05]  /*29730*/  WARPSYNC.ALL ;  /* 0x0000000000007948 */ /* 0x000fea0003800000 */
[----:B0-----:R-:W-:Y:S01]  /*29740*/  LOP3.LUT R0, R0, 0x1f, RZ, 0xc0, !PT ;  /* 0x0000001f00007812 */ /* 0x001fe200078ec0ff */
        /* <DEDUP_REMOVED lines=8> */
.L_x_2510:
[----:B------:R-:W-:Y:S02]  /*297d0*/  ULDC UR4, c[0x0][0xc3c] ;  /* 0x00030f0000047ab9 */ /* 0x000fe40000000800 */
[----:B--2---:R-:W-:-:S13]  /*297e0*/  ISETP.GE.AND P0, PT, R19, UR4, PT ;  /* 0x0000000413007c0c */ /* 0x004fda000bf06270 */
[----:B------:R-:W-:Y:S05]  /*297f0*/  @!P0 BRA `(.L_x_2522) ;  /* 0xffffffa400a88947 */ /* 0x000fea000383ffff */
[----:B------:R-:W-:Y:S05]  /*29800*/  BSYNC B7 ;  /* 0x0000000000077941 */ /* 0x000fea0003800000 */
.L_x_2420:
[----:B0-----:R-:W2:Y:S01]  /*29810*/  LDL.LU R0, [R1+0x5c] ;  /* 0x00005c0001007983 */ /* 0x001ea20000300800 */
[----:B------:R-:W-:Y:S01]  /*29820*/  BSSY B0, `(.L_x_2523) ;  /* 0x000000b000007945 */ /* 0x000fe20003800000 */
[----:B------:R-:W0:Y:S01]  /*29830*/  S2R R5, SR_CgaCtaId ;  /* 0x0000000000057919 */ /* 0x000e220000008800 */
[----:B--2---:R-:W-:-:S05]  /*29840*/  VIADD R0, R0, 0x1 ;  /* 0x0000000100007836 */ /* 0x004fca0000000000 */
[----:B------:R-:W-:-:S04]  /*29850*/  LEA.HI R2, R0, R0, RZ, 0x1 ;  /* 0x0000000000027211 */ /* 0x000fc800078f08ff */
[----:B---3--:R-:W-:-:S05]  /*29860*/  LOP3.LUT R3, R2, 0xfffffffe, RZ, 0xc0, !PT ;  /* 0xfffffffe02037812 */ /* 0x008fca00078ec0ff */
[----:B------:R-:W-:Y:S01]  /*29870*/  IMAD.IADD R3, R0, 0x1, -R3 ;  /* 0x0000000100037824 */ /* 0x000fe200078e0a03 */
[----:B------:R-:W-:-:S04]  /*29880*/  MOV R0, 0x400 ;  /* 0x0000040000007802 */ /* 0x000fc80000000f00 */
[----:B0-----:R-:W-:Y:S02]  /*29890*/  LEA R0, R5, R0, 0x18 ;  /* 0x0000000005007211 */ /* 0x001fe400078ec0ff */
[----:B------:R-:W-:-:S04]  /*298a0*/  SHF.L.U32 R3, R3, 0x1f, RZ ;  /* 0x0000001f03037819 */ /* 0x000fc800000006ff */
[----:B------:R-:W0:Y:S02]  /*298b0*/  SYNCS.PHASECHK.TRANS64.TRYWAIT P0, [R0+URZ+0x2e820], R3 ;  /* 0x02e82003000075a7 */ /* 0x000e24000800017f */
[----:B0-----:R-:W-:Y:S05]  /*298c0*/  @!P0 BRA `(.L_x_2524) ;  /* 0x00000040003c8947 */ /* 0x001fea0003800000 */
.L_x_2682:
[----:B------:R-:W-:Y:S05]  /*298d0*/  BSYNC B0 ;  /* 0x0000000000007941 */ /* 0x000fea0003800000 */
.L_x_2523:
[----:B------:R-:W-:-:S03]  /*298e0*/  UMOV UR4, 0xffffffff ;  /* 0xffffffff00047882 */ /* 0x000fc60000000000 */
[----:B------:R-:W-:Y:S05]  /*298f0*/  BRA.DIV UR4, `(.L_x_2525) ;  /* 0x0000004204447947 */ /* 0x000fea000b800000 */
[----:B------:R-:W2:Y:S02]  /*29900*/  S2R R2, SR_TID.X ;  /* 0x0000000000027919 */ /* 0x000ea40000002100 */
[----:B--2---:R-:W-:-:S04]  /*29910*/  SHF.R.U32.HI R2, RZ, 0x5, R2 ;  /* 0x00000005ff027819 */ /* 0x004fc80000011602 */
[----:B------:R-:W-:-:S05]  /*29920*/  LOP3.LUT R2, R2, 0x3, RZ, 0xc0, !PT ;  /* 0x0000000302027812 */ /* 0x000fca00078ec0ff */
[----:B------:R2:W3:Y:S02]  /*29930*/  SHFL.IDX PT, R14, R2, RZ, 0x1f ;  /* 0x00001fff020e7589 */ /* 0x0004e400000e0000 */
.L_x_2685:
[----:B---3--:R-:W-:-:S13]  /*29940*/  ISETP.NE.AND P0, PT, R14, RZ, PT ;  /* 0x000000ff0e00720c */ /* 0x008fda0003f05270 */
[----:B------:R-:W-:Y:S05]  /*29950*/  @P0 BRA `(.L_x_2224) ;  /* 0x0000000000b00947 */ /* 0x000fea0003800000 */
[----:B------:R-:W-:-:S03]  /*29960*/  UMOV UR4, 0xffffffff ;  /* 0xffffffff00047882 */ /* 0x000fc60000000000 */
[----:B------:R-:W-:Y:S05]  /*29970*/  BRA.DIV UR4, `(.L_x_2526) ;  /* 0x0000004204587947 */ /* 0x000fea000b800000 */
[----:B------:R-:W-:-:S13]  /*29980*/  ELECT P6, URZ, PT ;  /* 0x00000000003f782f */ /* 0x000fda00038c0000 */
.L_x_2688:
[----:B------:R-:W-:Y:S05]  /*29990*/  @!P6 BRA `(.L_x_2224) ;  /* 0x0000000000a0e947 */ /* 0x000fea0003800000 */
[----:B------:R-:W-:-:S06]  /*299a0*/  ULOP3.LUT UR4, UR60, 0x2, URZ, 0xfc, !UPT ;  /* 0x000000023c047892 */ /* 0x000fcc000f8efc3f */
[----:B--2---:R-:W-:-:S05]  /*299b0*/  IMAD.U32 R2, RZ, RZ, UR4 ;  /* 0x00000004ff027e24 */ /* 0x004fca000f8e00ff */
[----:B------:R-:W-:-:S13]  /*299c0*/  ISETP.NE.AND P0, PT, R2, 0x3, PT ;  /* 0x000000030200780c */ /* 0x000fda0003f05270 */
[----:B------:R-:W-:Y:S05]  /*299d0*/  @!P0 BRA `(.L_x_2527) ;  /* 0x0000000000048947 */ /* 0x000fea0003800000 */
[----:B------:R-:W-:Y:S01]  /*299e0*/  BPT.TRAP 0x1 ;  /* 0x000000040000795c */ /* 0x000fe20000300000 */
.L_x_2527:
        /* <DEDUP_REMOVED lines=14> */
.L_x_2689:
[----:B------:R-:W2:Y:S02]  /*29ad0*/  SYNCS.PHASECHK.TRANS64.TRYWAIT P1, [R7+URZ], R2 ;  /* 0x00000002070075a7 */ /* 0x000ea4000802017f */
[----:B--2---:R-:W-:Y:S05]  /*29ae0*/  @!P1 BRA `(.L_x_2529) ;  /* 0x0000004000309947 */ /* 0x004fea0003800000 */
.L_x_2690:
[----:B------:R-:W-:Y:S05]  /*29af0*/  @!P0 BRA `(.L_x_2530) ;  /* 0x0000000000048947 */ /* 0x000fea0003800000 */
[----:B------:R-:W-:Y:S01]  /*29b00*/  BPT.TRAP 0x1 ;  /* 0x000000040000795c */ /* 0x000fe20000300000 */
.L_x_2530:
[----:B------:R-:W3:Y:S02]  /*29b10*/  LDL.LU R4, [R1+0x8] ;  /* 0x0000080001047983 */ /* 0x000ee40000300800 */
[----:B---3--:R-:W-:-:S04]  /*29b20*/  IMAD R4, R4, 0x8, R0 ;  /* 0x0000000804047824 */ /* 0x008fc800078e0200 */
[----:B------:R-:W3:Y:S02]  /*29b30*/  SYNCS.PHASECHK.TRANS64.TRYWAIT P1, [R4+URZ+0x2e860], R5 ;  /* 0x02e86005040075a7 */ /* 0x000ee4000802017f */
[----:B---3--:R-:W-:Y:S05]  /*29b40*/  @!P1 BRA `(.L_x_2531) ;  /* 0x00000040002c9947 */ /* 0x008fea0003800000 */
.L_x_2691:
[----:B------:R-:W-:Y:S05]  /*29b50*/  @!P0 BRA `(.L_x_2532) ;  /* 0x0000000000048947 */ /* 0x000fea0003800000 */
[----:B------:R-:W-:Y:S01]  /*29b60*/  BPT.TRAP 0x1 ;  /* 0x000000040000795c */ /* 0x000fe20000300000 */
.L_x_2532:
[----:B------:R-:W-:-:S04]  /*29b70*/  IMAD R3, R3, 0x8, R0 ;  /* 0x0000000803037824 */ /* 0x000fc800078e0200 */
[----:B------:R-:W4:Y:S02]  /*29b80*/  SYNCS.PHASECHK.TRANS64.TRYWAIT P1, [R3+URZ+0x2e860], R2 ;  /* 0x02e86002030075a7 */ /* 0x000f24000802017f */
[----:B----4-:R-:W-:Y:S05]  /*29b90*/  @!P1 BRA `(.L_x_2533) ;  /* 0x00000040002c9947 */ /* 0x010fea0003800000 */
.L_x_2692:
[----:B------:R-:W-:Y:S05]  /*29ba0*/  @!P0 BRA `(.L_x_2534) ;  /* 0x0000000000048947 */ /* 0x000fea0003800000 */
[----:B------:R-:W-:Y:S01]  /*29bb0*/  BPT.TRAP 0x1 ;  /* 0x000000040000795c */ /* 0x000fe20000300000 */
.L_x_2534:
[----:B------:R-:W5:Y:S02]  /*29bc0*/  SYNCS.PHASECHK.TRANS64.TRYWAIT P0, [R4+URZ+0x2e880], R5 ;  /* 0x02e88005040075a7 */ /* 0x000f64000800017f */
[----:B-----5:R-:W-:Y:S05]  /*29bd0*/  @!P0 BRA `(.L_x_2535) ;  /* 0x0000004000308947 */ /* 0x020fea0003800000 */
.L_x_2536:
[----:B------:R0:W0:Y:S02]  /*29be0*/  SYNCS.PHASECHK.TRANS64.TRYWAIT P0, [R3+URZ+0x2e880], R2 ;  /* 0x02e88002030075a7 */ /* 0x000024000800017f */
[----:B0-----:R-:W-:Y:S05]  /*29bf0*/  @!P0 NANOSLEEP.SYNCS 0x989680 ;  /* 0x009896800000895d */ /* 0x001fea0003900000 */
[----:B------:R-:W0:Y:S02]  /*29c00*/  @!P0 SYNCS.PHASECHK.TRANS64 P0, [R3+URZ+0x2e880], R2 ;  /* 0x02e88002030085a7 */ /* 0x000e24000800007f */
[----:B0-----:R-:W-:Y:S05]  /*29c10*/  @!P0 BRA `(.L_x_2536) ;  /* 0xfffffffc00f08947 */ /* 0x001fea000383ffff */
.L_x_2224:
[----:B------:R-:W-:Y:S05]  /*29c20*/  BSYNC B8 ;  /* 0x0000000000087941 */ /* 0x000fea0003800000 */
.L_x_2221:
[----:B------:R-:W-:Y:S05]  /*29c30*/  EXIT ;  /* 0x000000000000794d */ /* 0x000fea0003800000 */
.L_x_2246:
[----:B-1----:R1:W2:Y:S02]  /*29c40*/  SYNCS.PHASECHK.TRANS64.TRYWAIT P6, [R110+URZ+0x2e890], R125 ;  /* 0x02e8907d6e0075a7 */ /* 0x0022a400080c017f */
[----:B--2---:R-:W-:Y:S05]  /*29c50*/  @!P6 NANOSLEEP.SYNCS 0x989680 ;  /* 0x009896800000e95d */ /* 0x004fea0003900000 */
[----:B------:R-:W2:Y:S02]  /*29c60*/  @!P6 SYNCS.PHASECHK.TRANS64 P6, [R110+URZ+0x2e890], R125 ;  /* 0x02e8907d6e00e5a7 */ /* 0x000ea400080c007f */
[----:B--2---:R-:W-:Y:S05]  /*29c70*/  @!P6 BRA `(.L_x_2246) ;  /* 0xfffffffc00f0e947 */ /* 0x004fea000383ffff */
[----:B------:R-:W-:Y:S05]  /*29c80*/  BRA `(.L_x_2537) ;  /* 0xfffffd9400a87947 */ /* 0x000fea000383ffff */
.L_x_2280:
[----:B0-----:R0:W1:Y:S02]  /*29c90*/  SYNCS.PHASECHK.TRANS64.TRYWAIT P3, [R110+URZ+0x2e890], R125 ;  /* 0x02e8907d6e0075a7 */ /* 0x001064000806017f */
[----:B-1----:R-:W-:Y:S05]  /*29ca0*/  @!P3 NANOSLEEP.SYNCS 0x989680 ;  /* 0x009896800000b95d */ /* 0x002fea0003900000 */
[----:B------:R-:W1:Y:S02]  /*29cb0*/  @!P3 SYNCS.PHASECHK.TRANS64 P3, [R110+URZ+0x2e890], R125 ;  /* 0x02e8907d6e00b5a7 */ /* 0x000e64000806007f */
[----:B-1----:R-:W-:Y:S05]  /*29cc0*/  @!P3 BRA `(.L_x_2280) ;  /* 0xfffffffc00f0b947 */ /* 0x002fea000383ffff */
[----:B------:R-:W-:Y:S05]  /*29cd0*/  BRA `(.L_x_2538) ;  /* 0xfffffdd800607947 */ /* 0x000fea000383ffff */
.L_x_2297:
[----:B0-----:R0:W1:Y:S02]  /*29ce0*/  SYNCS.PHASECHK.TRANS64.TRYWAIT P2, [R110+URZ+0x2e890], R125 ;  /* 0x02e8907d6e0075a7 */ /* 0x001064000804017f */
[----:B-1----:R-:W-:Y:S05]  /*29cf0*/  @!P2 NANOSLEEP.SYNCS 0x989680 ;  /* 0x009896800000a95d */ /* 0x002fea0003900000 */
[----:B------:R-:W1:Y:S02]  /*29d00*/  @!P2 SYNCS.PHASECHK.TRANS64 P2, [R110+URZ+0x2e890], R125 ;  /* 0x02e8907d6e00a5a7 */ /* 0x000e64000804007f */
[----:B-1----:R-:W-:Y:S05]  /*29d10*/  @!P2 BRA `(.L_x_2297) ;  /* 0xfffffffc00f0a947 */ /* 0x002fea000383ffff */
[----:B------:R-:W-:Y:S05]  /*29d20*/  BRA `(.L_x_2539) ;  /* 0xfffffe1800907947 */ /* 0x000fea000383ffff */
.L_x_2307:
[----:B-1----:R1:W2:Y:S02]  /*29d30*/  SYNCS.PHASECHK.TRANS64.TRYWAIT P3, [R110+URZ+0x2e8b0], R125 ;  /* 0x02e8b07d6e0075a7 */ /* 0x0022a4000806017f */
[----:B--2---:R-:W-:Y:S05]  /*29d40*/  @!P3 NANOSLEEP.SYNCS 0x989680 ;  /* 0x009896800000b95d */ /* 0x004fea0003900000 */
[----:B------:R-:W2:Y:S02]  /*29d50*/  @!P3 SYNCS.PHASECHK.TRANS64 P3, [R110+URZ+0x2e8b0], R125 ;  /* 0x02e8b07d6e00b5a7 */ /* 0x000ea4000806007f */
[----:B--2---:R-:W-:Y:S05]  /*29d60*/  @!P3 BRA `(.L_x_2307) ;  /* 0xfffffffc00f0b947 */ /* 0x004fea000383ffff */
[----:B------:R-:W-:Y:S05]  /*29d70*/  BRA `(.L_x_2540) ;  /* 0xfffffe20007c7947 */ /* 0x000fea000383ffff */
.L_x_2319:
[----:B------:R-:W0:Y:S01]  /*29d80*/  S2R R35, SR_TID.X ;  /* 0x0000000000237919 */ /* 0x000e220000002100 */
[----:B------:R-:W-:Y:S01]  /*29d90*/  BSSY B0, `(.L_x_2541) ;  /* 0x000000c000007945 */ /* 0x000fe20003800000 */
[----:B------:R-:W-:Y:S02]  /*29da0*/  IMAD.MOV.U32 R12, RZ, RZ, RZ ;  /* 0x000000ffff0c7224 */ /* 0x000fe400078e00ff */
[----:B------:R-:W-:Y:S02]  /*29db0*/  IMAD.MOV.U32 R11, RZ, RZ, 0x1f ;  /* 0x0000001fff0b7424 */ /* 0x000fe400078e00ff */
[----:B------:R-:W-:Y:S02]  /*29dc0*/  IMAD.MOV.U32 R15, RZ, RZ, -0x1 ;  /* 0xffffffffff0f7424 */ /* 0x000fe400078e00ff */
        /* <DEDUP_REMOVED lines=8> */
.L_x_2542:
[----:B------:R-:W-:Y:S05]  /*29e50*/  BSYNC B0 ;  /* 0x0000000000007941 */ /* 0x000fea0003800000 */
.L_x_2541:
[----:B------:R1:W-:Y:S01]  /*29e60*/  STL [R1+0x44], R14 ;  /* 0x0000440e01007387 */ /* 0x0003e20000100800 */
[----:B------:R-:W-:Y:S05]  /*29e70*/  BRA `(.L_x_2543) ;  /* 0xfffffe2c00f07947 */ /* 0x000fea000383ffff */
.L_x_2331:
        /* <DEDUP_REMOVED lines=8> */
.L_x_2545:
[----:B------:R-:W-:Y:S05]  /*29f00*/  BSYNC B1 ;  /* 0x0000000000017941 */ /* 0x000fea0003800000 */
.L_x_2544:
        /* <DEDUP_REMOVED lines=8> */
.L_x_2546:
[----:B------:R-:W-:Y:S02]  /*29f90*/  IMAD.MOV.U32 R13, RZ, RZ, R8 ;  /* 0x000000ffff0d7224 */ /* 0x000fe400078e0008 */
[----:B------:R-:W-:-:S07]  /*29fa0*/  IMAD.MOV.U32 R5, RZ, RZ, R14 ;  /* 0x000000ffff057224 */ /* 0x000fce00078e000e */
[----:B------:R-:W-:Y:S05]  /*29fb0*/  WARPSYNC.COLLECTIVE R15, `(.L_x_2547) ;  /* 0x000000000f087348 */ /* 0x000fea0003c00000 */
[----:B------:R0:W1:Y:S02]  /*29fc0*/  SHFL.IDX P6, R14, R13, R12, R11 ;  /* 0x0000000c0d0e7389 */ /* 0x00006400000c000b */
[----:B01----:R-:W-:Y:S01]  /*29fd0*/  ENDCOLLECTIVE ;  /* 0x000000000000791b */ /* 0x003fe20003800000 */
.L_x_2547:
[----:B------:R-:W-:Y:S02]  /*29fe0*/  IMAD.MOV.U32 R13, RZ, RZ, R6 ;  /* 0x000000ffff0d7224 */ /* 0x000fe400078e0006 */
[----:B------:R-:W-:-:S07]  /*29ff0*/  IMAD.MOV.U32 R7, RZ, RZ, R14 ;  /* 0x000000ffff077224 */ /* 0x000fce00078e000e */
[----:B------:R-:W-:Y:S05]  /*2a000*/  WARPSYNC.COLLECTIVE R15, `(.L_x_2548) ;  /* 0x000000000f087348 */ /* 0x000fea0003c00000 */
[----:B------:R0:W1:Y:S02]  /*2a010*/  SHFL.IDX P6, R14, R13, R12, R11 ;  /* 0x0000000c0d0e7389 */ /* 0x00006400000c000b */
[----:B01----:R-:W-:Y:S01]  /*2a020*/  ENDCOLLECTIVE ;  /* 0x000000000000791b */ /* 0x003fe20003800000 */
.L_x_2548:
[----:B------:R-:W-:Y:S05]  /*2a030*/  BRA `(.L_x_2549) ;  /* 0xfffffe3400747947 */ /* 0x000fea000383ffff */
.L_x_2334:
        /* <DEDUP_REMOVED lines=8> */
.L_x_2551:
[----:B------:R-:W-:Y:S05]  /*2a0c0*/  BSYNC B1 ;  /* 0x0000000000017941 */ /* 0x000fea0003800000 */
.L_x_2550:
        /* <DEDUP_REMOVED lines=8> */
.L_x_2552:
[----:B------:R-:W-:Y:S02]  /*2a150*/  IMAD.MOV.U32 R13, RZ, RZ, R8 ;  /* 0x000000ffff0d7224 */ /* 0x000fe400078e0008 */
[----:B------:R-:W-:-:S07]  /*2a160*/  IMAD.MOV.U32 R5, RZ, RZ, R14 ;  /* 0x000000ffff057224 */ /* 0x000fce00078e000e */
[----:B------:R-:W-:Y:S05]  /*2a170*/  WARPSYNC.COLLECTIVE R15, `(.L_x_2553) ;  /* 0x000000000f087348 */ /* 0x000fea0003c00000 */
[----:B------:R0:W1:Y:S02]  /*2a180*/  SHFL.IDX P6, R14, R13, R12, R11 ;  /* 0x0000000c0d0e7389 */ /* 0x00006400000c000b */
[----:B01----:R-:W-:Y:S01]  /*2a190*/  ENDCOLLECTIVE ;  /* 0x000000000000791b */ /* 0x003fe20003800000 */
.L_x_2553:
[----:B------:R-:W-:Y:S02]  /*2a1a0*/  IMAD.MOV.U32 R13, RZ, RZ, R6 ;  /* 0x000000ffff0d7224 */ /* 0x000fe400078e0006 */
[----:B------:R-:W-:-:S07]  /*2a1b0*/  IMAD.MOV.U32 R7, RZ, RZ, R14 ;  /* 0x000000ffff077224 */ /* 0x000fce00078e000e */
[----:B------:R-:W-:Y:S05]  /*2a1c0*/  WARPSYNC.COLLECTIVE R15, `(.L_x_2554) ;  /* 0x000000000f087348 */ /* 0x000fea0003c00000 */
[----:B------:R0:W1:Y:S02]  /*2a1d0*/  SHFL.IDX P6, R14, R13, R12, R11 ;  /* 0x0000000c0d0e7389 */ /* 0x00006400000c000b */
[----:B01----:R-:W-:Y:S01]  /*2a1e0*/  ENDCOLLECTIVE ;  /* 0x000000000000791b */ /* 0x003fe20003800000 */
.L_x_2554:
[----:B------:R-:W-:Y:S05]  /*2a1f0*/  BRA `(.L_x_2555) ;  /* 0xfffffe3400987947 */ /* 0x000fea000383ffff */
.L_x_2338:
[----:B0-----:R0:W1:Y:S02]  /*2a200*/  SYNCS.PHASECHK.TRANS64.TRYWAIT P0, [R16+URZ+0x2e800], R5 ;  /* 0x02e80005100075a7 */ /* 0x001064000800017f */
[----:B-1----:R-:W-:Y:S05]  /*2a210*/  @!P0 NANOSLEEP.SYNCS 0x989680 ;  /* 0x009896800000895d */ /* 0x002fea0003900000 */
[----:B------:R-:W1:Y:S02]  /*2a220*/  @!P0 SYNCS.PHASECHK.TRANS64 P0, [R16+URZ+0x2e800], R5 ;  /* 0x02e80005100085a7 */ /* 0x000e64000800007f */
[----:B-1----:R-:W-:Y:S05]  /*2a230*/  @!P0 BRA `(.L_x_2338) ;  /* 0xfffffffc00f08947 */ /* 0x002fea000383ffff */
[----:B------:R-:W-:Y:S05]  /*2a240*/  BRA `(.L_x_2556) ;  /* 0xfffffe3800607947 */ /* 0x000fea000383ffff */
.L_x_2346:
        /* <DEDUP_REMOVED lines=9> */
.L_x_2558:
[----:B------:R-:W-:Y:S05]  /*2a2e0*/  BSYNC B1 ;  /* 0x0000000000017941 */ /* 0x000fea0003800000 */
.L_x_2557:
        /* <DEDUP_REMOVED lines=10> */
.L_x_2559:
[----:B------:R-:W-:Y:S02]  /*2a390*/  IMAD.MOV.U32 R13, RZ, RZ, R31 ;  /* 0x000000ffff0d7224 */ /* 0x000fe400078e001f */
[----:B------:R-:W-:-:S07]  /*2a3a0*/  IMAD.MOV.U32 R5, RZ, RZ, R14 ;  /* 0x000000ffff057224 */ /* 0x000fce00078e000e */
[----:B------:R-:W-:Y:S05]  /*2a3b0*/  WARPSYNC.COLLECTIVE R15, `(.L_x_2560) ;  /* 0x000000000f087348 */ /* 0x000fea0003c00000 */
[----:B------:R0:W1:Y:S02]  /*2a3c0*/  SHFL.IDX P6, R14, R13, R12, R11 ;  /* 0x0000000c0d0e7389 */ /* 0x00006400000c000b */
[----:B01----:R-:W-:Y:S01]  /*2a3d0*/  ENDCOLLECTIVE ;  /* 0x000000000000791b */ /* 0x003fe20003800000 */
.L_x_2560:
[----:B------:R-:W-:Y:S02]  /*2a3e0*/  IMAD.MOV.U32 R13, RZ, RZ, R37 ;  /* 0x000000ffff0d7224 */ /* 0x000fe400078e0025 */
[----:B------:R-:W-:-:S07]  /*2a3f0*/  IMAD.MOV.U32 R7, RZ, RZ, R14 ;  /* 0x000000ffff077224 */ /* 0x000fce00078e000e */
[----:B------:R-:W-:Y:S05]  /*2a400*/  WARPSYNC.COLLECTIVE R15, `(.L_x_2561) ;  /* 0x000000000f087348 */ /* 0x000fea0003c00000 */
[----:B------:R0:W1:Y:S02]  /*2a410*/  SHFL.IDX P6, R14, R13, R12, R11 ;  /* 0x0000000c0d0e7389 */ /* 0x00006400000c000b */
[----:B01----:R-:W-:Y:S01]  /*2a420*/  ENDCOLLECTIVE ;  /* 0x000000000000791b */ /* 0x003fe20003800000 */
.L_x_2561:
        /* <DEDUP_REMOVED lines=21> */
.L_x_2562:
[----:B------:R-:W-:Y:S02]  /*2a580*/  IMAD.MOV.U32 R13, RZ, RZ, R29 ;  /* 0x000000ffff0d7224 */ /* 0x000fe400078e001d */
[----:B------:R-:W-:-:S07]  /*2a590*/  IMAD.MOV.U32 R3, RZ, RZ, R14 ;  /* 0x000000ffff037224 */ /* 0x000fce00078e000e */
[----:B------:R-:W-:Y:S05]  /*2a5a0*/  WARPSYNC.COLLECTIVE R15, `(.L_x_2563) ;  /* 0x000000000f087348 */ /* 0x000fea0003c00000 */
[----:B------:R0:W1:Y:S02]  /*2a5b0*/  SHFL.IDX P6, R14, R13, R12, R11 ;  /* 0x0000000c0d0e7389 */ /* 0x00006400000c000b */
[----:B01----:R-:W-:Y:S01]  /*2a5c0*/  ENDCOLLECTIVE ;  /* 0x000000000000791b */ /* 0x003fe20003800000 */
.L_x_2563:
[----:B------:R-:W-:Y:S02]  /*2a5d0*/  IMAD.MOV.U32 R13, RZ, RZ, R31 ;  /* 0x000000ffff0d7224 */ /* 0x000fe400078e001f */
[----:B------:R-:W-:-:S07]  /*2a5e0*/  IMAD.MOV.U32 R29, RZ, RZ, R14 ;  /* 0x000000ffff1d7224 */ /* 0x000fce00078e000e */
[----:B------:R-:W-:Y:S05]  /*2a5f0*/  WARPSYNC.COLLECTIVE R15, `(.L_x_2564) ;  /* 0x000000000f087348 */ /* 0x000fea0003c00000 */
[----:B------:R0:W1:Y:S02]  /*2a600*/  SHFL.IDX P6, R14, R13, R12, R11 ;  /* 0x0000000c0d0e7389 */ /* 0x00006400000c000b */
[----:B01----:R-:W-:Y:S01]  /*2a610*/  ENDCOLLECTIVE ;  /* 0x000000000000791b */ /* 0x003fe20003800000 */
.L_x_2564:
[----:B------:R-:W-:Y:S02]  /*2a620*/  IMAD.MOV.U32 R13, RZ, RZ, R37 ;  /* 0x000000ffff0d7224 */ /* 0x000fe400078e0025 */
[----:B------:R-:W-:-:S07]  /*2a630*/  IMAD.MOV.U32 R31, RZ, RZ, R14 ;  /* 0x000000ffff1f7224 */ /* 0x000fce00078e000e */
[----:B------:R-:W-:Y:S05]  /*2a640*/  WARPSYNC.COLLECTIVE R15, `(.L_x_2565) ;  /* 0x000000000f087348 */ /* 0x000fea0003c00000 */
[----:B------:R0:W1:Y:S02]  /*2a650*/  SHFL.IDX P6, R14, R13, R12, R11 ;  /* 0x0000000c0d0e7389 */ /* 0x00006400000c000b */
[----:B01----:R-:W-:Y:S01]  /*2a660*/  ENDCOLLECTIVE ;  /* 0x000000000000791b */ /* 0x003fe20003800000 */
.L_x_2565:
[----:B------:R-:W-:Y:S02]  /*2a670*/  IMAD.MOV.U32 R37, RZ, RZ, R14 ;  /* 0x000000ffff257224 */ /* 0x000fe400078e000e */
[----:B------:R-:W-:Y:S02]  /*2a680*/  @!P1 IMAD.MOV.U32 R34, RZ, RZ, R4 ;  /* 0x000000ffff229224 */ /* 0x000fe400078e0004 */
[----:B------:R-:W-:Y:S01]  /*2a690*/  @!P1 IMAD.MOV.U32 R35, RZ, RZ, R5 ;  /* 0x000000ffff239224 */ /* 0x000fe200078e0005 */
[----:B------:R-:W-:Y:S01]  /*2a6a0*/  CS2R R4, SRZ ;  /* 0x0000000000047805 */ /* 0x000fe2000001ff00 */
[----:B------:R-:W-:Y:S02]  /*2a6b0*/  @!P1 IMAD.MOV.U32 R32, RZ, RZ, R6 ;  /* 0x000000ffff209224 */ /* 0x000fe400078e0006 */
[----:B------:R-:W-:Y:S02]  /*2a6c0*/  @!P1 IMAD.MOV.U32 R33, RZ, RZ, R7 ;  /* 0x000000ffff219224 */ /* 0x000fe400078e0007 */
[----:B------:R-:W-:-:S02]  /*2a6d0*/  @!P1 IMAD.MOV.U32 R20, RZ, RZ, R24 ;  /* 0x000000ffff149224 */ /* 0x000fc400078e0018 */
[----:B------:R-:W-:Y:S02]  /*2a6e0*/  @!P1 IMAD.MOV.U32 R21, RZ, RZ, R25 ;  /* 0x000000ffff159224 */ /* 0x000fe400078e0019 */
[----:B------:R-:W-:Y:S02]  /*2a6f0*/  @!P1 IMAD.MOV.U32 R8, RZ, RZ, R26 ;  /* 0x000000ffff089224 */ /* 0x000fe400078e001a */
[----:B------:R-:W-:Y:S01]  /*2a700*/  @!P1 IMAD.MOV.U32 R9, RZ, RZ, R27 ;  /* 0x000000ffff099224 */ /* 0x000fe200078e001b */
[----:B------:R-:W-:Y:S06]  /*2a710*/  BRA `(.L_x_2566) ;  /* 0xfffffe5800207947 */ /* 0x000fec000383ffff */
.L_x_2350:
[----:B0-----:R0:W1:Y:S02]  /*2a720*/  SYNCS.PHASECHK.TRANS64.TRYWAIT P1, [R16+URZ+0x2e800], R3 ;  /* 0x02e80003100075a7 */ /* 0x001064000802017f */
[----:B-1----:R-:W-:Y:S05]  /*2a730*/  @!P1 NANOSLEEP.SYNCS 0x989680 ;  /* 0x009896800000995d */ /* 0x002fea0003900000 */
[----:B------:R-:W1:Y:S02]  /*2a740*/  @!P1 SYNCS.PHASECHK.TRANS64 P1, [R16+URZ+0x2e800], R3 ;  /* 0x02e80003100095a7 */ /* 0x000e64000802007f */
[----:B-1----:R-:W-:Y:S05]  /*2a750*/  @!P1 BRA `(.L_x_2350) ;  /* 0xfffffffc00f09947 */ /* 0x002fea000383ffff */
[----:B------:R-:W-:Y:S05]  /*2a760*/  BRA `(.L_x_2567) ;  /* 0xfffffe5800947947 */ /* 0x000fea000383ffff */
.L_x_2356:
[----:B-1----:R1:W2:Y:S02]  /*2a770*/  SYNCS.PHASECHK.TRANS64.TRYWAIT P0, [R136+URZ+0x2e830], R3 ;  /* 0x02e83003880075a7 */ /* 0x0022a4000800017f */
[----:B--2---:R-:W-:Y:S05]  /*2a780*/  @!P0 NANOSLEEP.SYNCS 0x989680 ;  /* 0x009896800000895d */ /* 0x004fea0003900000 */
[----:B------:R-:W2:Y:S02]  /*2a790*/  @!P0 SYNCS.PHASECHK.TRANS64 P0, [R136+URZ+0x2e830], R3 ;  /* 0x02e83003880085a7 */ /* 0x000ea4000800007f */
[----:B--2---:R-:W-:Y:S05]  /*2a7a0*/  @!P0 BRA `(.L_x_2356) ;  /* 0xfffffffc00f08947 */ /* 0x004fea000383ffff */
[----:B------:R-:W-:Y:S05]  /*2a7b0*/  BRA `(.L_x_2355) ;  /* 0xfffffe7800f87947 */ /* 0x000fea000383ffff */
.L_x_2362:
[----:B-1----:R1:W2:Y:S02]  /*2a7c0*/  SYNCS.PHASECHK.TRANS64.TRYWAIT P3, [R3+URZ+0x2e830], R0 ;  /* 0x02e83000030075a7 */ /* 0x0022a4000806017f */
[----:B--2---:R-:W-:Y:S05]  /*2a7d0*/  @!P3 NANOSLEEP.SYNCS 0x989680 ;  /* 0x009896800000b95d */ /* 0x004fea0003900000 */
[----:B------:R-:W2:Y:S02]  /*2a7e0*/  @!P3 SYNCS.PHASECHK.TRANS64 P3, [R3+URZ+0x2e830], R0 ;  /* 0x02e830000300b5a7 */ /* 0x000ea4000806007f */
[----:B--2---:R-:W-:Y:S05]  /*2a7f0*/  @!P3 BRA `(.L_x_2362) ;  /* 0xfffffffc00f0b947 */ /* 0x004fea000383ffff */
[----:B------:R-:W-:Y:S05]  /*2a800*/  BRA `(.L_x_2361) ;  /* 0xfffffec000187947 */ /* 0x000fea000383ffff */
.L_x_2366:
[----:B-1----:R1:W2:Y:S02]  /*2a810*/  SYNCS.PHASECHK.TRANS64.TRYWAIT P2, [R3+URZ+0x2e850], R0 ;  /* 0x02e85000030075a7 */ /* 0x0022a4000804017f */
[----:B--2---:R-:W-:Y:S05]  /*2a820*/  @!P2 NANOSLEEP.SYNCS 0x989680 ;  /* 0x009896800000a95d */ /* 0x004fea0003900000 */
[----:B------:R-:W2:Y:S02]  /*2a830*/  @!P2 SYNCS.PHASECHK.TRANS64 P2, [R3+URZ+0x2e850], R0 ;  /* 0x02e850000300a5a7 */ /* 0x000ea4000804007f */
[----:B--2---:R-:W-:Y:S05]  /*2a840*/  @!P2 BRA `(.L_x_2366) ;  /* 0xfffffffc00f0a947 */ /* 0x004fea000383ffff */
[----:B------:R-:W-:Y:S05]  /*2a850*/  BRA `(.L_x_2363) ;  /* 0xfffffed4005c7947 */ /* 0x000fea000383ffff */
.L_x_2374:
[----:B--2---:R2:W3:Y:S02]  /*2a860*/  SYNCS.PHASECHK.TRANS64.TRYWAIT P0, [R0+URZ+0x2e830], R3 ;  /* 0x02e83003000075a7 */ /* 0x0044e4000800017f */
[----:B---3--:R-:W-:Y:S05]  /*2a870*/  @!P0 NANOSLEEP.SYNCS 0x989680 ;  /* 0x009896800000895d */ /* 0x008fea0003900000 */
[----:B------:R-:W3:Y:S02]  /*2a880*/  @!P0 SYNCS.PHASECHK.TRANS64 P0, [R0+URZ+0x2e830], R3 ;  /* 0x02e83003000085a7 */ /* 0x000ee4000800007f */
[----:B---3--:R-:W-:Y:S05]  /*2a890*/  @!P0 BRA `(.L_x_2374) ;  /* 0xfffffffc00f08947 */ /* 0x008fea000383ffff */
[----:B------:R-:W-:Y:S05]  /*2a8a0*/  BRA `(.L_x_2373) ;  /* 0xffffff1000047947 */ /* 0x000fea000383ffff */
.L_x_2378:
[----:B-1----:R1:W2:Y:S02]  /*2a8b0*/  SYNCS.PHASECHK.TRANS64.TRYWAIT P0, [R3+URZ+0x2e850], R0 ;  /* 0x02e85000030075a7 */ /* 0x0022a4000800017f */
[----:B--2---:R-:W-:Y:S05]  /*2a8c0*/  @!P0 NANOSLEEP.SYNCS 0x989680 ;  /* 0x009896800000895d */ /* 0x004fea0003900000 */
[----:B------:R-:W2:Y:S02]  /*2a8d0*/  @!P0 SYNCS.PHASECHK.TRANS64 P0, [R3+URZ+0x2e850], R0 ;  /* 0x02e85000030085a7 */ /* 0x000ea4000800007f */
[----:B--2---:R-:W-:Y:S05]  /*2a8e0*/  @!P0 BRA `(.L_x_2378) ;  /* 0xfffffffc00f08947 */ /* 0x004fea000383ffff */
[----:B------:R-:W-:Y:S05]  /*2a8f0*/  BRA `(.L_x_2375) ;  /* 0xffffff2400487947 */ /* 0x000fea000383ffff */
.L_x_2384:
[----:B---3--:R3:W4:Y:S02]  /*2a900*/  SYNCS.PHASECHK.TRANS64.TRYWAIT P0, [R13+URZ+0x2e850], R4 ;  /* 0x02e850040d0075a7 */ /* 0x008724000800017f */
[----:B----4-:R-:W-:Y:S05]  /*2a910*/  @!P0 NANOSLEEP.SYNCS 0x989680 ;  /* 0x009896800000895d */ /* 0x010fea0003900000 */
[----:B------:R-:W4:Y:S02]  /*2a920*/  @!P0 SYNCS.PHASECHK.TRANS64 P0, [R13+URZ+0x2e850], R4 ;  /* 0x02e850040d0085a7 */ /* 0x000f24000800007f */
[----:B----4-:R-:W-:Y:S05]  /*2a930*/  @!P0 BRA `(.L_x_2384) ;  /* 0xfffffffc00f08947 */ /* 0x010fea000383ffff */
[----:B------:R-:W-:Y:S05]  /*2a940*/  BRA `(.L_x_2383) ;  /* 0xffffff4c00e07947 */ /* 0x000fea000383ffff */
.L_x_2388:
[----:B------:R-:W-:Y:S01]  /*2a950*/  IMAD.MOV.U32 R12, RZ, RZ, R0 ;  /* 0x000000ffff0c7224 */ /* 0x000fe200078e0000 */
[----:B------:R-:W-:Y:S01]  /*2a960*/  SEL R5, R36, R37, P0 ;  /* 0x0000002524057207 */ /* 0x000fe20000000000 */
[----:B------:R-:W-:Y:S01]  /*2a970*/  IMAD.MOV.U32 R11, RZ, RZ, 0x1c1f ;  /* 0x00001c1fff0b7424 */ /* 0x000fe200078e00ff */
[----:B------:R-:W-:Y:S01]  /*2a980*/  SEL R7, R37, R36, P0 ;  /* 0x0000002425077207 */ /* 0x000fe20000000000 */
[----:B------:R-:W-:Y:S01]  /*2a990*/  IMAD.MOV.U32 R15, RZ, RZ, -0x1 ;  /* 0xffffffffff0f7424 */ /* 0x000fe200078e00ff */
[----:B------:R-:W-:Y:S02]  /*2a9a0*/  SEL R9, R33, R32, P0 ;  /* 0x0000002021097207 */ /* 0x000fe40000000000 */
[----:B------:R-:W-:-:S07]  /*2a9b0*/  SEL R21, R32, R33, P0 ;  /* 0x0000002120157207 */ /* 0x000fce0000000000 */
[----:B-1---5:R-:W-:Y:S05]  /*2a9c0*/  WARPSYNC.COLLECTIVE R15, `(.L_x_2568) ;  /* 0x000000000f087348 */ /* 0x022fea0003c00000 */
[----:B------:R0:W2:Y:S02]  /*2a9d0*/  SHFL.IDX P6, R14, R13, R12, R11 ;  /* 0x0000000c0d0e7389 */ /* 0x0000a400000c000b */
[----:B012--5:R-:W-:Y:S01]  /*2a9e0*/  ENDCOLLECTIVE ;  /* 0x000000000000791b */ /* 0x027fe20003800000 */
.L_x_2568:
        /* <DEDUP_REMOVED lines=8> */
[----:B------:R-:W-:Y:S02]  /*2aa70*/  MOV R12, R2 ;  /* 0x00000002000c7202 */ /* 0x000fe40000000f00 */
        /* <DEDUP_REMOVED lines=9> */
.L_x_2569:
        /* <DEDUP_REMOVED lines=19> */
.L_x_2570:
[----:B------:R-:W-:Y:S02]  /*2ac40*/  SEL R69, R69, R70, P0 ;  /* 0x0000004645457207 */ /* 0x000fe40000000000 */
        /* <DEDUP_REMOVED lines=8> */
.L_x_2571:
[----:B------:R-:W-:Y:S02]  /*2acd0*/  IMAD.MOV.U32 R13, RZ, RZ, R9 ;  /* 0x000000ffff0d7224 */ /* 0x000fe400078e0009 */
[----:B------:R-:W-:Y:S02]  /*2ace0*/  IMAD.MOV.U32 R12, RZ, RZ, R0 ;  /* 0x000000ffff0c7224 */ /* 0x000fe400078e0000 */
[----:B------:R-:W-:-:S07]  /*2acf0*/  IMAD.MOV.U32 R7, RZ, RZ, R14 ;  /* 0x000000ffff077224 */ /* 0x000fce00078e000e */
[----:B------:R-:W-:Y:S05]  /*2ad00*/  WARPSYNC.COLLECTIVE R15, `(.L_x_2572) ;  /* 0x000000000f087348 */ /* 0x000fea0003c00000 */
[----:B------:R0:W1:Y:S02]  /*2ad10*/  SHFL.IDX P6, R14, R13, R12, R11 ;  /* 0x0000000c0d0e7389 */ /* 0x00006400000c000b */
[----:B01----:R-:W-:Y:S01]  /*2ad20*/  ENDCOLLECTIVE ;  /* 0x000000000000791b */ /* 0x003fe20003800000 */
.L_x_2572:
        /* <DEDUP_REMOVED lines=8> */
.L_x_2573:
[----:B------:R-:W-:Y:S02]  /*2adb0*/  IMAD.MOV.U32 R13, RZ, RZ, R25 ;  /* 0x000000ffff0d7224 */ /* 0x000fe400078e0019 */
[----:B------:R-:W-:Y:S02]  /*2adc0*/  IMAD.MOV.U32 R12, RZ, RZ, R0 ;  /* 0x000000ffff0c7224 */ /* 0x000fe400078e0000 */
[----:B------:R-:W-:-:S07]  /*2add0*/  IMAD.MOV.U32 R21, RZ, RZ, R14 ;  /* 0x000000ffff157224 */ /* 0x000fce00078e000e */
[----:B------:R-:W-:Y:S05]  /*2ade0*/  WARPSYNC.COLLECTIVE R15, `(.L_x_2574) ;  /* 0x000000000f087348 */ /* 0x000fea0003c00000 */
[----:B------:R0:W1:Y:S02]  /*2adf0*/  SHFL.IDX P6, R14, R13, R12, R11 ;  /* 0x0000000c0d0e7389 */ /* 0x00006400000c000b */
[----:B01----:R-:W-:Y:S01]  /*2ae00*/  ENDCOLLECTIVE ;  /* 0x000000000000791b */ /* 0x003fe20003800000 */
.L_x_2574:
        /* <DEDUP_REMOVED lines=8> */
.L_x_2575:
[----:B------:R-:W-:Y:S02]  /*2ae90*/  IMAD.MOV.U32 R13, RZ, RZ, R29 ;  /* 0x000000ffff0d7224 */ /* 0x000fe400078e001d */
[----:B------:R-:W-:Y:S02]  /*2aea0*/  IMAD.MOV.U32 R12, RZ, RZ, R0 ;  /* 0x000000ffff0c7224 */ /* 0x000fe400078e0000 */
[----:B------:R-:W-:-:S07]  /*2aeb0*/  IMAD.MOV.U32 R27, RZ, RZ, R14 ;  /* 0x000000ffff1b7224 */ /* 0x000fce00078e000e */
[----:B------:R-:W-:Y:S05]  /*2aec0*/  WARPSYNC.COLLECTIVE R15, `(.L_x_2576) ;  /* 0x000000000f087348 */ /* 0x000fea0003c00000 */
[----:B------:R0:W1:Y:S02]  /*2aed0*/  SHFL.IDX P6, R14, R13, R12, R11 ;  /* 0x0000000c0d0e7389 */ /* 0x00006400000c000b */
[----:B01----:R-:W-:Y:S01]  /*2aee0*/  ENDCOLLECTIVE ;  /* 0x000000000000791b */ /* 0x003fe20003800000 */
.L_x_2576:
        /* <DEDUP_REMOVED lines=8> */
.L_x_2577:
[----:B------:R-:W-:Y:S02]  /*2af70*/  IMAD.MOV.U32 R13, RZ, RZ, R33 ;  /* 0x000000ffff0d7224 */ /* 0x000fe400078e0021 */
[----:B------:R-:W-:Y:S02]  /*2af80*/  IMAD.MOV.U32 R12, RZ, RZ, R0 ;  /* 0x000000ffff0c7224 */ /* 0x000fe400078e0000 */
[----:B------:R-:W-:-:S07]  /*2af90*/  IMAD.MOV.U32 R31, RZ, RZ, R14 ;  /* 0x000000ffff1f7224 */ /* 0x000fce00078e000e */
[----:B------:R-:W-:Y:S05]  /*2afa0*/  WARPSYNC.COLLECTIVE R15, `(.L_x_2578) ;  /* 0x000000000f087348 */ /* 0x000fea0003c00000 */
[----:B------:R0:W1:Y:S02]  /*2afb0*/  SHFL.IDX P6, R14, R13, R12, R11 ;  /* 0x0000000c0d0e7389 */ /* 0x00006400000c000b */
[----:B01----:R-:W-:Y:S01]  /*2afc0*/  ENDCOLLECTIVE ;  /* 0x000000000000791b */ /* 0x003fe20003800000 */
.L_x_2578:
        /* <DEDUP_REMOVED lines=8> */
.L_x_2579:
[----:B------:R-:W-:Y:S02]  /*2b050*/  IMAD.MOV.U32 R13, RZ, RZ, R37 ;  /* 0x000000ffff0d7224 */ /* 0x000fe400078e0025 */
[----:B------:R-:W-:Y:S02]  /*2b060*/  IMAD.MOV.U32 R12, RZ, RZ, R0 ;  /* 0x000000ffff0c7224 */ /* 0x000fe400078e0000 */
[----:B------:R-:W-:-:S07]  /*2b070*/  IMAD.MOV.U32 R35, RZ, RZ, R14 ;  /* 0x000000ffff237224 */ /* 0x000fce00078e000e */
[----:B------:R-:W-:Y:S05]  /*2b080*/  WARPSYNC.COLLECTIVE R15, `(.L_x_2580) ;  /* 0x000000000f087348 */ /* 0x000fea0003c00000 */
[----:B------:R0:W1:Y:S02]  /*2b090*/  SHFL.IDX P6, R14, R13, R12, R11 ;  /* 0x0000000c0d0e7389 */ /* 0x00006400000c000b */
[----:B01----:R-:W-:Y:S01]  /*2b0a0*/  ENDCOLLECTIVE ;  /* 0x000000000000791b */ /* 0x003fe20003800000 */
.L_x_2580:
        /* <DEDUP_REMOVED lines=8> */
.L_x_2581:
[----:B------:R-:W-:Y:S02]  /*2b130*/  IMAD.MOV.U32 R13, RZ, RZ, R41 ;  /* 0x000000ffff0d7224 */ /* 0x000fe400078e0029 */
[----:B------:R-:W-:Y:S02]  /*2b140*/  IMAD.MOV.U32 R12, RZ, RZ, R0 ;  /* 0x000000ffff0c7224 */ /* 0x000fe400078e0000 */
[----:B------:R-:W-:-:S07]  /*2b150*/  IMAD.MOV.U32 R20, RZ, RZ, R14 ;  /* 0x000000ffff147224 */ /* 0x000fce00078e000e */
[----:B------:R-:W-:Y:S05]  /*2b160*/  WARPSYNC.COLLECTIVE R15, `(.L_x_2582) ;  /* 0x000000000f087348 */ /* 0x000fea0003c00000 */
[----:B------:R0:W1:Y:S02]  /*2b170*/  SHFL.IDX P6, R14, R13, R12, R11 ;  /* 0x0000000c0d0e7389 */ /* 0x00006400000c000b */
[----:B01----:R-:W-:Y:S01]  /*2b180*/  ENDCOLLECTIVE ;  /* 0x000000000000791b */ /* 0x003fe20003800000 */
.L_x_2582:
[----:B------:R-:W-:Y:S02]  /*2b190*/  IMAD.MOV.U32 R13, RZ, RZ, R43 ;  /* 0x000000ffff0d7224 */ /* 0x000fe400078e002b */
[----:B------:R-:W-:Y:S02]  /*2b1a0*/  IMAD.MOV.U32 R12, RZ, RZ, R2 ;  /* 0x000000ffff0c7224 */ /* 0x000fe400078e0002 */
[----:B------:R-:W-:-:S07]  /*2b1b0*/  IMAD.MOV.U32 R41, RZ, RZ, R14 ;  /* 0x000000ffff297224 */ /* 0x000fce00078e000e */
[----:B------:R-:W-:Y:S05]  /*2b1c0*/  WARPSYNC.COLLECTIVE R15, `(.L_x_2583) ;  /* 0x000000000f087348 */ /* 0x000fea0003c00000 */
[----:B------:R0:W1:Y:S02]  /*2b1d0*/  SHFL.IDX P6, R14, R13, R12, R11 ;  /* 0x0000000c0d0e7389 */ /* 0x00006400000c000b */
[----:B01----:R-:W-:Y:S01]  /*2b1e0*/  ENDCOLLECTIVE ;  /* 0x000000000000791b */ /* 0x003fe20003800000 */
.L_x_2583:
[----:B------:R-:W-:Y:S02]  /*2b1f0*/  IMAD.MOV.U32 R13, RZ, RZ, R45 ;  /* 0x000000ffff0d7224 */ /* 0x000fe400078e002d */
[----:B------:R-:W-:Y:S02]  /*2b200*/  IMAD.MOV.U32 R12, RZ, RZ, R0 ;  /* 0x000000ffff0c7224 */ /* 0x000fe400078e0000 */
[----:B------:R-:W-:-:S07]  /*2b210*/  IMAD.MOV.U32 R42, RZ, RZ, R14 ;  /* 0x000000ffff2a7224 */ /* 0x000fce00078e000e */
[----:B------:R-:W-:Y:S05]  /*2b220*/  WARPSYNC.COLLECTIVE R15, `(.L_x_2584) ;  /* 0x000000000f087348 */ /* 0x000fea0003c00000 */
[----:B------:R0:W1:Y:S02]  /*2b230*/  SHFL.IDX P6, R14, R13, R12, R11 ;  /* 0x0000000c0d0e7389 */ /* 0x00006400000c000b */
[----:B01----:R-:W-:Y:S01]  /*2b240*/  ENDCOLLECTIVE ;  /* 0x000000000000791b */ /* 0x003fe20003800000 */
.L_x_2584:
[----:B------:R-:W-:Y:S02]  /*2b250*/  SEL R40, R41, R42, P0 ;  /* 0x0000002a29287207 */ /* 0x000fe40000000000 */
[----:B------:R-:W-:Y:S01]  /*2b260*/  SEL R42, R42, R41, P0 ;  /* 0x000000292a2a7207 */ /* 0x000fe20000000000 */
[----:B------:R-:W-:Y:S02]  /*2b270*/  IMAD.MOV.U32 R13, RZ, RZ, R47 ;  /* 0x000000ffff0d7224 */ /* 0x000fe400078e002f */
[----:B------:R-:W-:Y:S02]  /*2b280*/  IMAD.MOV.U32 R12, RZ, RZ, R2 ;  /* 0x000000ffff0c7224 */ /* 0x000fe400078e0002 */
[----:B------:R-:W-:Y:S02]  /*2b290*/  IMAD.MOV.U32 R47, RZ, RZ, RZ ;  /* 0x000000ffff2f7224 */ /* 0x000fe400078e00ff */
[----:B------:R-:W-:-:S07]  /*2b2a0*/  IMAD.MOV.U32 R45, RZ, RZ, R14 ;  /* 0x000000ffff2d7224 */ /* 0x000fce00078e000e */
[----:B------:R-:W-:Y:S05]  /*2b2b0*/  WARPSYNC.COLLECTIVE R15, `(.L_x_2585) ;  /* 0x000000000f087348 */ /* 0x000fea0003c00000 */
[----:B------:R0:W1:Y:S02]  /*2b2c0*/  SHFL.IDX P6, R14, R13, R12, R11 ;  /* 0x0000000c0d0e7389 */ /* 0x00006400000c000b */
[----:B01----:R-:W-:Y:S01]  /*2b2d0*/  ENDCOLLECTIVE ;  /* 0x000000000000791b */ /* 0x003fe20003800000 */
.L_x_2585:
[----:B------:R-:W-:Y:S02]  /*2b2e0*/  IMAD.MOV.U32 R13, RZ, RZ, R49 ;  /* 0x000000ffff0d7224 */ /* 0x000fe400078e0031 */
[----:B------:R-:W-:Y:S02]  /*2b2f0*/  IMAD.MOV.U32 R12, RZ, RZ, R0 ;  /* 0x000000ffff0c7224 */ /* 0x000fe400078e0000 */
[----:B------:R-:W-:-:S07]  /*2b300*/  IMAD.MOV.U32 R44, RZ, RZ, R14 ;  /* 0x000000ffff2c7224 */ /* 0x000fce00078e000e */
[----:B------:R-:W-:Y:S05]  /*2b310*/  WARPSYNC.COLLECTIVE R15, `(.L_x_2586) ;  /* 0x000000000f087348 */ /* 0x000fea0003c00000 */
[----:B------:R0:W1:Y:S02]  /*2b320*/  SHFL.IDX P6, R14, R13, R12, R11 ;  /* 0x0000000c0d0e7389 */ /* 0x00006400000c000b */
[----:B01----:R-:W-:Y:S01]  /*2b330*/  ENDCOLLECTIVE ;  /* 0x000000000000791b */ /* 0x003fe20003800000 */
.L_x_2586:
        /* <DEDUP_REMOVED lines=8> */
.L_x_2587:
[----:B------:R-:W-:Y:S02]  /*2b3c0*/  IMAD.MOV.U32 R13, RZ, RZ, R53 ;  /* 0x000000ffff0d7224 */ /* 0x000fe400078e0035 */
[----:B------:R-:W-:Y:S02]  /*2b3d0*/  IMAD.MOV.U32 R12, RZ, RZ, R0 ;  /* 0x000000ffff0c7224 */ /* 0x000fe400078e0000 */
[----:B------:R-:W-:-:S07]  /*2b3e0*/  IMAD.MOV.U32 R46, RZ, RZ, R14 ;  /* 0x000000ffff2e7224 */ /* 0x000fce00078e000e */
[----:B------:R-:W-:Y:S05]  /*2b3f0*/  WARPSYNC.COLLECTIVE R15, `(.L_x_2588) ;  /* 0x000000000f087348 */ /* 0x000fea0003c00000 */
[----:B------:R0:W1:Y:S02]  /*2b400*/  SHFL.IDX P6, R14, R13, R12, R11 ;  /* 0x0000000c0d0e7389 */ /* 0x00006400000c000b */
[----:B01----:R-:W-:Y:S01]  /*2b410*/  ENDCOLLECTIVE ;  /* 0x000000000000791b */ /* 0x003fe20003800000 */
.L_x_2588:
[----:B------:R-:W-:Y:S01]  /*2b420*/  SEL R9, R49, R46, P0 ;  /* 0x0000002e31097207 */ /* 0x000fe20000000000 */
[----:B------:R-:W-:Y:S02]  /*2b430*/  IMAD.MOV.U32 R13, RZ, RZ, R55 ;  /* 0x000000ffff0d7224 */ /* 0x000fe400078e0037 */
[----:B------:R-:W-:Y:S02]  /*2b440*/  IMAD.MOV.U32 R12, RZ, RZ, R2 ;  /* 0x000000ffff0c7224 */ /* 0x000fe400078e0002 */
[----:B------:R-:W-:-:S07]  /*2b450*/  IMAD.MOV.U32 R53, RZ, RZ, R14 ;  /* 0x000000ffff357224 */ /* 0x000fce00078e000e */
[----:B------:R-:W-:Y:S05]  /*2b460*/  WARPSYNC.COLLECTIVE R15, `(.L_x_2589) ;  /* 0x000000000f087348 */ /* 0x000fea0003c00000 */
[----:B------:R0:W1:Y:S02]  /*2b470*/  SHFL.IDX P6, R14, R13, R12, R11 ;  /* 0x0000000c0d0e7389 */ /* 0x00006400000c000b */
[----:B01----:R-:W-:Y:S01]  /*2b480*/  ENDCOLLECTIVE ;  /* 0x000000000000791b */ /* 0x003fe20003800000 */
.L_x_2589:
[----:B------:R-:W-:Y:S02]  /*2b490*/  IMAD.MOV.U32 R13, RZ, RZ, R59 ;  /* 0x000000ffff0d7224 */ /* 0x000fe400078e003b */
[----:B------:R-:W-:Y:S02]  /*2b4a0*/  IMAD.MOV.U32 R12, RZ, RZ, R0 ;  /* 0x000000ffff0c7224 */ /* 0x000fe400078e0000 */
[----:B------:R-:W-:-:S07]  /*2b4b0*/  IMAD.MOV.U32 R48, RZ, RZ, R14 ;  /* 0x000000ffff307224 */ /* 0x000fce00078e000e */
[----:B------:R-:W-:Y:S05]  /*2b4c0*/  WARPSYNC.COLLECTIVE R15, `(.L_x_2590) ;  /* 0x000000000f087348 */ /* 0x000fea0003c00000 */
[----:B------:R0:W1:Y:S02]  /*2b4d0*/  SHFL.IDX P6, R14, R13, R12, R11 ;  /* 0x0000000c0d0e7389 */ /* 0x00006400000c000b */
[----:B01----:R-:W-:Y:S01]  /*2b4e0*/  ENDCOLLECTIVE ;  /* 0x000000000000791b */ /* 0x003fe20003800000 */
.L_x_2590:
        /* <DEDUP_REMOVED lines=8> */
.L_x_2591:
[----:B------:R-:W-:Y:S02]  /*2b570*/  IMAD.MOV.U32 R13, RZ, RZ, R63 ;  /* 0x000000ffff0d7224 */ /* 0x000fe400078e003f */
[----:B------:R-:W-:Y:S02]  /*2b580*/  IMAD.MOV.U32 R12, RZ, RZ, R0 ;  /* 0x000000ffff0c7224 */ /* 0x000fe400078e0000 */
[----:B------:R-:W-:-:S07]  /*2b590*/  IMAD.MOV.U32 R50, RZ, RZ, R14 ;  /* 0x000000ffff327224 */ /* 0x000fce00078e000e */
[----:B------:R-:W-:Y:S05]  /*2b5a0*/  WARPSYNC.COLLECTIVE R15, `(.L_x_2592) ;  /* 0x000000000f087348 */ /* 0x000fea0003c00000 */
[----:B------:R0:W1:Y:S02]  /*2b5b0*/  SHFL.IDX P6, R14, R13, R12, R11 ;  /* 0x0000000c0d0e7389 */ /* 0x00006400000c000b */
[----:B01----:R-:W-:Y:S01]  /*2b5c0*/  ENDCOLLECTIVE ;  /* 0x000000000000791b */ /* 0x003fe20003800000 */
.L_x_2592:
        /* <DEDUP_REMOVED lines=8> */
.L_x_2593:
[----:B------:R-:W-:Y:S02]  /*2b650*/  IMAD.MOV.U32 R13, RZ, RZ, R67 ;  /* 0x000000ffff0d7224 */ /* 0x000fe400078e0043 */
[----:B------:R-:W-:Y:S02]  /*2b660*/  IMAD.MOV.U32 R12, RZ, RZ, R0 ;  /* 0x000000ffff0c7224 */ /* 0x000fe400078e0000 */
[----:B------:R-:W-:-:S07]  /*2b670*/  IMAD.MOV.U32 R52, RZ, RZ, R14 ;  /* 0x000000ffff347224 */ /* 0x000fce00078e000e */
[----:B------:R-:W-:Y:S05]  /*2b680*/  WARPSYNC.COLLECTIVE R15, `(.L_x_2594) ;  /* 0x000000000f087348 */ /* 0x000fea0003c00000 */
[----:B------:R0:W1:Y:S02]  /*2b690*/  SHFL.IDX P6, R14, R13, R12, R11 ;  /* 0x0000000c0d0e7389 */ /* 0x00006400000c000b */
[----:B01----:R-:W-:Y:S01]  /*2b6a0*/  ENDCOLLECTIVE ;  /* 0x000000000000791b */ /* 0x003fe20003800000 */
.L_x_2594:
        /* <DEDUP_REMOVED lines=8> */
.L_x_2595:
[----:B------:R-:W-:Y:S02]  /*2b730*/  IMAD.MOV.U32 R13, RZ, RZ, R71 ;  /* 0x000000ffff0d7224 */ /* 0x000fe400078e0047 */
[----:B------:R-:W-:Y:S02]  /*2b740*/  IMAD.MOV.U32 R12, RZ, RZ, R0 ;  /* 0x000000ffff0c7224 */ /* 0x000fe400078e0000 */
[----:B------:R-:W-:-:S07]  /*2b750*/  IMAD.MOV.U32 R54, RZ, RZ, R14 ;  /* 0x000000ffff367224 */ /* 0x000fce00078e000e */
[----:B------:R-:W-:Y:S05]  /*2b760*/  WARPSYNC.COLLECTIVE R15, `(.L_x_2596) ;  /* 0x000000000f087348 */ /* 0x000fea0003c00000 */
[----:B------:R0:W1:Y:S02]  /*2b770*/  SHFL.IDX P6, R14, R13, R12, R11 ;  /* 0x0000000c0d0e7389 */ /* 0x00006400000c000b */
[----:B01----:R-:W-:Y:S01]  /*2b780*/  ENDCOLLECTIVE ;  /* 0x000000000000791b */ /* 0x003fe20003800000 */
.L_x_2596:
[----:B------:R-:W-:Y:S01]  /*2b790*/  SEL R39, R54, R67, P0 ;  /* 0x0000004336277207 */ /* 0x000fe20000000000 */
[----:B------:R-:W-:Y:S02]  /*2b7a0*/  IMAD.MOV.U32 R13, RZ, RZ, R73 ;  /* 0x000000ffff0d7224 */ /* 0x000fe400078e0049 */
[----:B------:R-:W-:Y:S02]  /*2b7b0*/  IMAD.MOV.U32 R12, RZ, RZ, R2 ;  /* 0x000000ffff0c7224 */ /* 0x000fe400078e0002 */
[----:B------:R-:W-:-:S07]  /*2b7c0*/  IMAD.MOV.U32 R71, RZ, RZ, R14 ;  /* 0x000000ffff477224 */ /* 0x000fce00078e000e */
[----:B------:R-:W-:Y:S05]  /*2b7d0*/  WARPSYNC.COLLECTIVE R15, `(.L_x_2597) ;  /* 0x000000000f087348 */ /* 0x000fea0003c00000 */
[----:B------:R0:W1:Y:S02]  /*2b7e0*/  SHFL.IDX P6, R14, R13, R12, R11 ;  /* 0x0000000c0d0e7389 */ /* 0x00006400000c000b */
[----:B01----:R-:W-:Y:S01]  /*2b7f0*/  ENDCOLLECTIVE ;  /* 0x000000000000791b */ /* 0x003fe20003800000 */
.L_x_2597:
[----:B------:R-:W-:Y:S02]  /*2b800*/  IMAD.MOV.U32 R13, RZ, RZ, R75 ;  /* 0x000000ffff0d7224 */ /* 0x000fe400078e004b */
[----:B------:R-:W-:Y:S02]  /*2b810*/  IMAD.MOV.U32 R12, RZ, RZ, R0 ;  /* 0x000000ffff0c7224 */ /* 0x000fe400078e0000 */
[----:B------:R-:W-:-:S07]  /*2b820*/  IMAD.MOV.U32 R58, RZ, RZ, R14 ;  /* 0x000000ffff3a7224 */ /* 0x000fce00078e000e */
[----:B------:R-:W-:Y:S05]  /*2b830*/  WARPSYNC.COLLECTIVE R15, `(.L_x_2598) ;  /* 0x000000000f087348 */ /* 0x000fea0003c00000 */
[----:B------:R0:W1:Y:S02]  /*2b840*/  SHFL.IDX P6, R14, R13, R12, R11 ;  /* 0x0000000c0d0e7389 */ /* 0x00006400000c000b */
[----:B01----:R-:W-:Y:S01]  /*2b850*/  ENDCOLLECTIVE ;  /* 0x000000000000791b */ /* 0x003fe20003800000 */
.L_x_2598:
[----:B------:R-:W-:Y:S02]  /*2b860*/  IMAD.MOV.U32 R13, RZ, RZ, R77 ;  /* 0x000000ffff0d7224 */ /* 0x000fe400078e004d */
[----:B------:R-:W-:Y:S02]  /*2b870*/  IMAD.MOV.U32 R12, RZ, RZ, R2 ;  /* 0x000000ffff0c7224 */ /* 0x000fe400078e0002 */
[----:B------:R-:W-:-:S07]  /*2b880*/  IMAD.MOV.U32 R75, RZ, RZ, R14 ;  /* 0x000000ffff4b7224 */ /* 0x000fce00078e000e */
[----:B------:R-:W-:Y:S05]  /*2b890*/  WARPSYNC.COLLECTIVE R15, `(.L_x_2599) ;  /* 0x000000000f087348 */ /* 0x000fea0003c00000 */
[----:B------:R0:W1:Y:S02]  /*2b8a0*/  SHFL.IDX P6, R14, R13, R12, R11 ;  /* 0x0000000c0d0e7389 */ /* 0x00006400000c000b */
[----:B01----:R-:W-:Y:S01]  /*2b8b0*/  ENDCOLLECTIVE ;  /* 0x000000000000791b */ /* 0x003fe20003800000 */
.L_x_2599:
        /* <DEDUP_REMOVED lines=8> */
.L_x_2400:
[----:B------:R-:W-:Y:S02]  /*2b940*/  IMAD.MOV.U32 R13, RZ, RZ, R3 ;  /* 0x000000ffff0d7224 */ /* 0x000fe400078e0003 */
[----:B------:R-:W-:Y:S02]  /*2b950*/  IMAD.MOV.U32 R12, RZ, RZ, RZ ;  /* 0x000000ffff0c7224 */ /* 0x000fe400078e00ff */
[----:B------:R-:W-:Y:S02]  /*2b960*/  IMAD.MOV.U32 R11, RZ, RZ, 0x181f ;  /* 0x0000181fff0b7424 */ /* 0x000fe400078e00ff */
[----:B------:R-:W-:-:S07]  /*2b970*/  IMAD.MOV.U32 R15, RZ, RZ, -0x1 ;  /* 0xffffffffff0f7424 */ /* 0x000fce00078e00ff */
[----:B-1----:R-:W-:Y:S05]  /*2b980*/  WARPSYNC.COLLECTIVE R15, `(.L_x_2601) ;  /* 0x000000000f087348 */ /* 0x002fea0003c00000 */
[----:B------:R0:W2:Y:S02]  /*2b990*/  SHFL.IDX P6, R14, R13, R12, R11 ;  /* 0x0000000c0d0e7389 */ /* 0x0000a400000c000b */
[----:B012---:R-:W-:Y:S01]  /*2b9a0*/  ENDCOLLECTIVE ;  /* 0x000000000000791b */ /* 0x007fe20003800000 */
.L_x_2601:
[----:B------:R-:W-:Y:S02]  /*2b9b0*/  IMAD.MOV.U32 R13, RZ, RZ, R2 ;  /* 0x000000ffff0d7224 */ /* 0x000fe400078e0002 */
[----:B------:R-:W-:-:S07]  /*2b9c0*/  IMAD.MOV.U32 R0, RZ, RZ, R14 ;  /* 0x000000ffff007224 */ /* 0x000fce00078e000e */
[----:B------:R-:W-:Y:S05]  /*2b9d0*/  WARPSYNC.COLLECTIVE R15, `(.L_x_2602) ;  /* 0x000000000f087348 */ /* 0x000fea0003c00000 */
[----:B------:R0:W1:Y:S02]  /*2b9e0*/  SHFL.IDX P6, R14, R13, R12, R11 ;  /* 0x0000000c0d0e7389 */ /* 0x00006400000c000b */
[----:B01----:R-:W-:Y:S01]  /*2b9f0*/  ENDCOLLECTIVE ;  /* 0x000000000000791b */ /* 0x003fe20003800000 */
.L_x_2602:
[----:B------:R-:W-:Y:S05]  /*2ba00*/  BRA `(.L_x_2603) ;  /* 0xffffff7000187947 */ /* 0x000fea000383ffff */
.L_x_2403:
[----:B------:R-:W-:Y:S01]  /*2ba10*/  BSSY B1, `(.L_x_2604) ;  /* 0x0000008000017945 */ /* 0x000fe20003800000 */
[----:B------:R-:W-:Y:S02]  /*2ba20*/  IMAD.MOV.U32 R13, RZ, RZ, R3 ;  /* 0x000000ffff0d7224 */ /* 0x000fe400078e0003 */
[----:B------:R-:W-:Y:S02]  /*2ba30*/  IMAD.MOV.U32 R12, RZ, RZ, 0x1 ;  /* 0x00000001ff0c7424 */ /* 0x000fe400078e00ff */
[----:B------:R-:W-:Y:S02]  /*2ba40*/  IMAD.MOV.U32 R11, RZ, RZ, 0x181f ;  /* 0x0000181fff0b7424 */ /* 0x000fe400078e00ff */
[----:B--2---:R-:W-:-:S07]  /*2ba50*/  IMAD.MOV.U32 R15, RZ, RZ, -0x1 ;  /* 0xffffffffff0f7424 */ /* 0x004fce00078e00ff */
[----:B01-3--:R-:W-:Y:S05]  /*2ba60*/  WARPSYNC.COLLECTIVE R15, `(.L_x_2605) ;  /* 0x000000000f087348 */ /* 0x00bfea0003c00000 */
[----:B---3--:R2:W3:Y:S02]  /*2ba70*/  SHFL.IDX P6, R14, R13, R12, R11 ;  /* 0x0000000c0d0e7389 */ /* 0x0084e400000c000b */
[----:B0123--:R-:W-:Y:S01]  /*2ba80*/  ENDCOLLECTIVE ;  /* 0x000000000000791b */ /* 0x00ffe20003800000 */
.L_x_2605:
[----:B------:R-:W-:Y:S05]  /*2ba90*/  BSYNC B1 ;  /* 0x0000000000017941 */ /* 0x000fea0003800000 */
.L_x_2604:
        /* <DEDUP_REMOVED lines=8> */
.L_x_2606:
[----:B------:R-:W-:Y:S05]  /*2bb20*/  BRA `(.L_x_2607) ;  /* 0xffffff7000287947 */ /* 0x000fea000383ffff */
.L_x_2406:
[----:B------:R-:W-:Y:S01]  /*2bb30*/  BSSY B1, `(.L_x_2608) ;  /* 0x0000008000017945 */ /* 0x000fe20003800000 */
[----:B------:R-:W-:Y:S02]  /*2bb40*/  IMAD.MOV.U32 R13, RZ, RZ, R3 ;  /* 0x000000ffff0d7224 */ /* 0x000fe400078e0003 */
[----:B------:R-:W-:Y:S02]  /*2bb50*/  IMAD.MOV.U32 R12, RZ, RZ, 0x2 ;  /* 0x00000002ff0c7424 */ /* 0x000fe400078e00ff */
[----:B------:R-:W-:Y:S02]  /*2bb60*/  IMAD.MOV.U32 R11, RZ, RZ, 0x181f ;  /* 0x0000181fff0b7424 */ /* 0x000fe400078e00ff */
[----:B---3--:R-:W-:-:S07]  /*2bb70*/  IMAD.MOV.U32 R15, RZ, RZ, -0x1 ;  /* 0xffffffffff0f7424 */ /* 0x008fce00078e00ff */
[----:B012-4-:R-:W-:Y:S05]  /*2bb80*/  WARPSYNC.COLLECTIVE R15, `(.L_x_2609) ;  /* 0x000000000f087348 */ /* 0x017fea0003c00000 */
[----:B------:R3:W0:Y:S02]  /*2bb90*/  SHFL.IDX P6, R14, R13, R12, R11 ;  /* 0x0000000c0d0e7389 */ /* 0x00062400000c000b */
[----:B01234-:R-:W-:Y:S01]  /*2bba0*/  ENDCOLLECTIVE ;  /* 0x000000000000791b */ /* 0x01ffe20003800000 */
.L_x_2609:
[----:B------:R-:W-:Y:S05]  /*2bbb0*/  BSYNC B1 ;  /* 0x0000000000017941 */ /* 0x000fea0003800000 */
.L_x_2608:
        /* <DEDUP_REMOVED lines=8> */
.L_x_2610:
[----:B------:R-:W-:Y:S05]  /*2bc40*/  BRA `(.L_x_2611) ;  /* 0xffffff7000347947 */ /* 0x000fea000383ffff */
.L_x_2409:
[----:B------:R-:W-:Y:S01]  /*2bc50*/  BSSY B1, `(.L_x_2612) ;  /* 0x0000008000017945 */ /* 0x000fe20003800000 */
[----:B------:R-:W-:Y:S02]  /*2bc60*/  IMAD.MOV.U32 R13, RZ, RZ, R3 ;  /* 0x000000ffff0d7224 */ /* 0x000fe400078e0003 */
[----:B------:R-:W-:Y:S02]  /*2bc70*/  IMAD.MOV.U32 R12, RZ, RZ, 0x3 ;  /* 0x00000003ff0c7424 */ /* 0x000fe400078e00ff */
[----:B------:R-:W-:Y:S02]  /*2bc80*/  IMAD.MOV.U32 R11, RZ, RZ, 0x181f ;  /* 0x0000181fff0b7424 */ /* 0x000fe400078e00ff */
[----:B0-----:R-:W-:-:S07]  /*2bc90*/  IMAD.MOV.U32 R15, RZ, RZ, -0x1 ;  /* 0xffffffffff0f7424 */ /* 0x001fce00078e00ff */
[----:B-1234-:R-:W-:Y:S05]  /*2bca0*/  WARPSYNC.COLLECTIVE R15, `(.L_x_2613) ;  /* 0x000000000f087348 */ /* 0x01efea0003c00000 */
[----:B---3--:R0:W3:Y:S02]  /*2bcb0*/  SHFL.IDX P6, R14, R13, R12, R11 ;  /* 0x0000000c0d0e7389 */ /* 0x0080e400000c000b */
[----:B01234-:R-:W-:Y:S01]  /*2bcc0*/  ENDCOLLECTIVE ;  /* 0x000000000000791b */ /* 0x01ffe20003800000 */
.L_x_2613:
[----:B------:R-:W-:Y:S05]  /*2bcd0*/  BSYNC B1 ;  /* 0x0000000000017941 */ /* 0x000fea0003800000 */
.L_x_2612:
        /* <DEDUP_REMOVED lines=8> */
.L_x_2614:
[----:B------:R-:W-:Y:S05]  /*2bd60*/  BRA `(.L_x_2615) ;  /* 0xffffff7000407947 */ /* 0x000fea000383ffff */
.L_x_2426:
[----:B------:R-:W2:Y:S01]  /*2bd70*/  S2R R9, SR_TID.X ;  /* 0x0000000000097919 */ /* 0x000ea20000002100 */
[----:B------:R-:W-:Y:S01]  /*2bd80*/  BSSY B1, `(.L_x_2616) ;  /* 0x000000a000017945 */ /* 0x000fe20003800000 */
[----:B------:R-:W-:Y:S02]  /*2bd90*/  IMAD.MOV.U32 R12, RZ, RZ, RZ ;  /* 0x000000ffff0c7224 */ /* 0x000fe400078e00ff */
[----:B-1----:R-:W-:Y:S02]  /*2bda0*/  IMAD.MOV.U32 R11, RZ, RZ, 0x1f ;  /* 0x0000001fff0b7424 */ /* 0x002fe400078e00ff */
[----:B------:R-:W-:Y:S01]  /*2bdb0*/  IMAD.MOV.U32 R15, RZ, RZ, -0x1 ;  /* 0xffffffffff0f7424 */ /* 0x000fe200078e00ff */
[----:B--2---:R-:W-:-:S04]  /*2bdc0*/  SHF.R.U32.HI R9, RZ, 0x5, R9 ;  /* 0x00000005ff097819 */ /* 0x004fc80000011609 */
[----:B------:R-:W-:-:S05]  /*2bdd0*/  LOP3.LUT R9, R9, 0x3, RZ, 0xc0, !PT ;  /* 0x0000000309097812 */ /* 0x000fca00078ec0ff */
[----:B------:R-:W-:-:S07]  /*2bde0*/  IMAD.MOV.U32 R13, RZ, RZ, R9 ;  /* 0x000000ffff0d7224 */ /* 0x000fce00078e0009 */
[----:B0-----:R-:W-:Y:S05]  /*2bdf0*/  WARPSYNC.COLLECTIVE R15, `(.L_x_2617) ;  /* 0x000000000f087348 */ /* 0x001fea0003c00000 */
[----:B0-----:R0:W1:Y:S02]  /*2be00*/  SHFL.IDX P6, R14, R13, R12, R11 ;  /* 0x0000000c0d0e7389 */ /* 0x00106400000c000b */
[----:B01----:R-:W-:Y:S01]  /*2be10*/  ENDCOLLECTIVE ;  /* 0x000000000000791b */ /* 0x003fe20003800000 */
.L_x_2617:
[----:B------:R-:W-:Y:S05]  /*2be20*/  BSYNC B1 ;  /* 0x0000000000017941 */ /* 0x000fea0003800000 */
.L_x_2616:
[----:B------:R-:W-:Y:S05]  /*2be30*/  BRA `(.L_x_2618) ;  /* 0xffffff88003c7947 */ /* 0x000fea000383ffff */
.L_x_2428:
[----:B------:R-:W-:Y:S01]  /*2be40*/  BSSY B1, `(.L_x_2619) ;  /* 0x0000006000017945 */ /* 0x000fe20003800000 */
[----:B------:R-:W-:-:S07]  /*2be50*/  IMAD.MOV.U32 R15, RZ, RZ, -0x1 ;  /* 0xffffffffff0f7424 */ /* 0x000fce00078e00ff */
[----:B01----:R-:W-:Y:S05]  /*2be60*/  WARPSYNC.COLLECTIVE R15, `(.L_x_2620) ;  /* 0x000000000f0c7348 */ /* 0x003fea0003c00000 */
[----:B------:R-:W-:Y:S02]  /*2be70*/  ELECT P6, UR62, PT ;  /* 0x00000000003e782f */ /* 0x000fe400038c0000 */
[----:B------:R-:W-:Y:S01]  /*2be80*/  MOV R14, UR62 ;  /* 0x0000003e000e7c02 */ /* 0x000fe20008000f00 */
[----:B01----:R-:W-:Y:S10]  /*2be90*/  ENDCOLLECTIVE ;  /* 0x000000000000791b */ /* 0x003ff40003800000 */
.L_x_2620:
[----:B------:R-:W-:Y:S05]  /*2bea0*/  BSYNC B1 ;  /* 0x0000000000017941 */ /* 0x000fea0003800000 */
.L_x_2619:
[----:B------:R-:W-:Y:S05]  /*2beb0*/  BRA `(.L_x_2427) ;  /* 0xffffff8800347947 */ /* 0x000fea000383ffff */
.L_x_2430:
[----:B0-----:R-:W2:Y:S02]  /*2bec0*/  LDL R5, [R1+0x4] ;  /* 0x0000040001057983 */ /* 0x001ea40000100800 */
[----:B--2---:R0:W2:Y:S02]  /*2bed0*/  SYNCS.PHASECHK.TRANS64.TRYWAIT P0, [R5+URZ+0x2e820], R4 ;  /* 0x02e82004050075a7 */ /* 0x0040a4000800017f */
[----:B--2---:R-:W-:Y:S05]  /*2bee0*/  @!P0 NANOSLEEP.SYNCS 0x989680 ;  /* 0x009896800000895d */ /* 0x004fea0003900000 */
[----:B------:R-:W2:Y:S02]  /*2bef0*/  @!P0 SYNCS.PHASECHK.TRANS64 P0, [R5+URZ+0x2e820], R4 ;  /* 0x02e82004050085a7 */ /* 0x000ea4000800007f */
[----:B--2---:R-:W-:Y:S05]  /*2bf00*/  @!P0 BRA `(.L_x_2430) ;  /* 0xfffffffc00ec8947 */ /* 0x004fea000383ffff */
[----:B------:R-:W-:Y:S05]  /*2bf10*/  BRA `(.L_x_2621) ;  /* 0xffffff8800447947 */ /* 0x000fea000383ffff */
.L_x_2434:
[----:B0-----:R0:W2:Y:S02]  /*2bf20*/  SYNCS.PHASECHK.TRANS64.TRYWAIT P0, [R7+URZ+0x2e8a0], R9 ;  /* 0x02e8a009070075a7 */ /* 0x0010a4000800017f */
[----:B--2---:R-:W-:Y:S05]  /*2bf30*/  @!P0 NANOSLEEP.SYNCS 0x989680 ;  /* 0x009896800000895d */ /* 0x004fea0003900000 */
[----:B------:R-:W2:Y:S02]  /*2bf40*/  @!P0 SYNCS.PHASECHK.TRANS64 P0, [R7+URZ+0x2e8a0], R9 ;  /* 0x02e8a009070085a7 */ /* 0x000ea4000800007f */
[----:B--2---:R-:W-:Y:S05]  /*2bf50*/  @!P0 BRA `(.L_x_2434) ;  /* 0xfffffffc00f08947 */ /* 0x004fea000383ffff */
[----:B------:R-:W-:Y:S05]  /*2bf60*/  BRA `(.L_x_2622) ;  /* 0xffffff88006c7947 */ /* 0x000fea000383ffff */
.L_x_2439:
[----:B-1----:R1:W2:Y:S02]  /*2bf70*/  SYNCS.PHASECHK.TRANS64.TRYWAIT P0, [R7+URZ+0x2e8c0], R9 ;  /* 0x02e8c009070075a7 */ /* 0x0022a4000800017f */
[----:B--2---:R-:W-:Y:S05]  /*2bf80*/  @!P0 NANOSLEEP.SYNCS 0x989680 ;  /* 0x009896800000895d */ /* 0x004fea0003900000 */
[----:B------:R-:W2:Y:S02]  /*2bf90*/  @!P0 SYNCS.PHASECHK.TRANS64 P0, [R7+URZ+0x2e8c0], R9 ;  /* 0x02e8c009070085a7 */ /* 0x000ea4000800007f */
[----:B--2---:R-:W-:Y:S05]  /*2bfa0*/  @!P0 BRA `(.L_x_2439) ;  /* 0xfffffffc00f08947 */ /* 0x004fea000383ffff */
[----:B------:R-:W-:Y:S05]  /*2bfb0*/  BRA `(.L_x_2623) ;  /* 0xffffff8800f07947 */ /* 0x000fea000383ffff */
.L_x_2446:
[----:B0-----:R0:W2:Y:S02]  /*2bfc0*/  SYNCS.PHASECHK.TRANS64.TRYWAIT P1, [R5+URZ+0x2e8a0], R6 ;  /* 0x02e8a006050075a7 */ /* 0x0010a4000802017f */
[----:B--2---:R-:W-:Y:S05]  /*2bfd0*/  @!P1 NANOSLEEP.SYNCS 0x989680 ;  /* 0x009896800000995d */ /* 0x004fea0003900000 */
[----:B------:R-:W2:Y:S02]  /*2bfe0*/  @!P1 SYNCS.PHASECHK.TRANS64 P1, [R5+URZ+0x2e8a0], R6 ;  /* 0x02e8a006050095a7 */ /* 0x000ea4000802007f */
[----:B--2---:R-:W-:Y:S05]  /*2bff0*/  @!P1 BRA `(.L_x_2446) ;  /* 0xfffffffc00f09947 */ /* 0x004fea000383ffff */
[----:B------:R-:W-:Y:S05]  /*2c000*/  BRA `(.L_x_2624) ;  /* 0xffffff8c00c87947 */ /* 0x000fea000383ffff */
.L_x_2451:
[----:B-1----:R1:W2:Y:S02]  /*2c010*/  SYNCS.PHASECHK.TRANS64.TRYWAIT P1, [R5+URZ+0x2e8c0], R6 ;  /* 0x02e8c006050075a7 */ /* 0x0022a4000802017f */
[----:B--2---:R-:W-:Y:S05]  /*2c020*/  @!P1 NANOSLEEP.SYNCS 0x989680 ;  /* 0x009896800000995d */ /* 0x004fea0003900000 */
[----:B------:R-:W2:Y:S02]  /*2c030*/  @!P1 SYNCS.PHASECHK.TRANS64 P1, [R5+URZ+0x2e8c0], R6 ;  /* 0x02e8c006050095a7 */ /* 0x000ea4000802007f */
[----:B--2---:R-:W-:Y:S05]  /*2c040*/  @!P1 BRA `(.L_x_2451) ;  /* 0xfffffffc00f09947 */ /* 0x004fea000383ffff */
[----:B------:R-:W-:Y:S05]  /*2c050*/  BRA `(.L_x_2625) ;  /* 0xffffff9000487947 */ /* 0x000fea000383ffff */
.L_x_2466:
        /* <DEDUP_REMOVED lines=8> */
[----:B0--3--:R-:W-:Y:S05]  /*2c0e0*/  WARPSYNC.COLLECTIVE R15, `(.L_x_2627) ;  /* 0x000000000f087348 */ /* 0x009fea0003c00000 */
[----:B0-----:R0:W1:Y:S02]  /*2c0f0*/  SHFL.IDX P6, R14, R13, R12, R11 ;  /* 0x0000000c0d0e7389 */ /* 0x00106400000c000b */
[----:B01-3--:R-:W-:Y:S01]  /*2c100*/  ENDCOLLECTIVE ;  /* 0x000000000000791b */ /* 0x00bfe20003800000 */
.L_x_2627:
[----:B------:R-:W-:Y:S05]  /*2c110*/  BSYNC B0 ;  /* 0x0000000000007941 */ /* 0x000fea0003800000 */
.L_x_2626:
[----:B------:R-:W-:Y:S05]  /*2c120*/  BRA `(.L_x_2628) ;  /* 0xffffff9c00247947 */ /* 0x000fea000383ffff */
.L_x_2468:
[----:B------:R-:W-:Y:S01]  /*2c130*/  BSSY B0, `(.L_x_2629) ;  /* 0x0000006000007945 */ /* 0x000fe20003800000 */
[----:B------:R-:W-:-:S07]  /*2c140*/  IMAD.MOV.U32 R15, RZ, RZ, -0x1 ;  /* 0xffffffffff0f7424 */ /* 0x000fce00078e00ff */
[----:B01-3--:R-:W-:Y:S05]  /*2c150*/  WARPSYNC.COLLECTIVE R15, `(.L_x_2630) ;  /* 0x000000000f0c7348 */ /* 0x00bfea0003c00000 */
[----:B------:R-:W-:Y:S02]  /*2c160*/  ELECT P6, UR62, PT ;  /* 0x00000000003e782f */ /* 0x000fe400038c0000 */
[----:B------:R-:W-:Y:S01]  /*2c170*/  MOV R14, UR62 ;  /* 0x0000003e000e7c02 */ /* 0x000fe20008000f00 */
[----:B01-3--:R-:W-:Y:S10]  /*2c180*/  ENDCOLLECTIVE ;  /* 0x000000000000791b */ /* 0x00bff40003800000 */
.L_x_2630:
[----:B------:R-:W-:Y:S05]  /*2c190*/  BSYNC B0 ;  /* 0x0000000000007941 */ /* 0x000fea0003800000 */
.L_x_2629:
[----:B------:R-:W-:Y:S05]  /*2c1a0*/  BRA `(.L_x_2631) ;  /* 0xffffff9c00307947 */ /* 0x000fea000383ffff */
.L_x_2470:
[----:B0-----:R0:W2:Y:S02]  /*2c1b0*/  SYNCS.PHASECHK.TRANS64.TRYWAIT P0, [R2+URZ+0x2e880], R4 ;  /* 0x02e88004020075a7 */ /* 0x0010a4000800017f */
[----:B--2---:R-:W-:Y:S05]  /*2c1c0*/  @!P0 NANOSLEEP.SYNCS 0x989680 ;  /* 0x009896800000895d */ /* 0x004fea0003900000 */
[----:B------:R-:W2:Y:S02]  /*2c1d0*/  @!P0 SYNCS.PHASECHK.TRANS64 P0, [R2+URZ+0x2e880], R4 ;  /* 0x02e88004020085a7 */ /* 0x000ea4000800007f */
[----:B--2---:R-:W-:Y:S05]  /*2c1e0*/  @!P0 BRA `(.L_x_2470) ;  /* 0xfffffffc00f08947 */ /* 0x004fea000383ffff */
[----:B------:R-:W-:Y:S05]  /*2c1f0*/  BRA `(.L_x_2632) ;  /* 0xffffff9c00a87947 */ /* 0x000fea000383ffff */
.L_x_2472:
[----:B--2---:R2:W3:Y:S02]  /*2c200*/  SYNCS.PHASECHK.TRANS64.TRYWAIT P0, [R2+URZ+0x2e840], R4 ;  /* 0x02e84004020075a7 */ /* 0x0044e4000800017f */
[----:B---3--:R-:W-:Y:S05]  /*2c210*/  @!P0 NANOSLEEP.SYNCS 0x989680 ;  /* 0x009896800000895d */ /* 0x008fea0003900000 */
[----:B------:R-:W3:Y:S02]  /*2c220*/  @!P0 SYNCS.PHASECHK.TRANS64 P0, [R2+URZ+0x2e840], R4 ;  /* 0x02e84004020085a7 */ /* 0x000ee4000800007f */
[----:B---3--:R-:W-:Y:S05]  /*2c230*/  @!P0 BRA `(.L_x_2472) ;  /* 0xfffffffc00f08947 */ /* 0x008fea000383ffff */
[----:B------:R-:W-:Y:S05]  /*2c240*/  BRA `(.L_x_2633) ;  /* 0xffffffa000087947 */ /* 0x000fea000383ffff */
.L_x_2476:
[----:B------:R-:W2:Y:S01]  /*2c250*/  LDL.LU R11, [R1+0x40] ;  /* 0x00004000010b7983 */ /* 0x000ea20000300800 */
[----:B------:R-:W-:Y:S02]  /*2c260*/  IMAD.MOV.U32 R13, RZ, RZ, R0 ;  /* 0x000000ffff0d7224 */ /* 0x000fe400078e0000 */
[----:B------:R-:W-:Y:S02]  /*2c270*/  IMAD.MOV.U32 R12, RZ, RZ, RZ ;  /* 0x000000ffff0c7224 */ /* 0x000fe400078e00ff */
[----:B------:R-:W-:Y:S02]  /*2c280*/  IMAD.MOV.U32 R15, RZ, RZ, -0x1 ;  /* 0xffffffffff0f7424 */ /* 0x000fe400078e00ff */
[----:B------:R-:W-:Y:S02]  /*2c290*/  IMAD R17, R17, 0x80, R9 ;  /* 0x0000008011117824 */ /* 0x000fe400078e0209 */
[----:B--2---:R-:W-:Y:S02]  /*2c2a0*/  IMAD R2, R11, R8, RZ ;  /* 0x000000080b027224 */ /* 0x004fe400078e02ff */
[----:B------:R-:W-:-:S03]  /*2c2b0*/  IMAD.MOV.U32 R11, RZ, RZ, 0x181f ;  /* 0x0000181fff0b7424 */ /* 0x000fc600078e00ff */
[----:B------:R-:W-:-:S13]  /*2c2c0*/  ISETP.GE.AND P1, PT, R17, R2, PT ;  /* 0x000000021100720c */ /* 0x000fda0003f26270 */
[----:B-----5:R-:W-:Y:S05]  /*2c2d0*/  WARPSYNC.COLLECTIVE R15, `(.L_x_2634) ;  /* 0x000000000f087348 */ /* 0x020fea0003c00000 */
[----:B------:R0:W1:Y:S02]  /*2c2e0*/  SHFL.IDX P6, R14, R13, R12, R11 ;  /* 0x0000000c0d0e7389 */ /* 0x00006400000c000b */
[----:B01---5:R-:W-:Y:S01]  /*2c2f0*/  ENDCOLLECTIVE ;  /* 0x000000000000791b */ /* 0x023fe20003800000 */
.L_x_2634:
[----:B------:R-:W-:Y:S02]  /*2c300*/  IMAD.MOV.U32 R13, RZ, RZ, R3 ;  /* 0x000000ffff0d7224 */ /* 0x000fe400078e0003 */
[----:B------:R-:W-:-:S07]  /*2c310*/  IMAD.MOV.U32 R4, RZ, RZ, R14 ;  /* 0x000000ffff047224 */ /* 0x000fce00078e000e */
[----:B------:R-:W-:Y:S05]  /*2c320*/  WARPSYNC.COLLECTIVE R15, `(.L_x_2635) ;  /* 0x000000000f087348 */ /* 0x000fea0003c00000 */
[----:B------:R0:W1:Y:S02]  /*2c330*/  SHFL.IDX P6, R14, R13, R12, R11 ;  /* 0x0000000c0d0e7389 */ /* 0x00006400000c000b */
[----:B01----:R-:W-:Y:S01]  /*2c340*/  ENDCOLLECTIVE ;  /* 0x000000000000791b */ /* 0x003fe20003800000 */
.L_x_2635:
        /* <DEDUP_REMOVED lines=12> */
[----:B------:R0:W-:Y:S02]  /*2c410*/  @!P1 LDGSTS.E.BYPASS.LTC128B.128 [R10+0x1c400], desc[UR4][R4.64], !P0 ;  /* 0x1c400000040a9fae */ /* 0x0001e4000c101d44 */
[----:B0-----:R-:W-:Y:S05]  /*2c420*/  WARPSYNC.COLLECTIVE R15, `(.L_x_2636) ;  /* 0x000000000f087348 */ /* 0x001fea0003c00000 */
[----:B------:R1:W2:Y:S02]  /*2c430*/  SHFL.IDX P6, R14, R13, R12, R11 ;  /* 0x0000000c0d0e7389 */ /* 0x0002a400000c000b */
[----:B012---:R-:W-:Y:S01]  /*2c440*/  ENDCOLLECTIVE ;  /* 0x000000000000791b */ /* 0x007fe20003800000 */
.L_x_2636:
[----:B------:R-:W-:-:S05]  /*2c450*/  VIADD R4, R17, 0x10 ;  /* 0x0000001011047836 */ /* 0x000fca0000000000 */
[----:B------:R-:W-:Y:S01]  /*2c460*/  ISETP.GE.AND P1, PT, R4, R2, PT ;  /* 0x000000020400720c */ /* 0x000fe20003f26270 */
[----:B------:R-:W-:Y:S02]  /*2c470*/  IMAD.MOV.U32 R13, RZ, RZ, R3 ;  /* 0x000000ffff0d7224 */ /* 0x000fe400078e0003 */
[----:B------:R-:W-:-:S10]  /*2c480*/  IMAD.MOV.U32 R6, RZ, RZ, R14 ;  /* 0x000000ffff067224 */ /* 0x000fd400078e000e */
[----:B------:R-:W-:Y:S05]  /*2c490*/  WARPSYNC.COLLECTIVE R15, `(.L_x_2637) ;  /* 0x000000000f087348 */ /* 0x000fea0003c00000 */
[----:B------:R0:W1:Y:S02]  /*2c4a0*/  SHFL.IDX P6, R14, R13, R12, R11 ;  /* 0x0000000c0d0e7389 */ /* 0x00006400000c000b */
[----:B01----:R-:W-:Y:S01]  /*2c4b0*/  ENDCOLLECTIVE ;  /* 0x000000000000791b */ /* 0x003fe20003800000 */
.L_x_2637:
        /* <DEDUP_REMOVED lines=16> */
.L_x_2638:
[----:B------:R-:W-:-:S05]  /*2c5c0*/  VIADD R4, R17, 0x20 ;  /* 0x0000002011047836 */ /* 0x000fca0000000000 */
[----:B------:R-:W-:Y:S01]  /*2c5d0*/  ISETP.GE.AND P1, PT, R4, R2, PT ;  /* 0x000000020400720c */ /* 0x000fe20003f26270 */
[----:B------:R-:W-:Y:S02]  /*2c5e0*/  IMAD.MOV.U32 R13, RZ, RZ, R3 ;  /* 0x000000ffff0d7224 */ /* 0x000fe400078e0003 */
[----:B------:R-:W-:-:S10]  /*2c5f0*/  IMAD.MOV.U32 R6, RZ, RZ, R14 ;  /* 0x000000ffff067224 */ /* 0x000fd400078e000e */
[----:B------:R-:W-:Y:S05]  /*2c600*/  WARPSYNC.COLLECTIVE R15, `(.L_x_2639) ;  /* 0x000000000f087348 */ /* 0x000fea0003c00000 */
[----:B------:R0:W1:Y:S02]  /*2c610*/  SHFL.IDX P6, R14, R13, R12, R11 ;  /* 0x0000000c0d0e7389 */ /* 0x00006400000c000b */
[----:B01----:R-:W-:Y:S01]  /*2c620*/  ENDCOLLECTIVE ;  /* 0x000000000000791b */ /* 0x003fe20003800000 */
.L_x_2639:
        /* <DEDUP_REMOVED lines=16> */
.L_x_2640:
[----:B------:R-:W-:-:S05]  /*2c730*/  VIADD R4, R17, 0x30 ;  /* 0x0000003011047836 */ /* 0x000fca0000000000 */
[----:B------:R-:W-:Y:S01]  /*2c740*/  ISETP.GE.AND P1, PT, R4, R2, PT ;  /* 0x000000020400720c */ /* 0x000fe20003f26270 */
[----:B------:R-:W-:Y:S02]  /*2c750*/  IMAD.MOV.U32 R13, RZ, RZ, R3 ;  /* 0x000000ffff0d7224 */ /* 0x000fe400078e0003 */
[----:B------:R-:W-:-:S10]  /*2c760*/  IMAD.MOV.U32 R6, RZ, RZ, R14 ;  /* 0x000000ffff067224 */ /* 0x000fd400078e000e */
[----:B------:R-:W-:Y:S05]  /*2c770*/  WARPSYNC.COLLECTIVE R15, `(.L_x_2641) ;  /* 0x000000000f087348 */ /* 0x000fea0003c00000 */
[----:B------:R0:W1:Y:S02]  /*2c780*/  SHFL.IDX P6, R14, R13, R12, R11 ;  /* 0x0000000c0d0e7389 */ /* 0x00006400000c000b */
[----:B01----:R-:W-:Y:S01]  /*2c790*/  ENDCOLLECTIVE ;  /* 0x000000000000791b */ /* 0x003fe20003800000 */
.L_x_2641:
        /* <DEDUP_REMOVED lines=16> */
.L_x_2642:
[----:B------:R-:W-:-:S05]  /*2c8a0*/  VIADD R4, R17, 0x40 ;  /* 0x0000004011047836 */ /* 0x000fca0000000000 */
[----:B------:R-:W-:Y:S01]  /*2c8b0*/  ISETP.GE.AND P1, PT, R4, R2, PT ;  /* 0x000000020400720c */ /* 0x000fe20003f26270 */
[----:B------:R-:W-:Y:S02]  /*2c8c0*/  IMAD.MOV.U32 R13, RZ, RZ, R3 ;  /* 0x000000ffff0d7224 */ /* 0x000fe400078e0003 */
[----:B------:R-:W-:-:S10]  /*2c8d0*/  IMAD.MOV.U32 R6, RZ, RZ, R14 ;  /* 0x000000ffff067224 */ /* 0x000fd400078e000e */
[----:B------:R-:W-:Y:S05]  /*2c8e0*/  WARPSYNC.COLLECTIVE R15, `(.L_x_2643) ;  /* 0x000000000f087348 */ /* 0x000fea0003c00000 */
[----:B------:R0:W1:Y:S02]  /*2c8f0*/  SHFL.IDX P6, R14, R13, R12, R11 ;  /* 0x0000000c0d0e7389 */ /* 0x00006400000c000b */
[----:B01----:R-:W-:Y:S01]  /*2c900*/  ENDCOLLECTIVE ;  /* 0x000000000000791b */ /* 0x003fe20003800000 */
.L_x_2643:
        /* <DEDUP_REMOVED lines=16> */
.L_x_2644:
[----:B------:R-:W-:-:S05]  /*2ca10*/  VIADD R4, R17, 0x50 ;  /* 0x0000005011047836 */ /* 0x000fca0000000000 */
[----:B------:R-:W-:Y:S01]  /*2ca20*/  ISETP.GE.AND P1, PT, R4, R2, PT ;  /* 0x000000020400720c */ /* 0x000fe20003f26270 */
[----:B------:R-:W-:Y:S02]  /*2ca30*/  IMAD.MOV.U32 R13, RZ, RZ, R3 ;  /* 0x000000ffff0d7224 */ /* 0x000fe400078e0003 */
[----:B------:R-:W-:-:S10]  /*2ca40*/  IMAD.MOV.U32 R6, RZ, RZ, R14 ;  /* 0x000000ffff067224 */ /* 0x000fd400078e000e */
[----:B------:R-:W-:Y:S05]  /*2ca50*/  WARPSYNC.COLLECTIVE R15, `(.L_x_2645) ;  /* 0x000000000f087348 */ /* 0x000fea0003c00000 */
[----:B------:R0:W1:Y:S02]  /*2ca60*/  SHFL.IDX P6, R14, R13, R12, R11 ;  /* 0x0000000c0d0e7389 */ /* 0x00006400000c000b */
[----:B01----:R-:W-:Y:S01]  /*2ca70*/  ENDCOLLECTIVE ;  /* 0x000000000000791b */ /* 0x003fe20003800000 */
.L_x_2645:
        /* <DEDUP_REMOVED lines=16> */
.L_x_2646:
[----:B------:R-:W-:-:S05]  /*2cb80*/  VIADD R5, R17, 0x60 ;  /* 0x0000006011057836 */ /* 0x000fca0000000000 */
[----:B------:R-:W-:Y:S01]  /*2cb90*/  ISETP.GE.AND P1, PT, R5, R2, PT ;  /* 0x000000020500720c */ /* 0x000fe20003f26270 */
[----:B------:R-:W-:Y:S02]  /*2cba0*/  IMAD.MOV.U32 R13, RZ, RZ, R3 ;  /* 0x000000ffff0d7224 */ /* 0x000fe400078e0003 */
[----:B------:R-:W-:-:S10]  /*2cbb0*/  IMAD.MOV.U32 R6, RZ, RZ, R14 ;  /* 0x000000ffff067224 */ /* 0x000fd400078e000e */
[----:B------:R-:W-:Y:S05]  /*2cbc0*/  WARPSYNC.COLLECTIVE R15, `(.L_x_2647) ;  /* 0x000000000f087348 */ /* 0x000fea0003c00000 */
[----:B------:R0:W1:Y:S02]  /*2cbd0*/  SHFL.IDX P6, R14, R13, R12, R11 ;  /* 0x0000000c0d0e7389 */ /* 0x00006400000c000b */
[----:B01----:R-:W-:Y:S01]  /*2cbe0*/  ENDCOLLECTIVE ;  /* 0x000000000000791b */ /* 0x003fe20003800000 */
.L_x_2647:
        /* <DEDUP_REMOVED lines=16> */
.L_x_2648:
[----:B------:R-:W-:Y:S02]  /*2ccf0*/  IMAD.MOV.U32 R13, RZ, RZ, R3 ;  /* 0x000000ffff0d7224 */ /* 0x000fe400078e0003 */
[----:B------:R-:W-:-:S07]  /*2cd00*/  IMAD.MOV.U32 R0, RZ, RZ, R14 ;  /* 0x000000ffff007224 */ /* 0x000fce00078e000e */
[----:B------:R-:W-:Y:S05]  /*2cd10*/  WARPSYNC.COLLECTIVE R15, `(.L_x_2649) ;  /* 0x000000000f087348 */ /* 0x000fea0003c00000 */
[----:B------:R0:W1:Y:S02]  /*2cd20*/  SHFL.IDX P6, R14, R13, R12, R11 ;  /* 0x0000000c0d0e7389 */ /* 0x00006400000c000b */
[----:B01----:R-:W-:Y:S01]  /*2cd30*/  ENDCOLLECTIVE ;  /* 0x000000000000791b */ /* 0x003fe20003800000 */
.L_x_2649:
[----:B------:R-:W-:Y:S01]  /*2cd40*/  IMAD.MOV.U32 R3, RZ, RZ, R14 ;  /* 0x000000ffff037224 */ /* 0x000fe200078e000e */
[----:B------:R-:W-:Y:S06]  /*2cd50*/  BRA `(.L_x_2650) ;  /* 0xffffffa0007c7947 */ /* 0x000fec000383ffff */
.L_x_2479:
[----:B-1----:R-:W2:Y:S02]  /*2cd60*/  LDL R2, [R1+0x4] ;  /* 0x0000040001027983 */ /* 0x002ea40000100800 */
[----:B--2---:R1:W2:Y:S02]  /*2cd70*/  SYNCS.PHASECHK.TRANS64.TRYWAIT P0, [R2+URZ+0x2e820], R0 ;  /* 0x02e82000020075a7 */ /* 0x0042a4000800017f */
[----:B--2---:R-:W-:Y:S05]  /*2cd80*/  @!P0 NANOSLEEP.SYNCS 0x989680 ;  /* 0x009896800000895d */ /* 0x004fea0003900000 */
[----:B------:R-:W2:Y:S02]  /*2cd90*/  @!P0 SYNCS.PHASECHK.TRANS64 P0, [R2+URZ+0x2e820], R0 ;  /* 0x02e82000020085a7 */ /* 0x000ea4000800007f */
[----:B--2---:R-:W-:Y:S05]  /*2cda0*/  @!P0 BRA `(.L_x_2479) ;  /* 0xfffffffc00ec8947 */ /* 0x004fea000383ffff */
[----:B------:R-:W-:Y:S05]  /*2cdb0*/  BRA `(.L_x_2651) ;  /* 0xffffffa000e07947 */ /* 0x000fea000383ffff */
.L_x_2485:
[----:B--2---:R2:W3:Y:S02]  /*2cdc0*/  SYNCS.PHASECHK.TRANS64.TRYWAIT P0, [R6+URZ+0x2e880], R5 ;  /* 0x02e88005060075a7 */ /* 0x0044e4000800017f */
[----:B---3--:R-:W-:Y:S05]  /*2cdd0*/  @!P0 NANOSLEEP.SYNCS 0x989680 ;  /* 0x009896800000895d */ /* 0x008fea0003900000 */
[----:B------:R-:W3:Y:S02]  /*2cde0*/  @!P0 SYNCS.PHASECHK.TRANS64 P0, [R6+URZ+0x2e880], R5 ;  /* 0x02e88005060085a7 */ /* 0x000ee4000800007f */
[----:B---3--:R-:W-:Y:S05]  /*2cdf0*/  @!P0 BRA `(.L_x_2485) ;  /* 0xfffffffc00f08947 */ /* 0x008fea000383ffff */
[----:B------:R-:W-:Y:S05]  /*2ce00*/  BRA `(.L_x_2652) ;  /* 0xffffffa400a47947 */ /* 0x000fea000383ffff */
.L_x_2490:
[----:B0-----:R0:W3:Y:S02]  /*2ce10*/  SYNCS.PHASECHK.TRANS64.TRYWAIT P0, [R6+URZ+0x2e840], R5 ;  /* 0x02e84005060075a7 */ /* 0x0010e4000800017f */
[----:B---3--:R-:W-:Y:S05]  /*2ce20*/  @!P0 NANOSLEEP.SYNCS 0x989680 ;  /* 0x009896800000895d */ /* 0x008fea0003900000 */
[----:B------:R-:W3:Y:S02]  /*2ce30*/  @!P0 SYNCS.PHASECHK.TRANS64 P0, [R6+URZ+0x2e840], R5 ;  /* 0x02e84005060085a7 */ /* 0x000ee4000800007f */
[----:B---3--:R-:W-:Y:S05]  /*2ce40*/  @!P0 BRA `(.L_x_2490) ;  /* 0xfffffffc00f08947 */ /* 0x008fea000383ffff */
[----:B------:R-:W-:Y:S05]  /*2ce50*/  BRA `(.L_x_2653) ;  /* 0xffffffa8002c7947 */ /* 0x000fea000383ffff */
.L_x_2496:
[----:B--2---:R2:W3:Y:S02]  /*2ce60*/  SYNCS.PHASECHK.TRANS64.TRYWAIT P0, [R17+URZ+0x2e870], R4 ;  /* 0x02e87004110075a7 */ /* 0x0044e4000800017f */
[----:B---3--:R-:W-:Y:S05]  /*2ce70*/  @!P0 NANOSLEEP.SYNCS 0x989680 ;  /* 0x009896800000895d */ /* 0x008fea0003900000 */
[----:B------:R-:W3:Y:S02]  /*2ce80*/  @!P0 SYNCS.PHASECHK.TRANS64 P0, [R17+URZ+0x2e870], R4 ;  /* 0x02e87004110085a7 */ /* 0x000ee4000800007f */
[----:B---3--:R-:W-:Y:S05]  /*2ce90*/  @!P0 BRA `(.L_x_2496) ;  /* 0xfffffffc00f08947 */ /* 0x008fea000383ffff */
[----:B------:R-:W-:Y:S05]  /*2cea0*/  BRA `(.L_x_2654) ;  /* 0xffffffa800d07947 */ /* 0x000fea000383ffff */
.L_x_2498:
[----:B---3--:R3:W4:Y:S02]  /*2ceb0*/  SYNCS.PHASECHK.TRANS64.TRYWAIT P0, [R17+URZ+0x2e860], R2 ;  /* 0x02e86002110075a7 */ /* 0x008724000800017f */
[----:B----4-:R-:W-:Y:S05]  /*2cec0*/  @!P0 NANOSLEEP.SYNCS 0x989680 ;  /* 0x009896800000895d */ /* 0x010fea0003900000 */
[----:B------:R-:W4:Y:S02]  /*2ced0*/  @!P0 SYNCS.PHASECHK.TRANS64 P0, [R17+URZ+0x2e860], R2 ;  /* 0x02e86002110085a7 */ /* 0x000f24000800007f */
[----:B----4-:R-:W-:Y:S05]  /*2cee0*/  @!P0 BRA `(.L_x_2498) ;  /* 0xfffffffc00f08947 */ /* 0x010fea000383ffff */
[----:B------:R-:W-:Y:S05]  /*2cef0*/  BRA `(.L_x_2655) ;  /* 0xffffffa800d87947 */ /* 0x000fea000383ffff */
.L_x_2505:
[----:B0-----:R0:W3:Y:S02]  /*2cf00*/  SYNCS.PHASECHK.TRANS64.TRYWAIT P1, [R17+URZ+0x2e870], R0 ;  /* 0x02e87000110075a7 */ /* 0x0010e4000802017f */
[----:B---3--:R-:W-:Y:S05]  /*2cf10*/  @!P1 NANOSLEEP.SYNCS 0x989680 ;  /* 0x009896800000995d */ /* 0x008fea0003900000 */
[----:B------:R-:W3:Y:S02]  /*2cf20*/  @!P1 SYNCS.PHASECHK.TRANS64 P1, [R17+URZ+0x2e870], R0 ;  /* 0x02e87000110095a7 */ /* 0x000ee4000802007f */
[----:B---3--:R-:W-:Y:S05]  /*2cf30*/  @!P1 BRA `(.L_x_2505) ;  /* 0xfffffffc00f09947 */ /* 0x008fea000383ffff */
[----:B------:R-:W-:Y:S05]  /*2cf40*/  BRA `(.L_x_2656) ;  /* 0xffffffb400187947 */ /* 0x000fea000383ffff */
.L_x_2507:
[----:B0-----:R0:W3:Y:S02]  /*2cf50*/  SYNCS.PHASECHK.TRANS64.TRYWAIT P1, [R17+URZ+0x2e860], R0 ;  /* 0x02e86000110075a7 */ /* 0x0010e4000802017f */
[----:B---3--:R-:W-:Y:S05]  /*2cf60*/  @!P1 NANOSLEEP.SYNCS 0x989680 ;  /* 0x009896800000995d */ /* 0x008fea0003900000 */
[----:B------:R-:W3:Y:S02]  /*2cf70*/  @!P1 SYNCS.PHASECHK.TRANS64 P1, [R17+URZ+0x2e860], R0 ;  /* 0x02e86000110095a7 */ /* 0x000ee4000802007f */
[----:B---3--:R-:W-:Y:S05]  /*2cf80*/  @!P1 BRA `(.L_x_2507) ;  /* 0xfffffffc00f09947 */ /* 0x008fea000383ffff */
[----:B------:R-:W-:Y:S05]  /*2cf90*/  BRA `(.L_x_2657) ;  /* 0xffffffb400207947 */ /* 0x000fea000383ffff */
.L_x_2511:
[----:B------:R-:W-:Y:S01]  /*2cfa0*/  BSSY B0, `(.L_x_2658) ;  /* 0x0000008000007945 */ /* 0x000fe20003800000 */
[----:B------:R-:W-:Y:S02]  /*2cfb0*/  IMAD.MOV.U32 R13, RZ, RZ, R16 ;  /* 0x000000ffff0d7224 */ /* 0x000fe400078e0010 */
[----:B------:R-:W-:Y:S02]  /*2cfc0*/  IMAD.MOV.U32 R12, RZ, RZ, RZ ;  /* 0x000000ffff0c7224 */ /* 0x000fe400078e00ff */
[----:B-1----:R-:W-:Y:S02]  /*2cfd0*/  IMAD.MOV.U32 R11, RZ, RZ, 0x1f ;  /* 0x0000001fff0b7424 */ /* 0x002fe400078e00ff */
[----:B------:R-:W-:-:S07]  /*2cfe0*/  IMAD.MOV.U32 R15, RZ, RZ, -0x1 ;  /* 0xffffffffff0f7424 */ /* 0x000fce00078e00ff */
[----:B------:R-:W-:Y:S05]  /*2cff0*/  WARPSYNC.COLLECTIVE R15, `(.L_x_2659) ;  /* 0x000000000f087348 */ /* 0x000fea0003c00000 */
[----:B------:R0:W1:Y:S02]  /*2d000*/  SHFL.IDX P6, R14, R13, R12, R11 ;  /* 0x0000000c0d0e7389 */ /* 0x00006400000c000b */
[----:B01----:R-:W-:Y:S01]  /*2d010*/  ENDCOLLECTIVE ;  /* 0x000000000000791b */ /* 0x003fe20003800000 */
.L_x_2659:
[----:B------:R-:W-:Y:S05]  /*2d020*/  BSYNC B0 ;  /* 0x0000000000007941 */ /* 0x000fea0003800000 */
.L_x_2658:
        /* <DEDUP_REMOVED lines=9> */
.L_x_2660:
        /* <DEDUP_REMOVED lines=19> */
.L_x_2661:
        /* <DEDUP_REMOVED lines=8> */
.L_x_2662:
        /* <DEDUP_REMOVED lines=8> */
.L_x_2663:
        /* <DEDUP_REMOVED lines=8> */
.L_x_2664:
        /* <DEDUP_REMOVED lines=8> */
.L_x_2665:
        /* <DEDUP_REMOVED lines=9> */
.L_x_2666:
[----:B------:R-:W-:Y:S01]  /*2d480*/  IMAD.MOV.U32 R16, RZ, RZ, R14 ;  /* 0x000000ffff107224 */ /* 0x000fe200078e000e */
[----:B------:R-:W-:Y:S06]  /*2d490*/  BRA `(.L_x_2667) ;  /* 0xffffffb8007c7947 */ /* 0x000fec000383ffff */
.L_x_2516:
[----:B------:R-:W-:Y:S01]  /*2d4a0*/  BSSY B0, `(.L_x_2668) ;  /* 0x0000008000007945 */ /* 0x000fe20003800000 */
[----:B-----5:R-:W-:Y:S02]  /*2d4b0*/  IMAD.MOV.U32 R13, RZ, RZ, R2 ;  /* 0x000000ffff0d7224 */ /* 0x020fe400078e0002 */
[----:B------:R-:W-:Y:S02]  /*2d4c0*/  IMAD.MOV.U32 R12, RZ, RZ, 0x1 ;  /* 0x00000001ff0c7424 */ /* 0x000fe400078e00ff */
[----:B-1----:R-:W-:Y:S02]  /*2d4d0*/  IMAD.MOV.U32 R11, RZ, RZ, RZ ;  /* 0x000000ffff0b7224 */ /* 0x002fe400078e00ff */
[----:B------:R-:W-:-:S07]  /*2d4e0*/  IMAD.MOV.U32 R15, RZ, RZ, -0x1 ;  /* 0xffffffffff0f7424 */ /* 0x000fce00078e00ff */
[----:B0-----:R-:W-:Y:S05]  /*2d4f0*/  WARPSYNC.COLLECTIVE R15, `(.L_x_2669) ;  /* 0x000000000f087348 */ /* 0x001fea0003c00000 */
[----:B------:R1:W2:Y:S02]  /*2d500*/  SHFL.UP P6, R14, R13, R12, R11 ;  /* 0x0400000c0d0e7389 */ /* 0x0002a400000c000b */
[----:B012---:R-:W-:Y:S01]  /*2d510*/  ENDCOLLECTIVE ;  /* 0x000000000000791b */ /* 0x007fe20003800000 */
.L_x_2669:
[----:B------:R-:W-:Y:S05]  /*2d520*/  BSYNC B0 ;  /* 0x0000000000007941 */ /* 0x000fea0003800000 */
.L_x_2668:
        /* <DEDUP_REMOVED lines=10> */
.L_x_2670:
        /* <DEDUP_REMOVED lines=8> */
.L_x_2671:
        /* <DEDUP_REMOVED lines=8> */
.L_x_2672:
        /* <DEDUP_REMOVED lines=8> */
.L_x_2673:
        /* <DEDUP_REMOVED lines=9> */
.L_x_2674:
[----:B------:R-:W-:Y:S01]  /*2d7e0*/  IMAD.MOV.U32 R16, RZ, RZ, R14 ;  /* 0x000000ffff107224 */ /* 0x000fe200078e000e */
[----:B------:R-:W-:Y:S06]  /*2d7f0*/  BRA `(.L_x_2675) ;  /* 0xffffffb800447947 */ /* 0x000fec000383ffff */
.L_x_2518:
[----:B------:R-:W-:Y:S01]  /*2d800*/  BSSY B0, `(.L_x_2676) ;  /* 0x0000006000007945 */ /* 0x000fe20003800000 */
[----:B------:R-:W-:Y:S01]  /*2d810*/  PLOP3.LUT P6, PT, P6, PT, PT, 0x8, 0x0 ;  /* 0x000000000000781c */ /* 0x000fe200037ce170 */
[----:B------:R-:W-:-:S12]  /*2d820*/  IMAD.MOV.U32 R15, RZ, RZ, -0x1 ;  /* 0xffffffffff0f7424 */ /* 0x000fd800078e00ff */
[----:B01----:R-:W-:Y:S05]  /*2d830*/  WARPSYNC.COLLECTIVE R15, `(.L_x_2677) ;  /* 0x000000000f087348 */ /* 0x003fea0003c00000 */
[----:B------:R-:W-:Y:S01]  /*2d840*/  VOTE.ANY R14, PT, P6 ;  /* 0x00000000000e7806 */ /* 0x000fe200030e0100 */
[----:B01----:R-:W-:Y:S06]  /*2d850*/  ENDCOLLECTIVE ;  /* 0x000000000000791b */ /* 0x003fec0003800000 */
.L_x_2677:
[----:B------:R-:W-:Y:S05]  /*2d860*/  BSYNC B0 ;  /* 0x0000000000007941 */ /* 0x000fea0003800000 */
.L_x_2676:
        /* <DEDUP_REMOVED lines=9> */
.L_x_2678:
[----:B------:R-:W-:Y:S01]  /*2d900*/  IMAD.MOV.U32 R17, RZ, RZ, R14 ;  /* 0x000000ffff117224 */ /* 0x000fe200078e000e */
[----:B------:R-:W-:Y:S06]  /*2d910*/  BRA `(.L_x_2679) ;  /* 0xffffffb800347947 */ /* 0x000fec000383ffff */
.L_x_2520:
[----:B------:R-:W-:Y:S01]  /*2d920*/  BSSY B0, `(.L_x_2680) ;  /* 0x0000007000007945 */ /* 0x000fe20003800000 */
[----:B------:R-:W-:Y:S02]  /*2d930*/  IMAD.MOV.U32 R13, RZ, RZ, R3 ;  /* 0x000000ffff0d7224 */ /* 0x000fe400078e0003 */
[----:B-1----:R-:W-:Y:S02]  /*2d940*/  IMAD.MOV.U32 R11, RZ, RZ, 0x1f ;  /* 0x0000001fff0b7424 */ /* 0x002fe400078e00ff */
[----:B------:R-:W-:-:S07]  /*2d950*/  IMAD.MOV.U32 R15, RZ, RZ, -0x1 ;  /* 0xffffffffff0f7424 */ /* 0x000fce00078e00ff */
[----:B0--3--:R-:W-:Y:S05]  /*2d960*/  WARPSYNC.COLLECTIVE R15, `(.L_x_2681) ;  /* 0x000000000f087348 */ /* 0x009fea0003c00000 */
[----:B------:R1:W2:Y:S02]  /*2d970*/  SHFL.IDX P6, R14, R13, R12, R11 ;  /* 0x0000000c0d0e7389 */ /* 0x0002a400000c000b */
[----:B0123--:R-:W-:Y:S01]  /*2d980*/  ENDCOLLECTIVE ;  /* 0x000000000000791b */ /* 0x00ffe20003800000 */
.L_x_2681:
[----:B------:R-:W-:Y:S05]  /*2d990*/  BSYNC B0 ;  /* 0x0000000000007941 */ /* 0x000fea0003800000 */
.L_x_2680:
[----:B------:R-:W-:Y:S01]  /*2d9a0*/  IMAD.MOV.U32 R2, RZ, RZ, R14 ;  /* 0x000000ffff027224 */ /* 0x000fe200078e000e */
[----:B------:R-:W-:Y:S06]  /*2d9b0*/  BRA `(.L_x_2519) ;  /* 0xffffffb800287947 */ /* 0x000fec000383ffff */
.L_x_2524:
[----:B0-----:R0:W2:Y:S02]  /*2d9c0*/  SYNCS.PHASECHK.TRANS64.TRYWAIT P0, [R0+URZ+0x2e820], R3 ;  /* 0x02e82003000075a7 */ /* 0x0010a4000800017f */
[----:B--2---:R-:W-:Y:S05]  /*2d9d0*/  @!P0 NANOSLEEP.SYNCS 0x989680 ;  /* 0x009896800000895d */ /* 0x004fea0003900000 */
[----:B------:R-:W2:Y:S02]  /*2d9e0*/  @!P0 SYNCS.PHASECHK.TRANS64 P0, [R0+URZ+0x2e820], R3 ;  /* 0x02e82003000085a7 */ /* 0x000ea4000800007f */
[----:B--2---:R-:W-:Y:S05]  /*2d9f0*/  @!P0 BRA `(.L_x_2524) ;  /* 0xfffffffc00f08947 */ /* 0x004fea000383ffff */
[----:B------:R-:W-:Y:S05]  /*2da00*/  BRA `(.L_x_2682) ;  /* 0xffffffbc00b07947 */ /* 0x000fea000383ffff */
.L_x_2525:
        /* <DEDUP_REMOVED lines=9> */
[----:B------:R1:W2:Y:S02]  /*2daa0*/  SHFL.IDX P6, R14, R13, R12, R11 ;  /* 0x0000000c0d0e7389 */ /* 0x0002a400000c000b */
[----:B012---:R-:W-:Y:S01]  /*2dab0*/  ENDCOLLECTIVE ;  /* 0x000000000000791b */ /* 0x007fe20003800000 */
.L_x_2684:
[----:B------:R-:W-:Y:S05]  /*2dac0*/  BSYNC B0 ;  /* 0x0000000000007941 */ /* 0x000fea0003800000 */
.L_x_2683:
[----:B------:R-:W-:Y:S05]  /*2dad0*/  BRA `(.L_x_2685) ;  /* 0xffffffbc00987947 */ /* 0x000fea000383ffff */
.L_x_2526:
[----:B------:R-:W-:Y:S01]  /*2dae0*/  BSSY B0, `(.L_x_2686) ;  /* 0x0000006000007945 */ /* 0x000fe20003800000 */
[----:B------:R-:W-:-:S07]  /*2daf0*/  IMAD.MOV.U32 R15, RZ, RZ, -0x1 ;  /* 0xffffffffff0f7424 */ /* 0x000fce00078e00ff */
[----:B012---:R-:W-:Y:S05]  /*2db00*/  WARPSYNC.COLLECTIVE R15, `(.L_x_2687) ;  /* 0x000000000f0c7348 */ /* 0x007fea0003c00000 */
[----:B------:R-:W-:Y:S02]  /*2db10*/  ELECT P6, UR62, PT ;  /* 0x00000000003e782f */ /* 0x000fe400038c0000 */
[----:B------:R-:W-:Y:S01]  /*2db20*/  MOV R14, UR62 ;  /* 0x0000003e000e7c02 */ /* 0x000fe20008000f00 */
[----:B012---:R-:W-:Y:S10]  /*2db30*/  ENDCOLLECTIVE ;  /* 0x000000000000791b */ /* 0x007ff40003800000 */
.L_x_2687:
[----:B------:R-:W-:Y:S05]  /*2db40*/  BSYNC B0 ;  /* 0x0000000000007941 */ /* 0x000fea0003800000 */
.L_x_2686:
[----:B------:R-:W-:Y:S05]  /*2db50*/  BRA `(.L_x_2688) ;  /* 0xffffffbc008c7947 */ /* 0x000fea000383ffff */
.L_x_2528:
[----:B0-----:R0:W2:Y:S02]  /*2db60*/  SYNCS.PHASECHK.TRANS64.TRYWAIT P1, [R6+URZ], R5 ;  /* 0x00000005060075a7 */ /* 0x0010a4000802017f */
[----:B--2---:R-:W-:Y:S05]  /*2db70*/  @!P1 NANOSLEEP.SYNCS 0x989680 ;  /* 0x009896800000995d */ /* 0x004fea0003900000 */
[----:B------:R-:W2:Y:S02]  /*2db80*/  @!P1 SYNCS.PHASECHK.TRANS64 P1, [R6+URZ], R5 ;  /* 0x00000005060095a7 */ /* 0x000ea4000802007f */
[----:B--2---:R-:W-:Y:S05]  /*2db90*/  @!P1 BRA `(.L_x_2528) ;  /* 0xfffffffc00f09947 */ /* 0x004fea000383ffff */
[----:B------:R-:W-:Y:S05]  /*2dba0*/  BRA `(.L_x_2689) ;  /* 0xffffffbc00c87947 */ /* 0x000fea000383ffff */
.L_x_2529:
[----:B--2---:R2:W3:Y:S02]  /*2dbb0*/  SYNCS.PHASECHK.TRANS64.TRYWAIT P1, [R7+URZ], R2 ;  /* 0x00000002070075a7 */ /* 0x0044e4000802017f */
[----:B---3--:R-:W-:Y:S05]  /*2dbc0*/  @!P1 NANOSLEEP.SYNCS 0x989680 ;  /* 0x009896800000995d */ /* 0x008fea0003900000 */
[----:B------:R-:W3:Y:S02]  /*2dbd0*/  @!P1 SYNCS.PHASECHK.TRANS64 P1, [R7+URZ], R2 ;  /* 0x00000002070095a7 */ /* 0x000ee4000802007f */
[----:B---3--:R-:W-:Y:S05]  /*2dbe0*/  @!P1 BRA `(.L_x_2529) ;  /* 0xfffffffc00f09947 */ /* 0x008fea000383ffff */
[----:B------:R-:W-:Y:S05]  /*2dbf0*/  BRA `(.L_x_2690) ;  /* 0xffffffbc00bc7947 */ /* 0x000fea000383ffff */
.L_x_2531:
[----:B---3--:R3:W4:Y:S02]  /*2dc00*/  SYNCS.PHASECHK.TRANS64.TRYWAIT P1, [R4+URZ+0x2e860], R5 ;  /* 0x02e86005040075a7 */ /* 0x008724000802017f */
[----:B----4-:R-:W-:Y:S05]  /*2dc10*/  @!P1 NANOSLEEP.SYNCS 0x989680 ;  /* 0x009896800000995d */ /* 0x010fea0003900000 */
[----:B------:R-:W4:Y:S02]  /*2dc20*/  @!P1 SYNCS.PHASECHK.TRANS64 P1, [R4+URZ+0x2e860], R5 ;  /* 0x02e86005040095a7 */ /* 0x000f24000802007f */
[----:B----4-:R-:W-:Y:S05]  /*2dc30*/  @!P1 BRA `(.L_x_2531) ;  /* 0xfffffffc00f09947 */ /* 0x010fea000383ffff */
[----:B------:R-:W-:Y:S05]  /*2dc40*/  BRA `(.L_x_2691) ;  /* 0xffffffbc00c07947 */ /* 0x000fea000383ffff */
.L_x_2533:
[----:B----4-:R4:W0:Y:S02]  /*2dc50*/  SYNCS.PHASECHK.TRANS64.TRYWAIT P1, [R3+URZ+0x2e860], R2 ;  /* 0x02e86002030075a7 */ /* 0x010824000802017f */
[----:B0-----:R-:W-:Y:S05]  /*2dc60*/  @!P1 NANOSLEEP.SYNCS 0x989680 ;  /* 0x009896800000995d */ /* 0x001fea0003900000 */
[----:B------:R-:W0:Y:S02]  /*2dc70*/  @!P1 SYNCS.PHASECHK.TRANS64 P1, [R3+URZ+0x2e860], R2 ;  /* 0x02e86002030095a7 */ /* 0x000e24000802007f */
[----:B0-----:R-:W-:Y:S05]  /*2dc80*/  @!P1 BRA `(.L_x_2533) ;  /* 0xfffffffc00f09947 */ /* 0x001fea000383ffff */
[----:B------:R-:W-:Y:S05]  /*2dc90*/  BRA `(.L_x_2692) ;  /* 0xffffffbc00c07947 */ /* 0x000fea000383ffff */
.L_x_2535:
[----:B------:R0:W0:Y:S02]  /*2dca0*/  SYNCS.PHASECHK.TRANS64.TRYWAIT P0, [R4+URZ+0x2e880], R5 ;  /* 0x02e88005040075a7 */ /* 0x000024000800017f */
[----:B0-----:R-:W-:Y:S05]  /*2dcb0*/  @!P0 NANOSLEEP.SYNCS 0x989680 ;  /* 0x009896800000895d */ /* 0x001fea0003900000 */
[----:B------:R-:W0:Y:S02]  /*2dcc0*/  @!P0 SYNCS.PHASECHK.TRANS64 P0, [R4+URZ+0x2e880], R5 ;  /* 0x02e88005040085a7 */ /* 0x000e24000800007f */
[----:B0-----:R-:W-:Y:S05]  /*2dcd0*/  @!P0 BRA `(.L_x_2535) ;  /* 0xfffffffc00f08947 */ /* 0x001fea000383ffff */
[----:B------:R-:W-:Y:S05]  /*2dce0*/  BRA `(.L_x_2536) ;  /* 0xffffffbc00bc7947 */ /* 0x000fea000383ffff */
.L_x_2693:
        /* <DEDUP_REMOVED lines=9> */
.L_x_2702:


//--------------------- .nv.global.init           --------------------------
	.section	.nv.global.init,"aw",@progbits
	.align	4
.nv.global.init:
	.type		_ZZN5flash28permute_output_fp8_VcolmajorIN4cute6TensorINS1_11ArrayEngineIN7cutlass10bfloat16_tELm64EEENS1_6LayoutINS1_5tupleIJNS8_IJNS1_1CILi2EEESA_NS9_ILi16EEEEEENS9_ILi1EEESD_EEENS8_IJNS8_IJSD_SA_NS9_ILi4EEEEEENS9_ILi0EEESH_EEEEEEEEEvRT_E9upper_map,@object
	.size		_ZZN5flash28permute_output_fp8_VcolmajorIN4cute6TensorINS1_11ArrayEngineIN7cutlass10bfloat16_tELm64EEENS1_6LayoutINS1_5tupleIJNS8_IJNS1_1CILi2EEESA_NS9_ILi16EEEEEENS9_ILi1EEESD_EEENS8_IJNS8_IJSD_SA_NS9_ILi4EEEEEENS9_ILi0EEESH_EEEEEEEEEvRT_E9upper_map,($str$23 - _ZZN5flash28permute_output_fp8_VcolmajorIN4cute6TensorINS1_11ArrayEngineIN7cutlass10bfloat16_tELm64EEENS1_6LayoutINS1_5tupleIJNS8_IJNS1_1CILi2EEESA_NS9_ILi16EEEEEENS9_ILi1EEESD_EEENS8_IJNS8_IJSD_SA_NS9_ILi4EEEEEENS9_ILi0EEESH_EEEEEEEEEvRT_E9upper_map)
_ZZN5flash28permute_output_fp8_VcolmajorIN4cute6TensorINS1_11ArrayEngineIN7cutlass10bfloat16_tELm64EEENS1_6LayoutINS1_5tupleIJNS8_IJNS1_1CILi2EEESA_NS9_ILi16EEEEEENS9_ILi1EEESD_EEENS8_IJNS8_IJSD_SA_NS9_ILi4EEEEEENS9_ILi0EEESH_EEEEEEEEEvRT_E9upper_map:
        /*0000*/ 	.byte	0x00, 0x00, 0x00, 0x00, 0x02, 0x00, 0x00, 0x00, 0x03, 0x00, 0x00, 0x00, 0x01, 0x00, 0x00, 0x00
	.type		$str$23,@object
	.size		$str$23,($str$24 - $str$23)
$str$23:
        /*0010*/ 	.byte	0x28, 0x61, 0x64, 0x64, 0x72, 0x65, 0x73, 0x73, 0x20, 0x26, 0x20, 0x6d, 0x61, 0x73, 0x6b, 0x29
        /*0020*/ 	.byte	0x20, 0x3d, 0x3d, 0x20, 0x30, 0x00
	.type		$str$24,@object
	.size		$str$24,(__unnamed_5 - $str$24)
$str$24:
        /*0026*/ 	.byte	0x2f, 0x74, 0x6d, 0x70, 0x2f, 0x6f, 0x73, 0x73, 0x5f, 0x6b, 0x65, 0x72, 0x6e, 0x65, 0x6c, 0x73
        /*0036*/ 	.byte	0x5f, 0x73, 0x72, 0x63, 0x2f, 0x66, 0x6c, 0x61, 0x73, 0x68, 0x5f, 0x61, 0x74, 0x74, 0x65, 0x6e
        /*0046*/ 	.byte	0x74, 0x69, 0x6f, 0x6e, 0x2f, 0x63, 0x73, 0x72, 0x63, 0x2f, 0x63, 0x75, 0x74, 0x6c, 0x61, 0x73
        /*0056*/ 	.byte	0x73, 0x2f, 0x69, 0x6e, 0x63, 0x6c, 0x75, 0x64, 0x65, 0x2f, 0x63, 0x75, 0x74, 0x65, 0x2f, 0x70
        /*0066*/ 	.byte	0x6f, 0x69, 0x6e, 0x74, 0x65, 0x72, 0x5f, 0x66, 0x6c, 0x61, 0x67, 0x67, 0x65, 0x64, 0x2e, 0x68
        /*0076*/ 	.byte	0x70, 0x70, 0x00
	.type		__unnamed_5,@object
	.size		__unnamed_5,(__unnamed_6 - __unnamed_5)
__unnamed_5:
        /* <DEDUP_REMOVED lines=24> */
        /*01f9*/ 	.byte	0x3e, 0x3e, 0x20, 0x26, 0x5d, 0x00
	.type		__unnamed_6,@object
	.size		__unnamed_6,(__unnamed_3 - __unnamed_6)
__unnamed_6:
        /* <DEDUP_REMOVED lines=25> */
	.type		__unnamed_3,@object
	.size		__unnamed_3,(__unnamed_4 - __unnamed_3)
__unnamed_3:
        /* <DEDUP_REMOVED lines=29> */
        /*0555*/ 	.byte	0x5d, 0x00
	.type		__unnamed_4,@object
	.size		__unnamed_4,(__unnamed_2 - __unnamed_4)
__unnamed_4:
        /* <DEDUP_REMOVED lines=30> */
	.type		__unnamed_2,@object
	.size		__unnamed_2,(__unnamed_1 - __unnamed_2)
__unnamed_2:
        /* <DEDUP_REMOVED lines=30> */
	.type		__unnamed_1,@object
	.size		__unnamed_1,(.L_0 - __unnamed_1)
__unnamed_1:
        /* <DEDUP_REMOVED lines=30> */
.L_0:


//--------------------- .nv.shared._ZN7cutlass13device_kernelIN5flash11enable_sm90INS1_16FlashAttnFwdSm90INS1_25CollectiveMainloopFwdSm90ILi2EN4cute5tupleIJNS5_1CILi1EEES8_S8_EEENS6_IJNS7_ILi128EEENS7_ILi224EEESA_EEELi128ENS_12float_e4m3_tEfNS_4arch4Sm90ELb0ELb0ELb0ELb0ELb0ELb0ELb0ELb1ELb1ELb1ELb0ELb0EEENS1_21CollectiveEpilogueFwdINS6_IJSA_SA_SB_EEES9_NS_10bfloat16_tESF_Li256ELb0ELb1ELb0ELb1EEENS1_29StaticPersistentTileSchedulerILb0EEEEEEEEEvNT_6ParamsE --------------------------
	.section	.nv.shared._ZN7cutlass13device_kernelIN5flash11enable_sm90INS1_16FlashAttnFwdSm90INS1_25CollectiveMainloopFwdSm90ILi2EN4cute5tupleIJNS5_1CILi1EEES8_S8_EEENS6_IJNS7_ILi128EEENS7_ILi224EEESA_EEELi128ENS_12float_e4m3_tEfNS_4arch4Sm90ELb0ELb0ELb0ELb0ELb0ELb0ELb0ELb1ELb1ELb1ELb0ELb0EEENS1_21CollectiveEpilogueFwdINS6_IJSA_SA_SB_EEES9_NS_10bfloat16_tESF_Li256ELb0ELb1ELb0ELb1EEENS1_29StaticPersistentTileSchedulerILb0EEEEEEEEEvNT_6ParamsE,"aw",@nobits
	.sectionflags	@""
	.align	16
	.zero		1024


//--------------------- .nv.shared.reserved.0     --------------------------
	.section	.nv.shared.reserved.0,"aw",@nobits
	.weak		__nv_reservedSMEM_offset_0_alias
	.size		__nv_reservedSMEM_offset_0_alias, 0, 0
	.other		__nv_reservedSMEM_offset_0_alias,@"STO_CUDA_RESERVED_SHARED STV_DEFAULT"
__nv_reservedSMEM_offset_0_alias:
	.zero		0


//--------------------- .nv.global                --------------------------
	.section	.nv.global,"aw",@nobits
.nv.global:
	.type		_ZN74_INTERNAL_0c112913_38_flash_fwd_hdim128_e4m3_packgqa_sm90_cu_b81ac279_28344cute1_E,@object
	.size		_ZN74_INTERNAL_0c112913_38_flash_fwd_hdim128_e4m3_packgqa_sm90_cu_b81ac279_28344cute1_E,(_ZN74_INTERNAL_0c112913_38_flash_fwd_hdim128_e4m3_packgqa_sm90_cu_b81ac279_28344cuda3std3__45__cpo6cbeginE - _ZN74_INTERNAL_0c112913_38_flash_fwd_hdim128_e4m3_packgqa_sm90_cu_b81ac279_28344cute1_E)
_ZN74_INTERNAL_0c112913_38_flash_fwd_hdim128_e4m3_packgqa_sm90_cu_b81ac279_28344cute1_E:
	.zero		1
	.type		_ZN74_INTERNAL_0c112913_38_flash_fwd_hdim128_e4m3_packgqa_sm90_cu_b81ac279_28344cuda3std3__45__cpo6cbeginE,@object
	.size		_ZN74_INTERNAL_0c112913_38_flash_fwd_hdim128_e4m3_packgqa_sm90_cu_b81ac279_28344cuda3std3__45__cpo6cbeginE,(_ZN74_INTERNAL_0c112913_38_flash_fwd_hdim128_e4m3_packgqa_sm90_cu_b81ac279_28344cuda3std3__48in_placeE - _ZN74_INTERNAL_0c112913_38_flash_fwd_hdim128_e4m3_packgqa_sm90_cu_b81ac279_28344cuda3std3__45__cpo6cbeginE)
_ZN74_INTERNAL_0c112913_38_flash_fwd_hdim128_e4m3_packgqa_sm90_cu_b81ac279_28344cuda3std3__45__cpo6cbeginE:
	.zero		1
	.type		_ZN74_INTERNAL_0c112913_38_flash_fwd_hdim128_e4m3_packgqa_sm90_cu_b81ac279_28344cuda3std3__48in_placeE,@object
	.size		_ZN74_INTERNAL_0c112913_38_flash_fwd_hdim128_e4m3_packgqa_sm90_cu_b81ac279_28344cuda3std3__48in_placeE,(_ZN74_INTERNAL_0c112913_38_flash_fwd_hdim128_e4m3_packgqa_sm90_cu_b81ac279_28344cuda3std6ranges3__45__cpo9iter_moveE - _ZN74_INTERNAL_0c112913_38_flash_fwd_hdim128_e4m3_packgqa_sm90_cu_b81ac279_28344cuda3std3__48in_placeE)
_ZN74_INTERNAL_0c112913_38_flash_fwd_hdim128_e4m3_packgqa_sm90_cu_b81ac279_28344cuda3std3__48in_placeE:
	.zero		1
	.type		_ZN74_INTERNAL_0c112913_38_flash_fwd_hdim128_e4m3_packgqa_sm90_cu_b81ac279_28344cuda3std6ranges3__45__cpo9iter_moveE,@object
	.size		_ZN74_INTERNAL_0c112913_38_flash_fwd_hdim128_e4m3_packgqa_sm90_cu_b81ac279_28344cuda3std6ranges3__45__cpo9iter_moveE,(_ZN74_INTERNAL_0c112913_38_flash_fwd_hdim128_e4m3_packgqa_sm90_cu_b81ac279_28344cuda3std3__45__cpo5beginE - _ZN74_INTERNAL_0c112913_38_flash_fwd_hdim128_e4m3_packgqa_sm90_cu_b81ac279_28344cuda3std6ranges3__45__cpo9iter_moveE)
_ZN74_INTERNAL_0c112913_38_flash_fwd_hdim128_e4m3_packgqa_sm90_cu_b81ac279_28344cuda3std6ranges3__45__cpo9iter_moveE:
	.zero		1
	.type		_ZN74_INTERNAL_0c112913_38_flash_fwd_hdim128_e4m3_packgqa_sm90_cu_b81ac279_28344cuda3std3__45__cpo5beginE,@object
	.size		_ZN74_INTERNAL_0c112913_38_flash_fwd_hdim128_e4m3_packgqa_sm90_cu_b81ac279_28344cuda3std3__45__cpo5beginE,(_ZN74_INTERNAL_0c112913_38_flash_fwd_hdim128_e4m3_packgqa_sm90_cu_b81ac279_28344cuda3std3__476_GLOBAL__N__0c112913_38_flash_fwd_hdim128_e4m3_packgqa_sm90_cu_b81ac279_28346ignoreE - _ZN74_INTERNAL_0c112913_38_flash_fwd_hdim128_e4m3_packgqa_sm90_cu_b81ac279_28344cuda3std3__45__cpo5beginE)
_ZN74_INTERNAL_0c112913_38_flash_fwd_hdim128_e4m3_packgqa_sm90_cu_b81ac279_28344cuda3std3__45__cpo5beginE:
	.zero		1
	.type		_ZN74_INTERNAL_0c112913_38_flash_fwd_hdim128_e4m3_packgqa_sm90_cu_b81ac279_28344cuda3std3__476_GLOBAL__N__0c112913_38_flash_fwd_hdim128_e4m3_packgqa_sm90_cu_b81ac279_28346ignoreE,@object
	.size		_ZN74_INTERNAL_0c112913_38_flash_fwd_hdim128_e4m3_packgqa_sm90_cu_b81ac279_28344cuda3std3__476_GLOBAL__N__0c112913_38_flash_fwd_hdim128_e4m3_packgqa_sm90_cu_b81ac279_28346ignoreE,(_ZN74_INTERNAL_0c112913_38_flash_fwd_hdim128_e4m3_packgqa_sm90_cu_b81ac279_28344cute7productE - _ZN74_INTERNAL_0c112913_38_flash_fwd_hdim128_e4m3_packgqa_sm90_cu_b81ac279_28344cuda3std3__476_GLOBAL__N__0c112913_38_flash_fwd_hdim128_e4m3_packgqa_sm90_cu_b81ac279_28346ignoreE)
_ZN74_INTERNAL_0c112913_38_flash_fwd_hdim128_e4m3_packgqa_sm90_cu_b81ac279_28344cuda3std3__476_GLOBAL__N__0c112913_38_flash_fwd_hdim128_e4m3_packgqa_sm90_cu_b81ac279_28346ignoreE:
	.zero		1
	.type		_ZN74_INTERNAL_0c112913_38_flash_fwd_hdim128_e4m3_packgqa_sm90_cu_b81ac279_28344cute7productE,@object
	.size		_ZN74_INTERNAL_0c112913_38_flash_fwd_hdim128_e4m3_packgqa_sm90_cu_b81ac279_28344cute7productE,(_ZN74_INTERNAL_0c112913_38_flash_fwd_hdim128_e4m3_packgqa_sm90_cu_b81ac279_28344cuda3std3__45__cpo3endE - _ZN74_INTERNAL_0c112913_38_flash_fwd_hdim128_e4m3_packgqa_sm90_cu_b81ac279_28344cute7productE)
_ZN74_INTERNAL_0c112913_38_flash_fwd_hdim128_e4m3_packgqa_sm90_cu_b81ac279_28344cute7productE:
	.zero		1
	.type		_ZN74_INTERNAL_0c112913_38_flash_fwd_hdim128_e4m3_packgqa_sm90_cu_b81ac279_28344cuda3std3__45__cpo3endE,@object
	.size		_ZN74_INTERNAL_0c112913_38_flash_fwd_hdim128_e4m3_packgqa_sm90_cu_b81ac279_28344cuda3std3__45__cpo3endE,(_ZN74_INTERNAL_0c112913_38_flash_fwd_hdim128_e4m3_packgqa_sm90_cu_b81ac279_28344cuda3std3__419piecewise_constructE - _ZN74_INTERNAL_0c112913_38_flash_fwd_hdim128_e4m3_packgqa_sm90_cu_b81ac279_28344cuda3std3__45__cpo3endE)
_ZN74_INTERNAL_0c112913_38_flash_fwd_hdim128_e4m3_packgqa_sm90_cu_b81ac279_28344cuda3std3__45__cpo3endE:
	.zero		1
	.type		_ZN74_INTERNAL_0c112913_38_flash_fwd_hdim128_e4m3_packgqa_sm90_cu_b81ac279_28344cuda3std3__419piecewise_constructE,@object
	.size		_ZN74_INTERNAL_0c112913_38_flash_fwd_hdim128_e4m3_packgqa_sm90_cu_b81ac279_28344cuda3std3__419piecewise_constructE,(_ZN74_INTERNAL_0c112913_38_flash_fwd_hdim128_e4m3_packgqa_sm90_cu_b81ac279_28344cuda3std3__45__cpo4cendE - _ZN74_INTERNAL_0c112913_38_flash_fwd_hdim128_e4m3_packgqa_sm90_cu_b81ac279_28344cuda3std3__419piecewise_constructE)
_ZN74_INTERNAL_0c112913_38_flash_fwd_hdim128_e4m3_packgqa_sm90_cu_b81ac279_28344cuda3std3__419piecewise_constructE:
	.zero		1
	.type		_ZN74_INTERNAL_0c112913_38_flash_fwd_hdim128_e4m3_packgqa_sm90_cu_b81ac279_28344cuda3std3__45__cpo4cendE,@object
	.size		_ZN74_INTERNAL_0c112913_38_flash_fwd_hdim128_e4m3_packgqa_sm90_cu_b81ac279_28344cuda3std3__45__cpo4cendE,(_ZN74_INTERNAL_0c112913_38_flash_fwd_hdim128_e4m3_packgqa_sm90_cu_b81ac279_28344cuda3std6ranges3__45__cpo4swapE - _ZN74_INTERNAL_0c112913_38_flash_fwd_hdim128_e4m3_packgqa_sm90_cu_b81ac279_28344cuda3std3__45__cpo4cendE)
_ZN74_INTERNAL_0c112913_38_flash_fwd_hdim128_e4m3_packgqa_sm90_cu_b81ac279_28344cuda3std3__45__cpo4cendE:
	.zero		1
	.type		_ZN74_INTERNAL_0c112913_38_flash_fwd_hdim128_e4m3_packgqa_sm90_cu_b81ac279_28344cuda3std6ranges3__45__cpo4swapE,@object
	.size		_ZN74_INTERNAL_0c112913_38_flash_fwd_hdim128_e4m3_packgqa_sm90_cu_b81ac279_28344cuda3std6ranges3__45__cpo4swapE,(.L_14 - _ZN74_INTERNAL_0c112913_38_flash_fwd_hdim128_e4m3_packgqa_sm90_cu_b81ac279_28344cuda3std6ranges3__45__cpo4swapE)
_ZN74_INTERNAL_0c112913_38_flash_fwd_hdim128_e4m3_packgqa_sm90_cu_b81ac279_28344cuda3std6ranges3__45__cpo4swapE:
	.zero		1
.L_14:


//--------------------- .nv.shared._ZN7cutlass13device_kernelIN5flash11enable_sm90INS1_16FlashAttnFwdSm90INS1_25CollectiveMainloopFwdSm90ILi2EN4cute5tupleIJNS5_1CILi1EEES8_S8_EEENS6_IJNS7_ILi128EEENS7_ILi224EEESA_EEELi128ENS_12float_e4m3_tEfNS_4arch4Sm90ELb0ELb0ELb0ELb1ELb0ELb0ELb0ELb1ELb1ELb1ELb0ELb0EEENS1_21CollectiveEpilogueFwdINS6_IJSA_SA_SB_EEES9_NS_10bfloat16_tESF_Li256ELb1ELb1ELb0ELb1EEENS1_36VarlenDynamicPersistentTileSchedulerILi128ELi224ELi256ELi128ELb0ELb1ELb1ELb0ELb1ELb1EEEEEEEEEvNT_6ParamsE --------------------------
	.section	.nv.shared._ZN7cutlass13device_kernelIN5flash11enable_sm90INS1_16FlashAttnFwdSm90INS1_25CollectiveMainloopFwdSm90ILi2EN4cute5tupleIJNS5_1CILi1EEES8_S8_EEENS6_IJNS7_ILi128EEENS7_ILi224EEESA_EEELi128ENS_12float_e4m3_tEfNS_4arch4Sm90ELb0ELb0ELb0ELb1ELb0ELb0ELb0ELb1ELb1ELb1ELb0ELb0EEENS1_21CollectiveEpilogueFwdINS6_IJSA_SA_SB_EEES9_NS_10bfloat16_tESF_Li256ELb1ELb1ELb0ELb1EEENS1_36VarlenDynamicPersistentTileSchedulerILi128ELi224ELi256ELi128ELb0ELb1ELb1ELb0ELb1ELb1EEEEEEEEEvNT_6ParamsE,"aw",@nobits
	.sectionflags	@""
	.align	16
	.zero		1024


//--------------------- .nv.shared._ZN7cutlass13device_kernelIN5flash11enable_sm90INS1_16FlashAttnFwdSm90INS1_25CollectiveMainloopFwdSm90ILi2EN4cute5tupleIJNS5_1CILi1EEES8_S8_EEENS6_IJNS7_ILi128EEENS7_ILi224EEESA_EEELi128ENS_12float_e4m3_tEfNS_4arch4Sm90ELb0ELb0ELb0ELb1ELb0ELb1ELb0ELb1ELb1ELb1ELb0ELb0EEENS1_21CollectiveEpilogueFwdINS6_IJSA_SA_SB_EEES9_NS_10bfloat16_tESF_Li256ELb1ELb1ELb0ELb1EEENS1_36VarlenDynamicPersistentTileSchedulerILi128ELi224ELi256ELi128ELb0ELb1ELb1ELb0ELb1ELb1EEEEEEEEEvNT_6ParamsE --------------------------
	.section	.nv.shared._ZN7cutlass13device_kernelIN5flash11enable_sm90INS1_16FlashAttnFwdSm90INS1_25CollectiveMainloopFwdSm90ILi2EN4cute5tupleIJNS5_1CILi1EEES8_S8_EEENS6_IJNS7_ILi128EEENS7_ILi224EEESA_EEELi128ENS_12float_e4m3_tEfNS_4arch4Sm90ELb0ELb0ELb0ELb1ELb0ELb1ELb0ELb1ELb1ELb1ELb0ELb0EEENS1_21CollectiveEpilogueFwdINS6_IJSA_SA_SB_EEES9_NS_10bfloat16_tESF_Li256ELb1ELb1ELb0ELb1EEENS1_36VarlenDynamicPersistentTileSchedulerILi128ELi224ELi256ELi128ELb0ELb1ELb1ELb0ELb1ELb1EEEEEEEEEvNT_6ParamsE,"aw",@nobits
	.sectionflags	@""
	.align	16
	.zero		1024


//--------------------- .nv.shared._ZN7cutlass13device_kernelIN5flash11enable_sm90INS1_16FlashAttnFwdSm90INS1_25CollectiveMainloopFwdSm90ILi2EN4cute5tupleIJNS5_1CILi1EEES8_S8_EEENS6_IJNS7_ILi128EEENS7_ILi224EEESA_EEELi128ENS_12float_e4m3_tEfNS_4arch4Sm90ELb0ELb1ELb0ELb0ELb0ELb0ELb0ELb1ELb1ELb1ELb0ELb0EEENS1_21CollectiveEpilogueFwdINS6_IJSA_SA_SB_EEES9_NS_10bfloat16_tESF_Li256ELb0ELb1ELb0ELb1EEENS1_30DynamicPersistentTileSchedulerILi256ELi128ELb0ELb1ELb1EEEEEEEEEvNT_6ParamsE --------------------------
	.section	.nv.shared._ZN7cutlass13device_kernelIN5flash11enable_sm90INS1_16FlashAttnFwdSm90INS1_25CollectiveMainloopFwdSm90ILi2EN4cute5tupleIJNS5_1CILi1EEES8_S8_EEENS6_IJNS7_ILi128EEENS7_ILi224EEESA_EEELi128ENS_12float_e4m3_tEfNS_4arch4Sm90ELb0ELb1ELb0ELb0ELb0ELb0ELb0ELb1ELb1ELb1ELb0ELb0EEENS1_21CollectiveEpilogueFwdINS6_IJSA_SA_SB_EEES9_NS_10bfloat16_tESF_Li256ELb0ELb1ELb0ELb1EEENS1_30DynamicPersistentTileSchedulerILi256ELi128ELb0ELb1ELb1EEEEEEEEEvNT_6ParamsE,"aw",@nobits
	.sectionflags	@""
	.align	16
	.zero		1024


//--------------------- .nv.shared._ZN7cutlass13device_kernelIN5flash11enable_sm90INS1_16FlashAttnFwdSm90INS1_25CollectiveMainloopFwdSm90ILi2EN4cute5tupleIJNS5_1CILi1EEES8_S8_EEENS6_IJNS7_ILi128EEENS7_ILi224EEESA_EEELi128ENS_12float_e4m3_tEfNS_4arch4Sm90ELb0ELb1ELb0ELb1ELb0ELb0ELb0ELb1ELb1ELb1ELb0ELb0EEENS1_21CollectiveEpilogueFwdINS6_IJSA_SA_SB_EEES9_NS_10bfloat16_tESF_Li256ELb1ELb1ELb0ELb1EEENS1_36VarlenDynamicPersistentTileSchedulerILi128ELi224ELi256ELi128ELb0ELb1ELb1ELb1ELb0ELb1EEEEEEEEEvNT_6ParamsE --------------------------
	.section	.nv.shared._ZN7cutlass13device_kernelIN5flash11enable_sm90INS1_16FlashAttnFwdSm90INS1_25CollectiveMainloopFwdSm90ILi2EN4cute5tupleIJNS5_1CILi1EEES8_S8_EEENS6_IJNS7_ILi128EEENS7_ILi224EEESA_EEELi128ENS_12float_e4m3_tEfNS_4arch4Sm90ELb0ELb1ELb0ELb1ELb0ELb0ELb0ELb1ELb1ELb1ELb0ELb0EEENS1_21CollectiveEpilogueFwdINS6_IJSA_SA_SB_EEES9_NS_10bfloat16_tESF_Li256ELb1ELb1ELb0ELb1EEENS1_36VarlenDynamicPersistentTileSchedulerILi128ELi224ELi256ELi128ELb0ELb1ELb1ELb1ELb0ELb1EEEEEEEEEvNT_6ParamsE,"aw",@nobits
	.sectionflags	@""
	.align	16
	.zero		1024


//--------------------- .nv.shared._ZN7cutlass13device_kernelIN5flash11enable_sm90INS1_16FlashAttnFwdSm90INS1_25CollectiveMainloopFwdSm90ILi2EN4cute5tupleIJNS5_1CILi1EEES8_S8_EEENS6_IJNS7_ILi128EEENS7_ILi224EEESA_EEELi128ENS_12float_e4m3_tEfNS_4arch4Sm90ELb0ELb1ELb0ELb1ELb0ELb1ELb0ELb1ELb1ELb1ELb0ELb0EEENS1_21CollectiveEpilogueFwdINS6_IJSA_SA_SB_EEES9_NS_10bfloat16_tESF_Li256ELb1ELb1ELb0ELb1EEENS1_36VarlenDynamicPersistentTileSchedulerILi128ELi224ELi256ELi128ELb0ELb1ELb1ELb1ELb0ELb1EEEEEEEEEvNT_6ParamsE --------------------------
	.section	.nv.shared._ZN7cutlass13device_kernelIN5flash11enable_sm90INS1_16FlashAttnFwdSm90INS1_25CollectiveMainloopFwdSm90ILi2EN4cute5tupleIJNS5_1CILi1EEES8_S8_EEENS6_IJNS7_ILi128EEENS7_ILi224EEESA_EEELi128ENS_12float_e4m3_tEfNS_4arch4Sm90ELb0ELb1ELb0ELb1ELb0ELb1ELb0ELb1ELb1ELb1ELb0ELb0EEENS1_21CollectiveEpilogueFwdINS6_IJSA_SA_SB_EEES9_NS_10bfloat16_tESF_Li256ELb1ELb1ELb0ELb1EEENS1_36VarlenDynamicPersistentTileSchedulerILi128ELi224ELi256ELi128ELb0ELb1ELb1ELb1ELb0ELb1EEEEEEEEEvNT_6ParamsE,"aw",@nobits
	.sectionflags	@""
	.align	16
	.zero		1024


//--------------------- .nv.shared._ZN7cutlass13device_kernelIN5flash11enable_sm90INS1_16FlashAttnFwdSm90INS1_25CollectiveMainloopFwdSm90ILi2EN4cute5tupleIJNS5_1CILi1EEES8_S8_EEENS6_IJNS7_ILi128EEENS7_ILi224EEESA_EEELi128ENS_12float_e4m3_tEfNS_4arch4Sm90ELb1ELb0ELb0ELb0ELb0ELb0ELb0ELb1ELb1ELb1ELb0ELb0EEENS1_21CollectiveEpilogueFwdINS6_IJSA_SA_SB_EEES9_NS_10bfloat16_tESF_Li256ELb0ELb1ELb0ELb1EEENS1_30DynamicPersistentTileSchedulerILi256ELi128ELb0ELb1ELb1EEEEEEEEEvNT_6ParamsE --------------------------
	.section	.nv.shared._ZN7cutlass13device_kernelIN5flash11enable_sm90INS1_16FlashAttnFwdSm90INS1_25CollectiveMainloopFwdSm90ILi2EN4cute5tupleIJNS5_1CILi1EEES8_S8_EEENS6_IJNS7_ILi128EEENS7_ILi224EEESA_EEELi128ENS_12float_e4m3_tEfNS_4arch4Sm90ELb1ELb0ELb0ELb0ELb0ELb0ELb0ELb1ELb1ELb1ELb0ELb0EEENS1_21CollectiveEpilogueFwdINS6_IJSA_SA_SB_EEES9_NS_10bfloat16_tESF_Li256ELb0ELb1ELb0ELb1EEENS1_30DynamicPersistentTileSchedulerILi256ELi128ELb0ELb1ELb1EEEEEEEEEvNT_6ParamsE,"aw",@nobits
	.sectionflags	@""
	.align	16
	.zero		1024


//--------------------- .nv.shared._ZN7cutlass13device_kernelIN5flash11enable_sm90INS1_16FlashAttnFwdSm90INS1_25CollectiveMainloopFwdSm90ILi2EN4cute5tupleIJNS5_1CILi1EEES8_S8_EEENS6_IJNS7_ILi128EEENS7_ILi224EEESA_EEELi128ENS_12float_e4m3_tEfNS_4arch4Sm90ELb1ELb0ELb0ELb1ELb0ELb0ELb0ELb1ELb1ELb1ELb0ELb0EEENS1_21CollectiveEpilogueFwdINS6_IJSA_SA_SB_EEES9_NS_10bfloat16_tESF_Li256ELb1ELb1ELb0ELb1EEENS1_36VarlenDynamicPersistentTileSchedulerILi128ELi224ELi256ELi128ELb0ELb1ELb1ELb1ELb1ELb1EEEEEEEEEvNT_6ParamsE --------------------------
	.section	.nv.shared._ZN7cutlass13device_kernelIN5flash11enable_sm90INS1_16FlashAttnFwdSm90INS1_25CollectiveMainloopFwdSm90ILi2EN4cute5tupleIJNS5_1CILi1EEES8_S8_EEENS6_IJNS7_ILi128EEENS7_ILi224EEESA_EEELi128ENS_12float_e4m3_tEfNS_4arch4Sm90ELb1ELb0ELb0ELb1ELb0ELb0ELb0ELb1ELb1ELb1ELb0ELb0EEENS1_21CollectiveEpilogueFwdINS6_IJSA_SA_SB_EEES9_NS_10bfloat16_tESF_Li256ELb1ELb1ELb0ELb1EEENS1_36VarlenDynamicPersistentTileSchedulerILi128ELi224ELi256ELi128ELb0ELb1ELb1ELb1ELb1ELb1EEEEEEEEEvNT_6ParamsE,"aw",@nobits
	.sectionflags	@""
	.align	16
	.zero		1024


//--------------------- .nv.shared._ZN7cutlass13device_kernelIN5flash11enable_sm90INS1_16FlashAttnFwdSm90INS1_25CollectiveMainloopFwdSm90ILi2EN4cute5tupleIJNS5_1CILi1EEES8_S8_EEENS6_IJNS7_ILi128EEENS7_ILi224EEESA_EEELi128ENS_12float_e4m3_tEfNS_4arch4Sm90ELb1ELb0ELb0ELb1ELb0ELb1ELb0ELb1ELb1ELb1ELb0ELb0EEENS1_21CollectiveEpilogueFwdINS6_IJSA_SA_SB_EEES9_NS_10bfloat16_tESF_Li256ELb1ELb1ELb0ELb1EEENS1_36VarlenDynamicPersistentTileSchedulerILi128ELi224ELi256ELi128ELb0ELb1ELb1ELb1ELb1ELb1EEEEEEEEEvNT_6ParamsE --------------------------
	.section	.nv.shared._ZN7cutlass13device_kernelIN5flash11enable_sm90INS1_16FlashAttnFwdSm90INS1_25CollectiveMainloopFwdSm90ILi2EN4cute5tupleIJNS5_1CILi1EEES8_S8_EEENS6_IJNS7_ILi128EEENS7_ILi224EEESA_EEELi128ENS_12float_e4m3_tEfNS_4arch4Sm90ELb1ELb0ELb0ELb1ELb0ELb1ELb0ELb1ELb1ELb1ELb0ELb0EEENS1_21CollectiveEpilogueFwdINS6_IJSA_SA_SB_EEES9_NS_10bfloat16_tESF_Li256ELb1ELb1ELb0ELb1EEENS1_36VarlenDynamicPersistentTileSchedulerILi128ELi224ELi256ELi128ELb0ELb1ELb1ELb1ELb1ELb1EEEEEEEEEvNT_6ParamsE,"aw",@nobits
	.sectionflags	@""
	.align	16
	.zero		1024


//--------------------- .nv.constant0._ZN7cutlass13device_kernelIN5flash11enable_sm90INS1_16FlashAttnFwdSm90INS1_25CollectiveMainloopFwdSm90ILi2EN4cute5tupleIJNS5_1CILi1EEES8_S8_EEENS6_IJNS7_ILi128EEENS7_ILi224EEESA_EEELi128ENS_12float_e4m3_tEfNS_4arch4Sm90ELb0ELb0ELb0ELb0ELb0ELb0ELb0ELb1ELb1ELb1ELb0ELb0EEENS1_21CollectiveEpilogueFwdINS6_IJSA_SA_SB_EEES9_NS_10bfloat16_tESF_Li256ELb0ELb1ELb0ELb1EEENS1_29StaticPersistentTileSchedulerILb0EEEEEEEEEvNT_6ParamsE --------------------------
	.section	.nv.constant0._ZN7cutlass13device_kernelIN5flash11enable_sm90INS1_16FlashAttnFwdSm90INS1_25CollectiveMainloopFwdSm90ILi2EN4cute5tupleIJNS5_1CILi1EEES8_S8_EEENS6_IJNS7_ILi128EEENS7_ILi224EEESA_EEELi128ENS_12float_e4m3_tEfNS_4arch4Sm90ELb0ELb0ELb0ELb0ELb0ELb0ELb0ELb1ELb1ELb1ELb0ELb0EEENS1_21CollectiveEpilogueFwdINS6_IJSA_SA_SB_EEES9_NS_10bfloat16_tESF_Li256ELb0ELb1ELb0ELb1EEENS1_29StaticPersistentTileSchedulerILb0EEEEEEEEEvNT_6ParamsE,"a",@progbits
	.sectionflags	@""
	.align	4
.nv.constant0._ZN7cutlass13device_kernelIN5flash11enable_sm90INS1_16FlashAttnFwdSm90INS1_25CollectiveMainloopFwdSm90ILi2EN4cute5tupleIJNS5_1CILi1EEES8_S8_EEENS6_IJNS7_ILi128EEENS7_ILi224EEESA_EEELi128ENS_12float_e4m3_tEfNS_4arch4Sm90ELb0ELb0ELb0ELb0ELb0ELb0ELb0ELb1ELb1ELb1ELb0ELb0EEENS1_21CollectiveEpilogueFwdINS6_IJSA_SA_SB_EEES9_NS_10bfloat16_tESF_Li256ELb0ELb1ELb0ELb1EEENS1_29StaticPersistentTileSchedulerILb0EEEEEEEEEvNT_6ParamsE:
	.zero		3200


//--------------------- .nv.constant0._ZN7cutlass13device_kernelIN5flash11enable_sm90INS1_16FlashAttnFwdSm90INS1_25CollectiveMainloopFwdSm90ILi2EN4cute5tupleIJNS5_1CILi1EEES8_S8_EEENS6_IJNS7_ILi128EEENS7_ILi224EEESA_EEELi128ENS_12float_e4m3_tEfNS_4arch4Sm90ELb0ELb0ELb0ELb1ELb0ELb0ELb0ELb1ELb1ELb1ELb0ELb0EEENS1_21CollectiveEpilogueFwdINS6_IJSA_SA_SB_EEES9_NS_10bfloat16_tESF_Li256ELb1ELb1ELb0ELb1EEENS1_36VarlenDynamicPersistentTileSchedulerILi128ELi224ELi256ELi128ELb0ELb1ELb1ELb0ELb1ELb1EEEEEEEEEvNT_6ParamsE --------------------------
	.section	.nv.constant0._ZN7cutlass13device_kernelIN5flash11enable_sm90INS1_16FlashAttnFwdSm90INS1_25CollectiveMainloopFwdSm90ILi2EN4cute5tupleIJNS5_1CILi1EEES8_S8_EEENS6_IJNS7_ILi128EEENS7_ILi224EEESA_EEELi128ENS_12float_e4m3_tEfNS_4arch4Sm90ELb0ELb0ELb0ELb1ELb0ELb0ELb0ELb1ELb1ELb1ELb0ELb0EEENS1_21CollectiveEpilogueFwdINS6_IJSA_SA_SB_EEES9_NS_10bfloat16_tESF_Li256ELb1ELb1ELb0ELb1EEENS1_36VarlenDynamicPersistentTileSchedulerILi128ELi224ELi256ELi128ELb0ELb1ELb1ELb0ELb1ELb1EEEEEEEEEvNT_6ParamsE,"a",@progbits
	.sectionflags	@""
	.align	4
.nv.constant0._ZN7cutlass13device_kernelIN5flash11enable_sm90INS1_16FlashAttnFwdSm90INS1_25CollectiveMainloopFwdSm90ILi2EN4cute5tupleIJNS5_1CILi1EEES8_S8_EEENS6_IJNS7_ILi128EEENS7_ILi224EEESA_EEELi128ENS_12float_e4m3_tEfNS_4arch4Sm90ELb0ELb0ELb0ELb1ELb0ELb0ELb0ELb1ELb1ELb1ELb0ELb0EEENS1_21CollectiveEpilogueFwdINS6_IJSA_SA_SB_EEES9_NS_10bfloat16_tESF_Li256ELb1ELb1ELb0ELb1EEENS1_36VarlenDynamicPersistentTileSchedulerILi128ELi224ELi256ELi128ELb0ELb1ELb1ELb0ELb1ELb1EEEEEEEEEvNT_6ParamsE:
	.zero		3328


//--------------------- .nv.constant0._ZN7cutlass13device_kernelIN5flash11enable_sm90INS1_16FlashAttnFwdSm90INS1_25CollectiveMainloopFwdSm90ILi2EN4cute5tupleIJNS5_1CILi1EEES8_S8_EEENS6_IJNS7_ILi128EEENS7_ILi224EEESA_EEELi128ENS_12float_e4m3_tEfNS_4arch4Sm90ELb0ELb0ELb0ELb1ELb0ELb1ELb0ELb1ELb1ELb1ELb0ELb0EEENS1_21CollectiveEpilogueFwdINS6_IJSA_SA_SB_EEES9_NS_10bfloat16_tESF_Li256ELb1ELb1ELb0ELb1EEENS1_36VarlenDynamicPersistentTileSchedulerILi128ELi224ELi256ELi128ELb0ELb1ELb1ELb0ELb1ELb1EEEEEEEEEvNT_6ParamsE --------------------------
	.section	.nv.constant0._ZN7cutlass13device_kernelIN5flash11enable_sm90INS1_16FlashAttnFwdSm90INS1_25CollectiveMainloopFwdSm90ILi2EN4cute5tupleIJNS5_1CILi1EEES8_S8_EEENS6_IJNS7_ILi128EEENS7_ILi224EEESA_EEELi128ENS_12float_e4m3_tEfNS_4arch4Sm90ELb0ELb0ELb0ELb1ELb0ELb1ELb0ELb1ELb1ELb1ELb0ELb0EEENS1_21CollectiveEpilogueFwdINS6_IJSA_SA_SB_EEES9_NS_10bfloat16_tESF_Li256ELb1ELb1ELb0ELb1EEENS1_36VarlenDynamicPersistentTileSchedulerILi128ELi224ELi256ELi128ELb0ELb1ELb1ELb0ELb1ELb1EEEEEEEEEvNT_6ParamsE,"a",@progbits
	.sectionflags	@""
	.align	4
.nv.constant0._ZN7cutlass13device_kernelIN5flash11enable_sm90INS1_16FlashAttnFwdSm90INS1_25CollectiveMainloopFwdSm90ILi2EN4cute5tupleIJNS5_1CILi1EEES8_S8_EEENS6_IJNS7_ILi128EEENS7_ILi224EEESA_EEELi128ENS_12float_e4m3_tEfNS_4arch4Sm90ELb0ELb0ELb0ELb1ELb0ELb1ELb0ELb1ELb1ELb1ELb0ELb0EEENS1_21CollectiveEpilogueFwdINS6_IJSA_SA_SB_EEES9_NS_10bfloat16_tESF_Li256ELb1ELb1ELb0ELb1EEENS1_36VarlenDynamicPersistentTileSchedulerILi128ELi224ELi256ELi128ELb0ELb1ELb1ELb0ELb1ELb1EEEEEEEEEvNT_6ParamsE:
	.zero		3328


//--------------------- .nv.constant0._ZN7cutlass13device_kernelIN5flash11enable_sm90INS1_16FlashAttnFwdSm90INS1_25CollectiveMainloopFwdSm90ILi2EN4cute5tupleIJNS5_1CILi1EEES8_S8_EEENS6_IJNS7_ILi128EEENS7_ILi224EEESA_EEELi128ENS_12float_e4m3_tEfNS_4arch4Sm90ELb0ELb1ELb0ELb0ELb0ELb0ELb0ELb1ELb1ELb1ELb0ELb0EEENS1_21CollectiveEpilogueFwdINS6_IJSA_SA_SB_EEES9_NS_10bfloat16_tESF_Li256ELb0ELb1ELb0ELb1EEENS1_30DynamicPersistentTileSchedulerILi256ELi128ELb0ELb1ELb1EEEEEEEEEvNT_6ParamsE --------------------------
	.section	.nv.constant0._ZN7cutlass13device_kernelIN5flash11enable_sm90INS1_16FlashAttnFwdSm90INS1_25CollectiveMainloopFwdSm90ILi2EN4cute5tupleIJNS5_1CILi1EEES8_S8_EEENS6_IJNS7_ILi128EEENS7_ILi224EEESA_EEELi128ENS_12float_e4m3_tEfNS_4arch4Sm90ELb0ELb1ELb0ELb0ELb0ELb0ELb0ELb1ELb1ELb1ELb0ELb0EEENS1_21CollectiveEpilogueFwdINS6_IJSA_SA_SB_EEES9_NS_10bfloat16_tESF_Li256ELb0ELb1ELb0ELb1EEENS1_30DynamicPersistentTileSchedulerILi256ELi128ELb0ELb1ELb1EEEEEEEEEvNT_6ParamsE,"a",@progbits
	.sectionflags	@""
	.align	4
.nv.constant0._ZN7cutlass13device_kernelIN5flash11enable_sm90INS1_16FlashAttnFwdSm90INS1_25CollectiveMainloopFwdSm90ILi2EN4cute5tupleIJNS5_1CILi1EEES8_S8_EEENS6_IJNS7_ILi128EEENS7_ILi224EEESA_EEELi128ENS_12float_e4m3_tEfNS_4arch4Sm90ELb0ELb1ELb0ELb0ELb0ELb0ELb0ELb1ELb1ELb1ELb0ELb0EEENS1_21CollectiveEpilogueFwdINS6_IJSA_SA_SB_EEES9_NS_10bfloat16_tESF_Li256ELb0ELb1ELb0ELb1EEENS1_30DynamicPersistentTileSchedulerILi256ELi128ELb0ELb1ELb1EEEEEEEEEvNT_6ParamsE:
	.zero		3328


//--------------------- .nv.constant0._ZN7cutlass13device_kernelIN5flash11enable_sm90INS1_16FlashAttnFwdSm90INS1_25CollectiveMainloopFwdSm90ILi2EN4cute5tupleIJNS5_1CILi1EEES8_S8_EEENS6_IJNS7_ILi128EEENS7_ILi224EEESA_EEELi128ENS_12float_e4m3_tEfNS_4arch4Sm90ELb0ELb1ELb0ELb1ELb0ELb0ELb0ELb1ELb1ELb1ELb0ELb0EEENS1_21CollectiveEpilogueFwdINS6_IJSA_SA_SB_EEES9_NS_10bfloat16_tESF_Li256ELb1ELb1ELb0ELb1EEENS1_36VarlenDynamicPersistentTileSchedulerILi128ELi224ELi256ELi128ELb0ELb1ELb1ELb1ELb0ELb1EEEEEEEEEvNT_6ParamsE --------------------------
	.section	.nv.constant0._ZN7cutlass13device_kernelIN5flash11enable_sm90INS1_16FlashAttnFwdSm90INS1_25CollectiveMainloopFwdSm90ILi2EN4cute5tupleIJNS5_1CILi1EEES8_S8_EEENS6_IJNS7_ILi128EEENS7_ILi224EEESA_EEELi128ENS_12float_e4m3_tEfNS_4arch4Sm90ELb0ELb1ELb0ELb1ELb0ELb0ELb0ELb1ELb1ELb1ELb0ELb0EEENS1_21CollectiveEpilogueFwdINS6_IJSA_SA_SB_EEES9_NS_10bfloat16_tESF_Li256ELb1ELb1ELb0ELb1EEENS1_36VarlenDynamicPersistentTileSchedulerILi128ELi224ELi256ELi128ELb0ELb1ELb1ELb1ELb0ELb1EEEEEEEEEvNT_6ParamsE,"a",@progbits
	.sectionflags	@""
	.align	4
.nv.constant0._ZN7cutlass13device_kernelIN5flash11enable_sm90INS1_16FlashAttnFwdSm90INS1_25CollectiveMainloopFwdSm90ILi2EN4cute5tupleIJNS5_1CILi1EEES8_S8_EEENS6_IJNS7_ILi128EEENS7_ILi224EEESA_EEELi128ENS_12float_e4m3_tEfNS_4arch4Sm90ELb0ELb1ELb0ELb1ELb0ELb0ELb0ELb1ELb1ELb1ELb0ELb0EEENS1_21CollectiveEpilogueFwdINS6_IJSA_SA_SB_EEES9_NS_10bfloat16_tESF_Li256ELb1ELb1ELb0ELb1EEENS1_36VarlenDynamicPersistentTileSchedulerILi128ELi224ELi256ELi128ELb0ELb1ELb1ELb1ELb0ELb1EEEEEEEEEvNT_6ParamsE:
	.zero		3328


//--------------------- .nv.constant0._ZN7cutlass13device_kernelIN5flash11enable_sm90INS1_16FlashAttnFwdSm90INS1_25CollectiveMainloopFwdSm90ILi2EN4cute5tupleIJNS5_1CILi1EEES8_S8_EEENS6_IJNS7_ILi128EEENS7_ILi224EEESA_EEELi128ENS_12float_e4m3_tEfNS_4arch4Sm90ELb0ELb1ELb0ELb1ELb0ELb1ELb0ELb1ELb1ELb1ELb0ELb0EEENS1_21CollectiveEpilogueFwdINS6_IJSA_SA_SB_EEES9_NS_10bfloat16_tESF_Li256ELb1ELb1ELb0ELb1EEENS1_36VarlenDynamicPersistentTileSchedulerILi128ELi224ELi256ELi128ELb0ELb1ELb1ELb1ELb0ELb1EEEEEEEEEvNT_6ParamsE --------------------------
	.section	.nv.constant0._ZN7cutlass13device_kernelIN5flash11enable_sm90INS1_16FlashAttnFwdSm90INS1_25CollectiveMainloopFwdSm90ILi2EN4cute5tupleIJNS5_1CILi1EEES8_S8_EEENS6_IJNS7_ILi128EEENS7_ILi224EEESA_EEELi128ENS_12float_e4m3_tEfNS_4arch4Sm90ELb0ELb1ELb0ELb1ELb0ELb1ELb0ELb1ELb1ELb1ELb0ELb0EEENS1_21CollectiveEpilogueFwdINS6_IJSA_SA_SB_EEES9_NS_10bfloat16_tESF_Li256ELb1ELb1ELb0ELb1EEENS1_36VarlenDynamicPersistentTileSchedulerILi128ELi224ELi256ELi128ELb0ELb1ELb1ELb1ELb0ELb1EEEEEEEEEvNT_6ParamsE,"a",@progbits
	.sectionflags	@""
	.align	4
.nv.constant0._ZN7cutlass13device_kernelIN5flash11enable_sm90INS1_16FlashAttnFwdSm90INS1_25CollectiveMainloopFwdSm90ILi2EN4cute5tupleIJNS5_1CILi1EEES8_S8_EEENS6_IJNS7_ILi128EEENS7_ILi224EEESA_EEELi128ENS_12float_e4m3_tEfNS_4arch4Sm90ELb0ELb1ELb0ELb1ELb0ELb1ELb0ELb1ELb1ELb1ELb0ELb0EEENS1_21CollectiveEpilogueFwdINS6_IJSA_SA_SB_EEES9_NS_10bfloat16_tESF_Li256ELb1ELb1ELb0ELb1EEENS1_36VarlenDynamicPersistentTileSchedulerILi128ELi224ELi256ELi128ELb0ELb1ELb1ELb1ELb0ELb1EEEEEEEEEvNT_6ParamsE:
	.zero		3328


//--------------------- .nv.constant0._ZN7cutlass13device_kernelIN5flash11enable_sm90INS1_16FlashAttnFwdSm90INS1_25CollectiveMainloopFwdSm90ILi2EN4cute5tupleIJNS5_1CILi1EEES8_S8_EEENS6_IJNS7_ILi128EEENS7_ILi224EEESA_EEELi128ENS_12float_e4m3_tEfNS_4arch4Sm90ELb1ELb0ELb0ELb0ELb0ELb0ELb0ELb1ELb1ELb1ELb0ELb0EEENS1_21CollectiveEpilogueFwdINS6_IJSA_SA_SB_EEES9_NS_10bfloat16_tESF_Li256ELb0ELb1ELb0ELb1EEENS1_30DynamicPersistentTileSchedulerILi256ELi128ELb0ELb1ELb1EEEEEEEEEvNT_6ParamsE --------------------------
	.section	.nv.constant0._ZN7cutlass13device_kernelIN5flash11enable_sm90INS1_16FlashAttnFwdSm90INS1_25CollectiveMainloopFwdSm90ILi2EN4cute5tupleIJNS5_1CILi1EEES8_S8_EEENS6_IJNS7_ILi128EEENS7_ILi224EEESA_EEELi128ENS_12float_e4m3_tEfNS_4arch4Sm90ELb1ELb0ELb0ELb0ELb0ELb0ELb0ELb1ELb1ELb1ELb0ELb0EEENS1_21CollectiveEpilogueFwdINS6_IJSA_SA_SB_EEES9_NS_10bfloat16_tESF_Li256ELb0ELb1ELb0ELb1EEENS1_30DynamicPersistentTileSchedulerILi256ELi128ELb0ELb1ELb1EEEEEEEEEvNT_6ParamsE,"a",@progbits
	.sectionflags	@""
	.align	4
.nv.constant0._ZN7cutlass13device_kernelIN5flash11enable_sm90INS1_16FlashAttnFwdSm90INS1_25CollectiveMainloopFwdSm90ILi2EN4cute5tupleIJNS5_1CILi1EEES8_S8_EEENS6_IJNS7_ILi128EEENS7_ILi224EEESA_EEELi128ENS_12float_e4m3_tEfNS_4arch4Sm90ELb1ELb0ELb0ELb0ELb0ELb0ELb0ELb1ELb1ELb1ELb0ELb0EEENS1_21CollectiveEpilogueFwdINS6_IJSA_SA_SB_EEES9_NS_10bfloat16_tESF_Li256ELb0ELb1ELb0ELb1EEENS1_30DynamicPersistentTileSchedulerILi256ELi128ELb0ELb1ELb1EEEEEEEEEvNT_6ParamsE:
	.zero		3328


//--------------------- .nv.constant0._ZN7cutlass13device_kernelIN5flash11enable_sm90INS1_16FlashAttnFwdSm90INS1_25CollectiveMainloopFwdSm90ILi2EN4cute5tupleIJNS5_1CILi1EEES8_S8_EEENS6_IJNS7_ILi128EEENS7_ILi224EEESA_EEELi128ENS_12float_e4m3_tEfNS_4arch4Sm90ELb1ELb0ELb0ELb1ELb0ELb0ELb0ELb1ELb1ELb1ELb0ELb0EEENS1_21CollectiveEpilogueFwdINS6_IJSA_SA_SB_EEES9_NS_10bfloat16_tESF_Li256ELb1ELb1ELb0ELb1EEENS1_36VarlenDynamicPersistentTileSchedulerILi128ELi224ELi256ELi128ELb0ELb1ELb1ELb1ELb1ELb1EEEEEEEEEvNT_6ParamsE --------------------------
	.section	.nv.constant0._ZN7cutlass13device_kernelIN5flash11enable_sm90INS1_16FlashAttnFwdSm90INS1_25CollectiveMainloopFwdSm90ILi2EN4cute5tupleIJNS5_1CILi1EEES8_S8_EEENS6_IJNS7_ILi128EEENS7_ILi224EEESA_EEELi128ENS_12float_e4m3_tEfNS_4arch4Sm90ELb1ELb0ELb0ELb1ELb0ELb0ELb0ELb1ELb1ELb1ELb0ELb0EEENS1_21CollectiveEpilogueFwdINS6_IJSA_SA_SB_EEES9_NS_10bfloat16_tESF_Li256ELb1ELb1ELb0ELb1EEENS1_36VarlenDynamicPersistentTileSchedulerILi128ELi224ELi256ELi128ELb0ELb1ELb1ELb1ELb1ELb1EEEEEEEEEvNT_6ParamsE,"a",@progbits
	.sectionflags	@""
	.align	4
.nv.constant0._ZN7cutlass13device_kernelIN5flash11enable_sm90INS1_16FlashAttnFwdSm90INS1_25CollectiveMainloopFwdSm90ILi2EN4cute5tupleIJNS5_1CILi1EEES8_S8_EEENS6_IJNS7_ILi128EEENS7_ILi224EEESA_EEELi128ENS_12float_e4m3_tEfNS_4arch4Sm90ELb1ELb0ELb0ELb1ELb0ELb0ELb0ELb1ELb1ELb1ELb0ELb0EEENS1_21CollectiveEpilogueFwdINS6_IJSA_SA_SB_EEES9_NS_10bfloat16_tESF_Li256ELb1ELb1ELb0ELb1EEENS1_36VarlenDynamicPersistentTileSchedulerILi128ELi224ELi256ELi128ELb0ELb1ELb1ELb1ELb1ELb1EEEEEEEEEvNT_6ParamsE:
	.zero		3328


//--------------------- .nv.constant0._ZN7cutlass13device_kernelIN5flash11enable_sm90INS1_16FlashAttnFwdSm90INS1_25CollectiveMainloopFwdSm90ILi2EN4cute5tupleIJNS5_1CILi1EEES8_S8_EEENS6_IJNS7_ILi128EEENS7_ILi224EEESA_EEELi128ENS_12float_e4m3_tEfNS_4arch4Sm90ELb1ELb0ELb0ELb1ELb0ELb1ELb0ELb1ELb1ELb1ELb0ELb0EEENS1_21CollectiveEpilogueFwdINS6_IJSA_SA_SB_EEES9_NS_10bfloat16_tESF_Li256ELb1ELb1ELb0ELb1EEENS1_36VarlenDynamicPersistentTileSchedulerILi128ELi224ELi256ELi128ELb0ELb1ELb1ELb1ELb1ELb1EEEEEEEEEvNT_6ParamsE --------------------------
	.section	.nv.constant0._ZN7cutlass13device_kernelIN5flash11enable_sm90INS1_16FlashAttnFwdSm90INS1_25CollectiveMainloopFwdSm90ILi2EN4cute5tupleIJNS5_1CILi1EEES8_S8_EEENS6_IJNS7_ILi128EEENS7_ILi224EEESA_EEELi128ENS_12float_e4m3_tEfNS_4arch4Sm90ELb1ELb0ELb0ELb1ELb0ELb1ELb0ELb1ELb1ELb1ELb0ELb0EEENS1_21CollectiveEpilogueFwdINS6_IJSA_SA_SB_EEES9_NS_10bfloat16_tESF_Li256ELb1ELb1ELb0ELb1EEENS1_36VarlenDynamicPersistentTileSchedulerILi128ELi224ELi256ELi128ELb0ELb1ELb1ELb1ELb1ELb1EEEEEEEEEvNT_6ParamsE,"a",@progbits
	.sectionflags	@""
	.align	4
.nv.constant0._ZN7cutlass13device_kernelIN5flash11enable_sm90INS1_16FlashAttnFwdSm90INS1_25CollectiveMainloopFwdSm90ILi2EN4cute5tupleIJNS5_1CILi1EEES8_S8_EEENS6_IJNS7_ILi128EEENS7_ILi224EEESA_EEELi128ENS_12float_e4m3_tEfNS_4arch4Sm90ELb1ELb0ELb0ELb1ELb0ELb1ELb0ELb1ELb1ELb1ELb0ELb0EEENS1_21CollectiveEpilogueFwdINS6_IJSA_SA_SB_EEES9_NS_10bfloat16_tESF_Li256ELb1ELb1ELb0ELb1EEENS1_36VarlenDynamicPersistentTileSchedulerILi128ELi224ELi256ELi128ELb0ELb1ELb1ELb1ELb1ELb1EEEEEEEEEvNT_6ParamsE:
	.zero		3328


//--------------------- SYMBOLS --------------------------

	.type		.nv.reservedSmem.offset0,@object
	.size		.nv.reservedSmem.offset0,0x4
	.type		__assertfail,@function
